// Copyright (c) 2024, Jay Shah, Ganesh Bikshandi, Ying Zhang, Vijay Thakkar, Pradeep Ramani, Tri Dao.
// Splitting the different template instantiations to different files to speed up compilation.
// This file is auto-generated. See "generate_kernels.py"

#include "flash_fwd_launch_template.h"

#ifndef FLASHATTENTION_DISABLE_SM8x
#ifndef FLASHATTENTION_DISABLE_HDIM96
template void run_mha_fwd_<80, cutlass::half_t, 96, 96, true, true, true, true>(Flash_fwd_params &params, cudaStream_t stream);
template void run_mha_fwd_<86, cutlass::half_t, 96, 96, true, true, true, true>(Flash_fwd_params &params, cudaStream_t stream);
#endif
#endif


// ===== COMPILED SASS (sm_80) =====

	.target	sm_80

	.elftype	@"ET_EXEC"


//--------------------- .note.nv.tkinfo           --------------------------
	.section	.note.nv.tkinfo,"",@"SHT_NOTE"
	.sectionflags	@"SHF_NOTE_NV_TKINFO"
	.tkinfo
        /*0018*/ 	.word	0x00000002
        /*0030*/ 	.string	""
        /*0030*/ 	.string	"ptxas"
        /*0030*/ 	.string	"Cuda compilation tools, release 13.0, V13.0.88"
        /*0030*/ 	.string	"Build cuda_13.0.r13.0/compiler.36424714_0"
        /*0030*/ 	.string	"-arch sm_80 -m 64 "



//--------------------- .note.nv.cuinfo           --------------------------
	.section	.note.nv.cuinfo,"",@"SHT_NOTE"
	.sectionflags	@"SHF_NOTE_NV_CUINFO"
        /*0018*/ 	.short	0x0002
        /*001a*/ 	.short	0x0050
        /*001c*/ 	.short	0x0082
	.zero		2


//--------------------- .nv.info                  --------------------------
	.section	.nv.info,"",@"SHT_CUDA_INFO"
	.align	4


	//----- nvinfo : EIATTR_REGCOUNT
	.align		4
        /*0000*/ 	.byte	0x04, 0x2f
        /*0002*/ 	.short	(.L_12 - .L_11)
	.align		4
.L_11:
        /*0004*/ 	.word	index@(_ZN7cutlass13device_kernelIN5flash19enable_sm80_to_sm89INS1_16FlashAttnFwdSm80INS1_25CollectiveMainloopFwdSm80ILi4ELi1ELb0EN4cute5tupleIJNS5_1CILi128EEENS7_ILi48EEENS7_ILi96EEEEEELi96ENS_6half_tEfNS_4arch4Sm80ELb1ELb0ELb1ELb1ELb1ELb1ELb1ELb1EEENS1_21CollectiveEpilogueFwdINS6_IJS8_SA_S9_EEENS6_IJNS7_ILi1EEESI_SI_EEESC_SE_Li128ELb1ELb1ELb1ELb0EEENS1_36VarlenDynamicPersistentTileSchedulerILi128ELi48ELi128ELi128ELb1ELb1ELb0ELb1ELb1ELb1EEEEEEEEEvNT_6ParamsE)
        /*0008*/ 	.word	0x000000ff


	//----- nvinfo : EIATTR_FRAME_SIZE
	.align		4
.L_12:
        /*000c*/ 	.byte	0x04, 0x11
        /*000e*/ 	.short	(.L_14 - .L_13)
	.align		4
.L_13:
        /*0010*/ 	.word	index@($__internal_26_$__cuda_sm70_votesync_ballot)
        /*0014*/ 	.word	0x00000000


	//----- nvinfo : EIATTR_FRAME_SIZE
	.align		4
.L_14:
        /*0018*/ 	.byte	0x04, 0x11
        /*001a*/ 	.short	(.L_16 - .L_15)
	.align		4
.L_15:
        /*001c*/ 	.word	index@($__internal_25_$__cuda_sm70_shflsync_up_p)
        /*0020*/ 	.word	0x00000000


	//----- nvinfo : EIATTR_FRAME_SIZE
	.align		4
.L_16:
        /*0024*/ 	.byte	0x04, 0x11
        /*0026*/ 	.short	(.L_18 - .L_17)
	.align		4
.L_17:
        /*0028*/ 	.word	index@($__internal_24_$__cuda_sm70_shflsync_idx_p)
        /*002c*/ 	.word	0x00000000


	//----- nvinfo : EIATTR_FRAME_SIZE
	.align		4
.L_18:
        /*0030*/ 	.byte	0x04, 0x11
        /*0032*/ 	.short	(.L_20 - .L_19)
	.align		4
.L_19:
        /*0034*/ 	.word	index@($__internal_23_$__cuda_sm70_shflsync_bfly_p)
        /*0038*/ 	.word	0x00000000


	//----- nvinfo : EIATTR_FRAME_SIZE
	.align		4
.L_20:
        /*003c*/ 	.byte	0x04, 0x11
        /*003e*/ 	.short	(.L_22 - .L_21)
	.align		4
.L_21:
        /*0040*/ 	.word	index@(_ZN7cutlass13device_kernelIN5flash19enable_sm80_to_sm89INS1_16FlashAttnFwdSm80INS1_25CollectiveMainloopFwdSm80ILi4ELi1ELb0EN4cute5tupleIJNS5_1CILi128EEENS7_ILi48EEENS7_ILi96EEEEEELi96ENS_6half_tEfNS_4arch4Sm80ELb1ELb0ELb1ELb1ELb1ELb1ELb1ELb1EEENS1_21CollectiveEpilogueFwdINS6_IJS8_SA_S9_EEENS6_IJNS7_ILi1EEESI_SI_EEESC_SE_Li128ELb1ELb1ELb1ELb0EEENS1_36VarlenDynamicPersistentTileSchedulerILi128ELi48ELi128ELi128ELb1ELb1ELb0ELb1ELb1ELb1EEEEEEEEEvNT_6ParamsE)
        /*0044*/ 	.word	0x00000150


	//----- nvinfo : EIATTR_REGCOUNT
	.align		4
.L_22:
        /*0048*/ 	.byte	0x04, 0x2f
        /*004a*/ 	.short	(.L_24 - .L_23)
	.align		4
.L_23:
        /*004c*/ 	.word	index@(_ZN7cutlass13device_kernelIN5flash19enable_sm80_to_sm89INS1_16FlashAttnFwdSm80INS1_25CollectiveMainloopFwdSm80ILi4ELi1ELb0EN4cute5tupleIJNS5_1CILi128EEENS7_ILi48EEENS7_ILi96EEEEEELi96ENS_6half_tEfNS_4arch4Sm80ELb1ELb0ELb1ELb1ELb1ELb0ELb1ELb1EEENS1_21CollectiveEpilogueFwdINS6_IJS8_SA_S9_EEENS6_IJNS7_ILi1EEESI_SI_EEESC_SE_Li128ELb1ELb1ELb1ELb0EEENS1_36VarlenDynamicPersistentTileSchedulerILi128ELi48ELi128ELi128ELb1ELb1ELb0ELb1ELb1ELb1EEEEEEEEEvNT_6ParamsE)
        /*0050*/ 	.word	0x000000ff


	//----- nvinfo : EIATTR_FRAME_SIZE
	.align		4
.L_24:
        /*0054*/ 	.byte	0x04, 0x11
        /*0056*/ 	.short	(.L_26 - .L_25)
	.align		4
.L_25:
        /*0058*/ 	.word	index@($__internal_22_$__cuda_sm70_votesync_ballot)
        /*005c*/ 	.word	0x00000000


	//----- nvinfo : EIATTR_FRAME_SIZE
	.align		4
.L_26:
        /*0060*/ 	.byte	0x04, 0x11
        /*0062*/ 	.short	(.L_28 - .L_27)
	.align		4
.L_27:
        /*0064*/ 	.word	index@($__internal_21_$__cuda_sm70_shflsync_up_p)
        /*0068*/ 	.word	0x00000000


	//----- nvinfo : EIATTR_FRAME_SIZE
	.align		4
.L_28:
        /*006c*/ 	.byte	0x04, 0x11
        /*006e*/ 	.short	(.L_30 - .L_29)
	.align		4
.L_29:
        /*0070*/ 	.word	index@($__internal_20_$__cuda_sm70_shflsync_idx_p)
        /*0074*/ 	.word	0x00000000


	//----- nvinfo : EIATTR_FRAME_SIZE
	.align		4
.L_30:
        /*0078*/ 	.byte	0x04, 0x11
        /*007a*/ 	.short	(.L_32 - .L_31)
	.align		4
.L_31:
        /*007c*/ 	.word	index@($__internal_19_$__cuda_sm70_shflsync_bfly_p)
        /*0080*/ 	.word	0x00000000


	//----- nvinfo : EIATTR_FRAME_SIZE
	.align		4
.L_32:
        /*0084*/ 	.byte	0x04, 0x11
        /*0086*/ 	.short	(.L_34 - .L_33)
	.align		4
.L_33:
        /*0088*/ 	.word	index@(_ZN7cutlass13device_kernelIN5flash19enable_sm80_to_sm89INS1_16FlashAttnFwdSm80INS1_25CollectiveMainloopFwdSm80ILi4ELi1ELb0EN4cute5tupleIJNS5_1CILi128EEENS7_ILi48EEENS7_ILi96EEEEEELi96ENS_6half_tEfNS_4arch4Sm80ELb1ELb0ELb1ELb1ELb1ELb0ELb1ELb1EEENS1_21CollectiveEpilogueFwdINS6_IJS8_SA_S9_EEENS6_IJNS7_ILi1EEESI_SI_EEESC_SE_Li128ELb1ELb1ELb1ELb0EEENS1_36VarlenDynamicPersistentTileSchedulerILi128ELi48ELi128ELi128ELb1ELb1ELb0ELb1ELb1ELb1EEEEEEEEEvNT_6ParamsE)
        /*008c*/ 	.word	0x00000040


	//----- nvinfo : EIATTR_REGCOUNT
	.align		4
.L_34:
        /*0090*/ 	.byte	0x04, 0x2f
        /*0092*/ 	.short	(.L_36 - .L_35)
	.align		4
.L_35:
        /*0094*/ 	.word	index@(_ZN7cutlass13device_kernelIN5flash19enable_sm80_to_sm89INS1_16FlashAttnFwdSm80INS1_25CollectiveMainloopFwdSm80ILi4ELi1ELb0EN4cute5tupleIJNS5_1CILi128EEENS7_ILi64EEENS7_ILi96EEEEEELi96ENS_6half_tEfNS_4arch4Sm80ELb1ELb0ELb1ELb0ELb1ELb0ELb1ELb1EEENS1_21CollectiveEpilogueFwdINS6_IJS8_SA_S9_EEENS6_IJNS7_ILi1EEESI_SI_EEESC_SE_Li128ELb0ELb1ELb1ELb0EEENS1_30DynamicPersistentTileSchedulerILi128ELi128ELb1ELb1ELb0EEEEEEEEEvNT_6ParamsE)
        /*0098*/ 	.word	0x000000ff


	//----- nvinfo : EIATTR_FRAME_SIZE
	.align		4
.L_36:
        /*009c*/ 	.byte	0x04, 0x11
        /*009e*/ 	.short	(.L_38 - .L_37)
	.align		4
.L_37:
        /*00a0*/ 	.word	index@($__internal_18_$__cuda_sm70_shflsync_idx_p)
        /*00a4*/ 	.word	0x00000000


	//----- nvinfo : EIATTR_FRAME_SIZE
	.align		4
.L_38:
        /*00a8*/ 	.byte	0x04, 0x11
        /*00aa*/ 	.short	(.L_40 - .L_39)
	.align		4
.L_39:
        /*00ac*/ 	.word	index@($__internal_17_$__cuda_sm70_shflsync_bfly_p)
        /*00b0*/ 	.word	0x00000000


	//----- nvinfo : EIATTR_FRAME_SIZE
	.align		4
.L_40:
        /*00b4*/ 	.byte	0x04, 0x11
        /*00b6*/ 	.short	(.L_42 - .L_41)
	.align		4
.L_41:
        /*00b8*/ 	.word	index@(_ZN7cutlass13device_kernelIN5flash19enable_sm80_to_sm89INS1_16FlashAttnFwdSm80INS1_25CollectiveMainloopFwdSm80ILi4ELi1ELb0EN4cute5tupleIJNS5_1CILi128EEENS7_ILi64EEENS7_ILi96EEEEEELi96ENS_6half_tEfNS_4arch4Sm80ELb1ELb0ELb1ELb0ELb1ELb0ELb1ELb1EEENS1_21CollectiveEpilogueFwdINS6_IJS8_SA_S9_EEENS6_IJNS7_ILi1EEESI_SI_EEESC_SE_Li128ELb0ELb1ELb1ELb0EEENS1_30DynamicPersistentTileSchedulerILi128ELi128ELb1ELb1ELb0EEEEEEEEEvNT_6ParamsE)
        /*00bc*/ 	.word	0x000000c0


	//----- nvinfo : EIATTR_REGCOUNT
	.align		4
.L_42:
        /*00c0*/ 	.byte	0x04, 0x2f
        /*00c2*/ 	.short	(.L_44 - .L_43)
	.align		4
.L_43:
        /*00c4*/ 	.word	index@(_ZN7cutlass13device_kernelIN5flash19enable_sm80_to_sm89INS1_16FlashAttnFwdSm80INS1_25CollectiveMainloopFwdSm80ILi4ELi1ELb0EN4cute5tupleIJNS5_1CILi128EEENS7_ILi48EEENS7_ILi96EEEEEELi96ENS_6half_tEfNS_4arch4Sm80ELb0ELb1ELb1ELb1ELb1ELb1ELb1ELb1EEENS1_21CollectiveEpilogueFwdINS6_IJS8_SA_S9_EEENS6_IJNS7_ILi1EEESI_SI_EEESC_SE_Li128ELb1ELb1ELb1ELb0EEENS1_36VarlenDynamicPersistentTileSchedulerILi128ELi48ELi128ELi128ELb1ELb1ELb0ELb1ELb0ELb1EEEEEEEEEvNT_6ParamsE)
        /*00c8*/ 	.word	0x000000ff


	//----- nvinfo : EIATTR_FRAME_SIZE
	.align		4
.L_44:
        /*00cc*/ 	.byte	0x04, 0x11
        /*00ce*/ 	.short	(.L_46 - .L_45)
	.align		4
.L_45:
        /*00d0*/ 	.word	index@($__internal_16_$__cuda_sm70_votesync_ballot)
        /*00d4*/ 	.word	0x00000000


	//----- nvinfo : EIATTR_FRAME_SIZE
	.align		4
.L_46:
        /*00d8*/ 	.byte	0x04, 0x11
        /*00da*/ 	.short	(.L_48 - .L_47)
	.align		4
.L_47:
        /*00dc*/ 	.word	index@($__internal_15_$__cuda_sm70_shflsync_up_p)
        /*00e0*/ 	.word	0x00000000


	//----- nvinfo : EIATTR_FRAME_SIZE
	.align		4
.L_48:
        /*00e4*/ 	.byte	0x04, 0x11
        /*00e6*/ 	.short	(.L_50 - .L_49)
	.align		4
.L_49:
        /*00e8*/ 	.word	index@($__internal_14_$__cuda_sm70_shflsync_idx_p)
        /*00ec*/ 	.word	0x00000000


	//----- nvinfo : EIATTR_FRAME_SIZE
	.align		4
.L_50:
        /*00f0*/ 	.byte	0x04, 0x11
        /*00f2*/ 	.short	(.L_52 - .L_51)
	.align		4
.L_51:
        /*00f4*/ 	.word	index@($__internal_13_$__cuda_sm70_shflsync_bfly_p)
        /*00f8*/ 	.word	0x00000000


	//----- nvinfo : EIATTR_FRAME_SIZE
	.align		4
.L_52:
        /*00fc*/ 	.byte	0x04, 0x11
        /*00fe*/ 	.short	(.L_54 - .L_53)
	.align		4
.L_53:
        /*0100*/ 	.word	index@(_ZN7cutlass13device_kernelIN5flash19enable_sm80_to_sm89INS1_16FlashAttnFwdSm80INS1_25CollectiveMainloopFwdSm80ILi4ELi1ELb0EN4cute5tupleIJNS5_1CILi128EEENS7_ILi48EEENS7_ILi96EEEEEELi96ENS_6half_tEfNS_4arch4Sm80ELb0ELb1ELb1ELb1ELb1ELb1ELb1ELb1EEENS1_21CollectiveEpilogueFwdINS6_IJS8_SA_S9_EEENS6_IJNS7_ILi1EEESI_SI_EEESC_SE_Li128ELb1ELb1ELb1ELb0EEENS1_36VarlenDynamicPersistentTileSchedulerILi128ELi48ELi128ELi128ELb1ELb1ELb0ELb1ELb0ELb1EEEEEEEEEvNT_6ParamsE)
        /*0104*/ 	.word	0x000000f0


	//----- nvinfo : EIATTR_REGCOUNT
	.align		4
.L_54:
        /*0108*/ 	.byte	0x04, 0x2f
        /*010a*/ 	.short	(.L_56 - .L_55)
	.align		4
.L_55:
        /*010c*/ 	.word	index@(_ZN7cutlass13device_kernelIN5flash19enable_sm80_to_sm89INS1_16FlashAttnFwdSm80INS1_25CollectiveMainloopFwdSm80ILi4ELi1ELb0EN4cute5tupleIJNS5_1CILi128EEENS7_ILi48EEENS7_ILi96EEEEEELi96ENS_6half_tEfNS_4arch4Sm80ELb0ELb1ELb1ELb1ELb1ELb0ELb1ELb1EEENS1_21CollectiveEpilogueFwdINS6_IJS8_SA_S9_EEENS6_IJNS7_ILi1EEESI_SI_EEESC_SE_Li128ELb1ELb1ELb1ELb0EEENS1_36VarlenDynamicPersistentTileSchedulerILi128ELi48ELi128ELi128ELb1ELb1ELb0ELb1ELb0ELb1EEEEEEEEEvNT_6ParamsE)
        /*0110*/ 	.word	0x000000ff


	//----- nvinfo : EIATTR_FRAME_SIZE
	.align		4
.L_56:
        /*0114*/ 	.byte	0x04, 0x11
        /*0116*/ 	.short	(.L_58 - .L_57)
	.align		4
.L_57:
        /*0118*/ 	.word	index@($__internal_12_$__cuda_sm70_votesync_ballot)
        /*011c*/ 	.word	0x00000000


	//----- nvinfo : EIATTR_FRAME_SIZE
	.align		4
.L_58:
        /*0120*/ 	.byte	0x04, 0x11
        /*0122*/ 	.short	(.L_60 - .L_59)
	.align		4
.L_59:
        /*0124*/ 	.word	index@($__internal_11_$__cuda_sm70_shflsync_up_p)
        /*0128*/ 	.word	0x00000000


	//----- nvinfo : EIATTR_FRAME_SIZE
	.align		4
.L_60:
        /*012c*/ 	.byte	0x04, 0x11
        /*012e*/ 	.short	(.L_62 - .L_61)
	.align		4
.L_61:
        /*0130*/ 	.word	index@($__internal_10_$__cuda_sm70_shflsync_idx_p)
        /*0134*/ 	.word	0x00000000


	//----- nvinfo : EIATTR_FRAME_SIZE
	.align		4
.L_62:
        /*0138*/ 	.byte	0x04, 0x11
        /*013a*/ 	.short	(.L_64 - .L_63)
	.align		4
.L_63:
        /*013c*/ 	.word	index@($__internal_9_$__cuda_sm70_shflsync_bfly_p)
        /*0140*/ 	.word	0x00000000


	//----- nvinfo : EIATTR_FRAME_SIZE
	.align		4
.L_64:
        /*0144*/ 	.byte	0x04, 0x11
        /*0146*/ 	.short	(.L_66 - .L_65)
	.align		4
.L_65:
        /*0148*/ 	.word	index@(_ZN7cutlass13device_kernelIN5flash19enable_sm80_to_sm89INS1_16FlashAttnFwdSm80INS1_25CollectiveMainloopFwdSm80ILi4ELi1ELb0EN4cute5tupleIJNS5_1CILi128EEENS7_ILi48EEENS7_ILi96EEEEEELi96ENS_6half_tEfNS_4arch4Sm80ELb0ELb1ELb1ELb1ELb1ELb0ELb1ELb1EEENS1_21CollectiveEpilogueFwdINS6_IJS8_SA_S9_EEENS6_IJNS7_ILi1EEESI_SI_EEESC_SE_Li128ELb1ELb1ELb1ELb0EEENS1_36VarlenDynamicPersistentTileSchedulerILi128ELi48ELi128ELi128ELb1ELb1ELb0ELb1ELb0ELb1EEEEEEEEEvNT_6ParamsE)
        /*014c*/ 	.word	0x00000038


	//----- nvinfo : EIATTR_REGCOUNT
	.align		4
.L_66:
        /*0150*/ 	.byte	0x04, 0x2f
        /*0152*/ 	.short	(.L_68 - .L_67)
	.align		4
.L_67:
        /*0154*/ 	.word	index@(_ZN7cutlass13device_kernelIN5flash19enable_sm80_to_sm89INS1_16FlashAttnFwdSm80INS1_25CollectiveMainloopFwdSm80ILi4ELi1ELb0EN4cute5tupleIJNS5_1CILi128EEENS7_ILi48EEENS7_ILi96EEEEEELi96ENS_6half_tEfNS_4arch4Sm80ELb0ELb1ELb1ELb0ELb1ELb0ELb1ELb1EEENS1_21CollectiveEpilogueFwdINS6_IJS8_SA_S9_EEENS6_IJNS7_ILi1EEESI_SI_EEESC_SE_Li128ELb0ELb1ELb1ELb0EEENS1_19SingleTileSchedulerILb0ELb1ELb1ELi128EEEEEEEEEvNT_6ParamsE)
        /*0158*/ 	.word	0x000000ff


	//----- nvinfo : EIATTR_FRAME_SIZE
	.align		4
.L_68:
        /*015c*/ 	.byte	0x04, 0x11
        /*015e*/ 	.short	(.L_70 - .L_69)
	.align		4
.L_69:
        /*0160*/ 	.word	index@($__internal_8_$__cuda_sm70_shflsync_idx_p)
        /*0164*/ 	.word	0x00000000


	//----- nvinfo : EIATTR_FRAME_SIZE
	.align		4
.L_70:
        /*0168*/ 	.byte	0x04, 0x11
        /*016a*/ 	.short	(.L_72 - .L_71)
	.align		4
.L_71:
        /*016c*/ 	.word	index@(_ZN7cutlass13device_kernelIN5flash19enable_sm80_to_sm89INS1_16FlashAttnFwdSm80INS1_25CollectiveMainloopFwdSm80ILi4ELi1ELb0EN4cute5tupleIJNS5_1CILi128EEENS7_ILi48EEENS7_ILi96EEEEEELi96ENS_6half_tEfNS_4arch4Sm80ELb0ELb1ELb1ELb0ELb1ELb0ELb1ELb1EEENS1_21CollectiveEpilogueFwdINS6_IJS8_SA_S9_EEENS6_IJNS7_ILi1EEESI_SI_EEESC_SE_Li128ELb0ELb1ELb1ELb0EEENS1_19SingleTileSchedulerILb0ELb1ELb1ELi128EEEEEEEEEvNT_6ParamsE)
        /*0170*/ 	.word	0x00000000


	//----- nvinfo : EIATTR_REGCOUNT
	.align		4
.L_72:
        /*0174*/ 	.byte	0x04, 0x2f
        /*0176*/ 	.short	(.L_74 - .L_73)
	.align		4
.L_73:
        /*0178*/ 	.word	index@(_ZN7cutlass13device_kernelIN5flash19enable_sm80_to_sm89INS1_16FlashAttnFwdSm80INS1_25CollectiveMainloopFwdSm80ILi4ELi1ELb0EN4cute5tupleIJNS5_1CILi128EEENS7_ILi48EEENS7_ILi96EEEEEELi96ENS_6half_tEfNS_4arch4Sm80ELb0ELb0ELb1ELb1ELb1ELb1ELb1ELb1EEENS1_21CollectiveEpilogueFwdINS6_IJS8_SA_S9_EEENS6_IJNS7_ILi1EEESI_SI_EEESC_SE_Li128ELb1ELb1ELb1ELb0EEENS1_36VarlenDynamicPersistentTileSchedulerILi128ELi48ELi128ELi128ELb1ELb1ELb0ELb0ELb1ELb1EEEEEEEEEvNT_6ParamsE)
        /*017c*/ 	.word	0x000000ff


	//----- nvinfo : EIATTR_FRAME_SIZE
	.align		4
.L_74:
        /*0180*/ 	.byte	0x04, 0x11
        /*0182*/ 	.short	(.L_76 - .L_75)
	.align		4
.L_75:
        /*0184*/ 	.word	index@($__internal_7_$__cuda_sm70_votesync_ballot)
        /*0188*/ 	.word	0x00000000


	//----- nvinfo : EIATTR_FRAME_SIZE
	.align		4
.L_76:
        /*018c*/ 	.byte	0x04, 0x11
        /*018e*/ 	.short	(.L_78 - .L_77)
	.align		4
.L_77:
        /*0190*/ 	.word	index@($__internal_6_$__cuda_sm70_shflsync_up_p)
        /*0194*/ 	.word	0x00000000


	//----- nvinfo : EIATTR_FRAME_SIZE
	.align		4
.L_78:
        /*0198*/ 	.byte	0x04, 0x11
        /*019a*/ 	.short	(.L_80 - .L_79)
	.align		4
.L_79:
        /*019c*/ 	.word	index@($__internal_5_$__cuda_sm70_shflsync_idx_p)
        /*01a0*/ 	.word	0x00000000


	//----- nvinfo : EIATTR_FRAME_SIZE
	.align		4
.L_80:
        /*01a4*/ 	.byte	0x04, 0x11
        /*01a6*/ 	.short	(.L_82 - .L_81)
	.align		4
.L_81:
        /*01a8*/ 	.word	index@($__internal_4_$__cuda_sm70_shflsync_bfly_p)
        /*01ac*/ 	.word	0x00000000


	//----- nvinfo : EIATTR_FRAME_SIZE
	.align		4
.L_82:
        /*01b0*/ 	.byte	0x04, 0x11
        /*01b2*/ 	.short	(.L_84 - .L_83)
	.align		4
.L_83:
        /*01b4*/ 	.word	index@(_ZN7cutlass13device_kernelIN5flash19enable_sm80_to_sm89INS1_16FlashAttnFwdSm80INS1_25CollectiveMainloopFwdSm80ILi4ELi1ELb0EN4cute5tupleIJNS5_1CILi128EEENS7_ILi48EEENS7_ILi96EEEEEELi96ENS_6half_tEfNS_4arch4Sm80ELb0ELb0ELb1ELb1ELb1ELb1ELb1ELb1EEENS1_21CollectiveEpilogueFwdINS6_IJS8_SA_S9_EEENS6_IJNS7_ILi1EEESI_SI_EEESC_SE_Li128ELb1ELb1ELb1ELb0EEENS1_36VarlenDynamicPersistentTileSchedulerILi128ELi48ELi128ELi128ELb1ELb1ELb0ELb0ELb1ELb1EEEEEEEEEvNT_6ParamsE)
        /*01b8*/ 	.word	0x00000130


	//----- nvinfo : EIATTR_REGCOUNT
	.align		4
.L_84:
        /*01bc*/ 	.byte	0x04, 0x2f
        /*01be*/ 	.short	(.L_86 - .L_85)
	.align		4
.L_85:
        /*01c0*/ 	.word	index@(_ZN7cutlass13device_kernelIN5flash19enable_sm80_to_sm89INS1_16FlashAttnFwdSm80INS1_25CollectiveMainloopFwdSm80ILi4ELi1ELb0EN4cute5tupleIJNS5_1CILi128EEENS7_ILi48EEENS7_ILi96EEEEEELi96ENS_6half_tEfNS_4arch4Sm80ELb0ELb0ELb1ELb1ELb1ELb0ELb1ELb1EEENS1_21CollectiveEpilogueFwdINS6_IJS8_SA_S9_EEENS6_IJNS7_ILi1EEESI_SI_EEESC_SE_Li128ELb1ELb1ELb1ELb0EEENS1_36VarlenDynamicPersistentTileSchedulerILi128ELi48ELi128ELi128ELb1ELb1ELb0ELb0ELb1ELb1EEEEEEEEEvNT_6ParamsE)
        /*01c4*/ 	.word	0x000000ff


	//----- nvinfo : EIATTR_FRAME_SIZE
	.align		4
.L_86:
        /*01c8*/ 	.byte	0x04, 0x11
        /*01ca*/ 	.short	(.L_88 - .L_87)
	.align		4
.L_87:
        /*01cc*/ 	.word	index@($__internal_3_$__cuda_sm70_votesync_ballot)
        /*01d0*/ 	.word	0x00000000


	//----- nvinfo : EIATTR_FRAME_SIZE
	.align		4
.L_88:
        /*01d4*/ 	.byte	0x04, 0x11
        /*01d6*/ 	.short	(.L_90 - .L_89)
	.align		4
.L_89:
        /*01d8*/ 	.word	index@($__internal_2_$__cuda_sm70_shflsync_up_p)
        /*01dc*/ 	.word	0x00000000


	//----- nvinfo : EIATTR_FRAME_SIZE
	.align		4
.L_90:
        /*01e0*/ 	.byte	0x04, 0x11
        /*01e2*/ 	.short	(.L_92 - .L_91)
	.align		4
.L_91:
        /*01e4*/ 	.word	index@($__internal_1_$__cuda_sm70_shflsync_idx_p)
        /*01e8*/ 	.word	0x00000000


	//----- nvinfo : EIATTR_FRAME_SIZE
	.align		4
.L_92:
        /*01ec*/ 	.byte	0x04, 0x11
        /*01ee*/ 	.short	(.L_94 - .L_93)
	.align		4
.L_93:
        /*01f0*/ 	.word	index@($__internal_0_$__cuda_sm70_shflsync_bfly_p)
        /*01f4*/ 	.word	0x00000000


	//----- nvinfo : EIATTR_FRAME_SIZE
	.align		4
.L_94:
        /*01f8*/ 	.byte	0x04, 0x11
        /*01fa*/ 	.short	(.L_96 - .L_95)
	.align		4
.L_95:
        /*01fc*/ 	.word	index@(_ZN7cutlass13device_kernelIN5flash19enable_sm80_to_sm89INS1_16FlashAttnFwdSm80INS1_25CollectiveMainloopFwdSm80ILi4ELi1ELb0EN4cute5tupleIJNS5_1CILi128EEENS7_ILi48EEENS7_ILi96EEEEEELi96ENS_6half_tEfNS_4arch4Sm80ELb0ELb0ELb1ELb1ELb1ELb0ELb1ELb1EEENS1_21CollectiveEpilogueFwdINS6_IJS8_SA_S9_EEENS6_IJNS7_ILi1EEESI_SI_EEESC_SE_Li128ELb1ELb1ELb1ELb0EEENS1_36VarlenDynamicPersistentTileSchedulerILi128ELi48ELi128ELi128ELb1ELb1ELb0ELb0ELb1ELb1EEEEEEEEEvNT_6ParamsE)
        /*0200*/ 	.word	0x00000098


	//----- nvinfo : EIATTR_REGCOUNT
	.align		4
.L_96:
        /*0204*/ 	.byte	0x04, 0x2f
        /*0206*/ 	.short	(.L_98 - .L_97)
	.align		4
.L_97:
        /*0208*/ 	.word	index@(_ZN7cutlass13device_kernelIN5flash19enable_sm80_to_sm89INS1_16FlashAttnFwdSm80INS1_25CollectiveMainloopFwdSm80ILi4ELi1ELb0EN4cute5tupleIJNS5_1CILi128EEENS7_ILi64EEENS7_ILi96EEEEEELi96ENS_6half_tEfNS_4arch4Sm80ELb0ELb0ELb1ELb0ELb1ELb0ELb1ELb1EEENS1_21CollectiveEpilogueFwdINS6_IJS8_SA_S9_EEENS6_IJNS7_ILi1EEESI_SI_EEESC_SE_Li128ELb0ELb1ELb1ELb0EEENS1_19SingleTileSchedulerILb0ELb1ELb1ELi128EEEEEEEEEvNT_6ParamsE)
        /*020c*/ 	.word	0x000000ff


	//----- nvinfo : EIATTR_FRAME_SIZE
	.align		4
.L_98:
        /*0210*/ 	.byte	0x04, 0x11
        /*0212*/ 	.short	(.L_100 - .L_99)
	.align		4
.L_99:
        /*0214*/ 	.word	index@(_ZN7cutlass13device_kernelIN5flash19enable_sm80_to_sm89INS1_16FlashAttnFwdSm80INS1_25CollectiveMainloopFwdSm80ILi4ELi1ELb0EN4cute5tupleIJNS5_1CILi128EEENS7_ILi64EEENS7_ILi96EEEEEELi96ENS_6half_tEfNS_4arch4Sm80ELb0ELb0ELb1ELb0ELb1ELb0ELb1ELb1EEENS1_21CollectiveEpilogueFwdINS6_IJS8_SA_S9_EEENS6_IJNS7_ILi1EEESI_SI_EEESC_SE_Li128ELb0ELb1ELb1ELb0EEENS1_19SingleTileSchedulerILb0ELb1ELb1ELi128EEEEEEEEEvNT_6ParamsE)
        /*0218*/ 	.word	0x00000060


	//----- nvinfo : EIATTR_MIN_STACK_SIZE
	.align		4
.L_100:
        /*021c*/ 	.byte	0x04, 0x12
        /*021e*/ 	.short	(.L_102 - .L_101)
	.align		4
.L_101:
        /*0220*/ 	.word	index@(_ZN7cutlass13device_kernelIN5flash19enable_sm80_to_sm89INS1_16FlashAttnFwdSm80INS1_25CollectiveMainloopFwdSm80ILi4ELi1ELb0EN4cute5tupleIJNS5_1CILi128EEENS7_ILi64EEENS7_ILi96EEEEEELi96ENS_6half_tEfNS_4arch4Sm80ELb0ELb0ELb1ELb0ELb1ELb0ELb1ELb1EEENS1_21CollectiveEpilogueFwdINS6_IJS8_SA_S9_EEENS6_IJNS7_ILi1EEESI_SI_EEESC_SE_Li128ELb0ELb1ELb1ELb0EEENS1_19SingleTileSchedulerILb0ELb1ELb1ELi128EEEEEEEEEvNT_6ParamsE)
        /*0224*/ 	.word	0x00000060


	//----- nvinfo : EIATTR_MIN_STACK_SIZE
	.align		4
.L_102:
        /*0228*/ 	.byte	0x04, 0x12
        /*022a*/ 	.short	(.L_104 - .L_103)
	.align		4
.L_103:
        /*022c*/ 	.word	index@(_ZN7cutlass13device_kernelIN5flash19enable_sm80_to_sm89INS1_16FlashAttnFwdSm80INS1_25CollectiveMainloopFwdSm80ILi4ELi1ELb0EN4cute5tupleIJNS5_1CILi128EEENS7_ILi48EEENS7_ILi96EEEEEELi96ENS_6half_tEfNS_4arch4Sm80ELb0ELb0ELb1ELb1ELb1ELb0ELb1ELb1EEENS1_21CollectiveEpilogueFwdINS6_IJS8_SA_S9_EEENS6_IJNS7_ILi1EEESI_SI_EEESC_SE_Li128ELb1ELb1ELb1ELb0EEENS1_36VarlenDynamicPersistentTileSchedulerILi128ELi48ELi128ELi128ELb1ELb1ELb0ELb0ELb1ELb1EEEEEEEEEvNT_6ParamsE)
        /*0230*/ 	.word	0x00000098


	//----- nvinfo : EIATTR_MIN_STACK_SIZE
	.align		4
.L_104:
        /*0234*/ 	.byte	0x04, 0x12
        /*0236*/ 	.short	(.L_106 - .L_105)
	.align		4
.L_105:
        /*0238*/ 	.word	index@(_ZN7cutlass13device_kernelIN5flash19enable_sm80_to_sm89INS1_16FlashAttnFwdSm80INS1_25CollectiveMainloopFwdSm80ILi4ELi1ELb0EN4cute5tupleIJNS5_1CILi128EEENS7_ILi48EEENS7_ILi96EEEEEELi96ENS_6half_tEfNS_4arch4Sm80ELb0ELb0ELb1ELb1ELb1ELb1ELb1ELb1EEENS1_21CollectiveEpilogueFwdINS6_IJS8_SA_S9_EEENS6_IJNS7_ILi1EEESI_SI_EEESC_SE_Li128ELb1ELb1ELb1ELb0EEENS1_36VarlenDynamicPersistentTileSchedulerILi128ELi48ELi128ELi128ELb1ELb1ELb0ELb0ELb1ELb1EEEEEEEEEvNT_6ParamsE)
        /*023c*/ 	.word	0x00000130


	//----- nvinfo : EIATTR_MIN_STACK_SIZE
	.align		4
.L_106:
        /*0240*/ 	.byte	0x04, 0x12
        /*0242*/ 	.short	(.L_108 - .L_107)
	.align		4
.L_107:
        /*0244*/ 	.word	index@(_ZN7cutlass13device_kernelIN5flash19enable_sm80_to_sm89INS1_16FlashAttnFwdSm80INS1_25CollectiveMainloopFwdSm80ILi4ELi1ELb0EN4cute5tupleIJNS5_1CILi128EEENS7_ILi48EEENS7_ILi96EEEEEELi96ENS_6half_tEfNS_4arch4Sm80ELb0ELb1ELb1ELb0ELb1ELb0ELb1ELb1EEENS1_21CollectiveEpilogueFwdINS6_IJS8_SA_S9_EEENS6_IJNS7_ILi1EEESI_SI_EEESC_SE_Li128ELb0ELb1ELb1ELb0EEENS1_19SingleTileSchedulerILb0ELb1ELb1ELi128EEEEEEEEEvNT_6ParamsE)
        /*0248*/ 	.word	0x00000000


	//----- nvinfo : EIATTR_MIN_STACK_SIZE
	.align		4
.L_108:
        /*024c*/ 	.byte	0x04, 0x12
        /*024e*/ 	.short	(.L_110 - .L_109)
	.align		4
.L_109:
        /*0250*/ 	.word	index@(_ZN7cutlass13device_kernelIN5flash19enable_sm80_to_sm89INS1_16FlashAttnFwdSm80INS1_25CollectiveMainloopFwdSm80ILi4ELi1ELb0EN4cute5tupleIJNS5_1CILi128EEENS7_ILi48EEENS7_ILi96EEEEEELi96ENS_6half_tEfNS_4arch4Sm80ELb0ELb1ELb1ELb1ELb1ELb0ELb1ELb1EEENS1_21CollectiveEpilogueFwdINS6_IJS8_SA_S9_EEENS6_IJNS7_ILi1EEESI_SI_EEESC_SE_Li128ELb1ELb1ELb1ELb0EEENS1_36VarlenDynamicPersistentTileSchedulerILi128ELi48ELi128ELi128ELb1ELb1ELb0ELb1ELb0ELb1EEEEEEEEEvNT_6ParamsE)
        /*0254*/ 	.word	0x00000038


	//----- nvinfo : EIATTR_MIN_STACK_SIZE
	.align		4
.L_110:
        /*0258*/ 	.byte	0x04, 0x12
        /*025a*/ 	.short	(.L_112 - .L_111)
	.align		4
.L_111:
        /*025c*/ 	.word	index@(_ZN7cutlass13device_kernelIN5flash19enable_sm80_to_sm89INS1_16FlashAttnFwdSm80INS1_25CollectiveMainloopFwdSm80ILi4ELi1ELb0EN4cute5tupleIJNS5_1CILi128EEENS7_ILi48EEENS7_ILi96EEEEEELi96ENS_6half_tEfNS_4arch4Sm80ELb0ELb1ELb1ELb1ELb1ELb1ELb1ELb1EEENS1_21CollectiveEpilogueFwdINS6_IJS8_SA_S9_EEENS6_IJNS7_ILi1EEESI_SI_EEESC_SE_Li128ELb1ELb1ELb1ELb0EEENS1_36VarlenDynamicPersistentTileSchedulerILi128ELi48ELi128ELi128ELb1ELb1ELb0ELb1ELb0ELb1EEEEEEEEEvNT_6ParamsE)
        /*0260*/ 	.word	0x000000f0


	//----- nvinfo : EIATTR_MIN_STACK_SIZE
	.align		4
.L_112:
        /*0264*/ 	.byte	0x04, 0x12
        /*0266*/ 	.short	(.L_114 - .L_113)
	.align		4
.L_113:
        /*0268*/ 	.word	index@(_ZN7cutlass13device_kernelIN5flash19enable_sm80_to_sm89INS1_16FlashAttnFwdSm80INS1_25CollectiveMainloopFwdSm80ILi4ELi1ELb0EN4cute5tupleIJNS5_1CILi128EEENS7_ILi64EEENS7_ILi96EEEEEELi96ENS_6half_tEfNS_4arch4Sm80ELb1ELb0ELb1ELb0ELb1ELb0ELb1ELb1EEENS1_21CollectiveEpilogueFwdINS6_IJS8_SA_S9_EEENS6_IJNS7_ILi1EEESI_SI_EEESC_SE_Li128ELb0ELb1ELb1ELb0EEENS1_30DynamicPersistentTileSchedulerILi128ELi128ELb1ELb1ELb0EEEEEEEEEvNT_6ParamsE)
        /*026c*/ 	.word	0x000000c0


	//----- nvinfo : EIATTR_MIN_STACK_SIZE
	.align		4
.L_114:
        /*0270*/ 	.byte	0x04, 0x12
        /*0272*/ 	.short	(.L_116 - .L_115)
	.align		4
.L_115:
        /*0274*/ 	.word	index@(_ZN7cutlass13device_kernelIN5flash19enable_sm80_to_sm89INS1_16FlashAttnFwdSm80INS1_25CollectiveMainloopFwdSm80ILi4ELi1ELb0EN4cute5tupleIJNS5_1CILi128EEENS7_ILi48EEENS7_ILi96EEEEEELi96ENS_6half_tEfNS_4arch4Sm80ELb1ELb0ELb1ELb1ELb1ELb0ELb1ELb1EEENS1_21CollectiveEpilogueFwdINS6_IJS8_SA_S9_EEENS6_IJNS7_ILi1EEESI_SI_EEESC_SE_Li128ELb1ELb1ELb1ELb0EEENS1_36VarlenDynamicPersistentTileSchedulerILi128ELi48ELi128ELi128ELb1ELb1ELb0ELb1ELb1ELb1EEEEEEEEEvNT_6ParamsE)
        /*0278*/ 	.word	0x00000040


	//----- nvinfo : EIATTR_MIN_STACK_SIZE
	.align		4
.L_116:
        /*027c*/ 	.byte	0x04, 0x12
        /*027e*/ 	.short	(.L_118 - .L_117)
	.align		4
.L_117:
        /*0280*/ 	.word	index@(_ZN7cutlass13device_kernelIN5flash19enable_sm80_to_sm89INS1_16FlashAttnFwdSm80INS1_25CollectiveMainloopFwdSm80ILi4ELi1ELb0EN4cute5tupleIJNS5_1CILi128EEENS7_ILi48EEENS7_ILi96EEEEEELi96ENS_6half_tEfNS_4arch4Sm80ELb1ELb0ELb1ELb1ELb1ELb1ELb1ELb1EEENS1_21CollectiveEpilogueFwdINS6_IJS8_SA_S9_EEENS6_IJNS7_ILi1EEESI_SI_EEESC_SE_Li128ELb1ELb1ELb1ELb0EEENS1_36VarlenDynamicPersistentTileSchedulerILi128ELi48ELi128ELi128ELb1ELb1ELb0ELb1ELb1ELb1EEEEEEEEEvNT_6ParamsE)
        /*0284*/ 	.word	0x00000150
.L_118:


//--------------------- .nv.info._ZN7cutlass13device_kernelIN5flash19enable_sm80_to_sm89INS1_16FlashAttnFwdSm80INS1_25CollectiveMainloopFwdSm80ILi4ELi1ELb0EN4cute5tupleIJNS5_1CILi128EEENS7_ILi64EEENS7_ILi96EEEEEELi96ENS_6half_tEfNS_4arch4Sm80ELb0ELb0ELb1ELb0ELb1ELb0ELb1ELb1EEENS1_21CollectiveEpilogueFwdINS6_IJS8_SA_S9_EEENS6_IJNS7_ILi1EEESI_SI_EEESC_SE_Li128ELb0ELb1ELb1ELb0EEENS1_19SingleTileSchedulerILb0ELb1ELb1ELi128EEEEEEEEEvNT_6ParamsE --------------------------
	.section	.nv.info._ZN7cutlass13device_kernelIN5flash19enable_sm80_to_sm89INS1_16FlashAttnFwdSm80INS1_25CollectiveMainloopFwdSm80ILi4ELi1ELb0EN4cute5tupleIJNS5_1CILi128EEENS7_ILi64EEENS7_ILi96EEEEEELi96ENS_6half_tEfNS_4arch4Sm80ELb0ELb0ELb1ELb0ELb1ELb0ELb1ELb1EEENS1_21CollectiveEpilogueFwdINS6_IJS8_SA_S9_EEENS6_IJNS7_ILi1EEESI_SI_EEESC_SE_Li128ELb0ELb1ELb1ELb0EEENS1_19SingleTileSchedulerILb0ELb1ELb1ELi128EEEEEEEEEvNT_6ParamsE,"",@"SHT_CUDA_INFO"
	.sectionflags	@""
	.align	4


	//----- nvinfo : EIATTR_CUDA_API_VERSION
	.align		4
        /*0000*/ 	.byte	0x04, 0x37
        /*0002*/ 	.short	(.L_120 - .L_119)
.L_119:
        /*0004*/ 	.word	0x00000082


	//----- nvinfo : EIATTR_SW2861232_WAR
	.align		4
.L_120:
        /*0008*/ 	.byte	0x01, 0x35
	.zero		2


	//----- nvinfo : EIATTR_PARAM_CBANK
	.align		4
        /*000c*/ 	.byte	0x04, 0x0a
        /*000e*/ 	.short	(.L_122 - .L_121)
	.align		4
.L_121:
        /*0010*/ 	.word	index@(.nv.constant0._ZN7cutlass13device_kernelIN5flash19enable_sm80_to_sm89INS1_16FlashAttnFwdSm80INS1_25CollectiveMainloopFwdSm80ILi4ELi1ELb0EN4cute5tupleIJNS5_1CILi128EEENS7_ILi64EEENS7_ILi96EEEEEELi96ENS_6half_tEfNS_4arch4Sm80ELb0ELb0ELb1ELb0ELb1ELb0ELb1ELb1EEENS1_21CollectiveEpilogueFwdINS6_IJS8_SA_S9_EEENS6_IJNS7_ILi1EEESI_SI_EEESC_SE_Li128ELb0ELb1ELb1ELb0EEENS1_19SingleTileSchedulerILb0ELb1ELb1ELi128EEEEEEEEEvNT_6ParamsE)
        /*0014*/ 	.short	0x0160
        /*0016*/ 	.short	0x0418


	//----- nvinfo : EIATTR_CBANK_PARAM_SIZE
	.align		4
.L_122:
        /*0018*/ 	.byte	0x03, 0x19
        /*001a*/ 	.short	0x0418


	//----- nvinfo : EIATTR_KPARAM_INFO
	.align		4
        /*001c*/ 	.byte	0x04, 0x17
        /*001e*/ 	.short	(.L_124 - .L_123)
.L_123:
        /*0020*/ 	.word	0x00000000
        /*0024*/ 	.short	0x0000
        /*0026*/ 	.short	0x0000
        /*0028*/ 	.byte	0x00, 0xf0, 0x61, 0x10


	//----- nvinfo : EIATTR_MAXREG_COUNT
	.align		4
.L_124:
        /*002c*/ 	.byte	0x03, 0x1b
        /*002e*/ 	.short	0x00ff


	//----- nvinfo : EIATTR_NUM_BARRIERS
	.align		4
        /*0030*/ 	.byte	0x02, 0x4c
        /*0032*/ 	.byte	0x02
	.zero		1


	//----- nvinfo : EIATTR_ANNOTATIONS
	.align		4
        /*0034*/ 	.byte	0x04, 0x55
        /*0036*/ 	.short	(.L_126 - .L_125)


	//   ....[0]....
.L_125:
        /*0038*/ 	.word	0x00000001
        /*003c*/ 	.byte	0x90, 0x00, 0x00, 0x00, 0x01, 0x00, 0x00, 0x00, 0xf0, 0x00, 0x00, 0x00, 0x01, 0x00, 0x00, 0x00
        /* <DEDUP_REMOVED lines=24> */
        /*01cc*/ 	.byte	0x50, 0x9b, 0x00, 0x00, 0x01, 0x00, 0x00, 0x00, 0x00, 0xb6, 0x00, 0x00


	//----- nvinfo : EIATTR_MERCURY_ISA_VERSION
	.align		4
.L_126:
        /*01d8*/ 	.byte	0x03, 0x5f
        /*01da*/ 	.short	0x0000


	//----- nvinfo : EIATTR_COOP_GROUP_MASK_REGIDS
	.align		4
        /*01dc*/ 	.byte	0x04, 0x29
        /*01de*/ 	.short	(.L_128 - .L_127)


	//   ....[0]....
.L_127:
        /*01e0*/ 	.word	0xffffffff


	//   ....[1]....
        /*01e4*/ 	.word	0xffffffff


	//   ....[2]....
        /*01e8*/ 	.word	0xffffffff


	//   ....[3]....
        /*01ec*/ 	.word	0xffffffff


	//   ....[4]....
        /*01f0*/ 	.word	0xffffffff


	//   ....[5]....
        /*01f4*/ 	.word	0xffffffff


	//   ....[6]....
        /*01f8*/ 	.word	0xffffffff


	//   ....[7]....
        /*01fc*/ 	.word	0xffffffff


	//   ....[8]....
        /*0200*/ 	.word	0xffffffff


	//   ....[9]....
        /*0204*/ 	.word	0xffffffff


	//   ....[10]....
        /*0208*/ 	.word	0xffffffff


	//   ....[11]....
        /*020c*/ 	.word	0xffffffff


	//   ....[12]....
        /*0210*/ 	.word	0xffffffff


	//   ....[13]....
        /*0214*/ 	.word	0xffffffff


	//   ....[14]....
        /*0218*/ 	.word	0xffffffff


	//   ....[15]....
        /*021c*/ 	.word	0xffffffff


	//   ....[16]....
        /*0220*/ 	.word	0xffffffff


	//   ....[17]....
        /*0224*/ 	.word	0xffffffff


	//   ....[18]....
        /*0228*/ 	.word	0xffffffff


	//   ....[19]....
        /*022c*/ 	.word	0xffffffff


	//   ....[20]....
        /*0230*/ 	.word	0xffffffff


	//   ....[21]....
        /*0234*/ 	.word	0xffffffff


	//   ....[22]....
        /*0238*/ 	.word	0xffffffff


	//   ....[23]....
        /*023c*/ 	.word	0xffffffff


	//   ....[24]....
        /*0240*/ 	.word	0xffffffff


	//   ....[25]....
        /*0244*/ 	.word	0xffffffff


	//   ....[26]....
        /*0248*/ 	.word	0xffffffff


	//   ....[27]....
        /*024c*/ 	.word	0xffffffff


	//   ....[28]....
        /*0250*/ 	.word	0xffffffff


	//   ....[29]....
        /*0254*/ 	.word	0xffffffff


	//   ....[30]....
        /*0258*/ 	.word	0xffffffff


	//   ....[31]....
        /*025c*/ 	.word	0xffffffff


	//   ....[32]....
        /*0260*/ 	.word	0xffffffff


	//   ....[33]....
        /*0264*/ 	.word	0xffffffff


	//   ....[34]....
        /*0268*/ 	.word	0xffffffff


	//   ....[35]....
        /*026c*/ 	.word	0xffffffff


	//   ....[36]....
        /*0270*/ 	.word	0xffffffff


	//   ....[37]....
        /*0274*/ 	.word	0xffffffff


	//   ....[38]....
        /*0278*/ 	.word	0xffffffff


	//   ....[39]....
        /*027c*/ 	.word	0xffffffff


	//   ....[40]....
        /*0280*/ 	.word	0xffffffff


	//   ....[41]....
        /*0284*/ 	.word	0xffffffff


	//   ....[42]....
        /*0288*/ 	.word	0xffffffff


	//   ....[43]....
        /*028c*/ 	.word	0xffffffff


	//   ....[44]....
        /*0290*/ 	.word	0xffffffff


	//   ....[45]....
        /*0294*/ 	.word	0xffffffff


	//   ....[46]....
        /*0298*/ 	.word	0xffffffff


	//   ....[47]....
        /*029c*/ 	.word	0xffffffff


	//   ....[48]....
        /*02a0*/ 	.word	0xffffffff


	//   ....[49]....
        /*02a4*/ 	.word	0xffffffff


	//   ....[50]....
        /*02a8*/ 	.word	0xffffffff


	//   ....[51]....
        /*02ac*/ 	.word	0xffffffff


	//   ....[52]....
        /*02b0*/ 	.word	0xffffffff


	//   ....[53]....
        /*02b4*/ 	.word	0xffffffff


	//   ....[54]....
        /*02b8*/ 	.word	0xffffffff


	//   ....[55]....
        /*02bc*/ 	.word	0xffffffff


	//   ....[56]....
        /*02c0*/ 	.word	0xffffffff


	//   ....[57]....
        /*02c4*/ 	.word	0xffffffff


	//   ....[58]....
        /*02c8*/ 	.word	0xffffffff


	//   ....[59]....
        /*02cc*/ 	.word	0xffffffff


	//   ....[60]....
        /*02d0*/ 	.word	0xffffffff


	//   ....[61]....
        /*02d4*/ 	.word	0xffffffff


	//   ....[62]....
        /*02d8*/ 	.word	0xffffffff


	//   ....[63]....
        /*02dc*/ 	.word	0xffffffff


	//   ....[64]....
        /*02e0*/ 	.word	0xffffffff


	//   ....[65]....
        /*02e4*/ 	.word	0xffffffff


	//   ....[66]....
        /*02e8*/ 	.word	0xffffffff


	//   ....[67]....
        /*02ec*/ 	.word	0xffffffff


	//   ....[68]....
        /*02f0*/ 	.word	0xffffffff


	//----- nvinfo : EIATTR_COOP_GROUP_INSTR_OFFSETS
	.align		4
.L_128:
        /*02f4*/ 	.byte	0x04, 0x28
        /*02f6*/ 	.short	(.L_130 - .L_129)


	//   ....[0]....
.L_129:
        /*02f8*/ 	.word	0x00000060


	//   ....[1]....
        /*02fc*/ 	.word	0x00000ce0


	//   ....[2]....
        /*0300*/ 	.word	0x00000d10


	//   ....[3]....
        /*0304*/ 	.word	0x00000ec0


	//   ....[4]....
        /*0308*/ 	.word	0x00000ef0


	//   ....[5]....
        /*030c*/ 	.word	0x00001010


	//   ....[6]....
        /*0310*/ 	.word	0x00001040


	//   ....[7]....
        /*0314*/ 	.word	0x00001160


	//   ....[8]....
        /*0318*/ 	.word	0x000011a0


	//   ....[9]....
        /*031c*/ 	.word	0x000016e0


	//   ....[10]....
        /*0320*/ 	.word	0x00001710


	//   ....[11]....
        /*0324*/ 	.word	0x000017f0


	//   ....[12]....
        /*0328*/ 	.word	0x00001830


	//   ....[13]....
        /*032c*/ 	.word	0x00001860


	//   ....[14]....
        /*0330*/ 	.word	0x00001870


	//   ....[15]....
        /*0334*/ 	.word	0x00001930


	//   ....[16]....
        /*0338*/ 	.word	0x00001960


	//   ....[17]....
        /*033c*/ 	.word	0x00003070


	//   ....[18]....
        /*0340*/ 	.word	0x00003080


	//   ....[19]....
        /*0344*/ 	.word	0x00003090


	//   ....[20]....
        /*0348*/ 	.word	0x000030a0


	//   ....[21]....
        /*034c*/ 	.word	0x00003940


	//   ....[22]....
        /*0350*/ 	.word	0x00003a40


	//   ....[23]....
        /*0354*/ 	.word	0x00003aa0


	//   ....[24]....
        /*0358*/ 	.word	0x00003b80


	//   ....[25]....
        /*035c*/ 	.word	0x00003bb0


	//   ....[26]....
        /*0360*/ 	.word	0x00003cf0


	//   ....[27]....
        /*0364*/ 	.word	0x00003d10


	//   ....[28]....
        /*0368*/ 	.word	0x00003e40


	//   ....[29]....
        /*036c*/ 	.word	0x000057c0


	//   ....[30]....
        /*0370*/ 	.word	0x000057d0


	//   ....[31]....
        /*0374*/ 	.word	0x000057e0


	//   ....[32]....
        /*0378*/ 	.word	0x000057f0


	//   ....[33]....
        /*037c*/ 	.word	0x00005d20


	//   ....[34]....
        /*0380*/ 	.word	0x00005d40


	//   ....[35]....
        /*0384*/ 	.word	0x00005d60


	//   ....[36]....
        /*0388*/ 	.word	0x00005d80


	//   ....[37]....
        /*038c*/ 	.word	0x00006f00


	//   ....[38]....
        /*0390*/ 	.word	0x00007010


	//   ....[39]....
        /*0394*/ 	.word	0x00007050


	//   ....[40]....
        /*0398*/ 	.word	0x000070d0


	//   ....[41]....
        /*039c*/ 	.word	0x00007100


	//   ....[42]....
        /*03a0*/ 	.word	0x00007120


	//   ....[43]....
        /*03a4*/ 	.word	0x00007260


	//   ....[44]....
        /*03a8*/ 	.word	0x000076d0


	//   ....[45]....
        /*03ac*/ 	.word	0x00009240


	//   ....[46]....
        /*03b0*/ 	.word	0x00009250


	//   ....[47]....
        /*03b4*/ 	.word	0x00009260


	//   ....[48]....
        /*03b8*/ 	.word	0x00009270


	//   ....[49]....
        /*03bc*/ 	.word	0x000092a0


	//   ....[50]....
        /*03c0*/ 	.word	0x000092c0


	//   ....[51]....
        /*03c4*/ 	.word	0x000092e0


	//   ....[52]....
        /*03c8*/ 	.word	0x000092f0


	//   ....[53]....
        /*03cc*/ 	.word	0x0000a0d0


	//   ....[54]....
        /*03d0*/ 	.word	0x0000a120


	//   ....[55]....
        /*03d4*/ 	.word	0x0000a150


	//   ....[56]....
        /*03d8*/ 	.word	0x0000a180


	//   ....[57]....
        /*03dc*/ 	.word	0x0000a1b0


	//   ....[58]....
        /*03e0*/ 	.word	0x0000a1e0


	//   ....[59]....
        /*03e4*/ 	.word	0x0000a210


	//   ....[60]....
        /*03e8*/ 	.word	0x0000a230


	//   ....[61]....
        /*03ec*/ 	.word	0x0000a250


	//   ....[62]....
        /*03f0*/ 	.word	0x0000a260


	//   ....[63]....
        /*03f4*/ 	.word	0x0000a790


	//   ....[64]....
        /*03f8*/ 	.word	0x0000a7b0


	//   ....[65]....
        /*03fc*/ 	.word	0x0000ac30


	//   ....[66]....
        /*0400*/ 	.word	0x0000ac50


	//   ....[67]....
        /*0404*/ 	.word	0x0000b0d0


	//   ....[68]....
        /*0408*/ 	.word	0x0000b0e0


	//----- nvinfo : EIATTR_EXIT_INSTR_OFFSETS
	.align		4
.L_130:
        /*040c*/ 	.byte	0x04, 0x1c
        /*040e*/ 	.short	(.L_132 - .L_131)


	//   ....[0]....
.L_131:
        /*0410*/ 	.word	0x000001b0


	//   ....[1]....
        /*0414*/ 	.word	0x0000b0f0


	//   ....[2]....
        /*0418*/ 	.word	0x0000b510


	//   ....[3]....
        /*041c*/ 	.word	0x0000b560


	//   ....[4]....
        /*0420*/ 	.word	0x0000b590


	//   ....[5]....
        /*0424*/ 	.word	0x0000b5f0


	//   ....[6]....
        /*0428*/ 	.word	0x0000b850


	//----- nvinfo : EIATTR_CTAIDZ_USED
	.align		4
.L_132:
        /*042c*/ 	.byte	0x01, 0x04
	.zero		2


	//----- nvinfo : EIATTR_MAX_THREADS
	.align		4
        /*0430*/ 	.byte	0x04, 0x05
        /*0432*/ 	.short	(.L_134 - .L_133)
.L_133:
        /*0434*/ 	.word	0x00000080
        /*0438*/ 	.word	0x00000001
        /*043c*/ 	.word	0x00000001


	//----- nvinfo : EIATTR_CRS_STACK_SIZE
	.align		4
.L_134:
        /*0440*/ 	.byte	0x04, 0x1e
        /*0442*/ 	.short	(.L_136 - .L_135)
.L_135:
        /*0444*/ 	.word	0x00000000
.L_136:


//--------------------- .nv.info._ZN7cutlass13device_kernelIN5flash19enable_sm80_to_sm89INS1_16FlashAttnFwdSm80INS1_25CollectiveMainloopFwdSm80ILi4ELi1ELb0EN4cute5tupleIJNS5_1CILi128EEENS7_ILi48EEENS7_ILi96EEEEEELi96ENS_6half_tEfNS_4arch4Sm80ELb0ELb0ELb1ELb1ELb1ELb0ELb1ELb1EEENS1_21CollectiveEpilogueFwdINS6_IJS8_SA_S9_EEENS6_IJNS7_ILi1EEESI_SI_EEESC_SE_Li128ELb1ELb1ELb1ELb0EEENS1_36VarlenDynamicPersistentTileSchedulerILi128ELi48ELi128ELi128ELb1ELb1ELb0ELb0ELb1ELb1EEEEEEEEEvNT_6ParamsE --------------------------
	.section	.nv.info._ZN7cutlass13device_kernelIN5flash19enable_sm80_to_sm89INS1_16FlashAttnFwdSm80INS1_25CollectiveMainloopFwdSm80ILi4ELi1ELb0EN4cute5tupleIJNS5_1CILi128EEENS7_ILi48EEENS7_ILi96EEEEEELi96ENS_6half_tEfNS_4arch4Sm80ELb0ELb0ELb1ELb1ELb1ELb0ELb1ELb1EEENS1_21CollectiveEpilogueFwdINS6_IJS8_SA_S9_EEENS6_IJNS7_ILi1EEESI_SI_EEESC_SE_Li128ELb1ELb1ELb1ELb0EEENS1_36VarlenDynamicPersistentTileSchedulerILi128ELi48ELi128ELi128ELb1ELb1ELb0ELb0ELb1ELb1EEEEEEEEEvNT_6ParamsE,"",@"SHT_CUDA_INFO"
	.sectionflags	@""
	.align	4


	//----- nvinfo : EIATTR_CUDA_API_VERSION
	.align		4
        /*0000*/ 	.byte	0x04, 0x37
        /*0002*/ 	.short	(.L_138 - .L_137)
.L_137:
        /*0004*/ 	.word	0x00000082


	//----- nvinfo : EIATTR_SW2861232_WAR
	.align		4
.L_138:
        /*0008*/ 	.byte	0x01, 0x35
	.zero		2


	//----- nvinfo : EIATTR_PARAM_CBANK
	.align		4
        /*000c*/ 	.byte	0x04, 0x0a
        /*000e*/ 	.short	(.L_140 - .L_139)
	.align		4
.L_139:
        /*0010*/ 	.word	index@(.nv.constant0._ZN7cutlass13device_kernelIN5flash19enable_sm80_to_sm89INS1_16FlashAttnFwdSm80INS1_25CollectiveMainloopFwdSm80ILi4ELi1ELb0EN4cute5tupleIJNS5_1CILi128EEENS7_ILi48EEENS7_ILi96EEEEEELi96ENS_6half_tEfNS_4arch4Sm80ELb0ELb0ELb1ELb1ELb1ELb0ELb1ELb1EEENS1_21CollectiveEpilogueFwdINS6_IJS8_SA_S9_EEENS6_IJNS7_ILi1EEESI_SI_EEESC_SE_Li128ELb1ELb1ELb1ELb0EEENS1_36VarlenDynamicPersistentTileSchedulerILi128ELi48ELi128ELi128ELb1ELb1ELb0ELb0ELb1ELb1EEEEEEEEEvNT_6ParamsE)
        /*0014*/ 	.short	0x0160
        /*0016*/ 	.short	0x0438


	//----- nvinfo : EIATTR_CBANK_PARAM_SIZE
	.align		4
.L_140:
        /*0018*/ 	.byte	0x03, 0x19
        /*001a*/ 	.short	0x0438


	//----- nvinfo : EIATTR_KPARAM_INFO
	.align		4
        /*001c*/ 	.byte	0x04, 0x17
        /*001e*/ 	.short	(.L_142 - .L_141)
.L_141:
        /*0020*/ 	.word	0x00000000
        /*0024*/ 	.short	0x0000
        /*0026*/ 	.short	0x0000
        /*0028*/ 	.byte	0x00, 0xf0, 0xe1, 0x10


	//----- nvinfo : EIATTR_MAXREG_COUNT
	.align		4
.L_142:
        /*002c*/ 	.byte	0x03, 0x1b
        /*002e*/ 	.short	0x00ff


	//----- nvinfo : EIATTR_NUM_BARRIERS
	.align		4
        /*0030*/ 	.byte	0x02, 0x4c
        /*0032*/ 	.byte	0x06
	.zero		1


	//----- nvinfo : EIATTR_ANNOTATIONS
	.align		4
        /*0034*/ 	.byte	0x04, 0x55
        /*0036*/ 	.short	(.L_144 - .L_143)


	//   ....[0]....
.L_143:
        /* <DEDUP_REMOVED lines=98> */
        /*064c*/ 	.byte	0x00, 0xde, 0x00, 0x00


	//----- nvinfo : EIATTR_MERCURY_ISA_VERSION
	.align		4
.L_144:
        /*0650*/ 	.byte	0x03, 0x5f
        /*0652*/ 	.short	0x0000


	//----- nvinfo : EIATTR_INT_WARP_WIDE_INSTR_OFFSETS
	.align		4
        /*0654*/ 	.byte	0x04, 0x31
        /*0656*/ 	.short	(.L_146 - .L_145)


	//   ....[0]....
.L_145:
        /*0658*/ 	.word	0x00009830


	//   ....[1]....
        /*065c*/ 	.word	0x000098b0


	//----- nvinfo : EIATTR_COOP_GROUP_MASK_REGIDS
	.align		4
.L_146:
        /*0660*/ 	.byte	0x04, 0x29
        /*0662*/ 	.short	(.L_148 - .L_147)


	//   ....[0]....
.L_147:
        /*0664*/ 	.word	0xffffffff


	//   ....[1]....
        /*0668*/ 	.word	0xffffffff


	//   ....[2]....
        /*066c*/ 	.word	0xffffffff


	//   ....[3]....
        /*0670*/ 	.word	0xffffffff


	//   ....[4]....
        /*0674*/ 	.word	0xffffffff


	//   ....[5]....
        /*0678*/ 	.word	0xffffffff


	//   ....[6]....
        /*067c*/ 	.word	0xffffffff


	//   ....[7]....
        /*0680*/ 	.word	0xffffffff


	//   ....[8]....
        /*0684*/ 	.word	0xffffffff


	//   ....[9]....
        /*0688*/ 	.word	0xffffffff


	//   ....[10]....
        /*068c*/ 	.word	0xffffffff


	//   ....[11]....
        /*0690*/ 	.word	0xffffffff


	//   ....[12]....
        /*0694*/ 	.word	0xffffffff


	//   ....[13]....
        /*0698*/ 	.word	0xffffffff


	//   ....[14]....
        /*069c*/ 	.word	0xffffffff


	//   ....[15]....
        /*06a0*/ 	.word	0xffffffff


	//   ....[16]....
        /*06a4*/ 	.word	0xffffffff


	//   ....[17]....
        /*06a8*/ 	.word	0xffffffff


	//   ....[18]....
        /*06ac*/ 	.word	0xffffffff


	//   ....[19]....
        /*06b0*/ 	.word	0xffffffff


	//   ....[20]....
        /*06b4*/ 	.word	0xffffffff


	//   ....[21]....
        /*06b8*/ 	.word	0xffffffff


	//   ....[22]....
        /*06bc*/ 	.word	0xffffffff


	//   ....[23]....
        /*06c0*/ 	.word	0xffffffff


	//   ....[24]....
        /*06c4*/ 	.word	0xffffffff


	//   ....[25]....
        /*06c8*/ 	.word	0xffffffff


	//   ....[26]....
        /*06cc*/ 	.word	0xffffffff


	//   ....[27]....
        /*06d0*/ 	.word	0xffffffff


	//   ....[28]....
        /*06d4*/ 	.word	0xffffffff


	//   ....[29]....
        /*06d8*/ 	.word	0xffffffff


	//   ....[30]....
        /*06dc*/ 	.word	0xffffffff


	//   ....[31]....
        /*06e0*/ 	.word	0xffffffff


	//   ....[32]....
        /*06e4*/ 	.word	0xffffffff


	//   ....[33]....
        /*06e8*/ 	.word	0xffffffff


	//   ....[34]....
        /*06ec*/ 	.word	0xffffffff


	//   ....[35]....
        /*06f0*/ 	.word	0xffffffff


	//   ....[36]....
        /*06f4*/ 	.word	0xffffffff


	//   ....[37]....
        /*06f8*/ 	.word	0xffffffff


	//   ....[38]....
        /*06fc*/ 	.word	0xffffffff


	//   ....[39]....
        /*0700*/ 	.word	0xffffffff


	//   ....[40]....
        /*0704*/ 	.word	0xffffffff


	//   ....[41]....
        /*0708*/ 	.word	0xffffffff


	//   ....[42]....
        /*070c*/ 	.word	0xffffffff


	//   ....[43]....
        /*0710*/ 	.word	0xffffffff


	//   ....[44]....
        /*0714*/ 	.word	0xffffffff


	//   ....[45]....
        /*0718*/ 	.word	0xffffffff


	//   ....[46]....
        /*071c*/ 	.word	0xffffffff


	//   ....[47]....
        /*0720*/ 	.word	0xffffffff


	//   ....[48]....
        /*0724*/ 	.word	0xffffffff


	//   ....[49]....
        /*0728*/ 	.word	0xffffffff


	//   ....[50]....
        /*072c*/ 	.word	0xffffffff


	//   ....[51]....
        /*0730*/ 	.word	0xffffffff


	//   ....[52]....
        /*0734*/ 	.word	0xffffffff


	//   ....[53]....
        /*0738*/ 	.word	0xffffffff


	//   ....[54]....
        /*073c*/ 	.word	0xffffffff


	//   ....[55]....
        /*0740*/ 	.word	0xffffffff


	//   ....[56]....
        /*0744*/ 	.word	0xffffffff


	//   ....[57]....
        /*0748*/ 	.word	0xffffffff


	//   ....[58]....
        /*074c*/ 	.word	0xffffffff


	//   ....[59]....
        /*0750*/ 	.word	0xffffffff


	//   ....[60]....
        /*0754*/ 	.word	0xffffffff


	//   ....[61]....
        /*0758*/ 	.word	0xffffffff


	//   ....[62]....
        /*075c*/ 	.word	0xffffffff


	//   ....[63]....
        /*0760*/ 	.word	0xffffffff


	//   ....[64]....
        /*0764*/ 	.word	0xffffffff


	//   ....[65]....
        /*0768*/ 	.word	0xffffffff


	//   ....[66]....
        /*076c*/ 	.word	0xffffffff


	//   ....[67]....
        /*0770*/ 	.word	0xffffffff


	//   ....[68]....
        /*0774*/ 	.word	0xffffffff


	//   ....[69]....
        /*0778*/ 	.word	0xffffffff


	//   ....[70]....
        /*077c*/ 	.word	0xffffffff


	//   ....[71]....
        /*0780*/ 	.word	0xffffffff


	//   ....[72]....
        /*0784*/ 	.word	0xffffffff


	//   ....[73]....
        /*0788*/ 	.word	0xffffffff


	//   ....[74]....
        /*078c*/ 	.word	0xffffffff


	//   ....[75]....
        /*0790*/ 	.word	0xffffffff


	//   ....[76]....
        /*0794*/ 	.word	0xffffffff


	//   ....[77]....
        /*0798*/ 	.word	0xffffffff


	//   ....[78]....
        /*079c*/ 	.word	0xffffffff


	//   ....[79]....
        /*07a0*/ 	.word	0xffffffff


	//   ....[80]....
        /*07a4*/ 	.word	0xffffffff


	//   ....[81]....
        /*07a8*/ 	.word	0xffffffff


	//   ....[82]....
        /*07ac*/ 	.word	0xffffffff


	//   ....[83]....
        /*07b0*/ 	.word	0xffffffff


	//   ....[84]....
        /*07b4*/ 	.word	0xffffffff


	//   ....[85]....
        /*07b8*/ 	.word	0xffffffff


	//   ....[86]....
        /*07bc*/ 	.word	0xffffffff


	//   ....[87]....
        /*07c0*/ 	.word	0xffffffff


	//   ....[88]....
        /*07c4*/ 	.word	0xffffffff


	//   ....[89]....
        /*07c8*/ 	.word	0xffffffff


	//   ....[90]....
        /*07cc*/ 	.word	0xffffffff


	//   ....[91]....
        /*07d0*/ 	.word	0xffffffff


	//   ....[92]....
        /*07d4*/ 	.word	0xffffffff


	//   ....[93]....
        /*07d8*/ 	.word	0xffffffff


	//   ....[94]....
        /*07dc*/ 	.word	0xffffffff


	//   ....[95]....
        /*07e0*/ 	.word	0xffffffff


	//   ....[96]....
        /*07e4*/ 	.word	0xffffffff


	//   ....[97]....
        /*07e8*/ 	.word	0xffffffff


	//   ....[98]....
        /*07ec*/ 	.word	0xffffffff


	//   ....[99]....
        /*07f0*/ 	.word	0xffffffff


	//   ....[100]....
        /*07f4*/ 	.word	0xffffffff


	//   ....[101]....
        /*07f8*/ 	.word	0xffffffff


	//   ....[102]....
        /*07fc*/ 	.word	0xffffffff


	//   ....[103]....
        /*0800*/ 	.word	0xffffffff


	//   ....[104]....
        /*0804*/ 	.word	0xffffffff


	//   ....[105]....
        /*0808*/ 	.word	0xffffffff


	//   ....[106]....
        /*080c*/ 	.word	0xffffffff


	//   ....[107]....
        /*0810*/ 	.word	0xffffffff


	//   ....[108]....
        /*0814*/ 	.word	0xffffffff


	//   ....[109]....
        /*0818*/ 	.word	0xffffffff


	//   ....[110]....
        /*081c*/ 	.word	0xffffffff


	//   ....[111]....
        /*0820*/ 	.word	0xffffffff


	//   ....[112]....
        /*0824*/ 	.word	0xffffffff


	//   ....[113]....
        /*0828*/ 	.word	0xffffffff


	//   ....[114]....
        /*082c*/ 	.word	0xffffffff


	//   ....[115]....
        /*0830*/ 	.word	0xffffffff


	//   ....[116]....
        /*0834*/ 	.word	0xffffffff


	//   ....[117]....
        /*0838*/ 	.word	0xffffffff


	//   ....[118]....
        /*083c*/ 	.word	0xffffffff


	//   ....[119]....
        /*0840*/ 	.word	0xffffffff


	//   ....[120]....
        /*0844*/ 	.word	0xffffffff


	//   ....[121]....
        /*0848*/ 	.word	0xffffffff


	//   ....[122]....
        /*084c*/ 	.word	0xffffffff


	//   ....[123]....
        /*0850*/ 	.word	0xffffffff


	//   ....[124]....
        /*0854*/ 	.word	0xffffffff


	//   ....[125]....
        /*0858*/ 	.word	0xffffffff


	//   ....[126]....
        /*085c*/ 	.word	0xffffffff


	//   ....[127]....
        /*0860*/ 	.word	0xffffffff


	//   ....[128]....
        /*0864*/ 	.word	0xffffffff


	//   ....[129]....
        /*0868*/ 	.word	0xffffffff


	//   ....[130]....
        /*086c*/ 	.word	0xffffffff


	//   ....[131]....
        /*0870*/ 	.word	0xffffffff


	//   ....[132]....
        /*0874*/ 	.word	0xffffffff


	//   ....[133]....
        /*0878*/ 	.word	0xffffffff


	//   ....[134]....
        /*087c*/ 	.word	0xffffffff


	//   ....[135]....
        /*0880*/ 	.word	0xffffffff


	//   ....[136]....
        /*0884*/ 	.word	0xffffffff


	//   ....[137]....
        /*0888*/ 	.word	0xffffffff


	//   ....[138]....
        /*088c*/ 	.word	0xffffffff


	//   ....[139]....
        /*0890*/ 	.word	0xffffffff


	//   ....[140]....
        /*0894*/ 	.word	0xffffffff


	//   ....[141]....
        /*0898*/ 	.word	0xffffffff


	//   ....[142]....
        /*089c*/ 	.word	0xffffffff


	//   ....[143]....
        /*08a0*/ 	.word	0xffffffff


	//   ....[144]....
        /*08a4*/ 	.word	0xffffffff


	//   ....[145]....
        /*08a8*/ 	.word	0xffffffff


	//   ....[146]....
        /*08ac*/ 	.word	0xffffffff


	//   ....[147]....
        /*08b0*/ 	.word	0xffffffff


	//   ....[148]....
        /*08b4*/ 	.word	0xffffffff


	//   ....[149]....
        /*08b8*/ 	.word	0xffffffff


	//   ....[150]....
        /*08bc*/ 	.word	0xffffffff


	//   ....[151]....
        /*08c0*/ 	.word	0xffffffff


	//   ....[152]....
        /*08c4*/ 	.word	0xffffffff


	//   ....[153]....
        /*08c8*/ 	.word	0xffffffff


	//   ....[154]....
        /*08cc*/ 	.word	0xffffffff


	//   ....[155]....
        /*08d0*/ 	.word	0xffffffff


	//   ....[156]....
        /*08d4*/ 	.word	0xffffffff


	//   ....[157]....
        /*08d8*/ 	.word	0xffffffff


	//   ....[158]....
        /*08dc*/ 	.word	0xffffffff


	//   ....[159]....
        /*08e0*/ 	.word	0xffffffff


	//   ....[160]....
        /*08e4*/ 	.word	0xffffffff


	//   ....[161]....
        /*08e8*/ 	.word	0xffffffff


	//   ....[162]....
        /*08ec*/ 	.word	0xffffffff


	//   ....[163]....
        /*08f0*/ 	.word	0xffffffff


	//   ....[164]....
        /*08f4*/ 	.word	0xffffffff


	//   ....[165]....
        /*08f8*/ 	.word	0xffffffff


	//   ....[166]....
        /*08fc*/ 	.word	0xffffffff


	//   ....[167]....
        /*0900*/ 	.word	0xffffffff


	//   ....[168]....
        /*0904*/ 	.word	0xffffffff


	//   ....[169]....
        /*0908*/ 	.word	0xffffffff


	//   ....[170]....
        /*090c*/ 	.word	0xffffffff


	//   ....[171]....
        /*0910*/ 	.word	0xffffffff


	//   ....[172]....
        /*0914*/ 	.word	0xffffffff


	//   ....[173]....
        /*0918*/ 	.word	0xffffffff


	//   ....[174]....
        /*091c*/ 	.word	0xffffffff


	//   ....[175]....
        /*0920*/ 	.word	0xffffffff


	//   ....[176]....
        /*0924*/ 	.word	0xffffffff


	//   ....[177]....
        /*0928*/ 	.word	0xffffffff


	//   ....[178]....
        /*092c*/ 	.word	0xffffffff


	//   ....[179]....
        /*0930*/ 	.word	0xffffffff


	//   ....[180]....
        /*0934*/ 	.word	0xffffffff


	//   ....[181]....
        /*0938*/ 	.word	0xffffffff


	//   ....[182]....
        /*093c*/ 	.word	0xffffffff


	//   ....[183]....
        /*0940*/ 	.word	0xffffffff


	//   ....[184]....
        /*0944*/ 	.word	0xffffffff


	//   ....[185]....
        /*0948*/ 	.word	0xffffffff


	//   ....[186]....
        /*094c*/ 	.word	0xffffffff


	//   ....[187]....
        /*0950*/ 	.word	0xffffffff


	//   ....[188]....
        /*0954*/ 	.word	0xffffffff


	//   ....[189]....
        /*0958*/ 	.word	0xffffffff


	//   ....[190]....
        /*095c*/ 	.word	0xffffffff


	//   ....[191]....
        /*0960*/ 	.word	0xffffffff


	//   ....[192]....
        /*0964*/ 	.word	0xffffffff


	//   ....[193]....
        /*0968*/ 	.word	0xffffffff


	//   ....[194]....
        /*096c*/ 	.word	0xffffffff


	//   ....[195]....
        /*0970*/ 	.word	0xffffffff


	//   ....[196]....
        /*0974*/ 	.word	0xffffffff


	//   ....[197]....
        /*0978*/ 	.word	0xffffffff


	//   ....[198]....
        /*097c*/ 	.word	0xffffffff


	//   ....[199]....
        /*0980*/ 	.word	0xffffffff


	//   ....[200]....
        /*0984*/ 	.word	0xffffffff


	//   ....[201]....
        /*0988*/ 	.word	0xffffffff


	//   ....[202]....
        /*098c*/ 	.word	0xffffffff


	//   ....[203]....
        /*0990*/ 	.word	0xffffffff


	//   ....[204]....
        /*0994*/ 	.word	0xffffffff


	//   ....[205]....
        /*0998*/ 	.word	0xffffffff


	//   ....[206]....
        /*099c*/ 	.word	0xffffffff


	//   ....[207]....
        /*09a0*/ 	.word	0xffffffff


	//   ....[208]....
        /*09a4*/ 	.word	0xffffffff


	//   ....[209]....
        /*09a8*/ 	.word	0xffffffff


	//   ....[210]....
        /*09ac*/ 	.word	0xffffffff


	//   ....[211]....
        /*09b0*/ 	.word	0xffffffff


	//   ....[212]....
        /*09b4*/ 	.word	0xffffffff


	//   ....[213]....
        /*09b8*/ 	.word	0xffffffff


	//   ....[214]....
        /*09bc*/ 	.word	0xffffffff


	//   ....[215]....
        /*09c0*/ 	.word	0xffffffff


	//----- nvinfo : EIATTR_COOP_GROUP_INSTR_OFFSETS
	.align		4
.L_148:
        /*09c4*/ 	.byte	0x04, 0x28
        /*09c6*/ 	.short	(.L_150 - .L_149)


	//   ....[0]....
.L_149:
        /*09c8*/ 	.word	0x00000050


	//   ....[1]....
        /*09cc*/ 	.word	0x00000200


	//   ....[2]....
        /*09d0*/ 	.word	0x00000230


	//   ....[3]....
        /*09d4*/ 	.word	0x00000260


	//   ....[4]....
        /*09d8*/ 	.word	0x00000290


	//   ....[5]....
        /*09dc*/ 	.word	0x000002c0


	//   ....[6]....
        /*09e0*/ 	.word	0x000002f0


	//   ....[7]....
        /*09e4*/ 	.word	0x00000460


	//   ....[8]....
        /*09e8*/ 	.word	0x000004a0


	//   ....[9]....
        /*09ec*/ 	.word	0x000004d0


	//   ....[10]....
        /*09f0*/ 	.word	0x00000500


	//   ....[11]....
        /*09f4*/ 	.word	0x00000530


	//   ....[12]....
        /*09f8*/ 	.word	0x00000560


	//   ....[13]....
        /*09fc*/ 	.word	0x000005f0


	//   ....[14]....
        /*0a00*/ 	.word	0x00000620


	//   ....[15]....
        /*0a04*/ 	.word	0x00000640


	//   ....[16]....
        /*0a08*/ 	.word	0x000006a0


	//   ....[17]....
        /*0a0c*/ 	.word	0x00002460


	//   ....[18]....
        /*0a10*/ 	.word	0x00002480


	//   ....[19]....
        /*0a14*/ 	.word	0x00002620


	//   ....[20]....
        /*0a18*/ 	.word	0x00002630


	//   ....[21]....
        /*0a1c*/ 	.word	0x000027b0


	//   ....[22]....
        /*0a20*/ 	.word	0x000027d0


	//   ....[23]....
        /*0a24*/ 	.word	0x00002950


	//   ....[24]....
        /*0a28*/ 	.word	0x00002960


	//   ....[25]....
        /*0a2c*/ 	.word	0x00002df0


	//   ....[26]....
        /*0a30*/ 	.word	0x00002e20


	//   ....[27]....
        /*0a34*/ 	.word	0x00002e40


	//   ....[28]....
        /*0a38*/ 	.word	0x00002e60


	//   ....[29]....
        /*0a3c*/ 	.word	0x00002ee0


	//   ....[30]....
        /*0a40*/ 	.word	0x00002f30


	//   ....[31]....
        /*0a44*/ 	.word	0x00003290


	//   ....[32]....
        /*0a48*/ 	.word	0x000032a0


	//   ....[33]....
        /*0a4c*/ 	.word	0x00004230


	//   ....[34]....
        /*0a50*/ 	.word	0x00004250


	//   ....[35]....
        /*0a54*/ 	.word	0x000043a0


	//   ....[36]....
        /*0a58*/ 	.word	0x000043b0


	//   ....[37]....
        /*0a5c*/ 	.word	0x00004b90


	//   ....[38]....
        /*0a60*/ 	.word	0x00004bc0


	//   ....[39]....
        /*0a64*/ 	.word	0x00004bd0


	//   ....[40]....
        /*0a68*/ 	.word	0x00004be0


	//   ....[41]....
        /*0a6c*/ 	.word	0x00004bf0


	//   ....[42]....
        /*0a70*/ 	.word	0x00004c20


	//   ....[43]....
        /*0a74*/ 	.word	0x00004c40


	//   ....[44]....
        /*0a78*/ 	.word	0x00004c60


	//   ....[45]....
        /*0a7c*/ 	.word	0x00005f90


	//   ....[46]....
        /*0a80*/ 	.word	0x00005fb0


	//   ....[47]....
        /*0a84*/ 	.word	0x000060f0


	//   ....[48]....
        /*0a88*/ 	.word	0x00006100


	//   ....[49]....
        /*0a8c*/ 	.word	0x00007060


	//   ....[50]....
        /*0a90*/ 	.word	0x00007080


	//   ....[51]....
        /*0a94*/ 	.word	0x000071a0


	//   ....[52]....
        /*0a98*/ 	.word	0x000071b0


	//   ....[53]....
        /*0a9c*/ 	.word	0x000075e0


	//   ....[54]....
        /*0aa0*/ 	.word	0x00007610


	//   ....[55]....
        /*0aa4*/ 	.word	0x00007620


	//   ....[56]....
        /*0aa8*/ 	.word	0x00007630


	//   ....[57]....
        /*0aac*/ 	.word	0x00007670


	//   ....[58]....
        /*0ab0*/ 	.word	0x00007680


	//   ....[59]....
        /*0ab4*/ 	.word	0x00007690


	//   ....[60]....
        /*0ab8*/ 	.word	0x000076a0


	//   ....[61]....
        /*0abc*/ 	.word	0x00008e80


	//   ....[62]....
        /*0ac0*/ 	.word	0x00008e90


	//   ....[63]....
        /*0ac4*/ 	.word	0x00008ea0


	//   ....[64]....
        /*0ac8*/ 	.word	0x00008eb0


	//   ....[65]....
        /*0acc*/ 	.word	0x00008ee0


	//   ....[66]....
        /*0ad0*/ 	.word	0x00008f00


	//   ....[67]....
        /*0ad4*/ 	.word	0x00008f20


	//   ....[68]....
        /*0ad8*/ 	.word	0x00008f30


	//   ....[69]....
        /*0adc*/ 	.word	0x0000a4c0


	//   ....[70]....
        /*0ae0*/ 	.word	0x0000a4d0


	//   ....[71]....
        /*0ae4*/ 	.word	0x0000a4e0


	//   ....[72]....
        /*0ae8*/ 	.word	0x0000a4f0


	//   ....[73]....
        /*0aec*/ 	.word	0x0000a500


	//   ....[74]....
        /*0af0*/ 	.word	0x0000a510


	//   ....[75]....
        /*0af4*/ 	.word	0x0000a520


	//   ....[76]....
        /*0af8*/ 	.word	0x0000a540


	//   ....[77]....
        /*0afc*/ 	.word	0x0000a940


	//   ....[78]....
        /*0b00*/ 	.word	0x0000a960


	//   ....[79]....
        /*0b04*/ 	.word	0x0000aad0


	//   ....[80]....
        /*0b08*/ 	.word	0x0000aae0


	//   ....[81]....
        /*0b0c*/ 	.word	0x0000ac40


	//   ....[82]....
        /*0b10*/ 	.word	0x0000ac60


	//   ....[83]....
        /*0b14*/ 	.word	0x0000adc0


	//   ....[84]....
        /*0b18*/ 	.word	0x0000add0


	//   ....[85]....
        /*0b1c*/ 	.word	0x0000b120


	//   ....[86]....
        /*0b20*/ 	.word	0x0000b140


	//   ....[87]....
        /*0b24*/ 	.word	0x0000b610


	//   ....[88]....
        /*0b28*/ 	.word	0x0000b620


	//   ....[89]....
        /*0b2c*/ 	.word	0x0000baf0


	//   ....[90]....
        /*0b30*/ 	.word	0x0000bb10


	//   ....[91]....
        /*0b34*/ 	.word	0x0000bfe0


	//   ....[92]....
        /*0b38*/ 	.word	0x0000bff0


	//   ....[93]....
        /*0b3c*/ 	.word	0x0000cc00


	//   ....[94]....
        /*0b40*/ 	.word	0x0000cc20


	//   ....[95]....
        /*0b44*/ 	.word	0x0000cda0


	//   ....[96]....
        /*0b48*/ 	.word	0x0000cdb0


	//   ....[97]....
        /*0b4c*/ 	.word	0x0000cf10


	//   ....[98]....
        /*0b50*/ 	.word	0x0000cf30


	//   ....[99]....
        /*0b54*/ 	.word	0x0000d090


	//   ....[100]....
        /*0b58*/ 	.word	0x0000d0a0


	//   ....[101]....
        /*0b5c*/ 	.word	0x0000d2c0


	//   ....[102]....
        /*0b60*/ 	.word	0x0000d2e0


	//   ....[103]....
        /*0b64*/ 	.word	0x0000d410


	//   ....[104]....
        /*0b68*/ 	.word	0x0000d450


	//   ....[105]....
        /*0b6c*/ 	.word	0x0000d480


	//   ....[106]....
        /*0b70*/ 	.word	0x0000d4b0


	//   ....[107]....
        /*0b74*/ 	.word	0x0000d4e0


	//   ....[108]....
        /*0b78*/ 	.word	0x0000d510


	//   ....[109]....
        /*0b7c*/ 	.word	0x0000d670


	//   ....[110]....
        /*0b80*/ 	.word	0x0000d6b0


	//   ....[111]....
        /*0b84*/ 	.word	0x0000d6e0


	//   ....[112]....
        /*0b88*/ 	.word	0x0000d710


	//   ....[113]....
        /*0b8c*/ 	.word	0x0000d740


	//   ....[114]....
        /*0b90*/ 	.word	0x0000d770


	//   ....[115]....
        /*0b94*/ 	.word	0x0000d800


	//   ....[116]....
        /*0b98*/ 	.word	0x0000d830


	//   ....[117]....
        /*0b9c*/ 	.word	0x0000d840


	//   ....[118]....
        /*0ba0*/ 	.word	0x0000d8a0


	//   ....[119]....
        /*0ba4*/ 	.word	0x0000de80


	//   ....[120]....
        /*0ba8*/ 	.word	0x0000dee0


	//   ....[121]....
        /*0bac*/ 	.word	0x0000df30


	//   ....[122]....
        /*0bb0*/ 	.word	0x0000df80


	//   ....[123]....
        /*0bb4*/ 	.word	0x0000dfd0


	//   ....[124]....
        /*0bb8*/ 	.word	0x0000e040


	//   ....[125]....
        /*0bbc*/ 	.word	0x0000e090


	//   ....[126]....
        /*0bc0*/ 	.word	0x0000e0f0


	//   ....[127]....
        /*0bc4*/ 	.word	0x0000e160


	//   ....[128]....
        /*0bc8*/ 	.word	0x0000e1c0


	//   ....[129]....
        /*0bcc*/ 	.word	0x0000e230


	//   ....[130]....
        /*0bd0*/ 	.word	0x0000e2a0


	//   ....[131]....
        /*0bd4*/ 	.word	0x0000e310


	//   ....[132]....
        /*0bd8*/ 	.word	0x0000e370


	//   ....[133]....
        /*0bdc*/ 	.word	0x0000e3e0


	//   ....[134]....
        /*0be0*/ 	.word	0x0000e450


	//   ....[135]....
        /*0be4*/ 	.word	0x0000e4c0


	//   ....[136]....
        /*0be8*/ 	.word	0x0000e520


	//   ....[137]....
        /*0bec*/ 	.word	0x0000e590


	//   ....[138]....
        /*0bf0*/ 	.word	0x0000e5f0


	//   ....[139]....
        /*0bf4*/ 	.word	0x0000e660


	//   ....[140]....
        /*0bf8*/ 	.word	0x0000e6d0


	//   ....[141]....
        /*0bfc*/ 	.word	0x0000e740


	//   ....[142]....
        /*0c00*/ 	.word	0x0000e7a0


	//   ....[143]....
        /*0c04*/ 	.word	0x0000e800


	//   ....[144]....
        /*0c08*/ 	.word	0x0000e850


	//   ....[145]....
        /*0c0c*/ 	.word	0x0000e8a0


	//   ....[146]....
        /*0c10*/ 	.word	0x0000e8f0


	//   ....[147]....
        /*0c14*/ 	.word	0x0000e940


	//   ....[148]....
        /*0c18*/ 	.word	0x0000e990


	//   ....[149]....
        /*0c1c*/ 	.word	0x0000e9e0


	//   ....[150]....
        /*0c20*/ 	.word	0x0000ea30


	//   ....[151]....
        /*0c24*/ 	.word	0x0000ea90


	//   ....[152]....
        /*0c28*/ 	.word	0x0000eb00


	//   ....[153]....
        /*0c2c*/ 	.word	0x0000eb60


	//   ....[154]....
        /*0c30*/ 	.word	0x0000ebd0


	//   ....[155]....
        /*0c34*/ 	.word	0x0000ec40


	//   ....[156]....
        /*0c38*/ 	.word	0x0000ecb0


	//   ....[157]....
        /*0c3c*/ 	.word	0x0000ed10


	//   ....[158]....
        /*0c40*/ 	.word	0x0000ed60


	//   ....[159]....
        /*0c44*/ 	.word	0x0000edc0


	//   ....[160]....
        /*0c48*/ 	.word	0x0000ee10


	//   ....[161]....
        /*0c4c*/ 	.word	0x0000ee50


	//   ....[162]....
        /*0c50*/ 	.word	0x0000eea0


	//   ....[163]....
        /*0c54*/ 	.word	0x0000eee0


	//   ....[164]....
        /*0c58*/ 	.word	0x0000ef30


	//   ....[165]....
        /*0c5c*/ 	.word	0x0000ef70


	//   ....[166]....
        /*0c60*/ 	.word	0x0000efd0


	//   ....[167]....
        /*0c64*/ 	.word	0x0000f010


	//   ....[168]....
        /*0c68*/ 	.word	0x0000f060


	//   ....[169]....
        /*0c6c*/ 	.word	0x0000f0b0


	//   ....[170]....
        /*0c70*/ 	.word	0x0000f100


	//   ....[171]....
        /*0c74*/ 	.word	0x0000f150


	//   ....[172]....
        /*0c78*/ 	.word	0x0000f1a0


	//   ....[173]....
        /*0c7c*/ 	.word	0x0000f1e0


	//   ....[174]....
        /*0c80*/ 	.word	0x0000f240


	//   ....[175]....
        /*0c84*/ 	.word	0x0000f2b0


	//   ....[176]....
        /*0c88*/ 	.word	0x0000f320


	//   ....[177]....
        /*0c8c*/ 	.word	0x0000f380


	//   ....[178]....
        /*0c90*/ 	.word	0x0000f3f0


	//   ....[179]....
        /*0c94*/ 	.word	0x0000f460


	//   ....[180]....
        /*0c98*/ 	.word	0x0000f4d0


	//   ....[181]....
        /*0c9c*/ 	.word	0x0000f530


	//   ....[182]....
        /*0ca0*/ 	.word	0x0000f5a0


	//   ....[183]....
        /*0ca4*/ 	.word	0x0000f610


	//   ....[184]....
        /*0ca8*/ 	.word	0x0000f680


	//   ....[185]....
        /*0cac*/ 	.word	0x0000f6e0


	//   ....[186]....
        /*0cb0*/ 	.word	0x0000f750


	//   ....[187]....
        /*0cb4*/ 	.word	0x0000f7c0


	//   ....[188]....
        /*0cb8*/ 	.word	0x0000f830


	//   ....[189]....
        /*0cbc*/ 	.word	0x0000f890


	//   ....[190]....
        /*0cc0*/ 	.word	0x0000f900


	//   ....[191]....
        /*0cc4*/ 	.word	0x0000f970


	//   ....[192]....
        /*0cc8*/ 	.word	0x0000f9e0


	//   ....[193]....
        /*0ccc*/ 	.word	0x0000fa40


	//   ....[194]....
        /*0cd0*/ 	.word	0x0000fab0


	//   ....[195]....
        /*0cd4*/ 	.word	0x0000fb20


	//   ....[196]....
        /*0cd8*/ 	.word	0x0000fb90


	//   ....[197]....
        /*0cdc*/ 	.word	0x0000fbf0


	//   ....[198]....
        /*0ce0*/ 	.word	0x0000fc60


	//   ....[199]....
        /*0ce4*/ 	.word	0x0000fcd0


	//   ....[200]....
        /*0ce8*/ 	.word	0x0000fd20


	//   ....[201]....
        /*0cec*/ 	.word	0x0000fd60


	//   ....[202]....
        /*0cf0*/ 	.word	0x0000fdb0


	//   ....[203]....
        /*0cf4*/ 	.word	0x0000fe00


	//   ....[204]....
        /*0cf8*/ 	.word	0x0000fe50


	//   ....[205]....
        /*0cfc*/ 	.word	0x0000fec0


	//   ....[206]....
        /*0d00*/ 	.word	0x0000ff10


	//   ....[207]....
        /*0d04*/ 	.word	0x0000ff60


	//   ....[208]....
        /*0d08*/ 	.word	0x0000ffb0


	//   ....[209]....
        /*0d0c*/ 	.word	0x00010000


	//   ....[210]....
        /*0d10*/ 	.word	0x00010050


	//   ....[211]....
        /*0d14*/ 	.word	0x000100c0


	//   ....[212]....
        /*0d18*/ 	.word	0x00010110


	//   ....[213]....
        /*0d1c*/ 	.word	0x00010170


	//   ....[214]....
        /*0d20*/ 	.word	0x000101d0


	//   ....[215]....
        /*0d24*/ 	.word	0x00010240


	//----- nvinfo : EIATTR_EXIT_INSTR_OFFSETS
	.align		4
.L_150:
        /*0d28*/ 	.byte	0x04, 0x1c
        /*0d2a*/ 	.short	(.L_152 - .L_151)


	//   ....[0]....
.L_151:
        /*0d2c*/ 	.word	0x00000c10


	//   ....[1]....
        /*0d30*/ 	.word	0x0000de40


	//----- nvinfo : EIATTR_MAX_THREADS
	.align		4
.L_152:
        /*0d34*/ 	.byte	0x04, 0x05
        /*0d36*/ 	.short	(.L_154 - .L_153)
.L_153:
        /*0d38*/ 	.word	0x00000080
        /*0d3c*/ 	.word	0x00000001
        /*0d40*/ 	.word	0x00000001


	//----- nvinfo : EIATTR_CRS_STACK_SIZE
	.align		4
.L_154:
        /*0d44*/ 	.byte	0x04, 0x1e
        /*0d46*/ 	.short	(.L_156 - .L_155)
.L_155:
        /*0d48*/ 	.word	0x00000000
.L_156:


//--------------------- .nv.info._ZN7cutlass13device_kernelIN5flash19enable_sm80_to_sm89INS1_16FlashAttnFwdSm80INS1_25CollectiveMainloopFwdSm80ILi4ELi1ELb0EN4cute5tupleIJNS5_1CILi128EEENS7_ILi48EEENS7_ILi96EEEEEELi96ENS_6half_tEfNS_4arch4Sm80ELb0ELb0ELb1ELb1ELb1ELb1ELb1ELb1EEENS1_21CollectiveEpilogueFwdINS6_IJS8_SA_S9_EEENS6_IJNS7_ILi1EEESI_SI_EEESC_SE_Li128ELb1ELb1ELb1ELb0EEENS1_36VarlenDynamicPersistentTileSchedulerILi128ELi48ELi128ELi128ELb1ELb1ELb0ELb0ELb1ELb1EEEEEEEEEvNT_6ParamsE --------------------------
	.section	.nv.info._ZN7cutlass13device_kernelIN5flash19enable_sm80_to_sm89INS1_16FlashAttnFwdSm80INS1_25CollectiveMainloopFwdSm80ILi4ELi1ELb0EN4cute5tupleIJNS5_1CILi128EEENS7_ILi48EEENS7_ILi96EEEEEELi96ENS_6half_tEfNS_4arch4Sm80ELb0ELb0ELb1ELb1ELb1ELb1ELb1ELb1EEENS1_21CollectiveEpilogueFwdINS6_IJS8_SA_S9_EEENS6_IJNS7_ILi1EEESI_SI_EEESC_SE_Li128ELb1ELb1ELb1ELb0EEENS1_36VarlenDynamicPersistentTileSchedulerILi128ELi48ELi128ELi128ELb1ELb1ELb0ELb0ELb1ELb1EEEEEEEEEvNT_6ParamsE,"",@"SHT_CUDA_INFO"
	.sectionflags	@""
	.align	4


	//----- nvinfo : EIATTR_CUDA_API_VERSION
	.align		4
        /*0000*/ 	.byte	0x04, 0x37
        /*0002*/ 	.short	(.L_158 - .L_157)
.L_157:
        /*0004*/ 	.word	0x00000082


	//----- nvinfo : EIATTR_SW2861232_WAR
	.align		4
.L_158:
        /*0008*/ 	.byte	0x01, 0x35
	.zero		2


	//----- nvinfo : EIATTR_PARAM_CBANK
	.align		4
        /*000c*/ 	.byte	0x04, 0x0a
        /*000e*/ 	.short	(.L_160 - .L_159)
	.align		4
.L_159:
        /*0010*/ 	.word	index@(.nv.constant0._ZN7cutlass13device_kernelIN5flash19enable_sm80_to_sm89INS1_16FlashAttnFwdSm80INS1_25CollectiveMainloopFwdSm80ILi4ELi1ELb0EN4cute5tupleIJNS5_1CILi128EEENS7_ILi48EEENS7_ILi96EEEEEELi96ENS_6half_tEfNS_4arch4Sm80ELb0ELb0ELb1ELb1ELb1ELb1ELb1ELb1EEENS1_21CollectiveEpilogueFwdINS6_IJS8_SA_S9_EEENS6_IJNS7_ILi1EEESI_SI_EEESC_SE_Li128ELb1ELb1ELb1ELb0EEENS1_36VarlenDynamicPersistentTileSchedulerILi128ELi48ELi128ELi128ELb1ELb1ELb0ELb0ELb1ELb1EEEEEEEEEvNT_6ParamsE)
        /*0014*/ 	.short	0x0160
        /*0016*/ 	.short	0x0438


	//----- nvinfo : EIATTR_CBANK_PARAM_SIZE
	.align		4
.L_160:
        /*0018*/ 	.byte	0x03, 0x19
        /*001a*/ 	.short	0x0438


	//----- nvinfo : EIATTR_KPARAM_INFO
	.align		4
        /*001c*/ 	.byte	0x04, 0x17
        /*001e*/ 	.short	(.L_162 - .L_161)
.L_161:
        /*0020*/ 	.word	0x00000000
        /*0024*/ 	.short	0x0000
        /*0026*/ 	.short	0x0000
        /*0028*/ 	.byte	0x00, 0xf0, 0xe1, 0x10


	//----- nvinfo : EIATTR_MAXREG_COUNT
	.align		4
.L_162:
        /*002c*/ 	.byte	0x03, 0x1b
        /*002e*/ 	.short	0x00ff


	//----- nvinfo : EIATTR_NUM_BARRIERS
	.align		4
        /*0030*/ 	.byte	0x02, 0x4c
        /*0032*/ 	.byte	0x06
	.zero		1


	//----- nvinfo : EIATTR_ANNOTATIONS
	.align		4
        /*0034*/ 	.byte	0x04, 0x55
        /*0036*/ 	.short	(.L_164 - .L_163)


	//   ....[0]....
.L_163:
        /* <DEDUP_REMOVED lines=144> */


	//----- nvinfo : EIATTR_MERCURY_ISA_VERSION
	.align		4
.L_164:
        /*0920*/ 	.byte	0x03, 0x5f
        /*0922*/ 	.short	0x0000


	//----- nvinfo : EIATTR_INT_WARP_WIDE_INSTR_OFFSETS
	.align		4
        /*0924*/ 	.byte	0x04, 0x31
        /*0926*/ 	.short	(.L_166 - .L_165)


	//   ....[0]....
.L_165:
        /*0928*/ 	.word	0x000150f0


	//   ....[1]....
        /*092c*/ 	.word	0x00015170


	//----- nvinfo : EIATTR_COOP_GROUP_MASK_REGIDS
	.align		4
.L_166:
        /*0930*/ 	.byte	0x04, 0x29
        /*0932*/ 	.short	(.L_168 - .L_167)


	//   ....[0]....
.L_167:
        /*0934*/ 	.word	0xffffffff


	//   ....[1]....
        /*0938*/ 	.word	0xffffffff


	//   ....[2]....
        /*093c*/ 	.word	0xffffffff


	//   ....[3]....
        /*0940*/ 	.word	0xffffffff


	//   ....[4]....
        /*0944*/ 	.word	0xffffffff


	//   ....[5]....
        /*0948*/ 	.word	0xffffffff


	//   ....[6]....
        /*094c*/ 	.word	0xffffffff


	//   ....[7]....
        /*0950*/ 	.word	0xffffffff


	//   ....[8]....
        /*0954*/ 	.word	0xffffffff


	//   ....[9]....
        /*0958*/ 	.word	0xffffffff


	//   ....[10]....
        /*095c*/ 	.word	0xffffffff


	//   ....[11]....
        /*0960*/ 	.word	0xffffffff


	//   ....[12]....
        /*0964*/ 	.word	0xffffffff


	//   ....[13]....
        /*0968*/ 	.word	0xffffffff


	//   ....[14]....
        /*096c*/ 	.word	0xffffffff


	//   ....[15]....
        /*0970*/ 	.word	0xffffffff


	//   ....[16]....
        /*0974*/ 	.word	0xffffffff


	//   ....[17]....
        /*0978*/ 	.word	0xffffffff


	//   ....[18]....
        /*097c*/ 	.word	0xffffffff


	//   ....[19]....
        /*0980*/ 	.word	0xffffffff


	//   ....[20]....
        /*0984*/ 	.word	0xffffffff


	//   ....[21]....
        /*0988*/ 	.word	0xffffffff


	//   ....[22]....
        /*098c*/ 	.word	0xffffffff


	//   ....[23]....
        /*0990*/ 	.word	0xffffffff


	//   ....[24]....
        /*0994*/ 	.word	0xffffffff


	//   ....[25]....
        /*0998*/ 	.word	0xffffffff


	//   ....[26]....
        /*099c*/ 	.word	0xffffffff


	//   ....[27]....
        /*09a0*/ 	.word	0xffffffff


	//   ....[28]....
        /*09a4*/ 	.word	0xffffffff


	//   ....[29]....
        /*09a8*/ 	.word	0xffffffff


	//   ....[30]....
        /*09ac*/ 	.word	0xffffffff


	//   ....[31]....
        /*09b0*/ 	.word	0xffffffff


	//   ....[32]....
        /*09b4*/ 	.word	0xffffffff


	//   ....[33]....
        /*09b8*/ 	.word	0xffffffff


	//   ....[34]....
        /*09bc*/ 	.word	0xffffffff


	//   ....[35]....
        /*09c0*/ 	.word	0xffffffff


	//   ....[36]....
        /*09c4*/ 	.word	0xffffffff


	//   ....[37]....
        /*09c8*/ 	.word	0xffffffff


	//   ....[38]....
        /*09cc*/ 	.word	0xffffffff


	//   ....[39]....
        /*09d0*/ 	.word	0xffffffff


	//   ....[40]....
        /*09d4*/ 	.word	0xffffffff


	//   ....[41]....
        /*09d8*/ 	.word	0xffffffff


	//   ....[42]....
        /*09dc*/ 	.word	0xffffffff


	//   ....[43]....
        /*09e0*/ 	.word	0xffffffff


	//   ....[44]....
        /*09e4*/ 	.word	0xffffffff


	//   ....[45]....
        /*09e8*/ 	.word	0xffffffff


	//   ....[46]....
        /*09ec*/ 	.word	0xffffffff


	//   ....[47]....
        /*09f0*/ 	.word	0xffffffff


	//   ....[48]....
        /*09f4*/ 	.word	0xffffffff


	//   ....[49]....
        /*09f8*/ 	.word	0xffffffff


	//   ....[50]....
        /*09fc*/ 	.word	0xffffffff


	//   ....[51]....
        /*0a00*/ 	.word	0xffffffff


	//   ....[52]....
        /*0a04*/ 	.word	0xffffffff


	//   ....[53]....
        /*0a08*/ 	.word	0xffffffff


	//   ....[54]....
        /*0a0c*/ 	.word	0xffffffff


	//   ....[55]....
        /*0a10*/ 	.word	0xffffffff


	//   ....[56]....
        /*0a14*/ 	.word	0xffffffff


	//   ....[57]....
        /*0a18*/ 	.word	0xffffffff


	//   ....[58]....
        /*0a1c*/ 	.word	0xffffffff


	//   ....[59]....
        /*0a20*/ 	.word	0xffffffff


	//   ....[60]....
        /*0a24*/ 	.word	0xffffffff


	//   ....[61]....
        /*0a28*/ 	.word	0xffffffff


	//   ....[62]....
        /*0a2c*/ 	.word	0xffffffff


	//   ....[63]....
        /*0a30*/ 	.word	0xffffffff


	//   ....[64]....
        /*0a34*/ 	.word	0xffffffff


	//   ....[65]....
        /*0a38*/ 	.word	0xffffffff


	//   ....[66]....
        /*0a3c*/ 	.word	0xffffffff


	//   ....[67]....
        /*0a40*/ 	.word	0xffffffff


	//   ....[68]....
        /*0a44*/ 	.word	0xffffffff


	//   ....[69]....
        /*0a48*/ 	.word	0xffffffff


	//   ....[70]....
        /*0a4c*/ 	.word	0xffffffff


	//   ....[71]....
        /*0a50*/ 	.word	0xffffffff


	//   ....[72]....
        /*0a54*/ 	.word	0xffffffff


	//   ....[73]....
        /*0a58*/ 	.word	0xffffffff


	//   ....[74]....
        /*0a5c*/ 	.word	0xffffffff


	//   ....[75]....
        /*0a60*/ 	.word	0xffffffff


	//   ....[76]....
        /*0a64*/ 	.word	0xffffffff


	//   ....[77]....
        /*0a68*/ 	.word	0xffffffff


	//   ....[78]....
        /*0a6c*/ 	.word	0xffffffff


	//   ....[79]....
        /*0a70*/ 	.word	0xffffffff


	//   ....[80]....
        /*0a74*/ 	.word	0xffffffff


	//   ....[81]....
        /*0a78*/ 	.word	0xffffffff


	//   ....[82]....
        /*0a7c*/ 	.word	0xffffffff


	//   ....[83]....
        /*0a80*/ 	.word	0xffffffff


	//   ....[84]....
        /*0a84*/ 	.word	0xffffffff


	//   ....[85]....
        /*0a88*/ 	.word	0xffffffff


	//   ....[86]....
        /*0a8c*/ 	.word	0xffffffff


	//   ....[87]....
        /*0a90*/ 	.word	0xffffffff


	//   ....[88]....
        /*0a94*/ 	.word	0xffffffff


	//   ....[89]....
        /*0a98*/ 	.word	0xffffffff


	//   ....[90]....
        /*0a9c*/ 	.word	0xffffffff


	//   ....[91]....
        /*0aa0*/ 	.word	0xffffffff


	//   ....[92]....
        /*0aa4*/ 	.word	0xffffffff


	//   ....[93]....
        /*0aa8*/ 	.word	0xffffffff


	//   ....[94]....
        /*0aac*/ 	.word	0xffffffff


	//   ....[95]....
        /*0ab0*/ 	.word	0xffffffff


	//   ....[96]....
        /*0ab4*/ 	.word	0xffffffff


	//   ....[97]....
        /*0ab8*/ 	.word	0xffffffff


	//   ....[98]....
        /*0abc*/ 	.word	0xffffffff


	//   ....[99]....
        /*0ac0*/ 	.word	0xffffffff


	//   ....[100]....
        /*0ac4*/ 	.word	0xffffffff


	//   ....[101]....
        /*0ac8*/ 	.word	0xffffffff


	//   ....[102]....
        /*0acc*/ 	.word	0xffffffff


	//   ....[103]....
        /*0ad0*/ 	.word	0xffffffff


	//   ....[104]....
        /*0ad4*/ 	.word	0xffffffff


	//   ....[105]....
        /*0ad8*/ 	.word	0xffffffff


	//   ....[106]....
        /*0adc*/ 	.word	0xffffffff


	//   ....[107]....
        /*0ae0*/ 	.word	0xffffffff


	//   ....[108]....
        /*0ae4*/ 	.word	0xffffffff


	//   ....[109]....
        /*0ae8*/ 	.word	0xffffffff


	//   ....[110]....
        /*0aec*/ 	.word	0xffffffff


	//   ....[111]....
        /*0af0*/ 	.word	0xffffffff


	//   ....[112]....
        /*0af4*/ 	.word	0xffffffff


	//   ....[113]....
        /*0af8*/ 	.word	0xffffffff


	//   ....[114]....
        /*0afc*/ 	.word	0xffffffff


	//   ....[115]....
        /*0b00*/ 	.word	0xffffffff


	//   ....[116]....
        /*0b04*/ 	.word	0xffffffff


	//   ....[117]....
        /*0b08*/ 	.word	0xffffffff


	//   ....[118]....
        /*0b0c*/ 	.word	0xffffffff


	//   ....[119]....
        /*0b10*/ 	.word	0xffffffff


	//   ....[120]....
        /*0b14*/ 	.word	0xffffffff


	//   ....[121]....
        /*0b18*/ 	.word	0xffffffff


	//   ....[122]....
        /*0b1c*/ 	.word	0xffffffff


	//   ....[123]....
        /*0b20*/ 	.word	0xffffffff


	//   ....[124]....
        /*0b24*/ 	.word	0xffffffff


	//   ....[125]....
        /*0b28*/ 	.word	0xffffffff


	//   ....[126]....
        /*0b2c*/ 	.word	0xffffffff


	//   ....[127]....
        /*0b30*/ 	.word	0xffffffff


	//   ....[128]....
        /*0b34*/ 	.word	0xffffffff


	//   ....[129]....
        /*0b38*/ 	.word	0xffffffff


	//   ....[130]....
        /*0b3c*/ 	.word	0xffffffff


	//   ....[131]....
        /*0b40*/ 	.word	0xffffffff


	//   ....[132]....
        /*0b44*/ 	.word	0xffffffff


	//   ....[133]....
        /*0b48*/ 	.word	0xffffffff


	//   ....[134]....
        /*0b4c*/ 	.word	0xffffffff


	//   ....[135]....
        /*0b50*/ 	.word	0xffffffff


	//   ....[136]....
        /*0b54*/ 	.word	0xffffffff


	//   ....[137]....
        /*0b58*/ 	.word	0xffffffff


	//   ....[138]....
        /*0b5c*/ 	.word	0xffffffff


	//   ....[139]....
        /*0b60*/ 	.word	0xffffffff


	//   ....[140]....
        /*0b64*/ 	.word	0xffffffff


	//   ....[141]....
        /*0b68*/ 	.word	0xffffffff


	//   ....[142]....
        /*0b6c*/ 	.word	0xffffffff


	//   ....[143]....
        /*0b70*/ 	.word	0xffffffff


	//   ....[144]....
        /*0b74*/ 	.word	0xffffffff


	//   ....[145]....
        /*0b78*/ 	.word	0xffffffff


	//   ....[146]....
        /*0b7c*/ 	.word	0xffffffff


	//   ....[147]....
        /*0b80*/ 	.word	0xffffffff


	//   ....[148]....
        /*0b84*/ 	.word	0xffffffff


	//   ....[149]....
        /*0b88*/ 	.word	0xffffffff


	//   ....[150]....
        /*0b8c*/ 	.word	0xffffffff


	//   ....[151]....
        /*0b90*/ 	.word	0xffffffff


	//   ....[152]....
        /*0b94*/ 	.word	0xffffffff


	//   ....[153]....
        /*0b98*/ 	.word	0xffffffff


	//   ....[154]....
        /*0b9c*/ 	.word	0xffffffff


	//   ....[155]....
        /*0ba0*/ 	.word	0xffffffff


	//   ....[156]....
        /*0ba4*/ 	.word	0xffffffff


	//   ....[157]....
        /*0ba8*/ 	.word	0xffffffff


	//   ....[158]....
        /*0bac*/ 	.word	0xffffffff


	//   ....[159]....
        /*0bb0*/ 	.word	0xffffffff


	//   ....[160]....
        /*0bb4*/ 	.word	0xffffffff


	//   ....[161]....
        /*0bb8*/ 	.word	0xffffffff


	//   ....[162]....
        /*0bbc*/ 	.word	0xffffffff


	//   ....[163]....
        /*0bc0*/ 	.word	0xffffffff


	//   ....[164]....
        /*0bc4*/ 	.word	0xffffffff


	//   ....[165]....
        /*0bc8*/ 	.word	0xffffffff


	//   ....[166]....
        /*0bcc*/ 	.word	0xffffffff


	//   ....[167]....
        /*0bd0*/ 	.word	0xffffffff


	//   ....[168]....
        /*0bd4*/ 	.word	0xffffffff


	//   ....[169]....
        /*0bd8*/ 	.word	0xffffffff


	//   ....[170]....
        /*0bdc*/ 	.word	0xffffffff


	//   ....[171]....
        /*0be0*/ 	.word	0xffffffff


	//   ....[172]....
        /*0be4*/ 	.word	0xffffffff


	//   ....[173]....
        /*0be8*/ 	.word	0xffffffff


	//   ....[174]....
        /*0bec*/ 	.word	0xffffffff


	//   ....[175]....
        /*0bf0*/ 	.word	0xffffffff


	//   ....[176]....
        /*0bf4*/ 	.word	0xffffffff


	//   ....[177]....
        /*0bf8*/ 	.word	0xffffffff


	//   ....[178]....
        /*0bfc*/ 	.word	0xffffffff


	//   ....[179]....
        /*0c00*/ 	.word	0xffffffff


	//   ....[180]....
        /*0c04*/ 	.word	0xffffffff


	//   ....[181]....
        /*0c08*/ 	.word	0xffffffff


	//   ....[182]....
        /*0c0c*/ 	.word	0xffffffff


	//   ....[183]....
        /*0c10*/ 	.word	0xffffffff


	//   ....[184]....
        /*0c14*/ 	.word	0xffffffff


	//   ....[185]....
        /*0c18*/ 	.word	0xffffffff


	//   ....[186]....
        /*0c1c*/ 	.word	0xffffffff


	//   ....[187]....
        /*0c20*/ 	.word	0xffffffff


	//   ....[188]....
        /*0c24*/ 	.word	0xffffffff


	//   ....[189]....
        /*0c28*/ 	.word	0xffffffff


	//   ....[190]....
        /*0c2c*/ 	.word	0xffffffff


	//   ....[191]....
        /*0c30*/ 	.word	0xffffffff


	//   ....[192]....
        /*0c34*/ 	.word	0xffffffff


	//   ....[193]....
        /*0c38*/ 	.word	0xffffffff


	//   ....[194]....
        /*0c3c*/ 	.word	0xffffffff


	//   ....[195]....
        /*0c40*/ 	.word	0xffffffff


	//   ....[196]....
        /*0c44*/ 	.word	0xffffffff


	//   ....[197]....
        /*0c48*/ 	.word	0xffffffff


	//   ....[198]....
        /*0c4c*/ 	.word	0xffffffff


	//   ....[199]....
        /*0c50*/ 	.word	0xffffffff


	//   ....[200]....
        /*0c54*/ 	.word	0xffffffff


	//   ....[201]....
        /*0c58*/ 	.word	0xffffffff


	//   ....[202]....
        /*0c5c*/ 	.word	0xffffffff


	//   ....[203]....
        /*0c60*/ 	.word	0xffffffff


	//   ....[204]....
        /*0c64*/ 	.word	0xffffffff


	//   ....[205]....
        /*0c68*/ 	.word	0xffffffff


	//   ....[206]....
        /*0c6c*/ 	.word	0xffffffff


	//   ....[207]....
        /*0c70*/ 	.word	0xffffffff


	//   ....[208]....
        /*0c74*/ 	.word	0xffffffff


	//   ....[209]....
        /*0c78*/ 	.word	0xffffffff


	//   ....[210]....
        /*0c7c*/ 	.word	0xffffffff


	//   ....[211]....
        /*0c80*/ 	.word	0xffffffff


	//   ....[212]....
        /*0c84*/ 	.word	0xffffffff


	//   ....[213]....
        /*0c88*/ 	.word	0xffffffff


	//   ....[214]....
        /*0c8c*/ 	.word	0xffffffff


	//   ....[215]....
        /*0c90*/ 	.word	0xffffffff


	//   ....[216]....
        /*0c94*/ 	.word	0xffffffff


	//   ....[217]....
        /*0c98*/ 	.word	0xffffffff


	//   ....[218]....
        /*0c9c*/ 	.word	0xffffffff


	//   ....[219]....
        /*0ca0*/ 	.word	0xffffffff


	//   ....[220]....
        /*0ca4*/ 	.word	0xffffffff


	//   ....[221]....
        /*0ca8*/ 	.word	0xffffffff


	//   ....[222]....
        /*0cac*/ 	.word	0xffffffff


	//   ....[223]....
        /*0cb0*/ 	.word	0xffffffff


	//   ....[224]....
        /*0cb4*/ 	.word	0xffffffff


	//   ....[225]....
        /*0cb8*/ 	.word	0xffffffff


	//   ....[226]....
        /*0cbc*/ 	.word	0xffffffff


	//   ....[227]....
        /*0cc0*/ 	.word	0xffffffff


	//   ....[228]....
        /*0cc4*/ 	.word	0xffffffff


	//   ....[229]....
        /*0cc8*/ 	.word	0xffffffff


	//   ....[230]....
        /*0ccc*/ 	.word	0xffffffff


	//   ....[231]....
        /*0cd0*/ 	.word	0xffffffff


	//----- nvinfo : EIATTR_COOP_GROUP_INSTR_OFFSETS
	.align		4
.L_168:
        /*0cd4*/ 	.byte	0x04, 0x28
        /*0cd6*/ 	.short	(.L_170 - .L_169)


	//   ....[0]....
.L_169:
        /*0cd8*/ 	.word	0x00000050


	//   ....[1]....
        /*0cdc*/ 	.word	0x00000200


	//   ....[2]....
        /*0ce0*/ 	.word	0x00000230


	//   ....[3]....
        /*0ce4*/ 	.word	0x00000260


	//   ....[4]....
        /*0ce8*/ 	.word	0x00000290


	//   ....[5]....
        /*0cec*/ 	.word	0x000002c0


	//   ....[6]....
        /*0cf0*/ 	.word	0x000002f0


	//   ....[7]....
        /*0cf4*/ 	.word	0x00000460


	//   ....[8]....
        /*0cf8*/ 	.word	0x000004a0


	//   ....[9]....
        /*0cfc*/ 	.word	0x000004d0


	//   ....[10]....
        /*0d00*/ 	.word	0x00000500


	//   ....[11]....
        /*0d04*/ 	.word	0x00000530


	//   ....[12]....
        /*0d08*/ 	.word	0x00000560


	//   ....[13]....
        /*0d0c*/ 	.word	0x000005f0


	//   ....[14]....
        /*0d10*/ 	.word	0x00000620


	//   ....[15]....
        /*0d14*/ 	.word	0x00000640


	//   ....[16]....
        /*0d18*/ 	.word	0x000006a0


	//   ....[17]....
        /*0d1c*/ 	.word	0x00003ab0


	//   ....[18]....
        /*0d20*/ 	.word	0x00003ac0


	//   ....[19]....
        /*0d24*/ 	.word	0x00005670


	//   ....[20]....
        /*0d28*/ 	.word	0x00005680


	//   ....[21]....
        /*0d2c*/ 	.word	0x00006ff0


	//   ....[22]....
        /*0d30*/ 	.word	0x00007010


	//   ....[23]....
        /*0d34*/ 	.word	0x00007600


	//   ....[24]....
        /*0d38*/ 	.word	0x00007620


	//   ....[25]....
        /*0d3c*/ 	.word	0x00008520


	//   ....[26]....
        /*0d40*/ 	.word	0x00008540


	//   ....[27]....
        /*0d44*/ 	.word	0x00008680


	//   ....[28]....
        /*0d48*/ 	.word	0x00008690


	//   ....[29]....
        /*0d4c*/ 	.word	0x000087d0


	//   ....[30]....
        /*0d50*/ 	.word	0x000087f0


	//   ....[31]....
        /*0d54*/ 	.word	0x00008930


	//   ....[32]....
        /*0d58*/ 	.word	0x00008940


	//   ....[33]....
        /*0d5c*/ 	.word	0x00008e10


	//   ....[34]....
        /*0d60*/ 	.word	0x00008e20


	//   ....[35]....
        /*0d64*/ 	.word	0x00008e30


	//   ....[36]....
        /*0d68*/ 	.word	0x00008e40


	//   ....[37]....
        /*0d6c*/ 	.word	0x00009150


	//   ....[38]....
        /*0d70*/ 	.word	0x00009190


	//   ....[39]....
        /*0d74*/ 	.word	0x000091d0


	//   ....[40]....
        /*0d78*/ 	.word	0x00009210


	//   ....[41]....
        /*0d7c*/ 	.word	0x0000bbc0


	//   ....[42]....
        /*0d80*/ 	.word	0x0000bc00


	//   ....[43]....
        /*0d84*/ 	.word	0x0000bc40


	//   ....[44]....
        /*0d88*/ 	.word	0x0000bc80


	//   ....[45]....
        /*0d8c*/ 	.word	0x0000e920


	//   ....[46]....
        /*0d90*/ 	.word	0x0000e930


	//   ....[47]....
        /*0d94*/ 	.word	0x0000eb00


	//   ....[48]....
        /*0d98*/ 	.word	0x0000eb10


	//   ....[49]....
        /*0d9c*/ 	.word	0x0000fb10


	//   ....[50]....
        /*0da0*/ 	.word	0x0000fb30


	//   ....[51]....
        /*0da4*/ 	.word	0x0000fc60


	//   ....[52]....
        /*0da8*/ 	.word	0x0000fc70


	//   ....[53]....
        /*0dac*/ 	.word	0x00010430


	//   ....[54]....
        /*0db0*/ 	.word	0x00010460


	//   ....[55]....
        /*0db4*/ 	.word	0x00010470


	//   ....[56]....
        /*0db8*/ 	.word	0x00010480


	//   ....[57]....
        /*0dbc*/ 	.word	0x00010490


	//   ....[58]....
        /*0dc0*/ 	.word	0x000104c0


	//   ....[59]....
        /*0dc4*/ 	.word	0x000104e0


	//   ....[60]....
        /*0dc8*/ 	.word	0x00010500


	//   ....[61]....
        /*0dcc*/ 	.word	0x00011860


	//   ....[62]....
        /*0dd0*/ 	.word	0x00011870


	//   ....[63]....
        /*0dd4*/ 	.word	0x00011980


	//   ....[64]....
        /*0dd8*/ 	.word	0x00011990


	//   ....[65]....
        /*0ddc*/ 	.word	0x00012970


	//   ....[66]....
        /*0de0*/ 	.word	0x00012990


	//   ....[67]....
        /*0de4*/ 	.word	0x00012a80


	//   ....[68]....
        /*0de8*/ 	.word	0x00012a90


	//   ....[69]....
        /*0dec*/ 	.word	0x00012e90


	//   ....[70]....
        /*0df0*/ 	.word	0x00012ec0


	//   ....[71]....
        /*0df4*/ 	.word	0x00012ee0


	//   ....[72]....
        /*0df8*/ 	.word	0x00012f00


	//   ....[73]....
        /*0dfc*/ 	.word	0x00012f20


	//   ....[74]....
        /*0e00*/ 	.word	0x00012f40


	//   ....[75]....
        /*0e04*/ 	.word	0x00012f60


	//   ....[76]....
        /*0e08*/ 	.word	0x00012f80


	//   ....[77]....
        /*0e0c*/ 	.word	0x00014740


	//   ....[78]....
        /*0e10*/ 	.word	0x00014750


	//   ....[79]....
        /*0e14*/ 	.word	0x00014760


	//   ....[80]....
        /*0e18*/ 	.word	0x00014770


	//   ....[81]....
        /*0e1c*/ 	.word	0x000147a0


	//   ....[82]....
        /*0e20*/ 	.word	0x000147c0


	//   ....[83]....
        /*0e24*/ 	.word	0x000147e0


	//   ....[84]....
        /*0e28*/ 	.word	0x000147f0


	//   ....[85]....
        /*0e2c*/ 	.word	0x00015dd0


	//   ....[86]....
        /*0e30*/ 	.word	0x00015de0


	//   ....[87]....
        /*0e34*/ 	.word	0x00015e00


	//   ....[88]....
        /*0e38*/ 	.word	0x00015e10


	//   ....[89]....
        /*0e3c*/ 	.word	0x00015e20


	//   ....[90]....
        /*0e40*/ 	.word	0x00015e30


	//   ....[91]....
        /*0e44*/ 	.word	0x00015e50


	//   ....[92]....
        /*0e48*/ 	.word	0x00015e60


	//   ....[93]....
        /*0e4c*/ 	.word	0x000162d0


	//   ....[94]....
        /*0e50*/ 	.word	0x000162f0


	//   ....[95]....
        /*0e54*/ 	.word	0x00016410


	//   ....[96]....
        /*0e58*/ 	.word	0x00016420


	//   ....[97]....
        /*0e5c*/ 	.word	0x00016550


	//   ....[98]....
        /*0e60*/ 	.word	0x00016570


	//   ....[99]....
        /*0e64*/ 	.word	0x000166a0


	//   ....[100]....
        /*0e68*/ 	.word	0x000166b0


	//   ....[101]....
        /*0e6c*/ 	.word	0x000169e0


	//   ....[102]....
        /*0e70*/ 	.word	0x00016a00


	//   ....[103]....
        /*0e74*/ 	.word	0x00016ed0


	//   ....[104]....
        /*0e78*/ 	.word	0x00016ee0


	//   ....[105]....
        /*0e7c*/ 	.word	0x000173b0


	//   ....[106]....
        /*0e80*/ 	.word	0x000173d0


	//   ....[107]....
        /*0e84*/ 	.word	0x000178b0


	//   ....[108]....
        /*0e88*/ 	.word	0x000178c0


	//   ....[109]....
        /*0e8c*/ 	.word	0x000185a0


	//   ....[110]....
        /*0e90*/ 	.word	0x000185c0


	//   ....[111]....
        /*0e94*/ 	.word	0x000186f0


	//   ....[112]....
        /*0e98*/ 	.word	0x00018700


	//   ....[113]....
        /*0e9c*/ 	.word	0x00018830


	//   ....[114]....
        /*0ea0*/ 	.word	0x00018850


	//   ....[115]....
        /*0ea4*/ 	.word	0x00018980


	//   ....[116]....
        /*0ea8*/ 	.word	0x00018990


	//   ....[117]....
        /*0eac*/ 	.word	0x00018b80


	//   ....[118]....
        /*0eb0*/ 	.word	0x00018ba0


	//   ....[119]....
        /*0eb4*/ 	.word	0x00018cd0


	//   ....[120]....
        /*0eb8*/ 	.word	0x00018d10


	//   ....[121]....
        /*0ebc*/ 	.word	0x00018d40


	//   ....[122]....
        /*0ec0*/ 	.word	0x00018d70


	//   ....[123]....
        /*0ec4*/ 	.word	0x00018da0


	//   ....[124]....
        /*0ec8*/ 	.word	0x00018dd0


	//   ....[125]....
        /*0ecc*/ 	.word	0x00018f40


	//   ....[126]....
        /*0ed0*/ 	.word	0x00018f80


	//   ....[127]....
        /*0ed4*/ 	.word	0x00018fb0


	//   ....[128]....
        /*0ed8*/ 	.word	0x00018fe0


	//   ....[129]....
        /*0edc*/ 	.word	0x00019010


	//   ....[130]....
        /*0ee0*/ 	.word	0x00019040


	//   ....[131]....
        /*0ee4*/ 	.word	0x000190d0


	//   ....[132]....
        /*0ee8*/ 	.word	0x00019100


	//   ....[133]....
        /*0eec*/ 	.word	0x00019110


	//   ....[134]....
        /*0ef0*/ 	.word	0x00019170


	//   ....[135]....
        /*0ef4*/ 	.word	0x00019750


	//   ....[136]....
        /*0ef8*/ 	.word	0x000197b0


	//   ....[137]....
        /*0efc*/ 	.word	0x00019800


	//   ....[138]....
        /*0f00*/ 	.word	0x00019850


	//   ....[139]....
        /*0f04*/ 	.word	0x000198a0


	//   ....[140]....
        /*0f08*/ 	.word	0x00019910


	//   ....[141]....
        /*0f0c*/ 	.word	0x00019950


	//   ....[142]....
        /*0f10*/ 	.word	0x000199c0


	//   ....[143]....
        /*0f14*/ 	.word	0x00019a30


	//   ....[144]....
        /*0f18*/ 	.word	0x00019a90


	//   ....[145]....
        /*0f1c*/ 	.word	0x00019b00


	//   ....[146]....
        /*0f20*/ 	.word	0x00019b70


	//   ....[147]....
        /*0f24*/ 	.word	0x00019bd0


	//   ....[148]....
        /*0f28*/ 	.word	0x00019c30


	//   ....[149]....
        /*0f2c*/ 	.word	0x00019c90


	//   ....[150]....
        /*0f30*/ 	.word	0x00019d00


	//   ....[151]....
        /*0f34*/ 	.word	0x00019d60


	//   ....[152]....
        /*0f38*/ 	.word	0x00019dc0


	//   ....[153]....
        /*0f3c*/ 	.word	0x00019e30


	//   ....[154]....
        /*0f40*/ 	.word	0x00019e90


	//   ....[155]....
        /*0f44*/ 	.word	0x00019ef0


	//   ....[156]....
        /*0f48*/ 	.word	0x00019f60


	//   ....[157]....
        /*0f4c*/ 	.word	0x00019fc0


	//   ....[158]....
        /*0f50*/ 	.word	0x0001a020


	//   ....[159]....
        /*0f54*/ 	.word	0x0001a060


	//   ....[160]....
        /*0f58*/ 	.word	0x0001a0a0


	//   ....[161]....
        /*0f5c*/ 	.word	0x0001a0f0


	//   ....[162]....
        /*0f60*/ 	.word	0x0001a140


	//   ....[163]....
        /*0f64*/ 	.word	0x0001a190


	//   ....[164]....
        /*0f68*/ 	.word	0x0001a1e0


	//   ....[165]....
        /*0f6c*/ 	.word	0x0001a230


	//   ....[166]....
        /*0f70*/ 	.word	0x0001a280


	//   ....[167]....
        /*0f74*/ 	.word	0x0001a2f0


	//   ....[168]....
        /*0f78*/ 	.word	0x0001a350


	//   ....[169]....
        /*0f7c*/ 	.word	0x0001a3b0


	//   ....[170]....
        /*0f80*/ 	.word	0x0001a410


	//   ....[171]....
        /*0f84*/ 	.word	0x0001a480


	//   ....[172]....
        /*0f88*/ 	.word	0x0001a4e0


	//   ....[173]....
        /*0f8c*/ 	.word	0x0001a540


	//   ....[174]....
        /*0f90*/ 	.word	0x0001a580


	//   ....[175]....
        /*0f94*/ 	.word	0x0001a5c0


	//   ....[176]....
        /*0f98*/ 	.word	0x0001a610


	//   ....[177]....
        /*0f9c*/ 	.word	0x0001a650


	//   ....[178]....
        /*0fa0*/ 	.word	0x0001a6a0


	//   ....[179]....
        /*0fa4*/ 	.word	0x0001a6e0


	//   ....[180]....
        /*0fa8*/ 	.word	0x0001a730


	//   ....[181]....
        /*0fac*/ 	.word	0x0001a770


	//   ....[182]....
        /*0fb0*/ 	.word	0x0001a7c0


	//   ....[183]....
        /*0fb4*/ 	.word	0x0001a800


	//   ....[184]....
        /*0fb8*/ 	.word	0x0001a850


	//   ....[185]....
        /*0fbc*/ 	.word	0x0001a8a0


	//   ....[186]....
        /*0fc0*/ 	.word	0x0001a8f0


	//   ....[187]....
        /*0fc4*/ 	.word	0x0001a940


	//   ....[188]....
        /*0fc8*/ 	.word	0x0001a990


	//   ....[189]....
        /*0fcc*/ 	.word	0x0001a9d0


	//   ....[190]....
        /*0fd0*/ 	.word	0x0001aa40


	//   ....[191]....
        /*0fd4*/ 	.word	0x0001aab0


	//   ....[192]....
        /*0fd8*/ 	.word	0x0001ab10


	//   ....[193]....
        /*0fdc*/ 	.word	0x0001ab70


	//   ....[194]....
        /*0fe0*/ 	.word	0x0001abd0


	//   ....[195]....
        /*0fe4*/ 	.word	0x0001ac40


	//   ....[196]....
        /*0fe8*/ 	.word	0x0001aca0


	//   ....[197]....
        /*0fec*/ 	.word	0x0001ad00


	//   ....[198]....
        /*0ff0*/ 	.word	0x0001ad60


	//   ....[199]....
        /*0ff4*/ 	.word	0x0001add0


	//   ....[200]....
        /*0ff8*/ 	.word	0x0001ae30


	//   ....[201]....
        /*0ffc*/ 	.word	0x0001ae90


	//   ....[202]....
        /*1000*/ 	.word	0x0001aef0


	//   ....[203]....
        /*1004*/ 	.word	0x0001af60


	//   ....[204]....
        /*1008*/ 	.word	0x0001afc0


	//   ....[205]....
        /*100c*/ 	.word	0x0001b020


	//   ....[206]....
        /*1010*/ 	.word	0x0001b080


	//   ....[207]....
        /*1014*/ 	.word	0x0001b0f0


	//   ....[208]....
        /*1018*/ 	.word	0x0001b150


	//   ....[209]....
        /*101c*/ 	.word	0x0001b1b0


	//   ....[210]....
        /*1020*/ 	.word	0x0001b210


	//   ....[211]....
        /*1024*/ 	.word	0x0001b280


	//   ....[212]....
        /*1028*/ 	.word	0x0001b2e0


	//   ....[213]....
        /*102c*/ 	.word	0x0001b340


	//   ....[214]....
        /*1030*/ 	.word	0x0001b3a0


	//   ....[215]....
        /*1034*/ 	.word	0x0001b410


	//   ....[216]....
        /*1038*/ 	.word	0x0001b460


	//   ....[217]....
        /*103c*/ 	.word	0x0001b4a0


	//   ....[218]....
        /*1040*/ 	.word	0x0001b4f0


	//   ....[219]....
        /*1044*/ 	.word	0x0001b540


	//   ....[220]....
        /*1048*/ 	.word	0x0001b590


	//   ....[221]....
        /*104c*/ 	.word	0x0001b600


	//   ....[222]....
        /*1050*/ 	.word	0x0001b640


	//   ....[223]....
        /*1054*/ 	.word	0x0001b690


	//   ....[224]....
        /*1058*/ 	.word	0x0001b6e0


	//   ....[225]....
        /*105c*/ 	.word	0x0001b730


	//   ....[226]....
        /*1060*/ 	.word	0x0001b780


	//   ....[227]....
        /*1064*/ 	.word	0x0001b7f0


	//   ....[228]....
        /*1068*/ 	.word	0x0001b830


	//   ....[229]....
        /*106c*/ 	.word	0x0001b8a0


	//   ....[230]....
        /*1070*/ 	.word	0x0001b900


	//   ....[231]....
        /*1074*/ 	.word	0x0001b970


	//----- nvinfo : EIATTR_EXIT_INSTR_OFFSETS
	.align		4
.L_170:
        /*1078*/ 	.byte	0x04, 0x1c
        /*107a*/ 	.short	(.L_172 - .L_171)


	//   ....[0]....
.L_171:
        /*107c*/ 	.word	0x00000c10


	//   ....[1]....
        /*1080*/ 	.word	0x00019710


	//----- nvinfo : EIATTR_MAX_THREADS
	.align		4
.L_172:
        /*1084*/ 	.byte	0x04, 0x05
        /*1086*/ 	.short	(.L_174 - .L_173)
.L_173:
        /*1088*/ 	.word	0x00000080
        /*108c*/ 	.word	0x00000001
        /*1090*/ 	.word	0x00000001


	//----- nvinfo : EIATTR_CRS_STACK_SIZE
	.align		4
.L_174:
        /*1094*/ 	.byte	0x04, 0x1e
        /*1096*/ 	.short	(.L_176 - .L_175)
.L_175:
        /*1098*/ 	.word	0x00000000
.L_176:


//--------------------- .nv.info._ZN7cutlass13device_kernelIN5flash19enable_sm80_to_sm89INS1_16FlashAttnFwdSm80INS1_25CollectiveMainloopFwdSm80ILi4ELi1ELb0EN4cute5tupleIJNS5_1CILi128EEENS7_ILi48EEENS7_ILi96EEEEEELi96ENS_6half_tEfNS_4arch4Sm80ELb0ELb1ELb1ELb0ELb1ELb0ELb1ELb1EEENS1_21CollectiveEpilogueFwdINS6_IJS8_SA_S9_EEENS6_IJNS7_ILi1EEESI_SI_EEESC_SE_Li128ELb0ELb1ELb1ELb0EEENS1_19SingleTileSchedulerILb0ELb1ELb1ELi128EEEEEEEEEvNT_6ParamsE --------------------------
	.section	.nv.info._ZN7cutlass13device_kernelIN5flash19enable_sm80_to_sm89INS1_16FlashAttnFwdSm80INS1_25CollectiveMainloopFwdSm80ILi4ELi1ELb0EN4cute5tupleIJNS5_1CILi128EEENS7_ILi48EEENS7_ILi96EEEEEELi96ENS_6half_tEfNS_4arch4Sm80ELb0ELb1ELb1ELb0ELb1ELb0ELb1ELb1EEENS1_21CollectiveEpilogueFwdINS6_IJS8_SA_S9_EEENS6_IJNS7_ILi1EEESI_SI_EEESC_SE_Li128ELb0ELb1ELb1ELb0EEENS1_19SingleTileSchedulerILb0ELb1ELb1ELi128EEEEEEEEEvNT_6ParamsE,"",@"SHT_CUDA_INFO"
	.sectionflags	@""
	.align	4


	//----- nvinfo : EIATTR_CUDA_API_VERSION
	.align		4
        /*0000*/ 	.byte	0x04, 0x37
        /*0002*/ 	.short	(.L_178 - .L_177)
.L_177:
        /*0004*/ 	.word	0x00000082


	//----- nvinfo : EIATTR_SW2861232_WAR
	.align		4
.L_178:
        /*0008*/ 	.byte	0x01, 0x35
	.zero		2


	//----- nvinfo : EIATTR_PARAM_CBANK
	.align		4
        /*000c*/ 	.byte	0x04, 0x0a
        /*000e*/ 	.short	(.L_180 - .L_179)
	.align		4
.L_179:
        /*0010*/ 	.word	index@(.nv.constant0._ZN7cutlass13device_kernelIN5flash19enable_sm80_to_sm89INS1_16FlashAttnFwdSm80INS1_25CollectiveMainloopFwdSm80ILi4ELi1ELb0EN4cute5tupleIJNS5_1CILi128EEENS7_ILi48EEENS7_ILi96EEEEEELi96ENS_6half_tEfNS_4arch4Sm80ELb0ELb1ELb1ELb0ELb1ELb0ELb1ELb1EEENS1_21CollectiveEpilogueFwdINS6_IJS8_SA_S9_EEENS6_IJNS7_ILi1EEESI_SI_EEESC_SE_Li128ELb0ELb1ELb1ELb0EEENS1_19SingleTileSchedulerILb0ELb1ELb1ELi128EEEEEEEEEvNT_6ParamsE)
        /*0014*/ 	.short	0x0160
        /*0016*/ 	.short	0x0418


	//----- nvinfo : EIATTR_CBANK_PARAM_SIZE
	.align		4
.L_180:
        /*0018*/ 	.byte	0x03, 0x19
        /*001a*/ 	.short	0x0418


	//----- nvinfo : EIATTR_KPARAM_INFO
	.align		4
        /*001c*/ 	.byte	0x04, 0x17
        /*001e*/ 	.short	(.L_182 - .L_181)
.L_181:
        /*0020*/ 	.word	0x00000000
        /*0024*/ 	.short	0x0000
        /*0026*/ 	.short	0x0000
        /*0028*/ 	.byte	0x00, 0xf0, 0x61, 0x10


	//----- nvinfo : EIATTR_MAXREG_COUNT
	.align		4
.L_182:
        /*002c*/ 	.byte	0x03, 0x1b
        /*002e*/ 	.short	0x00ff


	//----- nvinfo : EIATTR_NUM_BARRIERS
	.align		4
        /*0030*/ 	.byte	0x02, 0x4c
        /*0032*/ 	.byte	0x02
	.zero		1


	//----- nvinfo : EIATTR_MERCURY_ISA_VERSION
	.align		4
        /*0034*/ 	.byte	0x03, 0x5f
        /*0036*/ 	.short	0x0000


	//----- nvinfo : EIATTR_COOP_GROUP_MASK_REGIDS
	.align		4
        /*0038*/ 	.byte	0x04, 0x29
        /*003a*/ 	.short	(.L_184 - .L_183)


	//   ....[0]....
.L_183:
        /*003c*/ 	.word	0xffffffff


	//   ....[1]....
        /*0040*/ 	.word	0xffffffff


	//   ....[2]....
        /*0044*/ 	.word	0xffffffff


	//   ....[3]....
        /*0048*/ 	.word	0xffffffff


	//   ....[4]....
        /*004c*/ 	.word	0xffffffff


	//   ....[5]....
        /*0050*/ 	.word	0xffffffff


	//   ....[6]....
        /*0054*/ 	.word	0xffffffff


	//   ....[7]....
        /*0058*/ 	.word	0xffffffff


	//   ....[8]....
        /*005c*/ 	.word	0xffffffff


	//   ....[9]....
        /*0060*/ 	.word	0xffffffff


	//   ....[10]....
        /*0064*/ 	.word	0xffffffff


	//   ....[11]....
        /*0068*/ 	.word	0xffffffff


	//   ....[12]....
        /*006c*/ 	.word	0xffffffff


	//   ....[13]....
        /*0070*/ 	.word	0xffffffff


	//   ....[14]....
        /*0074*/ 	.word	0xffffffff


	//   ....[15]....
        /*0078*/ 	.word	0xffffffff


	//   ....[16]....
        /*007c*/ 	.word	0xffffffff


	//   ....[17]....
        /*0080*/ 	.word	0xffffffff


	//   ....[18]....
        /*0084*/ 	.word	0xffffffff


	//   ....[19]....
        /*0088*/ 	.word	0xffffffff


	//   ....[20]....
        /*008c*/ 	.word	0xffffffff


	//   ....[21]....
        /*0090*/ 	.word	0xffffffff


	//   ....[22]....
        /*0094*/ 	.word	0xffffffff


	//   ....[23]....
        /*0098*/ 	.word	0xffffffff


	//   ....[24]....
        /*009c*/ 	.word	0xffffffff


	//   ....[25]....
        /*00a0*/ 	.word	0xffffffff


	//   ....[26]....
        /*00a4*/ 	.word	0xffffffff


	//   ....[27]....
        /*00a8*/ 	.word	0xffffffff


	//   ....[28]....
        /*00ac*/ 	.word	0xffffffff


	//   ....[29]....
        /*00b0*/ 	.word	0xffffffff


	//   ....[30]....
        /*00b4*/ 	.word	0xffffffff


	//   ....[31]....
        /*00b8*/ 	.word	0xffffffff


	//   ....[32]....
        /*00bc*/ 	.word	0xffffffff


	//   ....[33]....
        /*00c0*/ 	.word	0xffffffff


	//   ....[34]....
        /*00c4*/ 	.word	0xffffffff


	//   ....[35]....
        /*00c8*/ 	.word	0xffffffff


	//   ....[36]....
        /*00cc*/ 	.word	0xffffffff


	//   ....[37]....
        /*00d0*/ 	.word	0xffffffff


	//   ....[38]....
        /*00d4*/ 	.word	0xffffffff


	//   ....[39]....
        /*00d8*/ 	.word	0xffffffff


	//   ....[40]....
        /*00dc*/ 	.word	0xffffffff


	//   ....[41]....
        /*00e0*/ 	.word	0xffffffff


	//   ....[42]....
        /*00e4*/ 	.word	0xffffffff


	//   ....[43]....
        /*00e8*/ 	.word	0xffffffff


	//   ....[44]....
        /*00ec*/ 	.word	0xffffffff


	//   ....[45]....
        /*00f0*/ 	.word	0xffffffff


	//   ....[46]....
        /*00f4*/ 	.word	0xffffffff


	//   ....[47]....
        /*00f8*/ 	.word	0xffffffff


	//   ....[48]....
        /*00fc*/ 	.word	0xffffffff


	//   ....[49]....
        /*0100*/ 	.word	0xffffffff


	//   ....[50]....
        /*0104*/ 	.word	0xffffffff


	//   ....[51]....
        /*0108*/ 	.word	0xffffffff


	//   ....[52]....
        /*010c*/ 	.word	0xffffffff


	//   ....[53]....
        /*0110*/ 	.word	0xffffffff


	//   ....[54]....
        /*0114*/ 	.word	0xffffffff


	//   ....[55]....
        /*0118*/ 	.word	0xffffffff


	//   ....[56]....
        /*011c*/ 	.word	0xffffffff


	//   ....[57]....
        /*0120*/ 	.word	0xffffffff


	//   ....[58]....
        /*0124*/ 	.word	0xffffffff


	//   ....[59]....
        /*0128*/ 	.word	0xffffffff


	//   ....[60]....
        /*012c*/ 	.word	0xffffffff


	//   ....[61]....
        /*0130*/ 	.word	0xffffffff


	//   ....[62]....
        /*0134*/ 	.word	0xffffffff


	//   ....[63]....
        /*0138*/ 	.word	0xffffffff


	//   ....[64]....
        /*013c*/ 	.word	0xffffffff


	//   ....[65]....
        /*0140*/ 	.word	0xffffffff


	//   ....[66]....
        /*0144*/ 	.word	0xffffffff


	//   ....[67]....
        /*0148*/ 	.word	0xffffffff


	//   ....[68]....
        /*014c*/ 	.word	0xffffffff


	//   ....[69]....
        /*0150*/ 	.word	0xffffffff


	//   ....[70]....
        /*0154*/ 	.word	0xffffffff


	//   ....[71]....
        /*0158*/ 	.word	0xffffffff


	//   ....[72]....
        /*015c*/ 	.word	0xffffffff


	//   ....[73]....
        /*0160*/ 	.word	0xffffffff


	//   ....[74]....
        /*0164*/ 	.word	0xffffffff


	//   ....[75]....
        /*0168*/ 	.word	0xffffffff


	//   ....[76]....
        /*016c*/ 	.word	0xffffffff


	//   ....[77]....
        /*0170*/ 	.word	0xffffffff


	//   ....[78]....
        /*0174*/ 	.word	0xffffffff


	//   ....[79]....
        /*0178*/ 	.word	0xffffffff


	//   ....[80]....
        /*017c*/ 	.word	0xffffffff


	//   ....[81]....
        /*0180*/ 	.word	0xffffffff


	//   ....[82]....
        /*0184*/ 	.word	0xffffffff


	//   ....[83]....
        /*0188*/ 	.word	0xffffffff


	//   ....[84]....
        /*018c*/ 	.word	0xffffffff


	//   ....[85]....
        /*0190*/ 	.word	0xffffffff


	//   ....[86]....
        /*0194*/ 	.word	0xffffffff


	//   ....[87]....
        /*0198*/ 	.word	0xffffffff


	//   ....[88]....
        /*019c*/ 	.word	0xffffffff


	//   ....[89]....
        /*01a0*/ 	.word	0xffffffff


	//   ....[90]....
        /*01a4*/ 	.word	0xffffffff


	//   ....[91]....
        /*01a8*/ 	.word	0xffffffff


	//   ....[92]....
        /*01ac*/ 	.word	0xffffffff


	//   ....[93]....
        /*01b0*/ 	.word	0xffffffff


	//   ....[94]....
        /*01b4*/ 	.word	0xffffffff


	//   ....[95]....
        /*01b8*/ 	.word	0xffffffff


	//   ....[96]....
        /*01bc*/ 	.word	0xffffffff


	//   ....[97]....
        /*01c0*/ 	.word	0xffffffff


	//   ....[98]....
        /*01c4*/ 	.word	0xffffffff


	//   ....[99]....
        /*01c8*/ 	.word	0xffffffff


	//   ....[100]....
        /*01cc*/ 	.word	0xffffffff


	//   ....[101]....
        /*01d0*/ 	.word	0xffffffff


	//   ....[102]....
        /*01d4*/ 	.word	0xffffffff


	//   ....[103]....
        /*01d8*/ 	.word	0xffffffff


	//   ....[104]....
        /*01dc*/ 	.word	0xffffffff


	//   ....[105]....
        /*01e0*/ 	.word	0xffffffff


	//   ....[106]....
        /*01e4*/ 	.word	0xffffffff


	//   ....[107]....
        /*01e8*/ 	.word	0xffffffff


	//   ....[108]....
        /*01ec*/ 	.word	0xffffffff


	//   ....[109]....
        /*01f0*/ 	.word	0xffffffff


	//   ....[110]....
        /*01f4*/ 	.word	0xffffffff


	//   ....[111]....
        /*01f8*/ 	.word	0xffffffff


	//   ....[112]....
        /*01fc*/ 	.word	0xffffffff


	//   ....[113]....
        /*0200*/ 	.word	0xffffffff


	//   ....[114]....
        /*0204*/ 	.word	0xffffffff


	//   ....[115]....
        /*0208*/ 	.word	0xffffffff


	//   ....[116]....
        /*020c*/ 	.word	0xffffffff


	//   ....[117]....
        /*0210*/ 	.word	0xffffffff


	//   ....[118]....
        /*0214*/ 	.word	0xffffffff


	//   ....[119]....
        /*0218*/ 	.word	0xffffffff


	//   ....[120]....
        /*021c*/ 	.word	0xffffffff


	//----- nvinfo : EIATTR_COOP_GROUP_INSTR_OFFSETS
	.align		4
.L_184:
        /*0220*/ 	.byte	0x04, 0x28
        /*0222*/ 	.short	(.L_186 - .L_185)


	//   ....[0]....
.L_185:
        /*0224*/ 	.word	0x00000050


	//   ....[1]....
        /*0228*/ 	.word	0x00001270


	//   ....[2]....
        /*022c*/ 	.word	0x000012a0


	//   ....[3]....
        /*0230*/ 	.word	0x000014b0


	//   ....[4]....
        /*0234*/ 	.word	0x000014e0


	//   ....[5]....
        /*0238*/ 	.word	0x00001600


	//   ....[6]....
        /*023c*/ 	.word	0x00001630


	//   ....[7]....
        /*0240*/ 	.word	0x00001750


	//   ....[8]....
        /*0244*/ 	.word	0x00001790


	//   ....[9]....
        /*0248*/ 	.word	0x00001d90


	//   ....[10]....
        /*024c*/ 	.word	0x00001dd0


	//   ....[11]....
        /*0250*/ 	.word	0x00001e00


	//   ....[12]....
        /*0254*/ 	.word	0x00001e40


	//   ....[13]....
        /*0258*/ 	.word	0x000020b0


	//   ....[14]....
        /*025c*/ 	.word	0x00002170


	//   ....[15]....
        /*0260*/ 	.word	0x00002330


	//   ....[16]....
        /*0264*/ 	.word	0x00002340


	//   ....[17]....
        /*0268*/ 	.word	0x00002ce0


	//   ....[18]....
        /*026c*/ 	.word	0x00002d00


	//   ....[19]....
        /*0270*/ 	.word	0x00002de0


	//   ....[20]....
        /*0274*/ 	.word	0x00002e00


	//   ....[21]....
        /*0278*/ 	.word	0x00003210


	//   ....[22]....
        /*027c*/ 	.word	0x00003470


	//   ....[23]....
        /*0280*/ 	.word	0x00003af0


	//   ....[24]....
        /*0284*/ 	.word	0x000044a0


	//   ....[25]....
        /*0288*/ 	.word	0x00004b90


	//   ....[26]....
        /*028c*/ 	.word	0x00004c70


	//   ....[27]....
        /*0290*/ 	.word	0x00004ca0


	//   ....[28]....
        /*0294*/ 	.word	0x00004cd0


	//   ....[29]....
        /*0298*/ 	.word	0x00004d10


	//   ....[30]....
        /*029c*/ 	.word	0x00004e20


	//   ....[31]....
        /*02a0*/ 	.word	0x00005060


	//   ....[32]....
        /*02a4*/ 	.word	0x000051f0


	//   ....[33]....
        /*02a8*/ 	.word	0x00006230


	//   ....[34]....
        /*02ac*/ 	.word	0x00006250


	//   ....[35]....
        /*02b0*/ 	.word	0x00006330


	//   ....[36]....
        /*02b4*/ 	.word	0x00006340


	//   ....[37]....
        /*02b8*/ 	.word	0x00007260


	//   ....[38]....
        /*02bc*/ 	.word	0x00007280


	//   ....[39]....
        /*02c0*/ 	.word	0x000072a0


	//   ....[40]....
        /*02c4*/ 	.word	0x00007340


	//   ....[41]....
        /*02c8*/ 	.word	0x000074a0


	//   ....[42]....
        /*02cc*/ 	.word	0x00007a10


	//   ....[43]....
        /*02d0*/ 	.word	0x00007e90


	//   ....[44]....
        /*02d4*/ 	.word	0x000080b0


	//   ....[45]....
        /*02d8*/ 	.word	0x00008890


	//   ....[46]....
        /*02dc*/ 	.word	0x00008920


	//   ....[47]....
        /*02e0*/ 	.word	0x00008a20


	//   ....[48]....
        /*02e4*/ 	.word	0x00008a70


	//   ....[49]....
        /*02e8*/ 	.word	0x00008ab0


	//   ....[50]....
        /*02ec*/ 	.word	0x00008bf0


	//   ....[51]....
        /*02f0*/ 	.word	0x00008d90


	//   ....[52]....
        /*02f4*/ 	.word	0x00008ed0


	//   ....[53]....
        /*02f8*/ 	.word	0x0000a970


	//   ....[54]....
        /*02fc*/ 	.word	0x0000a9a0


	//   ....[55]....
        /*0300*/ 	.word	0x0000aa80


	//   ....[56]....
        /*0304*/ 	.word	0x0000aa90


	//   ....[57]....
        /*0308*/ 	.word	0x0000b9b0


	//   ....[58]....
        /*030c*/ 	.word	0x0000b9d0


	//   ....[59]....
        /*0310*/ 	.word	0x0000b9f0


	//   ....[60]....
        /*0314*/ 	.word	0x0000ba90


	//   ....[61]....
        /*0318*/ 	.word	0x0000bd40


	//   ....[62]....
        /*031c*/ 	.word	0x0000bdd0


	//   ....[63]....
        /*0320*/ 	.word	0x0000be20


	//   ....[64]....
        /*0324*/ 	.word	0x0000bea0


	//   ....[65]....
        /*0328*/ 	.word	0x0000beb0


	//   ....[66]....
        /*032c*/ 	.word	0x0000bec0


	//   ....[67]....
        /*0330*/ 	.word	0x0000bff0


	//   ....[68]....
        /*0334*/ 	.word	0x0000c120


	//   ....[69]....
        /*0338*/ 	.word	0x0000d990


	//   ....[70]....
        /*033c*/ 	.word	0x0000d9b0


	//   ....[71]....
        /*0340*/ 	.word	0x0000db20


	//   ....[72]....
        /*0344*/ 	.word	0x0000db30


	//   ....[73]....
        /*0348*/ 	.word	0x0000ea60


	//   ....[74]....
        /*034c*/ 	.word	0x0000ea70


	//   ....[75]....
        /*0350*/ 	.word	0x0000ea80


	//   ....[76]....
        /*0354*/ 	.word	0x0000eb20


	//   ....[77]....
        /*0358*/ 	.word	0x0000ecb0


	//   ....[78]....
        /*035c*/ 	.word	0x0000f1d0


	//   ....[79]....
        /*0360*/ 	.word	0x0000f640


	//   ....[80]....
        /*0364*/ 	.word	0x0000fa80


	//   ....[81]....
        /*0368*/ 	.word	0x0000ffd0


	//   ....[82]....
        /*036c*/ 	.word	0x00010100


	//   ....[83]....
        /*0370*/ 	.word	0x00010150


	//   ....[84]....
        /*0374*/ 	.word	0x00010230


	//   ....[85]....
        /*0378*/ 	.word	0x00010280


	//   ....[86]....
        /*037c*/ 	.word	0x00010400


	//   ....[87]....
        /*0380*/ 	.word	0x00010510


	//   ....[88]....
        /*0384*/ 	.word	0x00010690


	//   ....[89]....
        /*0388*/ 	.word	0x00011c30


	//   ....[90]....
        /*038c*/ 	.word	0x00011c50


	//   ....[91]....
        /*0390*/ 	.word	0x00011c60


	//   ....[92]....
        /*0394*/ 	.word	0x00011c80


	//   ....[93]....
        /*0398*/ 	.word	0x00011ca0


	//   ....[94]....
        /*039c*/ 	.word	0x00011cc0


	//   ....[95]....
        /*03a0*/ 	.word	0x00011cd0


	//   ....[96]....
        /*03a4*/ 	.word	0x00011d00


	//   ....[97]....
        /*03a8*/ 	.word	0x00012b60


	//   ....[98]....
        /*03ac*/ 	.word	0x00012bb0


	//   ....[99]....
        /*03b0*/ 	.word	0x00012bf0


	//   ....[100]....
        /*03b4*/ 	.word	0x00012c30


	//   ....[101]....
        /*03b8*/ 	.word	0x00012c70


	//   ....[102]....
        /*03bc*/ 	.word	0x00012cb0


	//   ....[103]....
        /*03c0*/ 	.word	0x00012ce0


	//   ....[104]....
        /*03c4*/ 	.word	0x00012d10


	//   ....[105]....
        /*03c8*/ 	.word	0x00012d60


	//   ....[106]....
        /*03cc*/ 	.word	0x00012d80


	//   ....[107]....
        /*03d0*/ 	.word	0x00013250


	//   ....[108]....
        /*03d4*/ 	.word	0x00013270


	//   ....[109]....
        /*03d8*/ 	.word	0x000136f0


	//   ....[110]....
        /*03dc*/ 	.word	0x00013710


	//   ....[111]....
        /*03e0*/ 	.word	0x00013ba0


	//   ....[112]....
        /*03e4*/ 	.word	0x00013bb0


	//   ....[113]....
        /*03e8*/ 	.word	0x00014390


	//   ....[114]....
        /*03ec*/ 	.word	0x000143f0


	//   ....[115]....
        /*03f0*/ 	.word	0x00014440


	//   ....[116]....
        /*03f4*/ 	.word	0x000144a0


	//   ....[117]....
        /*03f8*/ 	.word	0x000144f0


	//   ....[118]....
        /*03fc*/ 	.word	0x00014550


	//   ....[119]....
        /*0400*/ 	.word	0x000145a0


	//   ....[120]....
        /*0404*/ 	.word	0x00014600


	//----- nvinfo : EIATTR_EXIT_INSTR_OFFSETS
	.align		4
.L_186:
        /*0408*/ 	.byte	0x04, 0x1c
        /*040a*/ 	.short	(.L_188 - .L_187)


	//   ....[0]....
.L_187:
        /*040c*/ 	.word	0x000001b0


	//   ....[1]....
        /*0410*/ 	.word	0x00013bc0


	//   ....[2]....
        /*0414*/ 	.word	0x00013fe0


	//   ....[3]....
        /*0418*/ 	.word	0x00014030


	//   ....[4]....
        /*041c*/ 	.word	0x00014060


	//   ....[5]....
        /*0420*/ 	.word	0x000140c0


	//   ....[6]....
        /*0424*/ 	.word	0x00014350


	//----- nvinfo : EIATTR_CTAIDZ_USED
	.align		4
.L_188:
        /*0428*/ 	.byte	0x01, 0x04
	.zero		2


	//----- nvinfo : EIATTR_MAX_THREADS
	.align		4
        /*042c*/ 	.byte	0x04, 0x05
        /*042e*/ 	.short	(.L_190 - .L_189)
.L_189:
        /*0430*/ 	.word	0x00000080
        /*0434*/ 	.word	0x00000001
        /*0438*/ 	.word	0x00000001


	//----- nvinfo : EIATTR_CRS_STACK_SIZE
	.align		4
.L_190:
        /*043c*/ 	.byte	0x04, 0x1e
        /*043e*/ 	.short	(.L_192 - .L_191)
.L_191:
        /*0440*/ 	.word	0x00000000
.L_192:


//--------------------- .nv.info._ZN7cutlass13device_kernelIN5flash19enable_sm80_to_sm89INS1_16FlashAttnFwdSm80INS1_25CollectiveMainloopFwdSm80ILi4ELi1ELb0EN4cute5tupleIJNS5_1CILi128EEENS7_ILi48EEENS7_ILi96EEEEEELi96ENS_6half_tEfNS_4arch4Sm80ELb0ELb1ELb1ELb1ELb1ELb0ELb1ELb1EEENS1_21CollectiveEpilogueFwdINS6_IJS8_SA_S9_EEENS6_IJNS7_ILi1EEESI_SI_EEESC_SE_Li128ELb1ELb1ELb1ELb0EEENS1_36VarlenDynamicPersistentTileSchedulerILi128ELi48ELi128ELi128ELb1ELb1ELb0ELb1ELb0ELb1EEEEEEEEEvNT_6ParamsE --------------------------
	.section	.nv.info._ZN7cutlass13device_kernelIN5flash19enable_sm80_to_sm89INS1_16FlashAttnFwdSm80INS1_25CollectiveMainloopFwdSm80ILi4ELi1ELb0EN4cute5tupleIJNS5_1CILi128EEENS7_ILi48EEENS7_ILi96EEEEEELi96ENS_6half_tEfNS_4arch4Sm80ELb0ELb1ELb1ELb1ELb1ELb0ELb1ELb1EEENS1_21CollectiveEpilogueFwdINS6_IJS8_SA_S9_EEENS6_IJNS7_ILi1EEESI_SI_EEESC_SE_Li128ELb1ELb1ELb1ELb0EEENS1_36VarlenDynamicPersistentTileSchedulerILi128ELi48ELi128ELi128ELb1ELb1ELb0ELb1ELb0ELb1EEEEEEEEEvNT_6ParamsE,"",@"SHT_CUDA_INFO"
	.sectionflags	@""
	.align	4


	//----- nvinfo : EIATTR_CUDA_API_VERSION
	.align		4
        /*0000*/ 	.byte	0x04, 0x37
        /*0002*/ 	.short	(.L_194 - .L_193)
.L_193:
        /*0004*/ 	.word	0x00000082


	//----- nvinfo : EIATTR_SW2861232_WAR
	.align		4
.L_194:
        /*0008*/ 	.byte	0x01, 0x35
	.zero		2


	//----- nvinfo : EIATTR_PARAM_CBANK
	.align		4
        /*000c*/ 	.byte	0x04, 0x0a
        /*000e*/ 	.short	(.L_196 - .L_195)
	.align		4
.L_195:
        /*0010*/ 	.word	index@(.nv.constant0._ZN7cutlass13device_kernelIN5flash19enable_sm80_to_sm89INS1_16FlashAttnFwdSm80INS1_25CollectiveMainloopFwdSm80ILi4ELi1ELb0EN4cute5tupleIJNS5_1CILi128EEENS7_ILi48EEENS7_ILi96EEEEEELi96ENS_6half_tEfNS_4arch4Sm80ELb0ELb1ELb1ELb1ELb1ELb0ELb1ELb1EEENS1_21CollectiveEpilogueFwdINS6_IJS8_SA_S9_EEENS6_IJNS7_ILi1EEESI_SI_EEESC_SE_Li128ELb1ELb1ELb1ELb0EEENS1_36VarlenDynamicPersistentTileSchedulerILi128ELi48ELi128ELi128ELb1ELb1ELb0ELb1ELb0ELb1EEEEEEEEEvNT_6ParamsE)
        /*0014*/ 	.short	0x0160
        /*0016*/ 	.short	0x0438


	//----- nvinfo : EIATTR_CBANK_PARAM_SIZE
	.align		4
.L_196:
        /*0018*/ 	.byte	0x03, 0x19
        /*001a*/ 	.short	0x0438


	//----- nvinfo : EIATTR_KPARAM_INFO
	.align		4
        /*001c*/ 	.byte	0x04, 0x17
        /*001e*/ 	.short	(.L_198 - .L_197)
.L_197:
        /*0020*/ 	.word	0x00000000
        /*0024*/ 	.short	0x0000
        /*0026*/ 	.short	0x0000
        /*0028*/ 	.byte	0x00, 0xf0, 0xe1, 0x10


	//----- nvinfo : EIATTR_MAXREG_COUNT
	.align		4
.L_198:
        /*002c*/ 	.byte	0x03, 0x1b
        /*002e*/ 	.short	0x00ff


	//----- nvinfo : EIATTR_NUM_BARRIERS
	.align		4
        /*0030*/ 	.byte	0x02, 0x4c
        /*0032*/ 	.byte	0x06
	.zero		1


	//----- nvinfo : EIATTR_ANNOTATIONS
	.align		4
        /*0034*/ 	.byte	0x04, 0x55
        /*0036*/ 	.short	(.L_200 - .L_199)


	//   ....[0]....
.L_199:
        /* <DEDUP_REMOVED lines=38> */


	//----- nvinfo : EIATTR_MERCURY_ISA_VERSION
	.align		4
.L_200:
        /*0288*/ 	.byte	0x03, 0x5f
        /*028a*/ 	.short	0x0000


	//----- nvinfo : EIATTR_INT_WARP_WIDE_INSTR_OFFSETS
	.align		4
        /*028c*/ 	.byte	0x04, 0x31
        /*028e*/ 	.short	(.L_202 - .L_201)


	//   ....[0]....
.L_201:
        /*0290*/ 	.word	0x000143b0


	//   ....[1]....
        /*0294*/ 	.word	0x00014430


	//----- nvinfo : EIATTR_COOP_GROUP_MASK_REGIDS
	.align		4
.L_202:
        /*0298*/ 	.byte	0x04, 0x29
        /*029a*/ 	.short	(.L_204 - .L_203)


	//   ....[0]....
.L_203:
        /*029c*/ 	.word	0xffffffff


	//   ....[1]....
        /*02a0*/ 	.word	0xffffffff


	//   ....[2]....
        /*02a4*/ 	.word	0xffffffff


	//   ....[3]....
        /*02a8*/ 	.word	0xffffffff


	//   ....[4]....
        /*02ac*/ 	.word	0xffffffff


	//   ....[5]....
        /*02b0*/ 	.word	0xffffffff


	//   ....[6]....
        /*02b4*/ 	.word	0xffffffff


	//   ....[7]....
        /*02b8*/ 	.word	0xffffffff


	//   ....[8]....
        /*02bc*/ 	.word	0xffffffff


	//   ....[9]....
        /*02c0*/ 	.word	0xffffffff


	//   ....[10]....
        /*02c4*/ 	.word	0xffffffff


	//   ....[11]....
        /*02c8*/ 	.word	0xffffffff


	//   ....[12]....
        /*02cc*/ 	.word	0xffffffff


	//   ....[13]....
        /*02d0*/ 	.word	0xffffffff


	//   ....[14]....
        /*02d4*/ 	.word	0xffffffff


	//   ....[15]....
        /*02d8*/ 	.word	0xffffffff


	//   ....[16]....
        /*02dc*/ 	.word	0xffffffff


	//   ....[17]....
        /*02e0*/ 	.word	0xffffffff


	//   ....[18]....
        /*02e4*/ 	.word	0xffffffff


	//   ....[19]....
        /*02e8*/ 	.word	0xffffffff


	//   ....[20]....
        /*02ec*/ 	.word	0xffffffff


	//   ....[21]....
        /*02f0*/ 	.word	0xffffffff


	//   ....[22]....
        /*02f4*/ 	.word	0xffffffff


	//   ....[23]....
        /*02f8*/ 	.word	0xffffffff


	//   ....[24]....
        /*02fc*/ 	.word	0xffffffff


	//   ....[25]....
        /*0300*/ 	.word	0xffffffff


	//   ....[26]....
        /*0304*/ 	.word	0xffffffff


	//   ....[27]....
        /*0308*/ 	.word	0xffffffff


	//   ....[28]....
        /*030c*/ 	.word	0xffffffff


	//   ....[29]....
        /*0310*/ 	.word	0xffffffff


	//   ....[30]....
        /*0314*/ 	.word	0xffffffff


	//   ....[31]....
        /*0318*/ 	.word	0xffffffff


	//   ....[32]....
        /*031c*/ 	.word	0xffffffff


	//   ....[33]....
        /*0320*/ 	.word	0xffffffff


	//   ....[34]....
        /*0324*/ 	.word	0xffffffff


	//   ....[35]....
        /*0328*/ 	.word	0xffffffff


	//   ....[36]....
        /*032c*/ 	.word	0xffffffff


	//   ....[37]....
        /*0330*/ 	.word	0xffffffff


	//   ....[38]....
        /*0334*/ 	.word	0xffffffff


	//   ....[39]....
        /*0338*/ 	.word	0xffffffff


	//   ....[40]....
        /*033c*/ 	.word	0xffffffff


	//   ....[41]....
        /*0340*/ 	.word	0xffffffff


	//   ....[42]....
        /*0344*/ 	.word	0xffffffff


	//   ....[43]....
        /*0348*/ 	.word	0xffffffff


	//   ....[44]....
        /*034c*/ 	.word	0xffffffff


	//   ....[45]....
        /*0350*/ 	.word	0xffffffff


	//   ....[46]....
        /*0354*/ 	.word	0xffffffff


	//   ....[47]....
        /*0358*/ 	.word	0xffffffff


	//   ....[48]....
        /*035c*/ 	.word	0xffffffff


	//   ....[49]....
        /*0360*/ 	.word	0xffffffff


	//   ....[50]....
        /*0364*/ 	.word	0xffffffff


	//   ....[51]....
        /*0368*/ 	.word	0xffffffff


	//   ....[52]....
        /*036c*/ 	.word	0xffffffff


	//   ....[53]....
        /*0370*/ 	.word	0xffffffff


	//   ....[54]....
        /*0374*/ 	.word	0xffffffff


	//   ....[55]....
        /*0378*/ 	.word	0xffffffff


	//   ....[56]....
        /*037c*/ 	.word	0xffffffff


	//   ....[57]....
        /*0380*/ 	.word	0xffffffff


	//   ....[58]....
        /*0384*/ 	.word	0xffffffff


	//   ....[59]....
        /*0388*/ 	.word	0xffffffff


	//   ....[60]....
        /*038c*/ 	.word	0xffffffff


	//   ....[61]....
        /*0390*/ 	.word	0xffffffff


	//   ....[62]....
        /*0394*/ 	.word	0xffffffff


	//   ....[63]....
        /*0398*/ 	.word	0xffffffff


	//   ....[64]....
        /*039c*/ 	.word	0xffffffff


	//   ....[65]....
        /*03a0*/ 	.word	0xffffffff


	//   ....[66]....
        /*03a4*/ 	.word	0xffffffff


	//   ....[67]....
        /*03a8*/ 	.word	0xffffffff


	//   ....[68]....
        /*03ac*/ 	.word	0xffffffff


	//   ....[69]....
        /*03b0*/ 	.word	0xffffffff


	//   ....[70]....
        /*03b4*/ 	.word	0xffffffff


	//   ....[71]....
        /*03b8*/ 	.word	0xffffffff


	//   ....[72]....
        /*03bc*/ 	.word	0xffffffff


	//   ....[73]....
        /*03c0*/ 	.word	0xffffffff


	//   ....[74]....
        /*03c4*/ 	.word	0xffffffff


	//   ....[75]....
        /*03c8*/ 	.word	0xffffffff


	//   ....[76]....
        /*03cc*/ 	.word	0xffffffff


	//   ....[77]....
        /*03d0*/ 	.word	0xffffffff


	//   ....[78]....
        /*03d4*/ 	.word	0xffffffff


	//   ....[79]....
        /*03d8*/ 	.word	0xffffffff


	//   ....[80]....
        /*03dc*/ 	.word	0xffffffff


	//   ....[81]....
        /*03e0*/ 	.word	0xffffffff


	//   ....[82]....
        /*03e4*/ 	.word	0xffffffff


	//   ....[83]....
        /*03e8*/ 	.word	0xffffffff


	//   ....[84]....
        /*03ec*/ 	.word	0xffffffff


	//   ....[85]....
        /*03f0*/ 	.word	0xffffffff


	//   ....[86]....
        /*03f4*/ 	.word	0xffffffff


	//   ....[87]....
        /*03f8*/ 	.word	0xffffffff


	//   ....[88]....
        /*03fc*/ 	.word	0xffffffff


	//   ....[89]....
        /*0400*/ 	.word	0xffffffff


	//   ....[90]....
        /*0404*/ 	.word	0xffffffff


	//   ....[91]....
        /*0408*/ 	.word	0xffffffff


	//   ....[92]....
        /*040c*/ 	.word	0xffffffff


	//   ....[93]....
        /*0410*/ 	.word	0xffffffff


	//   ....[94]....
        /*0414*/ 	.word	0xffffffff


	//   ....[95]....
        /*0418*/ 	.word	0xffffffff


	//   ....[96]....
        /*041c*/ 	.word	0xffffffff


	//   ....[97]....
        /*0420*/ 	.word	0xffffffff


	//   ....[98]....
        /*0424*/ 	.word	0xffffffff


	//   ....[99]....
        /*0428*/ 	.word	0xffffffff


	//   ....[100]....
        /*042c*/ 	.word	0xffffffff


	//   ....[101]....
        /*0430*/ 	.word	0xffffffff


	//   ....[102]....
        /*0434*/ 	.word	0xffffffff


	//   ....[103]....
        /*0438*/ 	.word	0xffffffff


	//   ....[104]....
        /*043c*/ 	.word	0xffffffff


	//   ....[105]....
        /*0440*/ 	.word	0xffffffff


	//   ....[106]....
        /*0444*/ 	.word	0xffffffff


	//   ....[107]....
        /*0448*/ 	.word	0xffffffff


	//   ....[108]....
        /*044c*/ 	.word	0xffffffff


	//   ....[109]....
        /*0450*/ 	.word	0xffffffff


	//   ....[110]....
        /*0454*/ 	.word	0xffffffff


	//   ....[111]....
        /*0458*/ 	.word	0xffffffff


	//   ....[112]....
        /*045c*/ 	.word	0xffffffff


	//   ....[113]....
        /*0460*/ 	.word	0xffffffff


	//   ....[114]....
        /*0464*/ 	.word	0xffffffff


	//   ....[115]....
        /*0468*/ 	.word	0xffffffff


	//   ....[116]....
        /*046c*/ 	.word	0xffffffff


	//   ....[117]....
        /*0470*/ 	.word	0xffffffff


	//   ....[118]....
        /*0474*/ 	.word	0xffffffff


	//   ....[119]....
        /*0478*/ 	.word	0xffffffff


	//   ....[120]....
        /*047c*/ 	.word	0xffffffff


	//   ....[121]....
        /*0480*/ 	.word	0xffffffff


	//   ....[122]....
        /*0484*/ 	.word	0xffffffff


	//   ....[123]....
        /*0488*/ 	.word	0xffffffff


	//   ....[124]....
        /*048c*/ 	.word	0xffffffff


	//   ....[125]....
        /*0490*/ 	.word	0xffffffff


	//   ....[126]....
        /*0494*/ 	.word	0xffffffff


	//   ....[127]....
        /*0498*/ 	.word	0xffffffff


	//   ....[128]....
        /*049c*/ 	.word	0xffffffff


	//   ....[129]....
        /*04a0*/ 	.word	0xffffffff


	//   ....[130]....
        /*04a4*/ 	.word	0xffffffff


	//   ....[131]....
        /*04a8*/ 	.word	0xffffffff


	//   ....[132]....
        /*04ac*/ 	.word	0xffffffff


	//   ....[133]....
        /*04b0*/ 	.word	0xffffffff


	//   ....[134]....
        /*04b4*/ 	.word	0xffffffff


	//   ....[135]....
        /*04b8*/ 	.word	0xffffffff


	//   ....[136]....
        /*04bc*/ 	.word	0xffffffff


	//   ....[137]....
        /*04c0*/ 	.word	0xffffffff


	//   ....[138]....
        /*04c4*/ 	.word	0xffffffff


	//   ....[139]....
        /*04c8*/ 	.word	0xffffffff


	//   ....[140]....
        /*04cc*/ 	.word	0xffffffff


	//   ....[141]....
        /*04d0*/ 	.word	0xffffffff


	//   ....[142]....
        /*04d4*/ 	.word	0xffffffff


	//   ....[143]....
        /*04d8*/ 	.word	0xffffffff


	//   ....[144]....
        /*04dc*/ 	.word	0xffffffff


	//   ....[145]....
        /*04e0*/ 	.word	0xffffffff


	//   ....[146]....
        /*04e4*/ 	.word	0xffffffff


	//   ....[147]....
        /*04e8*/ 	.word	0xffffffff


	//   ....[148]....
        /*04ec*/ 	.word	0xffffffff


	//   ....[149]....
        /*04f0*/ 	.word	0xffffffff


	//   ....[150]....
        /*04f4*/ 	.word	0xffffffff


	//   ....[151]....
        /*04f8*/ 	.word	0xffffffff


	//   ....[152]....
        /*04fc*/ 	.word	0xffffffff


	//   ....[153]....
        /*0500*/ 	.word	0xffffffff


	//   ....[154]....
        /*0504*/ 	.word	0xffffffff


	//   ....[155]....
        /*0508*/ 	.word	0xffffffff


	//   ....[156]....
        /*050c*/ 	.word	0xffffffff


	//   ....[157]....
        /*0510*/ 	.word	0xffffffff


	//   ....[158]....
        /*0514*/ 	.word	0xffffffff


	//   ....[159]....
        /*0518*/ 	.word	0xffffffff


	//   ....[160]....
        /*051c*/ 	.word	0xffffffff


	//   ....[161]....
        /*0520*/ 	.word	0xffffffff


	//   ....[162]....
        /*0524*/ 	.word	0xffffffff


	//   ....[163]....
        /*0528*/ 	.word	0xffffffff


	//   ....[164]....
        /*052c*/ 	.word	0xffffffff


	//   ....[165]....
        /*0530*/ 	.word	0xffffffff


	//   ....[166]....
        /*0534*/ 	.word	0xffffffff


	//   ....[167]....
        /*0538*/ 	.word	0xffffffff


	//   ....[168]....
        /*053c*/ 	.word	0xffffffff


	//   ....[169]....
        /*0540*/ 	.word	0xffffffff


	//   ....[170]....
        /*0544*/ 	.word	0xffffffff


	//   ....[171]....
        /*0548*/ 	.word	0xffffffff


	//   ....[172]....
        /*054c*/ 	.word	0xffffffff


	//   ....[173]....
        /*0550*/ 	.word	0xffffffff


	//   ....[174]....
        /*0554*/ 	.word	0xffffffff


	//   ....[175]....
        /*0558*/ 	.word	0xffffffff


	//   ....[176]....
        /*055c*/ 	.word	0xffffffff


	//   ....[177]....
        /*0560*/ 	.word	0xffffffff


	//   ....[178]....
        /*0564*/ 	.word	0xffffffff


	//   ....[179]....
        /*0568*/ 	.word	0xffffffff


	//   ....[180]....
        /*056c*/ 	.word	0xffffffff


	//   ....[181]....
        /*0570*/ 	.word	0xffffffff


	//   ....[182]....
        /*0574*/ 	.word	0xffffffff


	//   ....[183]....
        /*0578*/ 	.word	0xffffffff


	//   ....[184]....
        /*057c*/ 	.word	0xffffffff


	//   ....[185]....
        /*0580*/ 	.word	0xffffffff


	//   ....[186]....
        /*0584*/ 	.word	0xffffffff


	//   ....[187]....
        /*0588*/ 	.word	0xffffffff


	//   ....[188]....
        /*058c*/ 	.word	0xffffffff


	//   ....[189]....
        /*0590*/ 	.word	0xffffffff


	//   ....[190]....
        /*0594*/ 	.word	0xffffffff


	//   ....[191]....
        /*0598*/ 	.word	0xffffffff


	//   ....[192]....
        /*059c*/ 	.word	0xffffffff


	//   ....[193]....
        /*05a0*/ 	.word	0xffffffff


	//   ....[194]....
        /*05a4*/ 	.word	0xffffffff


	//   ....[195]....
        /*05a8*/ 	.word	0xffffffff


	//   ....[196]....
        /*05ac*/ 	.word	0xffffffff


	//   ....[197]....
        /*05b0*/ 	.word	0xffffffff


	//   ....[198]....
        /*05b4*/ 	.word	0xffffffff


	//   ....[199]....
        /*05b8*/ 	.word	0xffffffff


	//   ....[200]....
        /*05bc*/ 	.word	0xffffffff


	//   ....[201]....
        /*05c0*/ 	.word	0xffffffff


	//   ....[202]....
        /*05c4*/ 	.word	0xffffffff


	//   ....[203]....
        /*05c8*/ 	.word	0xffffffff


	//   ....[204]....
        /*05cc*/ 	.word	0xffffffff


	//   ....[205]....
        /*05d0*/ 	.word	0xffffffff


	//   ....[206]....
        /*05d4*/ 	.word	0xffffffff


	//   ....[207]....
        /*05d8*/ 	.word	0xffffffff


	//   ....[208]....
        /*05dc*/ 	.word	0xffffffff


	//   ....[209]....
        /*05e0*/ 	.word	0xffffffff


	//   ....[210]....
        /*05e4*/ 	.word	0xffffffff


	//   ....[211]....
        /*05e8*/ 	.word	0xffffffff


	//   ....[212]....
        /*05ec*/ 	.word	0xffffffff


	//   ....[213]....
        /*05f0*/ 	.word	0xffffffff


	//   ....[214]....
        /*05f4*/ 	.word	0xffffffff


	//   ....[215]....
        /*05f8*/ 	.word	0xffffffff


	//   ....[216]....
        /*05fc*/ 	.word	0xffffffff


	//   ....[217]....
        /*0600*/ 	.word	0xffffffff


	//   ....[218]....
        /*0604*/ 	.word	0xffffffff


	//   ....[219]....
        /*0608*/ 	.word	0xffffffff


	//   ....[220]....
        /*060c*/ 	.word	0xffffffff


	//   ....[221]....
        /*0610*/ 	.word	0xffffffff


	//   ....[222]....
        /*0614*/ 	.word	0xffffffff


	//   ....[223]....
        /*0618*/ 	.word	0xffffffff


	//   ....[224]....
        /*061c*/ 	.word	0xffffffff


	//   ....[225]....
        /*0620*/ 	.word	0xffffffff


	//   ....[226]....
        /*0624*/ 	.word	0xffffffff


	//   ....[227]....
        /*0628*/ 	.word	0xffffffff


	//   ....[228]....
        /*062c*/ 	.word	0xffffffff


	//   ....[229]....
        /*0630*/ 	.word	0xffffffff


	//   ....[230]....
        /*0634*/ 	.word	0xffffffff


	//   ....[231]....
        /*0638*/ 	.word	0xffffffff


	//   ....[232]....
        /*063c*/ 	.word	0xffffffff


	//   ....[233]....
        /*0640*/ 	.word	0xffffffff


	//   ....[234]....
        /*0644*/ 	.word	0xffffffff


	//   ....[235]....
        /*0648*/ 	.word	0xffffffff


	//   ....[236]....
        /*064c*/ 	.word	0xffffffff


	//   ....[237]....
        /*0650*/ 	.word	0xffffffff


	//   ....[238]....
        /*0654*/ 	.word	0xffffffff


	//   ....[239]....
        /*0658*/ 	.word	0xffffffff


	//   ....[240]....
        /*065c*/ 	.word	0xffffffff


	//   ....[241]....
        /*0660*/ 	.word	0xffffffff


	//   ....[242]....
        /*0664*/ 	.word	0xffffffff


	//   ....[243]....
        /*0668*/ 	.word	0xffffffff


	//   ....[244]....
        /*066c*/ 	.word	0xffffffff


	//   ....[245]....
        /*0670*/ 	.word	0xffffffff


	//   ....[246]....
        /*0674*/ 	.word	0xffffffff


	//   ....[247]....
        /*0678*/ 	.word	0xffffffff


	//   ....[248]....
        /*067c*/ 	.word	0xffffffff


	//   ....[249]....
        /*0680*/ 	.word	0xffffffff


	//   ....[250]....
        /*0684*/ 	.word	0xffffffff


	//   ....[251]....
        /*0688*/ 	.word	0xffffffff


	//   ....[252]....
        /*068c*/ 	.word	0xffffffff


	//   ....[253]....
        /*0690*/ 	.word	0xffffffff


	//   ....[254]....
        /*0694*/ 	.word	0xffffffff


	//   ....[255]....
        /*0698*/ 	.word	0xffffffff


	//   ....[0]....
        /*069c*/ 	.word	0xffffffff


	//   ....[1]....
        /*06a0*/ 	.word	0xffffffff


	//   ....[2]....
        /*06a4*/ 	.word	0xffffffff


	//   ....[3]....
        /*06a8*/ 	.word	0xffffffff


	//   ....[4]....
        /*06ac*/ 	.word	0xffffffff


	//   ....[5]....
        /*06b0*/ 	.word	0xffffffff


	//   ....[6]....
        /*06b4*/ 	.word	0xffffffff


	//   ....[7]....
        /*06b8*/ 	.word	0xffffffff


	//   ....[8]....
        /*06bc*/ 	.word	0xffffffff


	//   ....[9]....
        /*06c0*/ 	.word	0xffffffff


	//   ....[10]....
        /*06c4*/ 	.word	0xffffffff


	//   ....[11]....
        /*06c8*/ 	.word	0xffffffff


	//   ....[12]....
        /*06cc*/ 	.word	0xffffffff


	//   ....[13]....
        /*06d0*/ 	.word	0xffffffff


	//   ....[14]....
        /*06d4*/ 	.word	0xffffffff


	//   ....[15]....
        /*06d8*/ 	.word	0xffffffff


	//   ....[16]....
        /*06dc*/ 	.word	0xffffffff


	//   ....[17]....
        /*06e0*/ 	.word	0xffffffff


	//   ....[18]....
        /*06e4*/ 	.word	0xffffffff


	//   ....[19]....
        /*06e8*/ 	.word	0xffffffff


	//   ....[20]....
        /*06ec*/ 	.word	0xffffffff


	//   ....[21]....
        /*06f0*/ 	.word	0xffffffff


	//   ....[22]....
        /*06f4*/ 	.word	0xffffffff


	//   ....[23]....
        /*06f8*/ 	.word	0xffffffff


	//   ....[24]....
        /*06fc*/ 	.word	0xffffffff


	//   ....[25]....
        /*0700*/ 	.word	0xffffffff


	//   ....[26]....
        /*0704*/ 	.word	0xffffffff


	//   ....[27]....
        /*0708*/ 	.word	0xffffffff


	//   ....[28]....
        /*070c*/ 	.word	0xffffffff


	//   ....[29]....
        /*0710*/ 	.word	0xffffffff


	//   ....[30]....
        /*0714*/ 	.word	0xffffffff


	//   ....[31]....
        /*0718*/ 	.word	0xffffffff


	//   ....[32]....
        /*071c*/ 	.word	0xffffffff


	//   ....[33]....
        /*0720*/ 	.word	0xffffffff


	//   ....[34]....
        /*0724*/ 	.word	0xffffffff


	//   ....[35]....
        /*0728*/ 	.word	0xffffffff


	//   ....[36]....
        /*072c*/ 	.word	0xffffffff


	//   ....[37]....
        /*0730*/ 	.word	0xffffffff


	//   ....[38]....
        /*0734*/ 	.word	0xffffffff


	//   ....[39]....
        /*0738*/ 	.word	0xffffffff


	//   ....[40]....
        /*073c*/ 	.word	0xffffffff


	//   ....[41]....
        /*0740*/ 	.word	0xffffffff


	//   ....[42]....
        /*0744*/ 	.word	0xffffffff


	//   ....[43]....
        /*0748*/ 	.word	0xffffffff


	//   ....[44]....
        /*074c*/ 	.word	0xffffffff


	//   ....[45]....
        /*0750*/ 	.word	0xffffffff


	//   ....[46]....
        /*0754*/ 	.word	0xffffffff


	//   ....[47]....
        /*0758*/ 	.word	0xffffffff


	//----- nvinfo : EIATTR_COOP_GROUP_INSTR_OFFSETS
	.align		4
.L_204:
        /*075c*/ 	.byte	0x04, 0x28
        /*075e*/ 	.short	(.L_206 - .L_205)


	//   ....[0]....
.L_205:
        /*0760*/ 	.word	0x00000050


	//   ....[1]....
        /*0764*/ 	.word	0x00000200


	//   ....[2]....
        /*0768*/ 	.word	0x00000230


	//   ....[3]....
        /*076c*/ 	.word	0x00000260


	//   ....[4]....
        /*0770*/ 	.word	0x00000290


	//   ....[5]....
        /*0774*/ 	.word	0x000002c0


	//   ....[6]....
        /*0778*/ 	.word	0x000002f0


	//   ....[7]....
        /*077c*/ 	.word	0x00000450


	//   ....[8]....
        /*0780*/ 	.word	0x00000490


	//   ....[9]....
        /*0784*/ 	.word	0x000004c0


	//   ....[10]....
        /*0788*/ 	.word	0x000004f0


	//   ....[11]....
        /*078c*/ 	.word	0x00000520


	//   ....[12]....
        /*0790*/ 	.word	0x00000550


	//   ....[13]....
        /*0794*/ 	.word	0x000005e0


	//   ....[14]....
        /*0798*/ 	.word	0x00000630


	//   ....[15]....
        /*079c*/ 	.word	0x00000650


	//   ....[16]....
        /*07a0*/ 	.word	0x000006b0


	//   ....[17]....
        /*07a4*/ 	.word	0x00002b00


	//   ....[18]....
        /*07a8*/ 	.word	0x00002b20


	//   ....[19]....
        /*07ac*/ 	.word	0x00002cb0


	//   ....[20]....
        /*07b0*/ 	.word	0x00002cc0


	//   ....[21]....
        /*07b4*/ 	.word	0x00002e40


	//   ....[22]....
        /*07b8*/ 	.word	0x00002e60


	//   ....[23]....
        /*07bc*/ 	.word	0x00002fe0


	//   ....[24]....
        /*07c0*/ 	.word	0x00002ff0


	//   ....[25]....
        /*07c4*/ 	.word	0x00003510


	//   ....[26]....
        /*07c8*/ 	.word	0x00003520


	//   ....[27]....
        /*07cc*/ 	.word	0x00003530


	//   ....[28]....
        /*07d0*/ 	.word	0x00003540


	//   ....[29]....
        /*07d4*/ 	.word	0x000036e0


	//   ....[30]....
        /*07d8*/ 	.word	0x00003710


	//   ....[31]....
        /*07dc*/ 	.word	0x00003a30


	//   ....[32]....
        /*07e0*/ 	.word	0x00003a40


	//   ....[33]....
        /*07e4*/ 	.word	0x000049b0


	//   ....[34]....
        /*07e8*/ 	.word	0x000049d0


	//   ....[35]....
        /*07ec*/ 	.word	0x00004b50


	//   ....[36]....
        /*07f0*/ 	.word	0x00004b60


	//   ....[37]....
        /*07f4*/ 	.word	0x00004db0


	//   ....[38]....
        /*07f8*/ 	.word	0x00005330


	//   ....[39]....
        /*07fc*/ 	.word	0x00005790


	//   ....[40]....
        /*0800*/ 	.word	0x00005bf0


	//   ....[41]....
        /*0804*/ 	.word	0x00006310


	//   ....[42]....
        /*0808*/ 	.word	0x00006340


	//   ....[43]....
        /*080c*/ 	.word	0x00006350


	//   ....[44]....
        /*0810*/ 	.word	0x00006360


	//   ....[45]....
        /*0814*/ 	.word	0x00006370


	//   ....[46]....
        /*0818*/ 	.word	0x000063a0


	//   ....[47]....
        /*081c*/ 	.word	0x000063c0


	//   ....[48]....
        /*0820*/ 	.word	0x000063e0


	//   ....[49]....
        /*0824*/ 	.word	0x00007a40


	//   ....[50]....
        /*0828*/ 	.word	0x00007a60


	//   ....[51]....
        /*082c*/ 	.word	0x00007be0


	//   ....[52]....
        /*0830*/ 	.word	0x00007bf0


	//   ....[53]....
        /*0834*/ 	.word	0x00008b50


	//   ....[54]....
        /*0838*/ 	.word	0x00008b70


	//   ....[55]....
        /*083c*/ 	.word	0x00008cf0


	//   ....[56]....
        /*0840*/ 	.word	0x00008d00


	//   ....[57]....
        /*0844*/ 	.word	0x00008f30


	//   ....[58]....
        /*0848*/ 	.word	0x00009500


	//   ....[59]....
        /*084c*/ 	.word	0x000099a0


	//   ....[60]....
        /*0850*/ 	.word	0x00009e40


	//   ....[61]....
        /*0854*/ 	.word	0x0000a5e0


	//   ....[62]....
        /*0858*/ 	.word	0x0000a610


	//   ....[63]....
        /*085c*/ 	.word	0x0000a630


	//   ....[64]....
        /*0860*/ 	.word	0x0000a650


	//   ....[65]....
        /*0864*/ 	.word	0x0000a670


	//   ....[66]....
        /*0868*/ 	.word	0x0000a690


	//   ....[67]....
        /*086c*/ 	.word	0x0000a6b0


	//   ....[68]....
        /*0870*/ 	.word	0x0000a6d0


	//   ....[69]....
        /*0874*/ 	.word	0x0000c390


	//   ....[70]....
        /*0878*/ 	.word	0x0000c3b0


	//   ....[71]....
        /*087c*/ 	.word	0x0000c530


	//   ....[72]....
        /*0880*/ 	.word	0x0000c540


	//   ....[73]....
        /*0884*/ 	.word	0x0000d4b0


	//   ....[74]....
        /*0888*/ 	.word	0x0000d4d0


	//   ....[75]....
        /*088c*/ 	.word	0x0000d650


	//   ....[76]....
        /*0890*/ 	.word	0x0000d660


	//   ....[77]....
        /*0894*/ 	.word	0x0000daf0


	//   ....[78]....
        /*0898*/ 	.word	0x0000db20


	//   ....[79]....
        /*089c*/ 	.word	0x0000db40


	//   ....[80]....
        /*08a0*/ 	.word	0x0000db60


	//   ....[81]....
        /*08a4*/ 	.word	0x0000db80


	//   ....[82]....
        /*08a8*/ 	.word	0x0000dba0


	//   ....[83]....
        /*08ac*/ 	.word	0x0000dbc0


	//   ....[84]....
        /*08b0*/ 	.word	0x0000dbe0


	//   ....[85]....
        /*08b4*/ 	.word	0x0000f590


	//   ....[86]....
        /*08b8*/ 	.word	0x0000f5a0


	//   ....[87]....
        /*08bc*/ 	.word	0x0000f720


	//   ....[88]....
        /*08c0*/ 	.word	0x0000f730


	//   ....[89]....
        /*08c4*/ 	.word	0x00010690


	//   ....[90]....
        /*08c8*/ 	.word	0x000106b0


	//   ....[91]....
        /*08cc*/ 	.word	0x000107d0


	//   ....[92]....
        /*08d0*/ 	.word	0x000107e0


	//   ....[93]....
        /*08d4*/ 	.word	0x000109b0


	//   ....[94]....
        /*08d8*/ 	.word	0x00010f80


	//   ....[95]....
        /*08dc*/ 	.word	0x00011420


	//   ....[96]....
        /*08e0*/ 	.word	0x000118c0


	//   ....[97]....
        /*08e4*/ 	.word	0x00012060


	//   ....[98]....
        /*08e8*/ 	.word	0x00012090


	//   ....[99]....
        /*08ec*/ 	.word	0x000120a0


	//   ....[100]....
        /*08f0*/ 	.word	0x000120b0


	//   ....[101]....
        /*08f4*/ 	.word	0x000120f0


	//   ....[102]....
        /*08f8*/ 	.word	0x00012100


	//   ....[103]....
        /*08fc*/ 	.word	0x00012110


	//   ....[104]....
        /*0900*/ 	.word	0x00012150


	//   ....[105]....
        /*0904*/ 	.word	0x000139f0


	//   ....[106]....
        /*0908*/ 	.word	0x00013a20


	//   ....[107]....
        /*090c*/ 	.word	0x00013a30


	//   ....[108]....
        /*0910*/ 	.word	0x00013a40


	//   ....[109]....
        /*0914*/ 	.word	0x00013a50


	//   ....[110]....
        /*0918*/ 	.word	0x00013a80


	//   ....[111]....
        /*091c*/ 	.word	0x00013aa0


	//   ....[112]....
        /*0920*/ 	.word	0x00013ac0


	//   ....[113]....
        /*0924*/ 	.word	0x00015030


	//   ....[114]....
        /*0928*/ 	.word	0x00015050


	//   ....[115]....
        /*092c*/ 	.word	0x00015070


	//   ....[116]....
        /*0930*/ 	.word	0x00015080


	//   ....[117]....
        /*0934*/ 	.word	0x00015090


	//   ....[118]....
        /*0938*/ 	.word	0x000150a0


	//   ....[119]....
        /*093c*/ 	.word	0x000150c0


	//   ....[120]....
        /*0940*/ 	.word	0x000150d0


	//   ....[121]....
        /*0944*/ 	.word	0x000154d0


	//   ....[122]....
        /*0948*/ 	.word	0x000154f0


	//   ....[123]....
        /*094c*/ 	.word	0x00015650


	//   ....[124]....
        /*0950*/ 	.word	0x00015660


	//   ....[125]....
        /*0954*/ 	.word	0x000157c0


	//   ....[126]....
        /*0958*/ 	.word	0x000157e0


	//   ....[127]....
        /*095c*/ 	.word	0x00015940


	//   ....[128]....
        /*0960*/ 	.word	0x00015950


	//   ....[129]....
        /*0964*/ 	.word	0x00015ca0


	//   ....[130]....
        /*0968*/ 	.word	0x00015cc0


	//   ....[131]....
        /*096c*/ 	.word	0x00016230


	//   ....[132]....
        /*0970*/ 	.word	0x00016240


	//   ....[133]....
        /*0974*/ 	.word	0x000167b0


	//   ....[134]....
        /*0978*/ 	.word	0x000167d0


	//   ....[135]....
        /*097c*/ 	.word	0x00016d50


	//   ....[136]....
        /*0980*/ 	.word	0x00016d60


	//   ....[137]....
        /*0984*/ 	.word	0x00017a10


	//   ....[138]....
        /*0988*/ 	.word	0x00017a30


	//   ....[139]....
        /*098c*/ 	.word	0x00017ba0


	//   ....[140]....
        /*0990*/ 	.word	0x00017bb0


	//   ....[141]....
        /*0994*/ 	.word	0x00017d10


	//   ....[142]....
        /*0998*/ 	.word	0x00017d30


	//   ....[143]....
        /*099c*/ 	.word	0x00017e90


	//   ....[144]....
        /*09a0*/ 	.word	0x00017ea0


	//   ....[145]....
        /*09a4*/ 	.word	0x000180c0


	//   ....[146]....
        /*09a8*/ 	.word	0x000180e0


	//   ....[147]....
        /*09ac*/ 	.word	0x00018210


	//   ....[148]....
        /*09b0*/ 	.word	0x00018250


	//   ....[149]....
        /*09b4*/ 	.word	0x00018280


	//   ....[150]....
        /*09b8*/ 	.word	0x000182b0


	//   ....[151]....
        /*09bc*/ 	.word	0x000182e0


	//   ....[152]....
        /*09c0*/ 	.word	0x00018310


	//   ....[153]....
        /*09c4*/ 	.word	0x00018470


	//   ....[154]....
        /*09c8*/ 	.word	0x000184b0


	//   ....[155]....
        /*09cc*/ 	.word	0x000184e0


	//   ....[156]....
        /*09d0*/ 	.word	0x00018510


	//   ....[157]....
        /*09d4*/ 	.word	0x00018540


	//   ....[158]....
        /*09d8*/ 	.word	0x00018570


	//   ....[159]....
        /*09dc*/ 	.word	0x00018600


	//   ....[160]....
        /*09e0*/ 	.word	0x00018660


	//   ....[161]....
        /*09e4*/ 	.word	0x00018670


	//   ....[162]....
        /*09e8*/ 	.word	0x000186d0


	//   ....[163]....
        /*09ec*/ 	.word	0x00019130


	//   ....[164]....
        /*09f0*/ 	.word	0x00019190


	//   ....[165]....
        /*09f4*/ 	.word	0x000191e0


	//   ....[166]....
        /*09f8*/ 	.word	0x00019230


	//   ....[167]....
        /*09fc*/ 	.word	0x00019280


	//   ....[168]....
        /*0a00*/ 	.word	0x000192f0


	//   ....[169]....
        /*0a04*/ 	.word	0x00019340


	//   ....[170]....
        /*0a08*/ 	.word	0x000193b0


	//   ....[171]....
        /*0a0c*/ 	.word	0x00019420


	//   ....[172]....
        /*0a10*/ 	.word	0x00019490


	//   ....[173]....
        /*0a14*/ 	.word	0x00019500


	//   ....[174]....
        /*0a18*/ 	.word	0x00019570


	//   ....[175]....
        /*0a1c*/ 	.word	0x000195e0


	//   ....[176]....
        /*0a20*/ 	.word	0x00019640


	//   ....[177]....
        /*0a24*/ 	.word	0x000196b0


	//   ....[178]....
        /*0a28*/ 	.word	0x00019720


	//   ....[179]....
        /*0a2c*/ 	.word	0x00019790


	//   ....[180]....
        /*0a30*/ 	.word	0x000197f0


	//   ....[181]....
        /*0a34*/ 	.word	0x00019860


	//   ....[182]....
        /*0a38*/ 	.word	0x000198c0


	//   ....[183]....
        /*0a3c*/ 	.word	0x00019930


	//   ....[184]....
        /*0a40*/ 	.word	0x000199a0


	//   ....[185]....
        /*0a44*/ 	.word	0x00019a10


	//   ....[186]....
        /*0a48*/ 	.word	0x00019a70


	//   ....[187]....
        /*0a4c*/ 	.word	0x00019ad0


	//   ....[188]....
        /*0a50*/ 	.word	0x00019b30


	//   ....[189]....
        /*0a54*/ 	.word	0x00019b90


	//   ....[190]....
        /*0a58*/ 	.word	0x00019bf0


	//   ....[191]....
        /*0a5c*/ 	.word	0x00019c40


	//   ....[192]....
        /*0a60*/ 	.word	0x00019c80


	//   ....[193]....
        /*0a64*/ 	.word	0x00019cd0


	//   ....[194]....
        /*0a68*/ 	.word	0x00019d20


	//   ....[195]....
        /*0a6c*/ 	.word	0x00019d70


	//   ....[196]....
        /*0a70*/ 	.word	0x00019dc0


	//   ....[197]....
        /*0a74*/ 	.word	0x00019e10


	//   ....[198]....
        /*0a78*/ 	.word	0x00019e60


	//   ....[199]....
        /*0a7c*/ 	.word	0x00019ed0


	//   ....[200]....
        /*0a80*/ 	.word	0x00019f40


	//   ....[201]....
        /*0a84*/ 	.word	0x00019fb0


	//   ....[202]....
        /*0a88*/ 	.word	0x0001a010


	//   ....[203]....
        /*0a8c*/ 	.word	0x0001a080


	//   ....[204]....
        /*0a90*/ 	.word	0x0001a0f0


	//   ....[205]....
        /*0a94*/ 	.word	0x0001a160


	//   ....[206]....
        /*0a98*/ 	.word	0x0001a1c0


	//   ....[207]....
        /*0a9c*/ 	.word	0x0001a220


	//   ....[208]....
        /*0aa0*/ 	.word	0x0001a280


	//   ....[209]....
        /*0aa4*/ 	.word	0x0001a2e0


	//   ....[210]....
        /*0aa8*/ 	.word	0x0001a340


	//   ....[211]....
        /*0aac*/ 	.word	0x0001a390


	//   ....[212]....
        /*0ab0*/ 	.word	0x0001a3d0


	//   ....[213]....
        /*0ab4*/ 	.word	0x0001a420


	//   ....[214]....
        /*0ab8*/ 	.word	0x0001a460


	//   ....[215]....
        /*0abc*/ 	.word	0x0001a4b0


	//   ....[216]....
        /*0ac0*/ 	.word	0x0001a4f0


	//   ....[217]....
        /*0ac4*/ 	.word	0x0001a540


	//   ....[218]....
        /*0ac8*/ 	.word	0x0001a580


	//   ....[219]....
        /*0acc*/ 	.word	0x0001a5e0


	//   ....[220]....
        /*0ad0*/ 	.word	0x0001a650


	//   ....[221]....
        /*0ad4*/ 	.word	0x0001a6c0


	//   ....[222]....
        /*0ad8*/ 	.word	0x0001a720


	//   ....[223]....
        /*0adc*/ 	.word	0x0001a790


	//   ....[224]....
        /*0ae0*/ 	.word	0x0001a800


	//   ....[225]....
        /*0ae4*/ 	.word	0x0001a870


	//   ....[226]....
        /*0ae8*/ 	.word	0x0001a8d0


	//   ....[227]....
        /*0aec*/ 	.word	0x0001a920


	//   ....[228]....
        /*0af0*/ 	.word	0x0001a960


	//   ....[229]....
        /*0af4*/ 	.word	0x0001a9b0


	//   ....[230]....
        /*0af8*/ 	.word	0x0001a9f0


	//   ....[231]....
        /*0afc*/ 	.word	0x0001aa40


	//   ....[232]....
        /*0b00*/ 	.word	0x0001aa80


	//   ....[233]....
        /*0b04*/ 	.word	0x0001aad0


	//   ....[234]....
        /*0b08*/ 	.word	0x0001ab10


	//   ....[235]....
        /*0b0c*/ 	.word	0x0001ab60


	//   ....[236]....
        /*0b10*/ 	.word	0x0001abc0


	//   ....[237]....
        /*0b14*/ 	.word	0x0001ac20


	//   ....[238]....
        /*0b18*/ 	.word	0x0001ac90


	//   ....[239]....
        /*0b1c*/ 	.word	0x0001ad00


	//   ....[240]....
        /*0b20*/ 	.word	0x0001ad70


	//   ....[241]....
        /*0b24*/ 	.word	0x0001add0


	//   ....[242]....
        /*0b28*/ 	.word	0x0001ae30


	//   ....[243]....
        /*0b2c*/ 	.word	0x0001ae90


	//   ....[244]....
        /*0b30*/ 	.word	0x0001aef0


	//   ....[245]....
        /*0b34*/ 	.word	0x0001af50


	//   ....[246]....
        /*0b38*/ 	.word	0x0001afa0


	//   ....[247]....
        /*0b3c*/ 	.word	0x0001afe0


	//   ....[248]....
        /*0b40*/ 	.word	0x0001b030


	//   ....[249]....
        /*0b44*/ 	.word	0x0001b070


	//   ....[250]....
        /*0b48*/ 	.word	0x0001b0c0


	//   ....[251]....
        /*0b4c*/ 	.word	0x0001b100


	//   ....[252]....
        /*0b50*/ 	.word	0x0001b150


	//   ....[253]....
        /*0b54*/ 	.word	0x0001b190


	//   ....[254]....
        /*0b58*/ 	.word	0x0001b1e0


	//   ....[255]....
        /*0b5c*/ 	.word	0x0001b230


	//   ....[0]....
        /*0b60*/ 	.word	0x0001b280


	//   ....[1]....
        /*0b64*/ 	.word	0x0001b2c0


	//   ....[2]....
        /*0b68*/ 	.word	0x0001b310


	//   ....[3]....
        /*0b6c*/ 	.word	0x0001b360


	//   ....[4]....
        /*0b70*/ 	.word	0x0001b3b0


	//   ....[5]....
        /*0b74*/ 	.word	0x0001b3f0


	//   ....[6]....
        /*0b78*/ 	.word	0x0001b460


	//   ....[7]....
        /*0b7c*/ 	.word	0x0001b4d0


	//   ....[8]....
        /*0b80*/ 	.word	0x0001b540


	//   ....[9]....
        /*0b84*/ 	.word	0x0001b5a0


	//   ....[10]....
        /*0b88*/ 	.word	0x0001b610


	//   ....[11]....
        /*0b8c*/ 	.word	0x0001b680


	//   ....[12]....
        /*0b90*/ 	.word	0x0001b6f0


	//   ....[13]....
        /*0b94*/ 	.word	0x0001b750


	//   ....[14]....
        /*0b98*/ 	.word	0x0001b7c0


	//   ....[15]....
        /*0b9c*/ 	.word	0x0001b830


	//   ....[16]....
        /*0ba0*/ 	.word	0x0001b8a0


	//   ....[17]....
        /*0ba4*/ 	.word	0x0001b900


	//   ....[18]....
        /*0ba8*/ 	.word	0x0001b970


	//   ....[19]....
        /*0bac*/ 	.word	0x0001b9e0


	//   ....[20]....
        /*0bb0*/ 	.word	0x0001ba50


	//   ....[21]....
        /*0bb4*/ 	.word	0x0001bab0


	//   ....[22]....
        /*0bb8*/ 	.word	0x0001bb20


	//   ....[23]....
        /*0bbc*/ 	.word	0x0001bb90


	//   ....[24]....
        /*0bc0*/ 	.word	0x0001bc00


	//   ....[25]....
        /*0bc4*/ 	.word	0x0001bc60


	//   ....[26]....
        /*0bc8*/ 	.word	0x0001bcd0


	//   ....[27]....
        /*0bcc*/ 	.word	0x0001bd40


	//   ....[28]....
        /*0bd0*/ 	.word	0x0001bdb0


	//   ....[29]....
        /*0bd4*/ 	.word	0x0001be10


	//   ....[30]....
        /*0bd8*/ 	.word	0x0001be80


	//   ....[31]....
        /*0bdc*/ 	.word	0x0001bef0


	//   ....[32]....
        /*0be0*/ 	.word	0x0001bf40


	//   ....[33]....
        /*0be4*/ 	.word	0x0001bf80


	//   ....[34]....
        /*0be8*/ 	.word	0x0001bfd0


	//   ....[35]....
        /*0bec*/ 	.word	0x0001c020


	//   ....[36]....
        /*0bf0*/ 	.word	0x0001c070


	//   ....[37]....
        /*0bf4*/ 	.word	0x0001c0e0


	//   ....[38]....
        /*0bf8*/ 	.word	0x0001c130


	//   ....[39]....
        /*0bfc*/ 	.word	0x0001c180


	//   ....[40]....
        /*0c00*/ 	.word	0x0001c1d0


	//   ....[41]....
        /*0c04*/ 	.word	0x0001c220


	//   ....[42]....
        /*0c08*/ 	.word	0x0001c270


	//   ....[43]....
        /*0c0c*/ 	.word	0x0001c2e0


	//   ....[44]....
        /*0c10*/ 	.word	0x0001c330


	//   ....[45]....
        /*0c14*/ 	.word	0x0001c3a0


	//   ....[46]....
        /*0c18*/ 	.word	0x0001c400


	//   ....[47]....
        /*0c1c*/ 	.word	0x0001c470


	//----- nvinfo : EIATTR_EXIT_INSTR_OFFSETS
	.align		4
.L_206:
        /*0c20*/ 	.byte	0x04, 0x1c
        /*0c22*/ 	.short	(.L_208 - .L_207)


	//   ....[0]....
.L_207:
        /*0c24*/ 	.word	0x000010d0


	//   ....[1]....
        /*0c28*/ 	.word	0x000190f0


	//----- nvinfo : EIATTR_MAX_THREADS
	.align		4
.L_208:
        /*0c2c*/ 	.byte	0x04, 0x05
        /*0c2e*/ 	.short	(.L_210 - .L_209)
.L_209:
        /*0c30*/ 	.word	0x00000080
        /*0c34*/ 	.word	0x00000001
        /*0c38*/ 	.word	0x00000001


	//----- nvinfo : EIATTR_CRS_STACK_SIZE
	.align		4
.L_210:
        /*0c3c*/ 	.byte	0x04, 0x1e
        /*0c3e*/ 	.short	(.L_212 - .L_211)
.L_211:
        /*0c40*/ 	.word	0x00000000
.L_212:


//--------------------- .nv.info._ZN7cutlass13device_kernelIN5flash19enable_sm80_to_sm89INS1_16FlashAttnFwdSm80INS1_25CollectiveMainloopFwdSm80ILi4ELi1ELb0EN4cute5tupleIJNS5_1CILi128EEENS7_ILi48EEENS7_ILi96EEEEEELi96ENS_6half_tEfNS_4arch4Sm80ELb0ELb1ELb1ELb1ELb1ELb1ELb1ELb1EEENS1_21CollectiveEpilogueFwdINS6_IJS8_SA_S9_EEENS6_IJNS7_ILi1EEESI_SI_EEESC_SE_Li128ELb1ELb1ELb1ELb0EEENS1_36VarlenDynamicPersistentTileSchedulerILi128ELi48ELi128ELi128ELb1ELb1ELb0ELb1ELb0ELb1EEEEEEEEEvNT_6ParamsE --------------------------
	.section	.nv.info._ZN7cutlass13device_kernelIN5flash19enable_sm80_to_sm89INS1_16FlashAttnFwdSm80INS1_25CollectiveMainloopFwdSm80ILi4ELi1ELb0EN4cute5tupleIJNS5_1CILi128EEENS7_ILi48EEENS7_ILi96EEEEEELi96ENS_6half_tEfNS_4arch4Sm80ELb0ELb1ELb1ELb1ELb1ELb1ELb1ELb1EEENS1_21CollectiveEpilogueFwdINS6_IJS8_SA_S9_EEENS6_IJNS7_ILi1EEESI_SI_EEESC_SE_Li128ELb1ELb1ELb1ELb0EEENS1_36VarlenDynamicPersistentTileSchedulerILi128ELi48ELi128ELi128ELb1ELb1ELb0ELb1ELb0ELb1EEEEEEEEEvNT_6ParamsE,"",@"SHT_CUDA_INFO"
	.sectionflags	@""
	.align	4


	//----- nvinfo : EIATTR_CUDA_API_VERSION
	.align		4
        /*0000*/ 	.byte	0x04, 0x37
        /*0002*/ 	.short	(.L_214 - .L_213)
.L_213:
        /*0004*/ 	.word	0x00000082


	//----- nvinfo : EIATTR_SW2861232_WAR
	.align		4
.L_214:
        /*0008*/ 	.byte	0x01, 0x35
	.zero		2


	//----- nvinfo : EIATTR_PARAM_CBANK
	.align		4
        /*000c*/ 	.byte	0x04, 0x0a
        /*000e*/ 	.short	(.L_216 - .L_215)
	.align		4
.L_215:
        /*0010*/ 	.word	index@(.nv.constant0._ZN7cutlass13device_kernelIN5flash19enable_sm80_to_sm89INS1_16FlashAttnFwdSm80INS1_25CollectiveMainloopFwdSm80ILi4ELi1ELb0EN4cute5tupleIJNS5_1CILi128EEENS7_ILi48EEENS7_ILi96EEEEEELi96ENS_6half_tEfNS_4arch4Sm80ELb0ELb1ELb1ELb1ELb1ELb1ELb1ELb1EEENS1_21CollectiveEpilogueFwdINS6_IJS8_SA_S9_EEENS6_IJNS7_ILi1EEESI_SI_EEESC_SE_Li128ELb1ELb1ELb1ELb0EEENS1_36VarlenDynamicPersistentTileSchedulerILi128ELi48ELi128ELi128ELb1ELb1ELb0ELb1ELb0ELb1EEEEEEEEEvNT_6ParamsE)
        /*0014*/ 	.short	0x0160
        /*0016*/ 	.short	0x0438


	//----- nvinfo : EIATTR_CBANK_PARAM_SIZE
	.align		4
.L_216:
        /*0018*/ 	.byte	0x03, 0x19
        /*001a*/ 	.short	0x0438


	//----- nvinfo : EIATTR_KPARAM_INFO
	.align		4
        /*001c*/ 	.byte	0x04, 0x17
        /*001e*/ 	.short	(.L_218 - .L_217)
.L_217:
        /*0020*/ 	.word	0x00000000
        /*0024*/ 	.short	0x0000
        /*0026*/ 	.short	0x0000
        /*0028*/ 	.byte	0x00, 0xf0, 0xe1, 0x10


	//----- nvinfo : EIATTR_MAXREG_COUNT
	.align		4
.L_218:
        /*002c*/ 	.byte	0x03, 0x1b
        /*002e*/ 	.short	0x00ff


	//----- nvinfo : EIATTR_NUM_BARRIERS
	.align		4
        /*0030*/ 	.byte	0x02, 0x4c
        /*0032*/ 	.byte	0x06
	.zero		1


	//----- nvinfo : EIATTR_ANNOTATIONS
	.align		4
        /*0034*/ 	.byte	0x04, 0x55
        /*0036*/ 	.short	(.L_220 - .L_219)


	//   ....[0]....
.L_219:
        /* <DEDUP_REMOVED lines=162> */


	//----- nvinfo : EIATTR_MERCURY_ISA_VERSION
	.align		4
.L_220:
        /*0a40*/ 	.byte	0x03, 0x5f
        /*0a42*/ 	.short	0x0000


	//----- nvinfo : EIATTR_INT_WARP_WIDE_INSTR_OFFSETS
	.align		4
        /*0a44*/ 	.byte	0x04, 0x31
        /*0a46*/ 	.short	(.L_222 - .L_221)


	//   ....[0]....
.L_221:
        /*0a48*/ 	.word	0x00021650


	//   ....[1]....
        /*0a4c*/ 	.word	0x000216d0


	//----- nvinfo : EIATTR_COOP_GROUP_MASK_REGIDS
	.align		4
.L_222:
        /*0a50*/ 	.byte	0x04, 0x29
        /*0a52*/ 	.short	(.L_224 - .L_223)


	//   ....[0]....
.L_223:
        /*0a54*/ 	.word	0xffffffff


	//   ....[1]....
        /*0a58*/ 	.word	0xffffffff


	//   ....[2]....
        /*0a5c*/ 	.word	0xffffffff


	//   ....[3]....
        /*0a60*/ 	.word	0xffffffff


	//   ....[4]....
        /*0a64*/ 	.word	0xffffffff


	//   ....[5]....
        /*0a68*/ 	.word	0xffffffff


	//   ....[6]....
        /*0a6c*/ 	.word	0xffffffff


	//   ....[7]....
        /*0a70*/ 	.word	0xffffffff


	//   ....[8]....
        /*0a74*/ 	.word	0xffffffff


	//   ....[9]....
        /*0a78*/ 	.word	0xffffffff


	//   ....[10]....
        /*0a7c*/ 	.word	0xffffffff


	//   ....[11]....
        /*0a80*/ 	.word	0xffffffff


	//   ....[12]....
        /*0a84*/ 	.word	0xffffffff


	//   ....[13]....
        /*0a88*/ 	.word	0xffffffff


	//   ....[14]....
        /*0a8c*/ 	.word	0xffffffff


	//   ....[15]....
        /*0a90*/ 	.word	0xffffffff


	//   ....[16]....
        /*0a94*/ 	.word	0xffffffff


	//   ....[17]....
        /*0a98*/ 	.word	0xffffffff


	//   ....[18]....
        /*0a9c*/ 	.word	0xffffffff


	//   ....[19]....
        /*0aa0*/ 	.word	0xffffffff


	//   ....[20]....
        /*0aa4*/ 	.word	0xffffffff


	//   ....[21]....
        /*0aa8*/ 	.word	0xffffffff


	//   ....[22]....
        /*0aac*/ 	.word	0xffffffff


	//   ....[23]....
        /*0ab0*/ 	.word	0xffffffff


	//   ....[24]....
        /*0ab4*/ 	.word	0xffffffff


	//   ....[25]....
        /*0ab8*/ 	.word	0xffffffff


	//   ....[26]....
        /*0abc*/ 	.word	0xffffffff


	//   ....[27]....
        /*0ac0*/ 	.word	0xffffffff


	//   ....[28]....
        /*0ac4*/ 	.word	0xffffffff


	//   ....[29]....
        /*0ac8*/ 	.word	0xffffffff


	//   ....[30]....
        /*0acc*/ 	.word	0xffffffff


	//   ....[31]....
        /*0ad0*/ 	.word	0xffffffff


	//   ....[32]....
        /*0ad4*/ 	.word	0xffffffff


	//   ....[33]....
        /*0ad8*/ 	.word	0xffffffff


	//   ....[34]....
        /*0adc*/ 	.word	0xffffffff


	//   ....[35]....
        /*0ae0*/ 	.word	0xffffffff


	//   ....[36]....
        /*0ae4*/ 	.word	0xffffffff


	//   ....[37]....
        /*0ae8*/ 	.word	0xffffffff


	//   ....[38]....
        /*0aec*/ 	.word	0xffffffff


	//   ....[39]....
        /*0af0*/ 	.word	0xffffffff


	//   ....[40]....
        /*0af4*/ 	.word	0xffffffff


	//   ....[41]....
        /*0af8*/ 	.word	0xffffffff


	//   ....[42]....
        /*0afc*/ 	.word	0xffffffff


	//   ....[43]....
        /*0b00*/ 	.word	0xffffffff


	//   ....[44]....
        /*0b04*/ 	.word	0xffffffff


	//   ....[45]....
        /*0b08*/ 	.word	0xffffffff


	//   ....[46]....
        /*0b0c*/ 	.word	0xffffffff


	//   ....[47]....
        /*0b10*/ 	.word	0xffffffff


	//   ....[48]....
        /*0b14*/ 	.word	0xffffffff


	//   ....[49]....
        /*0b18*/ 	.word	0xffffffff


	//   ....[50]....
        /*0b1c*/ 	.word	0xffffffff


	//   ....[51]....
        /*0b20*/ 	.word	0xffffffff


	//   ....[52]....
        /*0b24*/ 	.word	0xffffffff


	//   ....[53]....
        /*0b28*/ 	.word	0xffffffff


	//   ....[54]....
        /*0b2c*/ 	.word	0xffffffff


	//   ....[55]....
        /*0b30*/ 	.word	0xffffffff


	//   ....[56]....
        /*0b34*/ 	.word	0xffffffff


	//   ....[57]....
        /*0b38*/ 	.word	0xffffffff


	//   ....[58]....
        /*0b3c*/ 	.word	0xffffffff


	//   ....[59]....
        /*0b40*/ 	.word	0xffffffff


	//   ....[60]....
        /*0b44*/ 	.word	0xffffffff


	//   ....[61]....
        /*0b48*/ 	.word	0xffffffff


	//   ....[62]....
        /*0b4c*/ 	.word	0xffffffff


	//   ....[63]....
        /*0b50*/ 	.word	0xffffffff


	//   ....[64]....
        /*0b54*/ 	.word	0xffffffff


	//   ....[65]....
        /*0b58*/ 	.word	0xffffffff


	//   ....[66]....
        /*0b5c*/ 	.word	0xffffffff


	//   ....[67]....
        /*0b60*/ 	.word	0xffffffff


	//   ....[68]....
        /*0b64*/ 	.word	0xffffffff


	//   ....[69]....
        /*0b68*/ 	.word	0xffffffff


	//   ....[70]....
        /*0b6c*/ 	.word	0xffffffff


	//   ....[71]....
        /*0b70*/ 	.word	0xffffffff


	//   ....[72]....
        /*0b74*/ 	.word	0xffffffff


	//   ....[73]....
        /*0b78*/ 	.word	0xffffffff


	//   ....[74]....
        /*0b7c*/ 	.word	0xffffffff


	//   ....[75]....
        /*0b80*/ 	.word	0xffffffff


	//   ....[76]....
        /*0b84*/ 	.word	0xffffffff


	//   ....[77]....
        /*0b88*/ 	.word	0xffffffff


	//   ....[78]....
        /*0b8c*/ 	.word	0xffffffff


	//   ....[79]....
        /*0b90*/ 	.word	0xffffffff


	//   ....[80]....
        /*0b94*/ 	.word	0xffffffff


	//   ....[81]....
        /*0b98*/ 	.word	0xffffffff


	//   ....[82]....
        /*0b9c*/ 	.word	0xffffffff


	//   ....[83]....
        /*0ba0*/ 	.word	0xffffffff


	//   ....[84]....
        /*0ba4*/ 	.word	0xffffffff


	//   ....[85]....
        /*0ba8*/ 	.word	0xffffffff


	//   ....[86]....
        /*0bac*/ 	.word	0xffffffff


	//   ....[87]....
        /*0bb0*/ 	.word	0xffffffff


	//   ....[88]....
        /*0bb4*/ 	.word	0xffffffff


	//   ....[89]....
        /*0bb8*/ 	.word	0xffffffff


	//   ....[90]....
        /*0bbc*/ 	.word	0xffffffff


	//   ....[91]....
        /*0bc0*/ 	.word	0xffffffff


	//   ....[92]....
        /*0bc4*/ 	.word	0xffffffff


	//   ....[93]....
        /*0bc8*/ 	.word	0xffffffff


	//   ....[94]....
        /*0bcc*/ 	.word	0xffffffff


	//   ....[95]....
        /*0bd0*/ 	.word	0xffffffff


	//   ....[96]....
        /*0bd4*/ 	.word	0xffffffff


	//   ....[97]....
        /*0bd8*/ 	.word	0xffffffff


	//   ....[98]....
        /*0bdc*/ 	.word	0xffffffff


	//   ....[99]....
        /*0be0*/ 	.word	0xffffffff


	//   ....[100]....
        /*0be4*/ 	.word	0xffffffff


	//   ....[101]....
        /*0be8*/ 	.word	0xffffffff


	//   ....[102]....
        /*0bec*/ 	.word	0xffffffff


	//   ....[103]....
        /*0bf0*/ 	.word	0xffffffff


	//   ....[104]....
        /*0bf4*/ 	.word	0xffffffff


	//   ....[105]....
        /*0bf8*/ 	.word	0xffffffff


	//   ....[106]....
        /*0bfc*/ 	.word	0xffffffff


	//   ....[107]....
        /*0c00*/ 	.word	0xffffffff


	//   ....[108]....
        /*0c04*/ 	.word	0xffffffff


	//   ....[109]....
        /*0c08*/ 	.word	0xffffffff


	//   ....[110]....
        /*0c0c*/ 	.word	0xffffffff


	//   ....[111]....
        /*0c10*/ 	.word	0xffffffff


	//   ....[112]....
        /*0c14*/ 	.word	0xffffffff


	//   ....[113]....
        /*0c18*/ 	.word	0xffffffff


	//   ....[114]....
        /*0c1c*/ 	.word	0xffffffff


	//   ....[115]....
        /*0c20*/ 	.word	0xffffffff


	//   ....[116]....
        /*0c24*/ 	.word	0xffffffff


	//   ....[117]....
        /*0c28*/ 	.word	0xffffffff


	//   ....[118]....
        /*0c2c*/ 	.word	0xffffffff


	//   ....[119]....
        /*0c30*/ 	.word	0xffffffff


	//   ....[120]....
        /*0c34*/ 	.word	0xffffffff


	//   ....[121]....
        /*0c38*/ 	.word	0xffffffff


	//   ....[122]....
        /*0c3c*/ 	.word	0xffffffff


	//   ....[123]....
        /*0c40*/ 	.word	0xffffffff


	//   ....[124]....
        /*0c44*/ 	.word	0xffffffff


	//   ....[125]....
        /*0c48*/ 	.word	0xffffffff


	//   ....[126]....
        /*0c4c*/ 	.word	0xffffffff


	//   ....[127]....
        /*0c50*/ 	.word	0xffffffff


	//   ....[128]....
        /*0c54*/ 	.word	0xffffffff


	//   ....[129]....
        /*0c58*/ 	.word	0xffffffff


	//   ....[130]....
        /*0c5c*/ 	.word	0xffffffff


	//   ....[131]....
        /*0c60*/ 	.word	0xffffffff


	//   ....[132]....
        /*0c64*/ 	.word	0xffffffff


	//   ....[133]....
        /*0c68*/ 	.word	0xffffffff


	//   ....[134]....
        /*0c6c*/ 	.word	0xffffffff


	//   ....[135]....
        /*0c70*/ 	.word	0xffffffff


	//   ....[136]....
        /*0c74*/ 	.word	0xffffffff


	//   ....[137]....
        /*0c78*/ 	.word	0xffffffff


	//   ....[138]....
        /*0c7c*/ 	.word	0xffffffff


	//   ....[139]....
        /*0c80*/ 	.word	0xffffffff


	//   ....[140]....
        /*0c84*/ 	.word	0xffffffff


	//   ....[141]....
        /*0c88*/ 	.word	0xffffffff


	//   ....[142]....
        /*0c8c*/ 	.word	0xffffffff


	//   ....[143]....
        /*0c90*/ 	.word	0xffffffff


	//   ....[144]....
        /*0c94*/ 	.word	0xffffffff


	//   ....[145]....
        /*0c98*/ 	.word	0xffffffff


	//   ....[146]....
        /*0c9c*/ 	.word	0xffffffff


	//   ....[147]....
        /*0ca0*/ 	.word	0xffffffff


	//   ....[148]....
        /*0ca4*/ 	.word	0xffffffff


	//   ....[149]....
        /*0ca8*/ 	.word	0xffffffff


	//   ....[150]....
        /*0cac*/ 	.word	0xffffffff


	//   ....[151]....
        /*0cb0*/ 	.word	0xffffffff


	//   ....[152]....
        /*0cb4*/ 	.word	0xffffffff


	//   ....[153]....
        /*0cb8*/ 	.word	0xffffffff


	//   ....[154]....
        /*0cbc*/ 	.word	0xffffffff


	//   ....[155]....
        /*0cc0*/ 	.word	0xffffffff


	//   ....[156]....
        /*0cc4*/ 	.word	0xffffffff


	//   ....[157]....
        /*0cc8*/ 	.word	0xffffffff


	//   ....[158]....
        /*0ccc*/ 	.word	0xffffffff


	//   ....[159]....
        /*0cd0*/ 	.word	0xffffffff


	//   ....[160]....
        /*0cd4*/ 	.word	0xffffffff


	//   ....[161]....
        /*0cd8*/ 	.word	0xffffffff


	//   ....[162]....
        /*0cdc*/ 	.word	0xffffffff


	//   ....[163]....
        /*0ce0*/ 	.word	0xffffffff


	//   ....[164]....
        /*0ce4*/ 	.word	0xffffffff


	//   ....[165]....
        /*0ce8*/ 	.word	0xffffffff


	//   ....[166]....
        /*0cec*/ 	.word	0xffffffff


	//   ....[167]....
        /*0cf0*/ 	.word	0xffffffff


	//   ....[168]....
        /*0cf4*/ 	.word	0xffffffff


	//   ....[169]....
        /*0cf8*/ 	.word	0xffffffff


	//   ....[170]....
        /*0cfc*/ 	.word	0xffffffff


	//   ....[171]....
        /*0d00*/ 	.word	0xffffffff


	//   ....[172]....
        /*0d04*/ 	.word	0xffffffff


	//   ....[173]....
        /*0d08*/ 	.word	0xffffffff


	//   ....[174]....
        /*0d0c*/ 	.word	0xffffffff


	//   ....[175]....
        /*0d10*/ 	.word	0xffffffff


	//   ....[176]....
        /*0d14*/ 	.word	0xffffffff


	//   ....[177]....
        /*0d18*/ 	.word	0xffffffff


	//   ....[178]....
        /*0d1c*/ 	.word	0xffffffff


	//   ....[179]....
        /*0d20*/ 	.word	0xffffffff


	//   ....[180]....
        /*0d24*/ 	.word	0xffffffff


	//   ....[181]....
        /*0d28*/ 	.word	0xffffffff


	//   ....[182]....
        /*0d2c*/ 	.word	0xffffffff


	//   ....[183]....
        /*0d30*/ 	.word	0xffffffff


	//   ....[184]....
        /*0d34*/ 	.word	0xffffffff


	//   ....[185]....
        /*0d38*/ 	.word	0xffffffff


	//   ....[186]....
        /*0d3c*/ 	.word	0xffffffff


	//   ....[187]....
        /*0d40*/ 	.word	0xffffffff


	//   ....[188]....
        /*0d44*/ 	.word	0xffffffff


	//   ....[189]....
        /*0d48*/ 	.word	0xffffffff


	//   ....[190]....
        /*0d4c*/ 	.word	0xffffffff


	//   ....[191]....
        /*0d50*/ 	.word	0xffffffff


	//   ....[192]....
        /*0d54*/ 	.word	0xffffffff


	//   ....[193]....
        /*0d58*/ 	.word	0xffffffff


	//   ....[194]....
        /*0d5c*/ 	.word	0xffffffff


	//   ....[195]....
        /*0d60*/ 	.word	0xffffffff


	//   ....[196]....
        /*0d64*/ 	.word	0xffffffff


	//   ....[197]....
        /*0d68*/ 	.word	0xffffffff


	//   ....[198]....
        /*0d6c*/ 	.word	0xffffffff


	//   ....[199]....
        /*0d70*/ 	.word	0xffffffff


	//   ....[200]....
        /*0d74*/ 	.word	0xffffffff


	//   ....[201]....
        /*0d78*/ 	.word	0xffffffff


	//   ....[202]....
        /*0d7c*/ 	.word	0xffffffff


	//   ....[203]....
        /*0d80*/ 	.word	0xffffffff


	//   ....[204]....
        /*0d84*/ 	.word	0xffffffff


	//   ....[205]....
        /*0d88*/ 	.word	0xffffffff


	//   ....[206]....
        /*0d8c*/ 	.word	0xffffffff


	//   ....[207]....
        /*0d90*/ 	.word	0xffffffff


	//   ....[208]....
        /*0d94*/ 	.word	0xffffffff


	//   ....[209]....
        /*0d98*/ 	.word	0xffffffff


	//   ....[210]....
        /*0d9c*/ 	.word	0xffffffff


	//   ....[211]....
        /*0da0*/ 	.word	0xffffffff


	//   ....[212]....
        /*0da4*/ 	.word	0xffffffff


	//   ....[213]....
        /*0da8*/ 	.word	0xffffffff


	//   ....[214]....
        /*0dac*/ 	.word	0xffffffff


	//   ....[215]....
        /*0db0*/ 	.word	0xffffffff


	//   ....[216]....
        /*0db4*/ 	.word	0xffffffff


	//   ....[217]....
        /*0db8*/ 	.word	0xffffffff


	//   ....[218]....
        /*0dbc*/ 	.word	0xffffffff


	//   ....[219]....
        /*0dc0*/ 	.word	0xffffffff


	//   ....[220]....
        /*0dc4*/ 	.word	0xffffffff


	//   ....[221]....
        /*0dc8*/ 	.word	0xffffffff


	//   ....[222]....
        /*0dcc*/ 	.word	0xffffffff


	//   ....[223]....
        /*0dd0*/ 	.word	0xffffffff


	//   ....[224]....
        /*0dd4*/ 	.word	0xffffffff


	//   ....[225]....
        /*0dd8*/ 	.word	0xffffffff


	//   ....[226]....
        /*0ddc*/ 	.word	0xffffffff


	//   ....[227]....
        /*0de0*/ 	.word	0xffffffff


	//   ....[228]....
        /*0de4*/ 	.word	0xffffffff


	//   ....[229]....
        /*0de8*/ 	.word	0xffffffff


	//   ....[230]....
        /*0dec*/ 	.word	0xffffffff


	//   ....[231]....
        /*0df0*/ 	.word	0xffffffff


	//   ....[232]....
        /*0df4*/ 	.word	0xffffffff


	//   ....[233]....
        /*0df8*/ 	.word	0xffffffff


	//   ....[234]....
        /*0dfc*/ 	.word	0xffffffff


	//   ....[235]....
        /*0e00*/ 	.word	0xffffffff


	//   ....[236]....
        /*0e04*/ 	.word	0xffffffff


	//   ....[237]....
        /*0e08*/ 	.word	0xffffffff


	//   ....[238]....
        /*0e0c*/ 	.word	0xffffffff


	//   ....[239]....
        /*0e10*/ 	.word	0xffffffff


	//   ....[240]....
        /*0e14*/ 	.word	0xffffffff


	//   ....[241]....
        /*0e18*/ 	.word	0xffffffff


	//   ....[242]....
        /*0e1c*/ 	.word	0xffffffff


	//   ....[243]....
        /*0e20*/ 	.word	0xffffffff


	//   ....[244]....
        /*0e24*/ 	.word	0xffffffff


	//   ....[245]....
        /*0e28*/ 	.word	0xffffffff


	//   ....[246]....
        /*0e2c*/ 	.word	0xffffffff


	//   ....[247]....
        /*0e30*/ 	.word	0xffffffff


	//   ....[248]....
        /*0e34*/ 	.word	0xffffffff


	//   ....[249]....
        /*0e38*/ 	.word	0xffffffff


	//   ....[250]....
        /*0e3c*/ 	.word	0xffffffff


	//   ....[251]....
        /*0e40*/ 	.word	0xffffffff


	//   ....[252]....
        /*0e44*/ 	.word	0xffffffff


	//   ....[253]....
        /*0e48*/ 	.word	0xffffffff


	//   ....[254]....
        /*0e4c*/ 	.word	0xffffffff


	//   ....[255]....
        /*0e50*/ 	.word	0xffffffff


	//   ....[0]....
        /*0e54*/ 	.word	0xffffffff


	//   ....[1]....
        /*0e58*/ 	.word	0xffffffff


	//   ....[2]....
        /*0e5c*/ 	.word	0xffffffff


	//   ....[3]....
        /*0e60*/ 	.word	0xffffffff


	//   ....[4]....
        /*0e64*/ 	.word	0xffffffff


	//   ....[5]....
        /*0e68*/ 	.word	0xffffffff


	//   ....[6]....
        /*0e6c*/ 	.word	0xffffffff


	//   ....[7]....
        /*0e70*/ 	.word	0xffffffff


	//   ....[8]....
        /*0e74*/ 	.word	0xffffffff


	//   ....[9]....
        /*0e78*/ 	.word	0xffffffff


	//   ....[10]....
        /*0e7c*/ 	.word	0xffffffff


	//   ....[11]....
        /*0e80*/ 	.word	0xffffffff


	//   ....[12]....
        /*0e84*/ 	.word	0xffffffff


	//   ....[13]....
        /*0e88*/ 	.word	0xffffffff


	//   ....[14]....
        /*0e8c*/ 	.word	0xffffffff


	//   ....[15]....
        /*0e90*/ 	.word	0xffffffff


	//   ....[16]....
        /*0e94*/ 	.word	0xffffffff


	//   ....[17]....
        /*0e98*/ 	.word	0xffffffff


	//   ....[18]....
        /*0e9c*/ 	.word	0xffffffff


	//   ....[19]....
        /*0ea0*/ 	.word	0xffffffff


	//   ....[20]....
        /*0ea4*/ 	.word	0xffffffff


	//   ....[21]....
        /*0ea8*/ 	.word	0xffffffff


	//   ....[22]....
        /*0eac*/ 	.word	0xffffffff


	//   ....[23]....
        /*0eb0*/ 	.word	0xffffffff


	//   ....[24]....
        /*0eb4*/ 	.word	0xffffffff


	//   ....[25]....
        /*0eb8*/ 	.word	0xffffffff


	//   ....[26]....
        /*0ebc*/ 	.word	0xffffffff


	//   ....[27]....
        /*0ec0*/ 	.word	0xffffffff


	//   ....[28]....
        /*0ec4*/ 	.word	0xffffffff


	//   ....[29]....
        /*0ec8*/ 	.word	0xffffffff


	//   ....[30]....
        /*0ecc*/ 	.word	0xffffffff


	//   ....[31]....
        /*0ed0*/ 	.word	0xffffffff


	//   ....[32]....
        /*0ed4*/ 	.word	0xffffffff


	//   ....[33]....
        /*0ed8*/ 	.word	0xffffffff


	//   ....[34]....
        /*0edc*/ 	.word	0xffffffff


	//   ....[35]....
        /*0ee0*/ 	.word	0xffffffff


	//   ....[36]....
        /*0ee4*/ 	.word	0xffffffff


	//   ....[37]....
        /*0ee8*/ 	.word	0xffffffff


	//   ....[38]....
        /*0eec*/ 	.word	0xffffffff


	//   ....[39]....
        /*0ef0*/ 	.word	0xffffffff


	//   ....[40]....
        /*0ef4*/ 	.word	0xffffffff


	//   ....[41]....
        /*0ef8*/ 	.word	0xffffffff


	//   ....[42]....
        /*0efc*/ 	.word	0xffffffff


	//   ....[43]....
        /*0f00*/ 	.word	0xffffffff


	//   ....[44]....
        /*0f04*/ 	.word	0xffffffff


	//   ....[45]....
        /*0f08*/ 	.word	0xffffffff


	//   ....[46]....
        /*0f0c*/ 	.word	0xffffffff


	//   ....[47]....
        /*0f10*/ 	.word	0xffffffff


	//   ....[48]....
        /*0f14*/ 	.word	0xffffffff


	//   ....[49]....
        /*0f18*/ 	.word	0xffffffff


	//   ....[50]....
        /*0f1c*/ 	.word	0xffffffff


	//   ....[51]....
        /*0f20*/ 	.word	0xffffffff


	//   ....[52]....
        /*0f24*/ 	.word	0xffffffff


	//   ....[53]....
        /*0f28*/ 	.word	0xffffffff


	//   ....[54]....
        /*0f2c*/ 	.word	0xffffffff


	//   ....[55]....
        /*0f30*/ 	.word	0xffffffff


	//   ....[56]....
        /*0f34*/ 	.word	0xffffffff


	//   ....[57]....
        /*0f38*/ 	.word	0xffffffff


	//   ....[58]....
        /*0f3c*/ 	.word	0xffffffff


	//   ....[59]....
        /*0f40*/ 	.word	0xffffffff


	//   ....[60]....
        /*0f44*/ 	.word	0xffffffff


	//   ....[61]....
        /*0f48*/ 	.word	0xffffffff


	//   ....[62]....
        /*0f4c*/ 	.word	0xffffffff


	//   ....[63]....
        /*0f50*/ 	.word	0xffffffff


	//   ....[64]....
        /*0f54*/ 	.word	0xffffffff


	//   ....[65]....
        /*0f58*/ 	.word	0xffffffff


	//   ....[66]....
        /*0f5c*/ 	.word	0xffffffff


	//   ....[67]....
        /*0f60*/ 	.word	0xffffffff


	//   ....[68]....
        /*0f64*/ 	.word	0xffffffff


	//   ....[69]....
        /*0f68*/ 	.word	0xffffffff


	//   ....[70]....
        /*0f6c*/ 	.word	0xffffffff


	//   ....[71]....
        /*0f70*/ 	.word	0xffffffff


	//----- nvinfo : EIATTR_COOP_GROUP_INSTR_OFFSETS
	.align		4
.L_224:
        /*0f74*/ 	.byte	0x04, 0x28
        /*0f76*/ 	.short	(.L_226 - .L_225)


	//   ....[0]....
.L_225:
        /*0f78*/ 	.word	0x00000050


	//   ....[1]....
        /*0f7c*/ 	.word	0x00000200


	//   ....[2]....
        /*0f80*/ 	.word	0x00000230


	//   ....[3]....
        /*0f84*/ 	.word	0x00000260


	//   ....[4]....
        /*0f88*/ 	.word	0x00000290


	//   ....[5]....
        /*0f8c*/ 	.word	0x000002c0


	//   ....[6]....
        /*0f90*/ 	.word	0x000002f0


	//   ....[7]....
        /*0f94*/ 	.word	0x00000450


	//   ....[8]....
        /*0f98*/ 	.word	0x00000490


	//   ....[9]....
        /*0f9c*/ 	.word	0x000004c0


	//   ....[10]....
        /*0fa0*/ 	.word	0x000004f0


	//   ....[11]....
        /*0fa4*/ 	.word	0x00000520


	//   ....[12]....
        /*0fa8*/ 	.word	0x00000550


	//   ....[13]....
        /*0fac*/ 	.word	0x000005e0


	//   ....[14]....
        /*0fb0*/ 	.word	0x00000630


	//   ....[15]....
        /*0fb4*/ 	.word	0x00000650


	//   ....[16]....
        /*0fb8*/ 	.word	0x000006b0


	//   ....[17]....
        /*0fbc*/ 	.word	0x00004140


	//   ....[18]....
        /*0fc0*/ 	.word	0x00004150


	//   ....[19]....
        /*0fc4*/ 	.word	0x00005db0


	//   ....[20]....
        /*0fc8*/ 	.word	0x00005dc0


	//   ....[21]....
        /*0fcc*/ 	.word	0x00007730


	//   ....[22]....
        /*0fd0*/ 	.word	0x00007750


	//   ....[23]....
        /*0fd4*/ 	.word	0x00007dd0


	//   ....[24]....
        /*0fd8*/ 	.word	0x00007df0


	//   ....[25]....
        /*0fdc*/ 	.word	0x00009170


	//   ....[26]....
        /*0fe0*/ 	.word	0x00009190


	//   ....[27]....
        /*0fe4*/ 	.word	0x00009320


	//   ....[28]....
        /*0fe8*/ 	.word	0x00009330


	//   ....[29]....
        /*0fec*/ 	.word	0x000094c0


	//   ....[30]....
        /*0ff0*/ 	.word	0x000094e0


	//   ....[31]....
        /*0ff4*/ 	.word	0x00009670


	//   ....[32]....
        /*0ff8*/ 	.word	0x00009680


	//   ....[33]....
        /*0ffc*/ 	.word	0x00009bb0


	//   ....[34]....
        /*1000*/ 	.word	0x00009bc0


	//   ....[35]....
        /*1004*/ 	.word	0x00009bd0


	//   ....[36]....
        /*1008*/ 	.word	0x00009be0


	//   ....[37]....
        /*100c*/ 	.word	0x0000a090


	//   ....[38]....
        /*1010*/ 	.word	0x0000a0b0


	//   ....[39]....
        /*1014*/ 	.word	0x0000a0d0


	//   ....[40]....
        /*1018*/ 	.word	0x0000a0f0


	//   ....[41]....
        /*101c*/ 	.word	0x0000a610


	//   ....[42]....
        /*1020*/ 	.word	0x0000a880


	//   ....[43]....
        /*1024*/ 	.word	0x0000a8c0


	//   ....[44]....
        /*1028*/ 	.word	0x0000a8f0


	//   ....[45]....
        /*102c*/ 	.word	0x0000d4e0


	//   ....[46]....
        /*1030*/ 	.word	0x0000d500


	//   ....[47]....
        /*1034*/ 	.word	0x0000d520


	//   ....[48]....
        /*1038*/ 	.word	0x0000d540


	//   ....[49]....
        /*103c*/ 	.word	0x0000d890


	//   ....[50]....
        /*1040*/ 	.word	0x0000db00


	//   ....[51]....
        /*1044*/ 	.word	0x0000db40


	//   ....[52]....
        /*1048*/ 	.word	0x0000db80


	//   ....[53]....
        /*104c*/ 	.word	0x00010950


	//   ....[54]....
        /*1050*/ 	.word	0x00010970


	//   ....[55]....
        /*1054*/ 	.word	0x00010b50


	//   ....[56]....
        /*1058*/ 	.word	0x00010b60


	//   ....[57]....
        /*105c*/ 	.word	0x00011b70


	//   ....[58]....
        /*1060*/ 	.word	0x00011b90


	//   ....[59]....
        /*1064*/ 	.word	0x00011d00


	//   ....[60]....
        /*1068*/ 	.word	0x00011d10


	//   ....[61]....
        /*106c*/ 	.word	0x00011f70


	//   ....[62]....
        /*1070*/ 	.word	0x000124f0


	//   ....[63]....
        /*1074*/ 	.word	0x00012950


	//   ....[64]....
        /*1078*/ 	.word	0x00012db0


	//   ....[65]....
        /*107c*/ 	.word	0x000134d0


	//   ....[66]....
        /*1080*/ 	.word	0x00013500


	//   ....[67]....
        /*1084*/ 	.word	0x00013510


	//   ....[68]....
        /*1088*/ 	.word	0x00013520


	//   ....[69]....
        /*108c*/ 	.word	0x00013530


	//   ....[70]....
        /*1090*/ 	.word	0x00013560


	//   ....[71]....
        /*1094*/ 	.word	0x00013580


	//   ....[72]....
        /*1098*/ 	.word	0x000135a0


	//   ....[73]....
        /*109c*/ 	.word	0x00014b60


	//   ....[74]....
        /*10a0*/ 	.word	0x00014b80


	//   ....[75]....
        /*10a4*/ 	.word	0x00014ce0


	//   ....[76]....
        /*10a8*/ 	.word	0x00014cf0


	//   ....[77]....
        /*10ac*/ 	.word	0x00015cd0


	//   ....[78]....
        /*10b0*/ 	.word	0x00015cf0


	//   ....[79]....
        /*10b4*/ 	.word	0x00015e60


	//   ....[80]....
        /*10b8*/ 	.word	0x00015e70


	//   ....[81]....
        /*10bc*/ 	.word	0x000160b0


	//   ....[82]....
        /*10c0*/ 	.word	0x00016680


	//   ....[83]....
        /*10c4*/ 	.word	0x00016b20


	//   ....[84]....
        /*10c8*/ 	.word	0x00016fc0


	//   ....[85]....
        /*10cc*/ 	.word	0x00017760


	//   ....[86]....
        /*10d0*/ 	.word	0x00017790


	//   ....[87]....
        /*10d4*/ 	.word	0x000177b0


	//   ....[88]....
        /*10d8*/ 	.word	0x000177d0


	//   ....[89]....
        /*10dc*/ 	.word	0x000177f0


	//   ....[90]....
        /*10e0*/ 	.word	0x00017810


	//   ....[91]....
        /*10e4*/ 	.word	0x00017830


	//   ....[92]....
        /*10e8*/ 	.word	0x00017850


	//   ....[93]....
        /*10ec*/ 	.word	0x00019580


	//   ....[94]....
        /*10f0*/ 	.word	0x000195a0


	//   ....[95]....
        /*10f4*/ 	.word	0x00019700


	//   ....[96]....
        /*10f8*/ 	.word	0x00019710


	//   ....[97]....
        /*10fc*/ 	.word	0x0001a700


	//   ....[98]....
        /*1100*/ 	.word	0x0001a720


	//   ....[99]....
        /*1104*/ 	.word	0x0001a890


	//   ....[100]....
        /*1108*/ 	.word	0x0001a8a0


	//   ....[101]....
        /*110c*/ 	.word	0x0001ad20


	//   ....[102]....
        /*1110*/ 	.word	0x0001ad50


	//   ....[103]....
        /*1114*/ 	.word	0x0001ad70


	//   ....[104]....
        /*1118*/ 	.word	0x0001ad90


	//   ....[105]....
        /*111c*/ 	.word	0x0001adb0


	//   ....[106]....
        /*1120*/ 	.word	0x0001add0


	//   ....[107]....
        /*1124*/ 	.word	0x0001adf0


	//   ....[108]....
        /*1128*/ 	.word	0x0001ae10


	//   ....[109]....
        /*112c*/ 	.word	0x0001c7f0


	//   ....[110]....
        /*1130*/ 	.word	0x0001c840


	//   ....[111]....
        /*1134*/ 	.word	0x0001c960


	//   ....[112]....
        /*1138*/ 	.word	0x0001c970


	//   ....[113]....
        /*113c*/ 	.word	0x0001d950


	//   ....[114]....
        /*1140*/ 	.word	0x0001d970


	//   ....[115]....
        /*1144*/ 	.word	0x0001da60


	//   ....[116]....
        /*1148*/ 	.word	0x0001da70


	//   ....[117]....
        /*114c*/ 	.word	0x0001dc30


	//   ....[118]....
        /*1150*/ 	.word	0x0001e200


	//   ....[119]....
        /*1154*/ 	.word	0x0001e6a0


	//   ....[120]....
        /*1158*/ 	.word	0x0001eb40


	//   ....[121]....
        /*115c*/ 	.word	0x0001f2e0


	//   ....[122]....
        /*1160*/ 	.word	0x0001f310


	//   ....[123]....
        /*1164*/ 	.word	0x0001f330


	//   ....[124]....
        /*1168*/ 	.word	0x0001f350


	//   ....[125]....
        /*116c*/ 	.word	0x0001f370


	//   ....[126]....
        /*1170*/ 	.word	0x0001f390


	//   ....[127]....
        /*1174*/ 	.word	0x0001f3b0


	//   ....[128]....
        /*1178*/ 	.word	0x0001f3d0


	//   ....[129]....
        /*117c*/ 	.word	0x00020c90


	//   ....[130]....
        /*1180*/ 	.word	0x00020cc0


	//   ....[131]....
        /*1184*/ 	.word	0x00020cd0


	//   ....[132]....
        /*1188*/ 	.word	0x00020ce0


	//   ....[133]....
        /*118c*/ 	.word	0x00020cf0


	//   ....[134]....
        /*1190*/ 	.word	0x00020d20


	//   ....[135]....
        /*1194*/ 	.word	0x00020d40


	//   ....[136]....
        /*1198*/ 	.word	0x00020d60


	//   ....[137]....
        /*119c*/ 	.word	0x00022300


	//   ....[138]....
        /*11a0*/ 	.word	0x00022310


	//   ....[139]....
        /*11a4*/ 	.word	0x00022330


	//   ....[140]....
        /*11a8*/ 	.word	0x00022340


	//   ....[141]....
        /*11ac*/ 	.word	0x00022350


	//   ....[142]....
        /*11b0*/ 	.word	0x00022360


	//   ....[143]....
        /*11b4*/ 	.word	0x00022380


	//   ....[144]....
        /*11b8*/ 	.word	0x00022390


	//   ....[145]....
        /*11bc*/ 	.word	0x00022800


	//   ....[146]....
        /*11c0*/ 	.word	0x00022820


	//   ....[147]....
        /*11c4*/ 	.word	0x00022980


	//   ....[148]....
        /*11c8*/ 	.word	0x00022990


	//   ....[149]....
        /*11cc*/ 	.word	0x00022b00


	//   ....[150]....
        /*11d0*/ 	.word	0x00022b20


	//   ....[151]....
        /*11d4*/ 	.word	0x00022c90


	//   ....[152]....
        /*11d8*/ 	.word	0x00022ca0


	//   ....[153]....
        /*11dc*/ 	.word	0x00023000


	//   ....[154]....
        /*11e0*/ 	.word	0x00023020


	//   ....[155]....
        /*11e4*/ 	.word	0x00023590


	//   ....[156]....
        /*11e8*/ 	.word	0x000235a0


	//   ....[157]....
        /*11ec*/ 	.word	0x00023b10


	//   ....[158]....
        /*11f0*/ 	.word	0x00023b30


	//   ....[159]....
        /*11f4*/ 	.word	0x000240b0


	//   ....[160]....
        /*11f8*/ 	.word	0x000240c0


	//   ....[161]....
        /*11fc*/ 	.word	0x00024e10


	//   ....[162]....
        /*1200*/ 	.word	0x00024e30


	//   ....[163]....
        /*1204*/ 	.word	0x00024fa0


	//   ....[164]....
        /*1208*/ 	.word	0x00024fb0


	//   ....[165]....
        /*120c*/ 	.word	0x00025120


	//   ....[166]....
        /*1210*/ 	.word	0x00025140


	//   ....[167]....
        /*1214*/ 	.word	0x000252b0


	//   ....[168]....
        /*1218*/ 	.word	0x000252c0


	//   ....[169]....
        /*121c*/ 	.word	0x000254f0


	//   ....[170]....
        /*1220*/ 	.word	0x00025510


	//   ....[171]....
        /*1224*/ 	.word	0x00025640


	//   ....[172]....
        /*1228*/ 	.word	0x00025680


	//   ....[173]....
        /*122c*/ 	.word	0x000256b0


	//   ....[174]....
        /*1230*/ 	.word	0x000256e0


	//   ....[175]....
        /*1234*/ 	.word	0x00025710


	//   ....[176]....
        /*1238*/ 	.word	0x00025740


	//   ....[177]....
        /*123c*/ 	.word	0x000258b0


	//   ....[178]....
        /*1240*/ 	.word	0x000258f0


	//   ....[179]....
        /*1244*/ 	.word	0x00025920


	//   ....[180]....
        /*1248*/ 	.word	0x00025950


	//   ....[181]....
        /*124c*/ 	.word	0x00025980


	//   ....[182]....
        /*1250*/ 	.word	0x000259b0


	//   ....[183]....
        /*1254*/ 	.word	0x00025a40


	//   ....[184]....
        /*1258*/ 	.word	0x00025aa0


	//   ....[185]....
        /*125c*/ 	.word	0x00025ab0


	//   ....[186]....
        /*1260*/ 	.word	0x00025b10


	//   ....[187]....
        /*1264*/ 	.word	0x00026570


	//   ....[188]....
        /*1268*/ 	.word	0x000265d0


	//   ....[189]....
        /*126c*/ 	.word	0x00026620


	//   ....[190]....
        /*1270*/ 	.word	0x00026670


	//   ....[191]....
        /*1274*/ 	.word	0x000266c0


	//   ....[192]....
        /*1278*/ 	.word	0x00026730


	//   ....[193]....
        /*127c*/ 	.word	0x00026780


	//   ....[194]....
        /*1280*/ 	.word	0x000267f0


	//   ....[195]....
        /*1284*/ 	.word	0x00026860


	//   ....[196]....
        /*1288*/ 	.word	0x000268d0


	//   ....[197]....
        /*128c*/ 	.word	0x00026940


	//   ....[198]....
        /*1290*/ 	.word	0x000269b0


	//   ....[199]....
        /*1294*/ 	.word	0x00026a20


	//   ....[200]....
        /*1298*/ 	.word	0x00026a80


	//   ....[201]....
        /*129c*/ 	.word	0x00026af0


	//   ....[202]....
        /*12a0*/ 	.word	0x00026b60


	//   ....[203]....
        /*12a4*/ 	.word	0x00026bd0


	//   ....[204]....
        /*12a8*/ 	.word	0x00026c30


	//   ....[205]....
        /*12ac*/ 	.word	0x00026ca0


	//   ....[206]....
        /*12b0*/ 	.word	0x00026d00


	//   ....[207]....
        /*12b4*/ 	.word	0x00026d70


	//   ....[208]....
        /*12b8*/ 	.word	0x00026de0


	//   ....[209]....
        /*12bc*/ 	.word	0x00026e50


	//   ....[210]....
        /*12c0*/ 	.word	0x00026eb0


	//   ....[211]....
        /*12c4*/ 	.word	0x00026f20


	//   ....[212]....
        /*12c8*/ 	.word	0x00026f90


	//   ....[213]....
        /*12cc*/ 	.word	0x00027000


	//   ....[214]....
        /*12d0*/ 	.word	0x00027070


	//   ....[215]....
        /*12d4*/ 	.word	0x000270c0


	//   ....[216]....
        /*12d8*/ 	.word	0x00027100


	//   ....[217]....
        /*12dc*/ 	.word	0x00027150


	//   ....[218]....
        /*12e0*/ 	.word	0x000271a0


	//   ....[219]....
        /*12e4*/ 	.word	0x000271f0


	//   ....[220]....
        /*12e8*/ 	.word	0x00027240


	//   ....[221]....
        /*12ec*/ 	.word	0x00027290


	//   ....[222]....
        /*12f0*/ 	.word	0x000272e0


	//   ....[223]....
        /*12f4*/ 	.word	0x00027350


	//   ....[224]....
        /*12f8*/ 	.word	0x000273c0


	//   ....[225]....
        /*12fc*/ 	.word	0x00027430


	//   ....[226]....
        /*1300*/ 	.word	0x00027490


	//   ....[227]....
        /*1304*/ 	.word	0x00027500


	//   ....[228]....
        /*1308*/ 	.word	0x00027570


	//   ....[229]....
        /*130c*/ 	.word	0x000275e0


	//   ....[230]....
        /*1310*/ 	.word	0x00027640


	//   ....[231]....
        /*1314*/ 	.word	0x000276b0


	//   ....[232]....
        /*1318*/ 	.word	0x00027720


	//   ....[233]....
        /*131c*/ 	.word	0x00027790


	//   ....[234]....
        /*1320*/ 	.word	0x00027800


	//   ....[235]....
        /*1324*/ 	.word	0x00027850


	//   ....[236]....
        /*1328*/ 	.word	0x00027890


	//   ....[237]....
        /*132c*/ 	.word	0x000278e0


	//   ....[238]....
        /*1330*/ 	.word	0x00027920


	//   ....[239]....
        /*1334*/ 	.word	0x00027970


	//   ....[240]....
        /*1338*/ 	.word	0x000279b0


	//   ....[241]....
        /*133c*/ 	.word	0x00027a00


	//   ....[242]....
        /*1340*/ 	.word	0x00027a40


	//   ....[243]....
        /*1344*/ 	.word	0x00027aa0


	//   ....[244]....
        /*1348*/ 	.word	0x00027b10


	//   ....[245]....
        /*134c*/ 	.word	0x00027b80


	//   ....[246]....
        /*1350*/ 	.word	0x00027be0


	//   ....[247]....
        /*1354*/ 	.word	0x00027c50


	//   ....[248]....
        /*1358*/ 	.word	0x00027cc0


	//   ....[249]....
        /*135c*/ 	.word	0x00027d30


	//   ....[250]....
        /*1360*/ 	.word	0x00027d90


	//   ....[251]....
        /*1364*/ 	.word	0x00027de0


	//   ....[252]....
        /*1368*/ 	.word	0x00027e20


	//   ....[253]....
        /*136c*/ 	.word	0x00027e70


	//   ....[254]....
        /*1370*/ 	.word	0x00027eb0


	//   ....[255]....
        /*1374*/ 	.word	0x00027f00


	//   ....[0]....
        /*1378*/ 	.word	0x00027f40


	//   ....[1]....
        /*137c*/ 	.word	0x00027f90


	//   ....[2]....
        /*1380*/ 	.word	0x00027fd0


	//   ....[3]....
        /*1384*/ 	.word	0x00028030


	//   ....[4]....
        /*1388*/ 	.word	0x000280a0


	//   ....[5]....
        /*138c*/ 	.word	0x00028100


	//   ....[6]....
        /*1390*/ 	.word	0x00028170


	//   ....[7]....
        /*1394*/ 	.word	0x000281e0


	//   ....[8]....
        /*1398*/ 	.word	0x00028250


	//   ....[9]....
        /*139c*/ 	.word	0x000282b0


	//   ....[10]....
        /*13a0*/ 	.word	0x00028320


	//   ....[11]....
        /*13a4*/ 	.word	0x00028390


	//   ....[12]....
        /*13a8*/ 	.word	0x00028400


	//   ....[13]....
        /*13ac*/ 	.word	0x00028470


	//   ....[14]....
        /*13b0*/ 	.word	0x000284c0


	//   ....[15]....
        /*13b4*/ 	.word	0x00028500


	//   ....[16]....
        /*13b8*/ 	.word	0x00028550


	//   ....[17]....
        /*13bc*/ 	.word	0x00028590


	//   ....[18]....
        /*13c0*/ 	.word	0x000285e0


	//   ....[19]....
        /*13c4*/ 	.word	0x00028620


	//   ....[20]....
        /*13c8*/ 	.word	0x00028670


	//   ....[21]....
        /*13cc*/ 	.word	0x000286b0


	//   ....[22]....
        /*13d0*/ 	.word	0x00028700


	//   ....[23]....
        /*13d4*/ 	.word	0x00028740


	//   ....[24]....
        /*13d8*/ 	.word	0x00028790


	//   ....[25]....
        /*13dc*/ 	.word	0x000287d0


	//   ....[26]....
        /*13e0*/ 	.word	0x00028820


	//   ....[27]....
        /*13e4*/ 	.word	0x00028870


	//   ....[28]....
        /*13e8*/ 	.word	0x000288c0


	//   ....[29]....
        /*13ec*/ 	.word	0x00028910


	//   ....[30]....
        /*13f0*/ 	.word	0x00028980


	//   ....[31]....
        /*13f4*/ 	.word	0x000289f0


	//   ....[32]....
        /*13f8*/ 	.word	0x00028a60


	//   ....[33]....
        /*13fc*/ 	.word	0x00028ac0


	//   ....[34]....
        /*1400*/ 	.word	0x00028b30


	//   ....[35]....
        /*1404*/ 	.word	0x00028ba0


	//   ....[36]....
        /*1408*/ 	.word	0x00028c10


	//   ....[37]....
        /*140c*/ 	.word	0x00028c70


	//   ....[38]....
        /*1410*/ 	.word	0x00028ce0


	//   ....[39]....
        /*1414*/ 	.word	0x00028d50


	//   ....[40]....
        /*1418*/ 	.word	0x00028dc0


	//   ....[41]....
        /*141c*/ 	.word	0x00028e20


	//   ....[42]....
        /*1420*/ 	.word	0x00028e90


	//   ....[43]....
        /*1424*/ 	.word	0x00028f00


	//   ....[44]....
        /*1428*/ 	.word	0x00028f70


	//   ....[45]....
        /*142c*/ 	.word	0x00028fd0


	//   ....[46]....
        /*1430*/ 	.word	0x00029040


	//   ....[47]....
        /*1434*/ 	.word	0x000290b0


	//   ....[48]....
        /*1438*/ 	.word	0x00029120


	//   ....[49]....
        /*143c*/ 	.word	0x00029180


	//   ....[50]....
        /*1440*/ 	.word	0x000291f0


	//   ....[51]....
        /*1444*/ 	.word	0x00029260


	//   ....[52]....
        /*1448*/ 	.word	0x000292d0


	//   ....[53]....
        /*144c*/ 	.word	0x00029330


	//   ....[54]....
        /*1450*/ 	.word	0x000293a0


	//   ....[55]....
        /*1454*/ 	.word	0x00029410


	//   ....[56]....
        /*1458*/ 	.word	0x00029460


	//   ....[57]....
        /*145c*/ 	.word	0x000294a0


	//   ....[58]....
        /*1460*/ 	.word	0x000294f0


	//   ....[59]....
        /*1464*/ 	.word	0x00029540


	//   ....[60]....
        /*1468*/ 	.word	0x00029590


	//   ....[61]....
        /*146c*/ 	.word	0x00029600


	//   ....[62]....
        /*1470*/ 	.word	0x00029650


	//   ....[63]....
        /*1474*/ 	.word	0x000296a0


	//   ....[64]....
        /*1478*/ 	.word	0x000296f0


	//   ....[65]....
        /*147c*/ 	.word	0x00029740


	//   ....[66]....
        /*1480*/ 	.word	0x00029790


	//   ....[67]....
        /*1484*/ 	.word	0x00029800


	//   ....[68]....
        /*1488*/ 	.word	0x00029850


	//   ....[69]....
        /*148c*/ 	.word	0x000298c0


	//   ....[70]....
        /*1490*/ 	.word	0x00029920


	//   ....[71]....
        /*1494*/ 	.word	0x00029990


	//----- nvinfo : EIATTR_EXIT_INSTR_OFFSETS
	.align		4
.L_226:
        /*1498*/ 	.byte	0x04, 0x1c
        /*149a*/ 	.short	(.L_228 - .L_227)


	//   ....[0]....
.L_227:
        /*149c*/ 	.word	0x000010d0


	//   ....[1]....
        /*14a0*/ 	.word	0x00026530


	//----- nvinfo : EIATTR_MAX_THREADS
	.align		4
.L_228:
        /*14a4*/ 	.byte	0x04, 0x05
        /*14a6*/ 	.short	(.L_230 - .L_229)
.L_229:
        /*14a8*/ 	.word	0x00000080
        /*14ac*/ 	.word	0x00000001
        /*14b0*/ 	.word	0x00000001


	//----- nvinfo : EIATTR_CRS_STACK_SIZE
	.align		4
.L_230:
        /*14b4*/ 	.byte	0x04, 0x1e
        /*14b6*/ 	.short	(.L_232 - .L_231)
.L_231:
        /*14b8*/ 	.word	0x00000000
.L_232:


//--------------------- .nv.info._ZN7cutlass13device_kernelIN5flash19enable_sm80_to_sm89INS1_16FlashAttnFwdSm80INS1_25CollectiveMainloopFwdSm80ILi4ELi1ELb0EN4cute5tupleIJNS5_1CILi128EEENS7_ILi64EEENS7_ILi96EEEEEELi96ENS_6half_tEfNS_4arch4Sm80ELb1ELb0ELb1ELb0ELb1ELb0ELb1ELb1EEENS1_21CollectiveEpilogueFwdINS6_IJS8_SA_S9_EEENS6_IJNS7_ILi1EEESI_SI_EEESC_SE_Li128ELb0ELb1ELb1ELb0EEENS1_30DynamicPersistentTileSchedulerILi128ELi128ELb1ELb1ELb0EEEEEEEEEvNT_6ParamsE --------------------------
	.section	.nv.info._ZN7cutlass13device_kernelIN5flash19enable_sm80_to_sm89INS1_16FlashAttnFwdSm80INS1_25CollectiveMainloopFwdSm80ILi4ELi1ELb0EN4cute5tupleIJNS5_1CILi128EEENS7_ILi64EEENS7_ILi96EEEEEELi96ENS_6half_tEfNS_4arch4Sm80ELb1ELb0ELb1ELb0ELb1ELb0ELb1ELb1EEENS1_21CollectiveEpilogueFwdINS6_IJS8_SA_S9_EEENS6_IJNS7_ILi1EEESI_SI_EEESC_SE_Li128ELb0ELb1ELb1ELb0EEENS1_30DynamicPersistentTileSchedulerILi128ELi128ELb1ELb1ELb0EEEEEEEEEvNT_6ParamsE,"",@"SHT_CUDA_INFO"
	.sectionflags	@""
	.align	4


	//----- nvinfo : EIATTR_CUDA_API_VERSION
	.align		4
        /*0000*/ 	.byte	0x04, 0x37
        /*0002*/ 	.short	(.L_234 - .L_233)
.L_233:
        /*0004*/ 	.word	0x00000082


	//----- nvinfo : EIATTR_SW2861232_WAR
	.align		4
.L_234:
        /*0008*/ 	.byte	0x01, 0x35
	.zero		2


	//----- nvinfo : EIATTR_PARAM_CBANK
	.align		4
        /*000c*/ 	.byte	0x04, 0x0a
        /*000e*/ 	.short	(.L_236 - .L_235)
	.align		4
.L_235:
        /*0010*/ 	.word	index@(.nv.constant0._ZN7cutlass13device_kernelIN5flash19enable_sm80_to_sm89INS1_16FlashAttnFwdSm80INS1_25CollectiveMainloopFwdSm80ILi4ELi1ELb0EN4cute5tupleIJNS5_1CILi128EEENS7_ILi64EEENS7_ILi96EEEEEELi96ENS_6half_tEfNS_4arch4Sm80ELb1ELb0ELb1ELb0ELb1ELb0ELb1ELb1EEENS1_21CollectiveEpilogueFwdINS6_IJS8_SA_S9_EEENS6_IJNS7_ILi1EEESI_SI_EEESC_SE_Li128ELb0ELb1ELb1ELb0EEENS1_30DynamicPersistentTileSchedulerILi128ELi128ELb1ELb1ELb0EEEEEEEEEvNT_6ParamsE)
        /*0014*/ 	.short	0x0160
        /*0016*/ 	.short	0x0428


	//----- nvinfo : EIATTR_CBANK_PARAM_SIZE
	.align		4
.L_236:
        /*0018*/ 	.byte	0x03, 0x19
        /*001a*/ 	.short	0x0428


	//----- nvinfo : EIATTR_KPARAM_INFO
	.align		4
        /*001c*/ 	.byte	0x04, 0x17
        /*001e*/ 	.short	(.L_238 - .L_237)
.L_237:
        /*0020*/ 	.word	0x00000000
        /*0024*/ 	.short	0x0000
        /*0026*/ 	.short	0x0000
        /*0028*/ 	.byte	0x00, 0xf0, 0xa1, 0x10


	//----- nvinfo : EIATTR_MAXREG_COUNT
	.align		4
.L_238:
        /*002c*/ 	.byte	0x03, 0x1b
        /*002e*/ 	.short	0x00ff


	//----- nvinfo : EIATTR_NUM_BARRIERS
	.align		4
        /*0030*/ 	.byte	0x02, 0x4c
        /*0032*/ 	.byte	0x06
	.zero		1


	//----- nvinfo : EIATTR_ANNOTATIONS
	.align		4
        /*0034*/ 	.byte	0x04, 0x55
        /*0036*/ 	.short	(.L_240 - .L_239)


	//   ....[0]....
.L_239:
        /* <DEDUP_REMOVED lines=63> */


	//----- nvinfo : EIATTR_MERCURY_ISA_VERSION
	.align		4
.L_240:
        /*0410*/ 	.byte	0x03, 0x5f
        /*0412*/ 	.short	0x0000


	//----- nvinfo : EIATTR_INT_WARP_WIDE_INSTR_OFFSETS
	.align		4
        /*0414*/ 	.byte	0x04, 0x31
        /*0416*/ 	.short	(.L_242 - .L_241)


	//   ....[0]....
.L_241:
        /*0418*/ 	.word	0x0000f320


	//   ....[1]....
        /*041c*/ 	.word	0x0000f3a0


	//----- nvinfo : EIATTR_COOP_GROUP_MASK_REGIDS
	.align		4
.L_242:
        /*0420*/ 	.byte	0x04, 0x29
        /*0422*/ 	.short	(.L_244 - .L_243)


	//   ....[0]....
.L_243:
        /*0424*/ 	.word	0xffffffff


	//   ....[1]....
        /*0428*/ 	.word	0xffffffff


	//   ....[2]....
        /*042c*/ 	.word	0xffffffff


	//   ....[3]....
        /*0430*/ 	.word	0xffffffff


	//   ....[4]....
        /*0434*/ 	.word	0xffffffff


	//   ....[5]....
        /*0438*/ 	.word	0xffffffff


	//   ....[6]....
        /*043c*/ 	.word	0xffffffff


	//   ....[7]....
        /*0440*/ 	.word	0xffffffff


	//   ....[8]....
        /*0444*/ 	.word	0xffffffff


	//   ....[9]....
        /*0448*/ 	.word	0xffffffff


	//   ....[10]....
        /*044c*/ 	.word	0xffffffff


	//   ....[11]....
        /*0450*/ 	.word	0xffffffff


	//   ....[12]....
        /*0454*/ 	.word	0xffffffff


	//   ....[13]....
        /*0458*/ 	.word	0xffffffff


	//   ....[14]....
        /*045c*/ 	.word	0xffffffff


	//   ....[15]....
        /*0460*/ 	.word	0xffffffff


	//   ....[16]....
        /*0464*/ 	.word	0xffffffff


	//   ....[17]....
        /*0468*/ 	.word	0xffffffff


	//   ....[18]....
        /*046c*/ 	.word	0xffffffff


	//   ....[19]....
        /*0470*/ 	.word	0xffffffff


	//   ....[20]....
        /*0474*/ 	.word	0xffffffff


	//   ....[21]....
        /*0478*/ 	.word	0xffffffff


	//   ....[22]....
        /*047c*/ 	.word	0xffffffff


	//   ....[23]....
        /*0480*/ 	.word	0xffffffff


	//   ....[24]....
        /*0484*/ 	.word	0xffffffff


	//   ....[25]....
        /*0488*/ 	.word	0xffffffff


	//   ....[26]....
        /*048c*/ 	.word	0xffffffff


	//   ....[27]....
        /*0490*/ 	.word	0xffffffff


	//   ....[28]....
        /*0494*/ 	.word	0xffffffff


	//   ....[29]....
        /*0498*/ 	.word	0xffffffff


	//   ....[30]....
        /*049c*/ 	.word	0xffffffff


	//   ....[31]....
        /*04a0*/ 	.word	0xffffffff


	//   ....[32]....
        /*04a4*/ 	.word	0xffffffff


	//   ....[33]....
        /*04a8*/ 	.word	0xffffffff


	//   ....[34]....
        /*04ac*/ 	.word	0xffffffff


	//   ....[35]....
        /*04b0*/ 	.word	0xffffffff


	//   ....[36]....
        /*04b4*/ 	.word	0xffffffff


	//   ....[37]....
        /*04b8*/ 	.word	0xffffffff


	//   ....[38]....
        /*04bc*/ 	.word	0xffffffff


	//   ....[39]....
        /*04c0*/ 	.word	0xffffffff


	//   ....[40]....
        /*04c4*/ 	.word	0xffffffff


	//   ....[41]....
        /*04c8*/ 	.word	0xffffffff


	//   ....[42]....
        /*04cc*/ 	.word	0xffffffff


	//   ....[43]....
        /*04d0*/ 	.word	0xffffffff


	//   ....[44]....
        /*04d4*/ 	.word	0xffffffff


	//   ....[45]....
        /*04d8*/ 	.word	0xffffffff


	//   ....[46]....
        /*04dc*/ 	.word	0xffffffff


	//   ....[47]....
        /*04e0*/ 	.word	0xffffffff


	//   ....[48]....
        /*04e4*/ 	.word	0xffffffff


	//   ....[49]....
        /*04e8*/ 	.word	0xffffffff


	//   ....[50]....
        /*04ec*/ 	.word	0xffffffff


	//   ....[51]....
        /*04f0*/ 	.word	0xffffffff


	//   ....[52]....
        /*04f4*/ 	.word	0xffffffff


	//   ....[53]....
        /*04f8*/ 	.word	0xffffffff


	//   ....[54]....
        /*04fc*/ 	.word	0xffffffff


	//   ....[55]....
        /*0500*/ 	.word	0xffffffff


	//   ....[56]....
        /*0504*/ 	.word	0xffffffff


	//   ....[57]....
        /*0508*/ 	.word	0xffffffff


	//   ....[58]....
        /*050c*/ 	.word	0xffffffff


	//   ....[59]....
        /*0510*/ 	.word	0xffffffff


	//   ....[60]....
        /*0514*/ 	.word	0xffffffff


	//   ....[61]....
        /*0518*/ 	.word	0xffffffff


	//   ....[62]....
        /*051c*/ 	.word	0xffffffff


	//   ....[63]....
        /*0520*/ 	.word	0xffffffff


	//   ....[64]....
        /*0524*/ 	.word	0xffffffff


	//   ....[65]....
        /*0528*/ 	.word	0xffffffff


	//   ....[66]....
        /*052c*/ 	.word	0xffffffff


	//   ....[67]....
        /*0530*/ 	.word	0xffffffff


	//   ....[68]....
        /*0534*/ 	.word	0xffffffff


	//   ....[69]....
        /*0538*/ 	.word	0xffffffff


	//   ....[70]....
        /*053c*/ 	.word	0xffffffff


	//   ....[71]....
        /*0540*/ 	.word	0xffffffff


	//   ....[72]....
        /*0544*/ 	.word	0xffffffff


	//   ....[73]....
        /*0548*/ 	.word	0xffffffff


	//   ....[74]....
        /*054c*/ 	.word	0xffffffff


	//   ....[75]....
        /*0550*/ 	.word	0xffffffff


	//   ....[76]....
        /*0554*/ 	.word	0xffffffff


	//   ....[77]....
        /*0558*/ 	.word	0xffffffff


	//   ....[78]....
        /*055c*/ 	.word	0xffffffff


	//   ....[79]....
        /*0560*/ 	.word	0xffffffff


	//   ....[80]....
        /*0564*/ 	.word	0xffffffff


	//   ....[81]....
        /*0568*/ 	.word	0xffffffff


	//   ....[82]....
        /*056c*/ 	.word	0xffffffff


	//   ....[83]....
        /*0570*/ 	.word	0xffffffff


	//   ....[84]....
        /*0574*/ 	.word	0xffffffff


	//   ....[85]....
        /*0578*/ 	.word	0xffffffff


	//   ....[86]....
        /*057c*/ 	.word	0xffffffff


	//   ....[87]....
        /*0580*/ 	.word	0xffffffff


	//   ....[88]....
        /*0584*/ 	.word	0xffffffff


	//   ....[89]....
        /*0588*/ 	.word	0xffffffff


	//   ....[90]....
        /*058c*/ 	.word	0xffffffff


	//   ....[91]....
        /*0590*/ 	.word	0xffffffff


	//   ....[92]....
        /*0594*/ 	.word	0xffffffff


	//   ....[93]....
        /*0598*/ 	.word	0xffffffff


	//   ....[94]....
        /*059c*/ 	.word	0xffffffff


	//   ....[95]....
        /*05a0*/ 	.word	0xffffffff


	//   ....[96]....
        /*05a4*/ 	.word	0xffffffff


	//   ....[97]....
        /*05a8*/ 	.word	0xffffffff


	//   ....[98]....
        /*05ac*/ 	.word	0xffffffff


	//   ....[99]....
        /*05b0*/ 	.word	0xffffffff


	//   ....[100]....
        /*05b4*/ 	.word	0xffffffff


	//   ....[101]....
        /*05b8*/ 	.word	0xffffffff


	//   ....[102]....
        /*05bc*/ 	.word	0xffffffff


	//   ....[103]....
        /*05c0*/ 	.word	0xffffffff


	//   ....[104]....
        /*05c4*/ 	.word	0xffffffff


	//   ....[105]....
        /*05c8*/ 	.word	0xffffffff


	//   ....[106]....
        /*05cc*/ 	.word	0xffffffff


	//   ....[107]....
        /*05d0*/ 	.word	0xffffffff


	//   ....[108]....
        /*05d4*/ 	.word	0xffffffff


	//   ....[109]....
        /*05d8*/ 	.word	0xffffffff


	//   ....[110]....
        /*05dc*/ 	.word	0xffffffff


	//   ....[111]....
        /*05e0*/ 	.word	0xffffffff


	//   ....[112]....
        /*05e4*/ 	.word	0xffffffff


	//   ....[113]....
        /*05e8*/ 	.word	0xffffffff


	//   ....[114]....
        /*05ec*/ 	.word	0xffffffff


	//   ....[115]....
        /*05f0*/ 	.word	0xffffffff


	//   ....[116]....
        /*05f4*/ 	.word	0xffffffff


	//   ....[117]....
        /*05f8*/ 	.word	0xffffffff


	//   ....[118]....
        /*05fc*/ 	.word	0xffffffff


	//   ....[119]....
        /*0600*/ 	.word	0xffffffff


	//   ....[120]....
        /*0604*/ 	.word	0xffffffff


	//   ....[121]....
        /*0608*/ 	.word	0xffffffff


	//   ....[122]....
        /*060c*/ 	.word	0xffffffff


	//   ....[123]....
        /*0610*/ 	.word	0xffffffff


	//   ....[124]....
        /*0614*/ 	.word	0xffffffff


	//   ....[125]....
        /*0618*/ 	.word	0xffffffff


	//   ....[126]....
        /*061c*/ 	.word	0xffffffff


	//   ....[127]....
        /*0620*/ 	.word	0xffffffff


	//   ....[128]....
        /*0624*/ 	.word	0xffffffff


	//   ....[129]....
        /*0628*/ 	.word	0xffffffff


	//   ....[130]....
        /*062c*/ 	.word	0xffffffff


	//   ....[131]....
        /*0630*/ 	.word	0xffffffff


	//   ....[132]....
        /*0634*/ 	.word	0xffffffff


	//   ....[133]....
        /*0638*/ 	.word	0xffffffff


	//   ....[134]....
        /*063c*/ 	.word	0xffffffff


	//   ....[135]....
        /*0640*/ 	.word	0xffffffff


	//   ....[136]....
        /*0644*/ 	.word	0xffffffff


	//   ....[137]....
        /*0648*/ 	.word	0xffffffff


	//   ....[138]....
        /*064c*/ 	.word	0xffffffff


	//   ....[139]....
        /*0650*/ 	.word	0xffffffff


	//   ....[140]....
        /*0654*/ 	.word	0xffffffff


	//   ....[141]....
        /*0658*/ 	.word	0xffffffff


	//   ....[142]....
        /*065c*/ 	.word	0xffffffff


	//   ....[143]....
        /*0660*/ 	.word	0xffffffff


	//   ....[144]....
        /*0664*/ 	.word	0xffffffff


	//   ....[145]....
        /*0668*/ 	.word	0xffffffff


	//   ....[146]....
        /*066c*/ 	.word	0xffffffff


	//   ....[147]....
        /*0670*/ 	.word	0xffffffff


	//   ....[148]....
        /*0674*/ 	.word	0xffffffff


	//   ....[149]....
        /*0678*/ 	.word	0xffffffff


	//   ....[150]....
        /*067c*/ 	.word	0xffffffff


	//   ....[151]....
        /*0680*/ 	.word	0xffffffff


	//   ....[152]....
        /*0684*/ 	.word	0xffffffff


	//   ....[153]....
        /*0688*/ 	.word	0xffffffff


	//   ....[154]....
        /*068c*/ 	.word	0xffffffff


	//   ....[155]....
        /*0690*/ 	.word	0xffffffff


	//   ....[156]....
        /*0694*/ 	.word	0xffffffff


	//   ....[157]....
        /*0698*/ 	.word	0xffffffff


	//   ....[158]....
        /*069c*/ 	.word	0xffffffff


	//   ....[159]....
        /*06a0*/ 	.word	0xffffffff


	//   ....[160]....
        /*06a4*/ 	.word	0xffffffff


	//----- nvinfo : EIATTR_COOP_GROUP_INSTR_OFFSETS
	.align		4
.L_244:
        /*06a8*/ 	.byte	0x04, 0x28
        /*06aa*/ 	.short	(.L_246 - .L_245)


	//   ....[0]....
.L_245:
        /*06ac*/ 	.word	0x00000050


	//   ....[1]....
        /*06b0*/ 	.word	0x000018a0


	//   ....[2]....
        /*06b4*/ 	.word	0x000018c0


	//   ....[3]....
        /*06b8*/ 	.word	0x00001af0


	//   ....[4]....
        /*06bc*/ 	.word	0x00001b00


	//   ....[5]....
        /*06c0*/ 	.word	0x00001cc0


	//   ....[6]....
        /*06c4*/ 	.word	0x00001ce0


	//   ....[7]....
        /*06c8*/ 	.word	0x00001ea0


	//   ....[8]....
        /*06cc*/ 	.word	0x00001eb0


	//   ....[9]....
        /*06d0*/ 	.word	0x00002440


	//   ....[10]....
        /*06d4*/ 	.word	0x00002450


	//   ....[11]....
        /*06d8*/ 	.word	0x00002460


	//   ....[12]....
        /*06dc*/ 	.word	0x00002470


	//   ....[13]....
        /*06e0*/ 	.word	0x00002740


	//   ....[14]....
        /*06e4*/ 	.word	0x00002750


	//   ....[15]....
        /*06e8*/ 	.word	0x00002760


	//   ....[16]....
        /*06ec*/ 	.word	0x00002770


	//   ....[17]....
        /*06f0*/ 	.word	0x00003be0


	//   ....[18]....
        /*06f4*/ 	.word	0x00003c00


	//   ....[19]....
        /*06f8*/ 	.word	0x00003d20


	//   ....[20]....
        /*06fc*/ 	.word	0x00003d40


	//   ....[21]....
        /*0700*/ 	.word	0x00003fb0


	//   ....[22]....
        /*0704*/ 	.word	0x000041f0


	//   ....[23]....
        /*0708*/ 	.word	0x00004200


	//   ....[24]....
        /*070c*/ 	.word	0x00004210


	//   ....[25]....
        /*0710*/ 	.word	0x00004c10


	//   ....[26]....
        /*0714*/ 	.word	0x00004c40


	//   ....[27]....
        /*0718*/ 	.word	0x00004c60


	//   ....[28]....
        /*071c*/ 	.word	0x00004c70


	//   ....[29]....
        /*0720*/ 	.word	0x00004ca0


	//   ....[30]....
        /*0724*/ 	.word	0x00004cc0


	//   ....[31]....
        /*0728*/ 	.word	0x00004ce0


	//   ....[32]....
        /*072c*/ 	.word	0x00004cf0


	//   ....[33]....
        /*0730*/ 	.word	0x00006770


	//   ....[34]....
        /*0734*/ 	.word	0x00006790


	//   ....[35]....
        /*0738*/ 	.word	0x000068b0


	//   ....[36]....
        /*073c*/ 	.word	0x000068c0


	//   ....[37]....
        /*0740*/ 	.word	0x00007d30


	//   ....[38]....
        /*0744*/ 	.word	0x00007d50


	//   ....[39]....
        /*0748*/ 	.word	0x00007e40


	//   ....[40]....
        /*074c*/ 	.word	0x00007e80


	//   ....[41]....
        /*0750*/ 	.word	0x000080e0


	//   ....[42]....
        /*0754*/ 	.word	0x00008320


	//   ....[43]....
        /*0758*/ 	.word	0x00008350


	//   ....[44]....
        /*075c*/ 	.word	0x00008380


	//   ....[45]....
        /*0760*/ 	.word	0x00008860


	//   ....[46]....
        /*0764*/ 	.word	0x00008960


	//   ....[47]....
        /*0768*/ 	.word	0x00008a50


	//   ....[48]....
        /*076c*/ 	.word	0x00008b50


	//   ....[49]....
        /*0770*/ 	.word	0x00008c40


	//   ....[50]....
        /*0774*/ 	.word	0x00008d10


	//   ....[51]....
        /*0778*/ 	.word	0x00008e30


	//   ....[52]....
        /*077c*/ 	.word	0x00008e50


	//   ....[53]....
        /*0780*/ 	.word	0x0000af90


	//   ....[54]....
        /*0784*/ 	.word	0x0000afb0


	//   ....[55]....
        /*0788*/ 	.word	0x0000b010


	//   ....[56]....
        /*078c*/ 	.word	0x0000b060


	//   ....[57]....
        /*0790*/ 	.word	0x0000c4b0


	//   ....[58]....
        /*0794*/ 	.word	0x0000c4d0


	//   ....[59]....
        /*0798*/ 	.word	0x0000c5a0


	//   ....[60]....
        /*079c*/ 	.word	0x0000c5c0


	//   ....[61]....
        /*07a0*/ 	.word	0x0000cb00


	//   ....[62]....
        /*07a4*/ 	.word	0x0000cb20


	//   ....[63]....
        /*07a8*/ 	.word	0x0000cb30


	//   ....[64]....
        /*07ac*/ 	.word	0x0000cb60


	//   ....[65]....
        /*07b0*/ 	.word	0x0000cb70


	//   ....[66]....
        /*07b4*/ 	.word	0x0000cb90


	//   ....[67]....
        /*07b8*/ 	.word	0x0000cbc0


	//   ....[68]....
        /*07bc*/ 	.word	0x0000cbe0


	//   ....[69]....
        /*07c0*/ 	.word	0x0000e960


	//   ....[70]....
        /*07c4*/ 	.word	0x0000e990


	//   ....[71]....
        /*07c8*/ 	.word	0x0000e9a0


	//   ....[72]....
        /*07cc*/ 	.word	0x0000e9b0


	//   ....[73]....
        /*07d0*/ 	.word	0x0000e9c0


	//   ....[74]....
        /*07d4*/ 	.word	0x0000e9f0


	//   ....[75]....
        /*07d8*/ 	.word	0x0000ea10


	//   ....[76]....
        /*07dc*/ 	.word	0x0000ea30


	//   ....[77]....
        /*07e0*/ 	.word	0x0000f4f0


	//   ....[78]....
        /*07e4*/ 	.word	0x0000faa0


	//   ....[79]....
        /*07e8*/ 	.word	0x0000fab0


	//   ....[80]....
        /*07ec*/ 	.word	0x0000fac0


	//   ....[81]....
        /*07f0*/ 	.word	0x0000faf0


	//   ....[82]....
        /*07f4*/ 	.word	0x0000fb50


	//   ....[83]....
        /*07f8*/ 	.word	0x0000fb80


	//   ....[84]....
        /*07fc*/ 	.word	0x0000fba0


	//   ....[85]....
        /*0800*/ 	.word	0x0000fbb0


	//   ....[86]....
        /*0804*/ 	.word	0x0000fca0


	//   ....[87]....
        /*0808*/ 	.word	0x0000fcd0


	//   ....[88]....
        /*080c*/ 	.word	0x00010030


	//   ....[89]....
        /*0810*/ 	.word	0x00010050


	//   ....[90]....
        /*0814*/ 	.word	0x00010380


	//   ....[91]....
        /*0818*/ 	.word	0x000103a0


	//   ....[92]....
        /*081c*/ 	.word	0x000106d0


	//   ....[93]....
        /*0820*/ 	.word	0x000106e0


	//   ....[94]....
        /*0824*/ 	.word	0x00010d80


	//   ....[95]....
        /*0828*/ 	.word	0x00010e90


	//   ....[96]....
        /*082c*/ 	.word	0x00010f00


	//   ....[97]....
        /*0830*/ 	.word	0x00010f60


	//   ....[98]....
        /*0834*/ 	.word	0x00010fc0


	//   ....[99]....
        /*0838*/ 	.word	0x00011020


	//   ....[100]....
        /*083c*/ 	.word	0x00011090


	//   ....[101]....
        /*0840*/ 	.word	0x000110f0


	//   ....[102]....
        /*0844*/ 	.word	0x00011150


	//   ....[103]....
        /*0848*/ 	.word	0x000111b0


	//   ....[104]....
        /*084c*/ 	.word	0x00011220


	//   ....[105]....
        /*0850*/ 	.word	0x000113b0


	//   ....[106]....
        /*0854*/ 	.word	0x00011410


	//   ....[107]....
        /*0858*/ 	.word	0x00011470


	//   ....[108]....
        /*085c*/ 	.word	0x000114d0


	//   ....[109]....
        /*0860*/ 	.word	0x00011740


	//   ....[110]....
        /*0864*/ 	.word	0x000119b0


	//   ....[111]....
        /*0868*/ 	.word	0x00011fd0


	//   ....[112]....
        /*086c*/ 	.word	0x00012020


	//   ....[113]....
        /*0870*/ 	.word	0x00012070


	//   ....[114]....
        /*0874*/ 	.word	0x000120c0


	//   ....[115]....
        /*0878*/ 	.word	0x00012110


	//   ....[116]....
        /*087c*/ 	.word	0x00012160


	//   ....[117]....
        /*0880*/ 	.word	0x000121b0


	//   ....[118]....
        /*0884*/ 	.word	0x00012200


	//   ....[119]....
        /*0888*/ 	.word	0x00012270


	//   ....[120]....
        /*088c*/ 	.word	0x000122e0


	//   ....[121]....
        /*0890*/ 	.word	0x00012470


	//   ....[122]....
        /*0894*/ 	.word	0x000124d0


	//   ....[123]....
        /*0898*/ 	.word	0x00012530


	//   ....[124]....
        /*089c*/ 	.word	0x000125a0


	//   ....[125]....
        /*08a0*/ 	.word	0x00012730


	//   ....[126]....
        /*08a4*/ 	.word	0x00012790


	//   ....[127]....
        /*08a8*/ 	.word	0x000127e0


	//   ....[128]....
        /*08ac*/ 	.word	0x00012830


	//   ....[129]....
        /*08b0*/ 	.word	0x00012a80


	//   ....[130]....
        /*08b4*/ 	.word	0x00012cd0


	//   ....[131]....
        /*08b8*/ 	.word	0x00013310


	//   ....[132]....
        /*08bc*/ 	.word	0x00013350


	//   ....[133]....
        /*08c0*/ 	.word	0x000133a0


	//   ....[134]....
        /*08c4*/ 	.word	0x000133e0


	//   ....[135]....
        /*08c8*/ 	.word	0x00013430


	//   ....[136]....
        /*08cc*/ 	.word	0x00013470


	//   ....[137]....
        /*08d0*/ 	.word	0x000134c0


	//   ....[138]....
        /*08d4*/ 	.word	0x00013500


	//   ....[139]....
        /*08d8*/ 	.word	0x00013560


	//   ....[140]....
        /*08dc*/ 	.word	0x000135c0


	//   ....[141]....
        /*08e0*/ 	.word	0x00013630


	//   ....[142]....
        /*08e4*/ 	.word	0x00013770


	//   ....[143]....
        /*08e8*/ 	.word	0x000137d0


	//   ....[144]....
        /*08ec*/ 	.word	0x00013810


	//   ....[145]....
        /*08f0*/ 	.word	0x00013850


	//   ....[146]....
        /*08f4*/ 	.word	0x000138a0


	//   ....[147]....
        /*08f8*/ 	.word	0x000138e0


	//   ....[148]....
        /*08fc*/ 	.word	0x00013930


	//   ....[149]....
        /*0900*/ 	.word	0x00013970


	//   ....[150]....
        /*0904*/ 	.word	0x000139c0


	//   ....[151]....
        /*0908*/ 	.word	0x00013a00


	//   ....[152]....
        /*090c*/ 	.word	0x00013a50


	//   ....[153]....
        /*0910*/ 	.word	0x00013ab0


	//   ....[154]....
        /*0914*/ 	.word	0x00013b00


	//   ....[155]....
        /*0918*/ 	.word	0x00013b50


	//   ....[156]....
        /*091c*/ 	.word	0x00013ba0


	//   ....[157]....
        /*0920*/ 	.word	0x00013bf0


	//   ....[158]....
        /*0924*/ 	.word	0x00013c40


	//   ....[159]....
        /*0928*/ 	.word	0x00013c90


	//   ....[160]....
        /*092c*/ 	.word	0x00013d00


	//----- nvinfo : EIATTR_EXIT_INSTR_OFFSETS
	.align		4
.L_246:
        /*0930*/ 	.byte	0x04, 0x1c
        /*0932*/ 	.short	(.L_248 - .L_247)


	//   ....[0]....
.L_247:
        /*0934*/ 	.word	0x000000a0


	//   ....[1]....
        /*0938*/ 	.word	0x00010e40


	//----- nvinfo : EIATTR_MAX_THREADS
	.align		4
.L_248:
        /*093c*/ 	.byte	0x04, 0x05
        /*093e*/ 	.short	(.L_250 - .L_249)
.L_249:
        /*0940*/ 	.word	0x00000080
        /*0944*/ 	.word	0x00000001
        /*0948*/ 	.word	0x00000001


	//----- nvinfo : EIATTR_CRS_STACK_SIZE
	.align		4
.L_250:
        /*094c*/ 	.byte	0x04, 0x1e
        /*094e*/ 	.short	(.L_252 - .L_251)
.L_251:
        /*0950*/ 	.word	0x00000000
.L_252:


//--------------------- .nv.info._ZN7cutlass13device_kernelIN5flash19enable_sm80_to_sm89INS1_16FlashAttnFwdSm80INS1_25CollectiveMainloopFwdSm80ILi4ELi1ELb0EN4cute5tupleIJNS5_1CILi128EEENS7_ILi48EEENS7_ILi96EEEEEELi96ENS_6half_tEfNS_4arch4Sm80ELb1ELb0ELb1ELb1ELb1ELb0ELb1ELb1EEENS1_21CollectiveEpilogueFwdINS6_IJS8_SA_S9_EEENS6_IJNS7_ILi1EEESI_SI_EEESC_SE_Li128ELb1ELb1ELb1ELb0EEENS1_36VarlenDynamicPersistentTileSchedulerILi128ELi48ELi128ELi128ELb1ELb1ELb0ELb1ELb1ELb1EEEEEEEEEvNT_6ParamsE --------------------------
	.section	.nv.info._ZN7cutlass13device_kernelIN5flash19enable_sm80_to_sm89INS1_16FlashAttnFwdSm80INS1_25CollectiveMainloopFwdSm80ILi4ELi1ELb0EN4cute5tupleIJNS5_1CILi128EEENS7_ILi48EEENS7_ILi96EEEEEELi96ENS_6half_tEfNS_4arch4Sm80ELb1ELb0ELb1ELb1ELb1ELb0ELb1ELb1EEENS1_21CollectiveEpilogueFwdINS6_IJS8_SA_S9_EEENS6_IJNS7_ILi1EEESI_SI_EEESC_SE_Li128ELb1ELb1ELb1ELb0EEENS1_36VarlenDynamicPersistentTileSchedulerILi128ELi48ELi128ELi128ELb1ELb1ELb0ELb1ELb1ELb1EEEEEEEEEvNT_6ParamsE,"",@"SHT_CUDA_INFO"
	.sectionflags	@""
	.align	4


	//----- nvinfo : EIATTR_CUDA_API_VERSION
	.align		4
        /*0000*/ 	.byte	0x04, 0x37
        /*0002*/ 	.short	(.L_254 - .L_253)
.L_253:
        /*0004*/ 	.word	0x00000082


	//----- nvinfo : EIATTR_SW2861232_WAR
	.align		4
.L_254:
        /*0008*/ 	.byte	0x01, 0x35
	.zero		2


	//----- nvinfo : EIATTR_PARAM_CBANK
	.align		4
        /*000c*/ 	.byte	0x04, 0x0a
        /*000e*/ 	.short	(.L_256 - .L_255)
	.align		4
.L_255:
        /*0010*/ 	.word	index@(.nv.constant0._ZN7cutlass13device_kernelIN5flash19enable_sm80_to_sm89INS1_16FlashAttnFwdSm80INS1_25CollectiveMainloopFwdSm80ILi4ELi1ELb0EN4cute5tupleIJNS5_1CILi128EEENS7_ILi48EEENS7_ILi96EEEEEELi96ENS_6half_tEfNS_4arch4Sm80ELb1ELb0ELb1ELb1ELb1ELb0ELb1ELb1EEENS1_21CollectiveEpilogueFwdINS6_IJS8_SA_S9_EEENS6_IJNS7_ILi1EEESI_SI_EEESC_SE_Li128ELb1ELb1ELb1ELb0EEENS1_36VarlenDynamicPersistentTileSchedulerILi128ELi48ELi128ELi128ELb1ELb1ELb0ELb1ELb1ELb1EEEEEEEEEvNT_6ParamsE)
        /*0014*/ 	.short	0x0160
        /*0016*/ 	.short	0x0438


	//----- nvinfo : EIATTR_CBANK_PARAM_SIZE
	.align		4
.L_256:
        /*0018*/ 	.byte	0x03, 0x19
        /*001a*/ 	.short	0x0438


	//----- nvinfo : EIATTR_KPARAM_INFO
	.align		4
        /*001c*/ 	.byte	0x04, 0x17
        /*001e*/ 	.short	(.L_258 - .L_257)
.L_257:
        /*0020*/ 	.word	0x00000000
        /*0024*/ 	.short	0x0000
        /*0026*/ 	.short	0x0000
        /*0028*/ 	.byte	0x00, 0xf0, 0xe1, 0x10


	//----- nvinfo : EIATTR_MAXREG_COUNT
	.align		4
.L_258:
        /*002c*/ 	.byte	0x03, 0x1b
        /*002e*/ 	.short	0x00ff


	//----- nvinfo : EIATTR_NUM_BARRIERS
	.align		4
        /*0030*/ 	.byte	0x02, 0x4c
        /*0032*/ 	.byte	0x06
	.zero		1


	//----- nvinfo : EIATTR_ANNOTATIONS
	.align		4
        /*0034*/ 	.byte	0x04, 0x55
        /*0036*/ 	.short	(.L_260 - .L_259)


	//   ....[0]....
.L_259:
        /* <DEDUP_REMOVED lines=41> */


	//----- nvinfo : EIATTR_MERCURY_ISA_VERSION
	.align		4
.L_260:
        /*02b0*/ 	.byte	0x03, 0x5f
        /*02b2*/ 	.short	0x0000


	//----- nvinfo : EIATTR_INT_WARP_WIDE_INSTR_OFFSETS
	.align		4
        /*02b4*/ 	.byte	0x04, 0x31
        /*02b6*/ 	.short	(.L_262 - .L_261)


	//   ....[0]....
.L_261:
        /*02b8*/ 	.word	0x0000daa0


	//   ....[1]....
        /*02bc*/ 	.word	0x0000db20


	//----- nvinfo : EIATTR_COOP_GROUP_MASK_REGIDS
	.align		4
.L_262:
        /*02c0*/ 	.byte	0x04, 0x29
        /*02c2*/ 	.short	(.L_264 - .L_263)


	//   ....[0]....
.L_263:
        /*02c4*/ 	.word	0xffffffff


	//   ....[1]....
        /*02c8*/ 	.word	0xffffffff


	//   ....[2]....
        /*02cc*/ 	.word	0xffffffff


	//   ....[3]....
        /*02d0*/ 	.word	0xffffffff


	//   ....[4]....
        /*02d4*/ 	.word	0xffffffff


	//   ....[5]....
        /*02d8*/ 	.word	0xffffffff


	//   ....[6]....
        /*02dc*/ 	.word	0xffffffff


	//   ....[7]....
        /*02e0*/ 	.word	0xffffffff


	//   ....[8]....
        /*02e4*/ 	.word	0xffffffff


	//   ....[9]....
        /*02e8*/ 	.word	0xffffffff


	//   ....[10]....
        /*02ec*/ 	.word	0xffffffff


	//   ....[11]....
        /*02f0*/ 	.word	0xffffffff


	//   ....[12]....
        /*02f4*/ 	.word	0xffffffff


	//   ....[13]....
        /*02f8*/ 	.word	0xffffffff


	//   ....[14]....
        /*02fc*/ 	.word	0xffffffff


	//   ....[15]....
        /*0300*/ 	.word	0xffffffff


	//   ....[16]....
        /*0304*/ 	.word	0xffffffff


	//   ....[17]....
        /*0308*/ 	.word	0xffffffff


	//   ....[18]....
        /*030c*/ 	.word	0xffffffff


	//   ....[19]....
        /*0310*/ 	.word	0xffffffff


	//   ....[20]....
        /*0314*/ 	.word	0xffffffff


	//   ....[21]....
        /*0318*/ 	.word	0xffffffff


	//   ....[22]....
        /*031c*/ 	.word	0xffffffff


	//   ....[23]....
        /*0320*/ 	.word	0xffffffff


	//   ....[24]....
        /*0324*/ 	.word	0xffffffff


	//   ....[25]....
        /*0328*/ 	.word	0xffffffff


	//   ....[26]....
        /*032c*/ 	.word	0xffffffff


	//   ....[27]....
        /*0330*/ 	.word	0xffffffff


	//   ....[28]....
        /*0334*/ 	.word	0xffffffff


	//   ....[29]....
        /*0338*/ 	.word	0xffffffff


	//   ....[30]....
        /*033c*/ 	.word	0xffffffff


	//   ....[31]....
        /*0340*/ 	.word	0xffffffff


	//   ....[32]....
        /*0344*/ 	.word	0xffffffff


	//   ....[33]....
        /*0348*/ 	.word	0xffffffff


	//   ....[34]....
        /*034c*/ 	.word	0xffffffff


	//   ....[35]....
        /*0350*/ 	.word	0xffffffff


	//   ....[36]....
        /*0354*/ 	.word	0xffffffff


	//   ....[37]....
        /*0358*/ 	.word	0xffffffff


	//   ....[38]....
        /*035c*/ 	.word	0xffffffff


	//   ....[39]....
        /*0360*/ 	.word	0xffffffff


	//   ....[40]....
        /*0364*/ 	.word	0xffffffff


	//   ....[41]....
        /*0368*/ 	.word	0xffffffff


	//   ....[42]....
        /*036c*/ 	.word	0xffffffff


	//   ....[43]....
        /*0370*/ 	.word	0xffffffff


	//   ....[44]....
        /*0374*/ 	.word	0xffffffff


	//   ....[45]....
        /*0378*/ 	.word	0xffffffff


	//   ....[46]....
        /*037c*/ 	.word	0xffffffff


	//   ....[47]....
        /*0380*/ 	.word	0xffffffff


	//   ....[48]....
        /*0384*/ 	.word	0xffffffff


	//   ....[49]....
        /*0388*/ 	.word	0xffffffff


	//   ....[50]....
        /*038c*/ 	.word	0xffffffff


	//   ....[51]....
        /*0390*/ 	.word	0xffffffff


	//   ....[52]....
        /*0394*/ 	.word	0xffffffff


	//   ....[53]....
        /*0398*/ 	.word	0xffffffff


	//   ....[54]....
        /*039c*/ 	.word	0xffffffff


	//   ....[55]....
        /*03a0*/ 	.word	0xffffffff


	//   ....[56]....
        /*03a4*/ 	.word	0xffffffff


	//   ....[57]....
        /*03a8*/ 	.word	0xffffffff


	//   ....[58]....
        /*03ac*/ 	.word	0xffffffff


	//   ....[59]....
        /*03b0*/ 	.word	0xffffffff


	//   ....[60]....
        /*03b4*/ 	.word	0xffffffff


	//   ....[61]....
        /*03b8*/ 	.word	0xffffffff


	//   ....[62]....
        /*03bc*/ 	.word	0xffffffff


	//   ....[63]....
        /*03c0*/ 	.word	0xffffffff


	//   ....[64]....
        /*03c4*/ 	.word	0xffffffff


	//   ....[65]....
        /*03c8*/ 	.word	0xffffffff


	//   ....[66]....
        /*03cc*/ 	.word	0xffffffff


	//   ....[67]....
        /*03d0*/ 	.word	0xffffffff


	//   ....[68]....
        /*03d4*/ 	.word	0xffffffff


	//   ....[69]....
        /*03d8*/ 	.word	0xffffffff


	//   ....[70]....
        /*03dc*/ 	.word	0xffffffff


	//   ....[71]....
        /*03e0*/ 	.word	0xffffffff


	//   ....[72]....
        /*03e4*/ 	.word	0xffffffff


	//   ....[73]....
        /*03e8*/ 	.word	0xffffffff


	//   ....[74]....
        /*03ec*/ 	.word	0xffffffff


	//   ....[75]....
        /*03f0*/ 	.word	0xffffffff


	//   ....[76]....
        /*03f4*/ 	.word	0xffffffff


	//   ....[77]....
        /*03f8*/ 	.word	0xffffffff


	//   ....[78]....
        /*03fc*/ 	.word	0xffffffff


	//   ....[79]....
        /*0400*/ 	.word	0xffffffff


	//   ....[80]....
        /*0404*/ 	.word	0xffffffff


	//   ....[81]....
        /*0408*/ 	.word	0xffffffff


	//   ....[82]....
        /*040c*/ 	.word	0xffffffff


	//   ....[83]....
        /*0410*/ 	.word	0xffffffff


	//   ....[84]....
        /*0414*/ 	.word	0xffffffff


	//   ....[85]....
        /*0418*/ 	.word	0xffffffff


	//   ....[86]....
        /*041c*/ 	.word	0xffffffff


	//   ....[87]....
        /*0420*/ 	.word	0xffffffff


	//   ....[88]....
        /*0424*/ 	.word	0xffffffff


	//   ....[89]....
        /*0428*/ 	.word	0xffffffff


	//   ....[90]....
        /*042c*/ 	.word	0xffffffff


	//   ....[91]....
        /*0430*/ 	.word	0xffffffff


	//   ....[92]....
        /*0434*/ 	.word	0xffffffff


	//   ....[93]....
        /*0438*/ 	.word	0xffffffff


	//   ....[94]....
        /*043c*/ 	.word	0xffffffff


	//   ....[95]....
        /*0440*/ 	.word	0xffffffff


	//   ....[96]....
        /*0444*/ 	.word	0xffffffff


	//   ....[97]....
        /*0448*/ 	.word	0xffffffff


	//   ....[98]....
        /*044c*/ 	.word	0xffffffff


	//   ....[99]....
        /*0450*/ 	.word	0xffffffff


	//   ....[100]....
        /*0454*/ 	.word	0xffffffff


	//   ....[101]....
        /*0458*/ 	.word	0xffffffff


	//   ....[102]....
        /*045c*/ 	.word	0xffffffff


	//   ....[103]....
        /*0460*/ 	.word	0xffffffff


	//   ....[104]....
        /*0464*/ 	.word	0xffffffff


	//   ....[105]....
        /*0468*/ 	.word	0xffffffff


	//   ....[106]....
        /*046c*/ 	.word	0xffffffff


	//   ....[107]....
        /*0470*/ 	.word	0xffffffff


	//   ....[108]....
        /*0474*/ 	.word	0xffffffff


	//   ....[109]....
        /*0478*/ 	.word	0xffffffff


	//   ....[110]....
        /*047c*/ 	.word	0xffffffff


	//   ....[111]....
        /*0480*/ 	.word	0xffffffff


	//   ....[112]....
        /*0484*/ 	.word	0xffffffff


	//   ....[113]....
        /*0488*/ 	.word	0xffffffff


	//   ....[114]....
        /*048c*/ 	.word	0xffffffff


	//   ....[115]....
        /*0490*/ 	.word	0xffffffff


	//   ....[116]....
        /*0494*/ 	.word	0xffffffff


	//   ....[117]....
        /*0498*/ 	.word	0xffffffff


	//   ....[118]....
        /*049c*/ 	.word	0xffffffff


	//   ....[119]....
        /*04a0*/ 	.word	0xffffffff


	//   ....[120]....
        /*04a4*/ 	.word	0xffffffff


	//   ....[121]....
        /*04a8*/ 	.word	0xffffffff


	//   ....[122]....
        /*04ac*/ 	.word	0xffffffff


	//   ....[123]....
        /*04b0*/ 	.word	0xffffffff


	//   ....[124]....
        /*04b4*/ 	.word	0xffffffff


	//   ....[125]....
        /*04b8*/ 	.word	0xffffffff


	//   ....[126]....
        /*04bc*/ 	.word	0xffffffff


	//   ....[127]....
        /*04c0*/ 	.word	0xffffffff


	//   ....[128]....
        /*04c4*/ 	.word	0xffffffff


	//   ....[129]....
        /*04c8*/ 	.word	0xffffffff


	//   ....[130]....
        /*04cc*/ 	.word	0xffffffff


	//   ....[131]....
        /*04d0*/ 	.word	0xffffffff


	//   ....[132]....
        /*04d4*/ 	.word	0xffffffff


	//   ....[133]....
        /*04d8*/ 	.word	0xffffffff


	//   ....[134]....
        /*04dc*/ 	.word	0xffffffff


	//   ....[135]....
        /*04e0*/ 	.word	0xffffffff


	//   ....[136]....
        /*04e4*/ 	.word	0xffffffff


	//   ....[137]....
        /*04e8*/ 	.word	0xffffffff


	//   ....[138]....
        /*04ec*/ 	.word	0xffffffff


	//   ....[139]....
        /*04f0*/ 	.word	0xffffffff


	//   ....[140]....
        /*04f4*/ 	.word	0xffffffff


	//   ....[141]....
        /*04f8*/ 	.word	0xffffffff


	//   ....[142]....
        /*04fc*/ 	.word	0xffffffff


	//   ....[143]....
        /*0500*/ 	.word	0xffffffff


	//   ....[144]....
        /*0504*/ 	.word	0xffffffff


	//   ....[145]....
        /*0508*/ 	.word	0xffffffff


	//   ....[146]....
        /*050c*/ 	.word	0xffffffff


	//   ....[147]....
        /*0510*/ 	.word	0xffffffff


	//   ....[148]....
        /*0514*/ 	.word	0xffffffff


	//   ....[149]....
        /*0518*/ 	.word	0xffffffff


	//   ....[150]....
        /*051c*/ 	.word	0xffffffff


	//   ....[151]....
        /*0520*/ 	.word	0xffffffff


	//   ....[152]....
        /*0524*/ 	.word	0xffffffff


	//   ....[153]....
        /*0528*/ 	.word	0xffffffff


	//   ....[154]....
        /*052c*/ 	.word	0xffffffff


	//   ....[155]....
        /*0530*/ 	.word	0xffffffff


	//   ....[156]....
        /*0534*/ 	.word	0xffffffff


	//   ....[157]....
        /*0538*/ 	.word	0xffffffff


	//   ....[158]....
        /*053c*/ 	.word	0xffffffff


	//   ....[159]....
        /*0540*/ 	.word	0xffffffff


	//   ....[160]....
        /*0544*/ 	.word	0xffffffff


	//   ....[161]....
        /*0548*/ 	.word	0xffffffff


	//   ....[162]....
        /*054c*/ 	.word	0xffffffff


	//   ....[163]....
        /*0550*/ 	.word	0xffffffff


	//   ....[164]....
        /*0554*/ 	.word	0xffffffff


	//   ....[165]....
        /*0558*/ 	.word	0xffffffff


	//   ....[166]....
        /*055c*/ 	.word	0xffffffff


	//   ....[167]....
        /*0560*/ 	.word	0xffffffff


	//   ....[168]....
        /*0564*/ 	.word	0xffffffff


	//   ....[169]....
        /*0568*/ 	.word	0xffffffff


	//   ....[170]....
        /*056c*/ 	.word	0xffffffff


	//   ....[171]....
        /*0570*/ 	.word	0xffffffff


	//   ....[172]....
        /*0574*/ 	.word	0xffffffff


	//   ....[173]....
        /*0578*/ 	.word	0xffffffff


	//   ....[174]....
        /*057c*/ 	.word	0xffffffff


	//   ....[175]....
        /*0580*/ 	.word	0xffffffff


	//   ....[176]....
        /*0584*/ 	.word	0xffffffff


	//   ....[177]....
        /*0588*/ 	.word	0xffffffff


	//   ....[178]....
        /*058c*/ 	.word	0xffffffff


	//   ....[179]....
        /*0590*/ 	.word	0xffffffff


	//   ....[180]....
        /*0594*/ 	.word	0xffffffff


	//   ....[181]....
        /*0598*/ 	.word	0xffffffff


	//   ....[182]....
        /*059c*/ 	.word	0xffffffff


	//   ....[183]....
        /*05a0*/ 	.word	0xffffffff


	//   ....[184]....
        /*05a4*/ 	.word	0xffffffff


	//   ....[185]....
        /*05a8*/ 	.word	0xffffffff


	//   ....[186]....
        /*05ac*/ 	.word	0xffffffff


	//   ....[187]....
        /*05b0*/ 	.word	0xffffffff


	//   ....[188]....
        /*05b4*/ 	.word	0xffffffff


	//   ....[189]....
        /*05b8*/ 	.word	0xffffffff


	//   ....[190]....
        /*05bc*/ 	.word	0xffffffff


	//   ....[191]....
        /*05c0*/ 	.word	0xffffffff


	//   ....[192]....
        /*05c4*/ 	.word	0xffffffff


	//   ....[193]....
        /*05c8*/ 	.word	0xffffffff


	//   ....[194]....
        /*05cc*/ 	.word	0xffffffff


	//   ....[195]....
        /*05d0*/ 	.word	0xffffffff


	//   ....[196]....
        /*05d4*/ 	.word	0xffffffff


	//   ....[197]....
        /*05d8*/ 	.word	0xffffffff


	//   ....[198]....
        /*05dc*/ 	.word	0xffffffff


	//   ....[199]....
        /*05e0*/ 	.word	0xffffffff


	//   ....[200]....
        /*05e4*/ 	.word	0xffffffff


	//   ....[201]....
        /*05e8*/ 	.word	0xffffffff


	//   ....[202]....
        /*05ec*/ 	.word	0xffffffff


	//   ....[203]....
        /*05f0*/ 	.word	0xffffffff


	//   ....[204]....
        /*05f4*/ 	.word	0xffffffff


	//   ....[205]....
        /*05f8*/ 	.word	0xffffffff


	//   ....[206]....
        /*05fc*/ 	.word	0xffffffff


	//   ....[207]....
        /*0600*/ 	.word	0xffffffff


	//   ....[208]....
        /*0604*/ 	.word	0xffffffff


	//   ....[209]....
        /*0608*/ 	.word	0xffffffff


	//   ....[210]....
        /*060c*/ 	.word	0xffffffff


	//   ....[211]....
        /*0610*/ 	.word	0xffffffff


	//   ....[212]....
        /*0614*/ 	.word	0xffffffff


	//   ....[213]....
        /*0618*/ 	.word	0xffffffff


	//   ....[214]....
        /*061c*/ 	.word	0xffffffff


	//   ....[215]....
        /*0620*/ 	.word	0xffffffff


	//   ....[216]....
        /*0624*/ 	.word	0xffffffff


	//   ....[217]....
        /*0628*/ 	.word	0xffffffff


	//   ....[218]....
        /*062c*/ 	.word	0xffffffff


	//   ....[219]....
        /*0630*/ 	.word	0xffffffff


	//   ....[220]....
        /*0634*/ 	.word	0xffffffff


	//   ....[221]....
        /*0638*/ 	.word	0xffffffff


	//   ....[222]....
        /*063c*/ 	.word	0xffffffff


	//   ....[223]....
        /*0640*/ 	.word	0xffffffff


	//   ....[224]....
        /*0644*/ 	.word	0xffffffff


	//   ....[225]....
        /*0648*/ 	.word	0xffffffff


	//   ....[226]....
        /*064c*/ 	.word	0xffffffff


	//   ....[227]....
        /*0650*/ 	.word	0xffffffff


	//   ....[228]....
        /*0654*/ 	.word	0xffffffff


	//   ....[229]....
        /*0658*/ 	.word	0xffffffff


	//   ....[230]....
        /*065c*/ 	.word	0xffffffff


	//   ....[231]....
        /*0660*/ 	.word	0xffffffff


	//   ....[232]....
        /*0664*/ 	.word	0xffffffff


	//   ....[233]....
        /*0668*/ 	.word	0xffffffff


	//   ....[234]....
        /*066c*/ 	.word	0xffffffff


	//   ....[235]....
        /*0670*/ 	.word	0xffffffff


	//   ....[236]....
        /*0674*/ 	.word	0xffffffff


	//   ....[237]....
        /*0678*/ 	.word	0xffffffff


	//   ....[238]....
        /*067c*/ 	.word	0xffffffff


	//   ....[239]....
        /*0680*/ 	.word	0xffffffff


	//   ....[240]....
        /*0684*/ 	.word	0xffffffff


	//   ....[241]....
        /*0688*/ 	.word	0xffffffff


	//   ....[242]....
        /*068c*/ 	.word	0xffffffff


	//   ....[243]....
        /*0690*/ 	.word	0xffffffff


	//   ....[244]....
        /*0694*/ 	.word	0xffffffff


	//   ....[245]....
        /*0698*/ 	.word	0xffffffff


	//   ....[246]....
        /*069c*/ 	.word	0xffffffff


	//   ....[247]....
        /*06a0*/ 	.word	0xffffffff


	//   ....[248]....
        /*06a4*/ 	.word	0xffffffff


	//   ....[249]....
        /*06a8*/ 	.word	0xffffffff


	//   ....[250]....
        /*06ac*/ 	.word	0xffffffff


	//   ....[251]....
        /*06b0*/ 	.word	0xffffffff


	//   ....[252]....
        /*06b4*/ 	.word	0xffffffff


	//   ....[253]....
        /*06b8*/ 	.word	0xffffffff


	//   ....[254]....
        /*06bc*/ 	.word	0xffffffff


	//   ....[255]....
        /*06c0*/ 	.word	0xffffffff


	//   ....[0]....
        /*06c4*/ 	.word	0xffffffff


	//   ....[1]....
        /*06c8*/ 	.word	0xffffffff


	//   ....[2]....
        /*06cc*/ 	.word	0xffffffff


	//   ....[3]....
        /*06d0*/ 	.word	0xffffffff


	//   ....[4]....
        /*06d4*/ 	.word	0xffffffff


	//   ....[5]....
        /*06d8*/ 	.word	0xffffffff


	//   ....[6]....
        /*06dc*/ 	.word	0xffffffff


	//   ....[7]....
        /*06e0*/ 	.word	0xffffffff


	//----- nvinfo : EIATTR_COOP_GROUP_INSTR_OFFSETS
	.align		4
.L_264:
        /*06e4*/ 	.byte	0x04, 0x28
        /*06e6*/ 	.short	(.L_266 - .L_265)


	//   ....[0]....
.L_265:
        /*06e8*/ 	.word	0x00000050


	//   ....[1]....
        /*06ec*/ 	.word	0x00000200


	//   ....[2]....
        /*06f0*/ 	.word	0x00000230


	//   ....[3]....
        /*06f4*/ 	.word	0x00000260


	//   ....[4]....
        /*06f8*/ 	.word	0x00000290


	//   ....[5]....
        /*06fc*/ 	.word	0x000002c0


	//   ....[6]....
        /*0700*/ 	.word	0x000002f0


	//   ....[7]....
        /*0704*/ 	.word	0x00000450


	//   ....[8]....
        /*0708*/ 	.word	0x00000490


	//   ....[9]....
        /*070c*/ 	.word	0x000004c0


	//   ....[10]....
        /*0710*/ 	.word	0x000004f0


	//   ....[11]....
        /*0714*/ 	.word	0x00000520


	//   ....[12]....
        /*0718*/ 	.word	0x00000550


	//   ....[13]....
        /*071c*/ 	.word	0x000005e0


	//   ....[14]....
        /*0720*/ 	.word	0x00000630


	//   ....[15]....
        /*0724*/ 	.word	0x00000650


	//   ....[16]....
        /*0728*/ 	.word	0x000006b0


	//   ....[17]....
        /*072c*/ 	.word	0x00002880


	//   ....[18]....
        /*0730*/ 	.word	0x000028a0


	//   ....[19]....
        /*0734*/ 	.word	0x00002a30


	//   ....[20]....
        /*0738*/ 	.word	0x00002a40


	//   ....[21]....
        /*073c*/ 	.word	0x00002bc0


	//   ....[22]....
        /*0740*/ 	.word	0x00002be0


	//   ....[23]....
        /*0744*/ 	.word	0x00002d60


	//   ....[24]....
        /*0748*/ 	.word	0x00002d70


	//   ....[25]....
        /*074c*/ 	.word	0x000031f0


	//   ....[26]....
        /*0750*/ 	.word	0x00003210


	//   ....[27]....
        /*0754*/ 	.word	0x00003240


	//   ....[28]....
        /*0758*/ 	.word	0x00003340


	//   ....[29]....
        /*075c*/ 	.word	0x000033f0


	//   ....[30]....
        /*0760*/ 	.word	0x00003460


	//   ....[31]....
        /*0764*/ 	.word	0x00003740


	//   ....[32]....
        /*0768*/ 	.word	0x00003750


	//   ....[33]....
        /*076c*/ 	.word	0x00004690


	//   ....[34]....
        /*0770*/ 	.word	0x000046b0


	//   ....[35]....
        /*0774*/ 	.word	0x00004830


	//   ....[36]....
        /*0778*/ 	.word	0x00004840


	//   ....[37]....
        /*077c*/ 	.word	0x00004a20


	//   ....[38]....
        /*0780*/ 	.word	0x00004be0


	//   ....[39]....
        /*0784*/ 	.word	0x00004bf0


	//   ....[40]....
        /*0788*/ 	.word	0x00004c00


	//   ....[41]....
        /*078c*/ 	.word	0x00005390


	//   ....[42]....
        /*0790*/ 	.word	0x000053b0


	//   ....[43]....
        /*0794*/ 	.word	0x000053d0


	//   ....[44]....
        /*0798*/ 	.word	0x000053e0


	//   ....[45]....
        /*079c*/ 	.word	0x00005410


	//   ....[46]....
        /*07a0*/ 	.word	0x00005430


	//   ....[47]....
        /*07a4*/ 	.word	0x00005450


	//   ....[48]....
        /*07a8*/ 	.word	0x00005460


	//   ....[49]....
        /*07ac*/ 	.word	0x000068f0


	//   ....[50]....
        /*07b0*/ 	.word	0x00006910


	//   ....[51]....
        /*07b4*/ 	.word	0x00006a80


	//   ....[52]....
        /*07b8*/ 	.word	0x00006a90


	//   ....[53]....
        /*07bc*/ 	.word	0x000079c0


	//   ....[54]....
        /*07c0*/ 	.word	0x000079e0


	//   ....[55]....
        /*07c4*/ 	.word	0x00007b30


	//   ....[56]....
        /*07c8*/ 	.word	0x00007b40


	//   ....[57]....
        /*07cc*/ 	.word	0x00007d00


	//   ....[58]....
        /*07d0*/ 	.word	0x00007eb0


	//   ....[59]....
        /*07d4*/ 	.word	0x00007ec0


	//   ....[60]....
        /*07d8*/ 	.word	0x00007ed0


	//   ....[61]....
        /*07dc*/ 	.word	0x00008420


	//   ....[62]....
        /*07e0*/ 	.word	0x00008470


	//   ....[63]....
        /*07e4*/ 	.word	0x00008550


	//   ....[64]....
        /*07e8*/ 	.word	0x00008570


	//   ....[65]....
        /*07ec*/ 	.word	0x00008650


	//   ....[66]....
        /*07f0*/ 	.word	0x00008670


	//   ....[67]....
        /*07f4*/ 	.word	0x00008750


	//   ....[68]....
        /*07f8*/ 	.word	0x00008770


	//   ....[69]....
        /*07fc*/ 	.word	0x0000a1f0


	//   ....[70]....
        /*0800*/ 	.word	0x0000a200


	//   ....[71]....
        /*0804*/ 	.word	0x0000a370


	//   ....[72]....
        /*0808*/ 	.word	0x0000a380


	//   ....[73]....
        /*080c*/ 	.word	0x0000b2b0


	//   ....[74]....
        /*0810*/ 	.word	0x0000b2d0


	//   ....[75]....
        /*0814*/ 	.word	0x0000b3f0


	//   ....[76]....
        /*0818*/ 	.word	0x0000b400


	//   ....[77]....
        /*081c*/ 	.word	0x0000b830


	//   ....[78]....
        /*0820*/ 	.word	0x0000b860


	//   ....[79]....
        /*0824*/ 	.word	0x0000b880


	//   ....[80]....
        /*0828*/ 	.word	0x0000b8a0


	//   ....[81]....
        /*082c*/ 	.word	0x0000b8c0


	//   ....[82]....
        /*0830*/ 	.word	0x0000b8e0


	//   ....[83]....
        /*0834*/ 	.word	0x0000b900


	//   ....[84]....
        /*0838*/ 	.word	0x0000b920


	//   ....[85]....
        /*083c*/ 	.word	0x0000d0e0


	//   ....[86]....
        /*0840*/ 	.word	0x0000d110


	//   ....[87]....
        /*0844*/ 	.word	0x0000d120


	//   ....[88]....
        /*0848*/ 	.word	0x0000d130


	//   ....[89]....
        /*084c*/ 	.word	0x0000d140


	//   ....[90]....
        /*0850*/ 	.word	0x0000d170


	//   ....[91]....
        /*0854*/ 	.word	0x0000d190


	//   ....[92]....
        /*0858*/ 	.word	0x0000d1b0


	//   ....[93]....
        /*085c*/ 	.word	0x0000e730


	//   ....[94]....
        /*0860*/ 	.word	0x0000e740


	//   ....[95]....
        /*0864*/ 	.word	0x0000e750


	//   ....[96]....
        /*0868*/ 	.word	0x0000e760


	//   ....[97]....
        /*086c*/ 	.word	0x0000e770


	//   ....[98]....
        /*0870*/ 	.word	0x0000e780


	//   ....[99]....
        /*0874*/ 	.word	0x0000e790


	//   ....[100]....
        /*0878*/ 	.word	0x0000e7b0


	//   ....[101]....
        /*087c*/ 	.word	0x0000eba0


	//   ....[102]....
        /*0880*/ 	.word	0x0000ebc0


	//   ....[103]....
        /*0884*/ 	.word	0x0000ed20


	//   ....[104]....
        /*0888*/ 	.word	0x0000ed30


	//   ....[105]....
        /*088c*/ 	.word	0x0000ee90


	//   ....[106]....
        /*0890*/ 	.word	0x0000eeb0


	//   ....[107]....
        /*0894*/ 	.word	0x0000f010


	//   ....[108]....
        /*0898*/ 	.word	0x0000f020


	//   ....[109]....
        /*089c*/ 	.word	0x0000f370


	//   ....[110]....
        /*08a0*/ 	.word	0x0000f390


	//   ....[111]....
        /*08a4*/ 	.word	0x0000f900


	//   ....[112]....
        /*08a8*/ 	.word	0x0000f910


	//   ....[113]....
        /*08ac*/ 	.word	0x0000fe80


	//   ....[114]....
        /*08b0*/ 	.word	0x0000fea0


	//   ....[115]....
        /*08b4*/ 	.word	0x00010410


	//   ....[116]....
        /*08b8*/ 	.word	0x00010420


	//   ....[117]....
        /*08bc*/ 	.word	0x000110a0


	//   ....[118]....
        /*08c0*/ 	.word	0x000110c0


	//   ....[119]....
        /*08c4*/ 	.word	0x00011230


	//   ....[120]....
        /*08c8*/ 	.word	0x00011240


	//   ....[121]....
        /*08cc*/ 	.word	0x000113a0


	//   ....[122]....
        /*08d0*/ 	.word	0x000113c0


	//   ....[123]....
        /*08d4*/ 	.word	0x00011520


	//   ....[124]....
        /*08d8*/ 	.word	0x00011530


	//   ....[125]....
        /*08dc*/ 	.word	0x00011750


	//   ....[126]....
        /*08e0*/ 	.word	0x00011770


	//   ....[127]....
        /*08e4*/ 	.word	0x000118a0


	//   ....[128]....
        /*08e8*/ 	.word	0x000118e0


	//   ....[129]....
        /*08ec*/ 	.word	0x00011910


	//   ....[130]....
        /*08f0*/ 	.word	0x00011940


	//   ....[131]....
        /*08f4*/ 	.word	0x00011970


	//   ....[132]....
        /*08f8*/ 	.word	0x000119a0


	//   ....[133]....
        /*08fc*/ 	.word	0x00011b00


	//   ....[134]....
        /*0900*/ 	.word	0x00011b40


	//   ....[135]....
        /*0904*/ 	.word	0x00011b70


	//   ....[136]....
        /*0908*/ 	.word	0x00011ba0


	//   ....[137]....
        /*090c*/ 	.word	0x00011bd0


	//   ....[138]....
        /*0910*/ 	.word	0x00011c00


	//   ....[139]....
        /*0914*/ 	.word	0x00011c90


	//   ....[140]....
        /*0918*/ 	.word	0x00011cf0


	//   ....[141]....
        /*091c*/ 	.word	0x00011d00


	//   ....[142]....
        /*0920*/ 	.word	0x00011d60


	//   ....[143]....
        /*0924*/ 	.word	0x000127c0


	//   ....[144]....
        /*0928*/ 	.word	0x00012820


	//   ....[145]....
        /*092c*/ 	.word	0x00012870


	//   ....[146]....
        /*0930*/ 	.word	0x000128c0


	//   ....[147]....
        /*0934*/ 	.word	0x00012910


	//   ....[148]....
        /*0938*/ 	.word	0x00012980


	//   ....[149]....
        /*093c*/ 	.word	0x000129c0


	//   ....[150]....
        /*0940*/ 	.word	0x00012a30


	//   ....[151]....
        /*0944*/ 	.word	0x00012aa0


	//   ....[152]....
        /*0948*/ 	.word	0x00012b00


	//   ....[153]....
        /*094c*/ 	.word	0x00012b70


	//   ....[154]....
        /*0950*/ 	.word	0x00012be0


	//   ....[155]....
        /*0954*/ 	.word	0x00012c40


	//   ....[156]....
        /*0958*/ 	.word	0x00012ca0


	//   ....[157]....
        /*095c*/ 	.word	0x00012d00


	//   ....[158]....
        /*0960*/ 	.word	0x00012d70


	//   ....[159]....
        /*0964*/ 	.word	0x00012dd0


	//   ....[160]....
        /*0968*/ 	.word	0x00012e30


	//   ....[161]....
        /*096c*/ 	.word	0x00012e90


	//   ....[162]....
        /*0970*/ 	.word	0x00012ef0


	//   ....[163]....
        /*0974*/ 	.word	0x00012f50


	//   ....[164]....
        /*0978*/ 	.word	0x00012fc0


	//   ....[165]....
        /*097c*/ 	.word	0x00013020


	//   ....[166]....
        /*0980*/ 	.word	0x00013080


	//   ....[167]....
        /*0984*/ 	.word	0x000130e0


	//   ....[168]....
        /*0988*/ 	.word	0x00013140


	//   ....[169]....
        /*098c*/ 	.word	0x00013330


	//   ....[170]....
        /*0990*/ 	.word	0x00013520


	//   ....[171]....
        /*0994*/ 	.word	0x000139c0


	//   ....[172]....
        /*0998*/ 	.word	0x00013a10


	//   ....[173]....
        /*099c*/ 	.word	0x00013a60


	//   ....[174]....
        /*09a0*/ 	.word	0x00013ab0


	//   ....[175]....
        /*09a4*/ 	.word	0x00013b00


	//   ....[176]....
        /*09a8*/ 	.word	0x00013b50


	//   ....[177]....
        /*09ac*/ 	.word	0x00013ba0


	//   ....[178]....
        /*09b0*/ 	.word	0x00013bf0


	//   ....[179]....
        /*09b4*/ 	.word	0x00013c60


	//   ....[180]....
        /*09b8*/ 	.word	0x00013cd0


	//   ....[181]....
        /*09bc*/ 	.word	0x00013d30


	//   ....[182]....
        /*09c0*/ 	.word	0x00013d90


	//   ....[183]....
        /*09c4*/ 	.word	0x00013df0


	//   ....[184]....
        /*09c8*/ 	.word	0x00013e60


	//   ....[185]....
        /*09cc*/ 	.word	0x00013ec0


	//   ....[186]....
        /*09d0*/ 	.word	0x00013f20


	//   ....[187]....
        /*09d4*/ 	.word	0x00013f80


	//   ....[188]....
        /*09d8*/ 	.word	0x00013fe0


	//   ....[189]....
        /*09dc*/ 	.word	0x000141c0


	//   ....[190]....
        /*09e0*/ 	.word	0x000143a0


	//   ....[191]....
        /*09e4*/ 	.word	0x00014860


	//   ....[192]....
        /*09e8*/ 	.word	0x000148a0


	//   ....[193]....
        /*09ec*/ 	.word	0x000148f0


	//   ....[194]....
        /*09f0*/ 	.word	0x00014930


	//   ....[195]....
        /*09f4*/ 	.word	0x00014980


	//   ....[196]....
        /*09f8*/ 	.word	0x000149c0


	//   ....[197]....
        /*09fc*/ 	.word	0x00014a10


	//   ....[198]....
        /*0a00*/ 	.word	0x00014a50


	//   ....[199]....
        /*0a04*/ 	.word	0x00014ab0


	//   ....[200]....
        /*0a08*/ 	.word	0x00014b10


	//   ....[201]....
        /*0a0c*/ 	.word	0x00014b70


	//   ....[202]....
        /*0a10*/ 	.word	0x00014bd0


	//   ....[203]....
        /*0a14*/ 	.word	0x00014c40


	//   ....[204]....
        /*0a18*/ 	.word	0x00014ca0


	//   ....[205]....
        /*0a1c*/ 	.word	0x00014d00


	//   ....[206]....
        /*0a20*/ 	.word	0x00014d40


	//   ....[207]....
        /*0a24*/ 	.word	0x00014d80


	//   ....[208]....
        /*0a28*/ 	.word	0x00014dd0


	//   ....[209]....
        /*0a2c*/ 	.word	0x00014e10


	//   ....[210]....
        /*0a30*/ 	.word	0x00014e60


	//   ....[211]....
        /*0a34*/ 	.word	0x00014ea0


	//   ....[212]....
        /*0a38*/ 	.word	0x00014ef0


	//   ....[213]....
        /*0a3c*/ 	.word	0x00014f30


	//   ....[214]....
        /*0a40*/ 	.word	0x00014f80


	//   ....[215]....
        /*0a44*/ 	.word	0x00014fd0


	//   ....[216]....
        /*0a48*/ 	.word	0x00015020


	//   ....[217]....
        /*0a4c*/ 	.word	0x00015070


	//   ....[218]....
        /*0a50*/ 	.word	0x000150c0


	//   ....[219]....
        /*0a54*/ 	.word	0x00015110


	//   ....[220]....
        /*0a58*/ 	.word	0x00015160


	//   ....[221]....
        /*0a5c*/ 	.word	0x000151a0


	//   ....[222]....
        /*0a60*/ 	.word	0x00015210


	//   ....[223]....
        /*0a64*/ 	.word	0x00015280


	//   ....[224]....
        /*0a68*/ 	.word	0x000152e0


	//   ....[225]....
        /*0a6c*/ 	.word	0x00015340


	//   ....[226]....
        /*0a70*/ 	.word	0x000153a0


	//   ....[227]....
        /*0a74*/ 	.word	0x00015410


	//   ....[228]....
        /*0a78*/ 	.word	0x00015470


	//   ....[229]....
        /*0a7c*/ 	.word	0x000154d0


	//   ....[230]....
        /*0a80*/ 	.word	0x00015530


	//   ....[231]....
        /*0a84*/ 	.word	0x000155a0


	//   ....[232]....
        /*0a88*/ 	.word	0x00015600


	//   ....[233]....
        /*0a8c*/ 	.word	0x00015660


	//   ....[234]....
        /*0a90*/ 	.word	0x000156c0


	//   ....[235]....
        /*0a94*/ 	.word	0x00015730


	//   ....[236]....
        /*0a98*/ 	.word	0x00015790


	//   ....[237]....
        /*0a9c*/ 	.word	0x000157f0


	//   ....[238]....
        /*0aa0*/ 	.word	0x00015850


	//   ....[239]....
        /*0aa4*/ 	.word	0x000158c0


	//   ....[240]....
        /*0aa8*/ 	.word	0x00015920


	//   ....[241]....
        /*0aac*/ 	.word	0x00015980


	//   ....[242]....
        /*0ab0*/ 	.word	0x000159e0


	//   ....[243]....
        /*0ab4*/ 	.word	0x00015a50


	//   ....[244]....
        /*0ab8*/ 	.word	0x00015ab0


	//   ....[245]....
        /*0abc*/ 	.word	0x00015b10


	//   ....[246]....
        /*0ac0*/ 	.word	0x00015b70


	//   ....[247]....
        /*0ac4*/ 	.word	0x00015be0


	//   ....[248]....
        /*0ac8*/ 	.word	0x00015c30


	//   ....[249]....
        /*0acc*/ 	.word	0x00015c70


	//   ....[250]....
        /*0ad0*/ 	.word	0x00015cc0


	//   ....[251]....
        /*0ad4*/ 	.word	0x00015d10


	//   ....[252]....
        /*0ad8*/ 	.word	0x00015d60


	//   ....[253]....
        /*0adc*/ 	.word	0x00015dd0


	//   ....[254]....
        /*0ae0*/ 	.word	0x00015e10


	//   ....[255]....
        /*0ae4*/ 	.word	0x00015e60


	//   ....[0]....
        /*0ae8*/ 	.word	0x00015eb0


	//   ....[1]....
        /*0aec*/ 	.word	0x00015f00


	//   ....[2]....
        /*0af0*/ 	.word	0x00015f50


	//   ....[3]....
        /*0af4*/ 	.word	0x00015fc0


	//   ....[4]....
        /*0af8*/ 	.word	0x00016000


	//   ....[5]....
        /*0afc*/ 	.word	0x00016070


	//   ....[6]....
        /*0b00*/ 	.word	0x000160d0


	//   ....[7]....
        /*0b04*/ 	.word	0x00016140


	//----- nvinfo : EIATTR_EXIT_INSTR_OFFSETS
	.align		4
.L_266:
        /*0b08*/ 	.byte	0x04, 0x1c
        /*0b0a*/ 	.short	(.L_268 - .L_267)


	//   ....[0]....
.L_267:
        /*0b0c*/ 	.word	0x000010d0


	//   ....[1]....
        /*0b10*/ 	.word	0x00012780


	//----- nvinfo : EIATTR_MAX_THREADS
	.align		4
.L_268:
        /*0b14*/ 	.byte	0x04, 0x05
        /*0b16*/ 	.short	(.L_270 - .L_269)
.L_269:
        /*0b18*/ 	.word	0x00000080
        /*0b1c*/ 	.word	0x00000001
        /*0b20*/ 	.word	0x00000001


	//----- nvinfo : EIATTR_CRS_STACK_SIZE
	.align		4
.L_270:
        /*0b24*/ 	.byte	0x04, 0x1e
        /*0b26*/ 	.short	(.L_272 - .L_271)
.L_271:
        /*0b28*/ 	.word	0x00000000
.L_272:


//--------------------- .nv.info._ZN7cutlass13device_kernelIN5flash19enable_sm80_to_sm89INS1_16FlashAttnFwdSm80INS1_25CollectiveMainloopFwdSm80ILi4ELi1ELb0EN4cute5tupleIJNS5_1CILi128EEENS7_ILi48EEENS7_ILi96EEEEEELi96ENS_6half_tEfNS_4arch4Sm80ELb1ELb0ELb1ELb1ELb1ELb1ELb1ELb1EEENS1_21CollectiveEpilogueFwdINS6_IJS8_SA_S9_EEENS6_IJNS7_ILi1EEESI_SI_EEESC_SE_Li128ELb1ELb1ELb1ELb0EEENS1_36VarlenDynamicPersistentTileSchedulerILi128ELi48ELi128ELi128ELb1ELb1ELb0ELb1ELb1ELb1EEEEEEEEEvNT_6ParamsE --------------------------
	.section	.nv.info._ZN7cutlass13device_kernelIN5flash19enable_sm80_to_sm89INS1_16FlashAttnFwdSm80INS1_25CollectiveMainloopFwdSm80ILi4ELi1ELb0EN4cute5tupleIJNS5_1CILi128EEENS7_ILi48EEENS7_ILi96EEEEEELi96ENS_6half_tEfNS_4arch4Sm80ELb1ELb0ELb1ELb1ELb1ELb1ELb1ELb1EEENS1_21CollectiveEpilogueFwdINS6_IJS8_SA_S9_EEENS6_IJNS7_ILi1EEESI_SI_EEESC_SE_Li128ELb1ELb1ELb1ELb0EEENS1_36VarlenDynamicPersistentTileSchedulerILi128ELi48ELi128ELi128ELb1ELb1ELb0ELb1ELb1ELb1EEEEEEEEEvNT_6ParamsE,"",@"SHT_CUDA_INFO"
	.sectionflags	@""
	.align	4


	//----- nvinfo : EIATTR_CUDA_API_VERSION
	.align		4
        /*0000*/ 	.byte	0x04, 0x37
        /*0002*/ 	.short	(.L_274 - .L_273)
.L_273:
        /*0004*/ 	.word	0x00000082


	//----- nvinfo : EIATTR_SW2861232_WAR
	.align		4
.L_274:
        /*0008*/ 	.byte	0x01, 0x35
	.zero		2


	//----- nvinfo : EIATTR_PARAM_CBANK
	.align		4
        /*000c*/ 	.byte	0x04, 0x0a
        /*000e*/ 	.short	(.L_276 - .L_275)
	.align		4
.L_275:
        /*0010*/ 	.word	index@(.nv.constant0._ZN7cutlass13device_kernelIN5flash19enable_sm80_to_sm89INS1_16FlashAttnFwdSm80INS1_25CollectiveMainloopFwdSm80ILi4ELi1ELb0EN4cute5tupleIJNS5_1CILi128EEENS7_ILi48EEENS7_ILi96EEEEEELi96ENS_6half_tEfNS_4arch4Sm80ELb1ELb0ELb1ELb1ELb1ELb1ELb1ELb1EEENS1_21CollectiveEpilogueFwdINS6_IJS8_SA_S9_EEENS6_IJNS7_ILi1EEESI_SI_EEESC_SE_Li128ELb1ELb1ELb1ELb0EEENS1_36VarlenDynamicPersistentTileSchedulerILi128ELi48ELi128ELi128ELb1ELb1ELb0ELb1ELb1ELb1EEEEEEEEEvNT_6ParamsE)
        /*0014*/ 	.short	0x0160
        /*0016*/ 	.short	0x0438


	//----- nvinfo : EIATTR_CBANK_PARAM_SIZE
	.align		4
.L_276:
        /*0018*/ 	.byte	0x03, 0x19
        /*001a*/ 	.short	0x0438


	//----- nvinfo : EIATTR_KPARAM_INFO
	.align		4
        /*001c*/ 	.byte	0x04, 0x17
        /*001e*/ 	.short	(.L_278 - .L_277)
.L_277:
        /*0020*/ 	.word	0x00000000
        /*0024*/ 	.short	0x0000
        /*0026*/ 	.short	0x0000
        /*0028*/ 	.byte	0x00, 0xf0, 0xe1, 0x10


	//----- nvinfo : EIATTR_MAXREG_COUNT
	.align		4
.L_278:
        /*002c*/ 	.byte	0x03, 0x1b
        /*002e*/ 	.short	0x00ff


	//----- nvinfo : EIATTR_NUM_BARRIERS
	.align		4
        /*0030*/ 	.byte	0x02, 0x4c
        /*0032*/ 	.byte	0x06
	.zero		1


	//----- nvinfo : EIATTR_ANNOTATIONS
	.align		4
        /*0034*/ 	.byte	0x04, 0x55
        /*0036*/ 	.short	(.L_280 - .L_279)


	//   ....[0]....
.L_279:
        /* <DEDUP_REMOVED lines=203> */


	//----- nvinfo : EIATTR_MERCURY_ISA_VERSION
	.align		4
.L_280:
        /*0cd8*/ 	.byte	0x03, 0x5f
        /*0cda*/ 	.short	0x0000


	//----- nvinfo : EIATTR_INT_WARP_WIDE_INSTR_OFFSETS
	.align		4
        /*0cdc*/ 	.byte	0x04, 0x31
        /*0cde*/ 	.short	(.L_282 - .L_281)


	//   ....[0]....
.L_281:
        /*0ce0*/ 	.word	0x0001aa40


	//   ....[1]....
        /*0ce4*/ 	.word	0x0001aac0


	//----- nvinfo : EIATTR_COOP_GROUP_MASK_REGIDS
	.align		4
.L_282:
        /*0ce8*/ 	.byte	0x04, 0x29
        /*0cea*/ 	.short	(.L_284 - .L_283)


	//   ....[0]....
.L_283:
        /*0cec*/ 	.word	0xffffffff


	//   ....[1]....
        /*0cf0*/ 	.word	0xffffffff


	//   ....[2]....
        /*0cf4*/ 	.word	0xffffffff


	//   ....[3]....
        /*0cf8*/ 	.word	0xffffffff


	//   ....[4]....
        /*0cfc*/ 	.word	0xffffffff


	//   ....[5]....
        /*0d00*/ 	.word	0xffffffff


	//   ....[6]....
        /*0d04*/ 	.word	0xffffffff


	//   ....[7]....
        /*0d08*/ 	.word	0xffffffff


	//   ....[8]....
        /*0d0c*/ 	.word	0xffffffff


	//   ....[9]....
        /*0d10*/ 	.word	0xffffffff


	//   ....[10]....
        /*0d14*/ 	.word	0xffffffff


	//   ....[11]....
        /*0d18*/ 	.word	0xffffffff


	//   ....[12]....
        /*0d1c*/ 	.word	0xffffffff


	//   ....[13]....
        /*0d20*/ 	.word	0xffffffff


	//   ....[14]....
        /*0d24*/ 	.word	0xffffffff


	//   ....[15]....
        /*0d28*/ 	.word	0xffffffff


	//   ....[16]....
        /*0d2c*/ 	.word	0xffffffff


	//   ....[17]....
        /*0d30*/ 	.word	0xffffffff


	//   ....[18]....
        /*0d34*/ 	.word	0xffffffff


	//   ....[19]....
        /*0d38*/ 	.word	0xffffffff


	//   ....[20]....
        /*0d3c*/ 	.word	0xffffffff


	//   ....[21]....
        /*0d40*/ 	.word	0xffffffff


	//   ....[22]....
        /*0d44*/ 	.word	0xffffffff


	//   ....[23]....
        /*0d48*/ 	.word	0xffffffff


	//   ....[24]....
        /*0d4c*/ 	.word	0xffffffff


	//   ....[25]....
        /*0d50*/ 	.word	0xffffffff


	//   ....[26]....
        /*0d54*/ 	.word	0xffffffff


	//   ....[27]....
        /*0d58*/ 	.word	0xffffffff


	//   ....[28]....
        /*0d5c*/ 	.word	0xffffffff


	//   ....[29]....
        /*0d60*/ 	.word	0xffffffff


	//   ....[30]....
        /*0d64*/ 	.word	0xffffffff


	//   ....[31]....
        /*0d68*/ 	.word	0xffffffff


	//   ....[32]....
        /*0d6c*/ 	.word	0xffffffff


	//   ....[33]....
        /*0d70*/ 	.word	0xffffffff


	//   ....[34]....
        /*0d74*/ 	.word	0xffffffff


	//   ....[35]....
        /*0d78*/ 	.word	0xffffffff


	//   ....[36]....
        /*0d7c*/ 	.word	0xffffffff


	//   ....[37]....
        /*0d80*/ 	.word	0xffffffff


	//   ....[38]....
        /*0d84*/ 	.word	0xffffffff


	//   ....[39]....
        /*0d88*/ 	.word	0xffffffff


	//   ....[40]....
        /*0d8c*/ 	.word	0xffffffff


	//   ....[41]....
        /*0d90*/ 	.word	0xffffffff


	//   ....[42]....
        /*0d94*/ 	.word	0xffffffff


	//   ....[43]....
        /*0d98*/ 	.word	0xffffffff


	//   ....[44]....
        /*0d9c*/ 	.word	0xffffffff


	//   ....[45]....
        /*0da0*/ 	.word	0xffffffff


	//   ....[46]....
        /*0da4*/ 	.word	0xffffffff


	//   ....[47]....
        /*0da8*/ 	.word	0xffffffff


	//   ....[48]....
        /*0dac*/ 	.word	0xffffffff


	//   ....[49]....
        /*0db0*/ 	.word	0xffffffff


	//   ....[50]....
        /*0db4*/ 	.word	0xffffffff


	//   ....[51]....
        /*0db8*/ 	.word	0xffffffff


	//   ....[52]....
        /*0dbc*/ 	.word	0xffffffff


	//   ....[53]....
        /*0dc0*/ 	.word	0xffffffff


	//   ....[54]....
        /*0dc4*/ 	.word	0xffffffff


	//   ....[55]....
        /*0dc8*/ 	.word	0xffffffff


	//   ....[56]....
        /*0dcc*/ 	.word	0xffffffff


	//   ....[57]....
        /*0dd0*/ 	.word	0xffffffff


	//   ....[58]....
        /*0dd4*/ 	.word	0xffffffff


	//   ....[59]....
        /*0dd8*/ 	.word	0xffffffff


	//   ....[60]....
        /*0ddc*/ 	.word	0xffffffff


	//   ....[61]....
        /*0de0*/ 	.word	0xffffffff


	//   ....[62]....
        /*0de4*/ 	.word	0xffffffff


	//   ....[63]....
        /*0de8*/ 	.word	0xffffffff


	//   ....[64]....
        /*0dec*/ 	.word	0xffffffff


	//   ....[65]....
        /*0df0*/ 	.word	0xffffffff


	//   ....[66]....
        /*0df4*/ 	.word	0xffffffff


	//   ....[67]....
        /*0df8*/ 	.word	0xffffffff


	//   ....[68]....
        /*0dfc*/ 	.word	0xffffffff


	//   ....[69]....
        /*0e00*/ 	.word	0xffffffff


	//   ....[70]....
        /*0e04*/ 	.word	0xffffffff


	//   ....[71]....
        /*0e08*/ 	.word	0xffffffff


	//   ....[72]....
        /*0e0c*/ 	.word	0xffffffff


	//   ....[73]....
        /*0e10*/ 	.word	0xffffffff


	//   ....[74]....
        /*0e14*/ 	.word	0xffffffff


	//   ....[75]....
        /*0e18*/ 	.word	0xffffffff


	//   ....[76]....
        /*0e1c*/ 	.word	0xffffffff


	//   ....[77]....
        /*0e20*/ 	.word	0xffffffff


	//   ....[78]....
        /*0e24*/ 	.word	0xffffffff


	//   ....[79]....
        /*0e28*/ 	.word	0xffffffff


	//   ....[80]....
        /*0e2c*/ 	.word	0xffffffff


	//   ....[81]....
        /*0e30*/ 	.word	0xffffffff


	//   ....[82]....
        /*0e34*/ 	.word	0xffffffff


	//   ....[83]....
        /*0e38*/ 	.word	0xffffffff


	//   ....[84]....
        /*0e3c*/ 	.word	0xffffffff


	//   ....[85]....
        /*0e40*/ 	.word	0xffffffff


	//   ....[86]....
        /*0e44*/ 	.word	0xffffffff


	//   ....[87]....
        /*0e48*/ 	.word	0xffffffff


	//   ....[88]....
        /*0e4c*/ 	.word	0xffffffff


	//   ....[89]....
        /*0e50*/ 	.word	0xffffffff


	//   ....[90]....
        /*0e54*/ 	.word	0xffffffff


	//   ....[91]....
        /*0e58*/ 	.word	0xffffffff


	//   ....[92]....
        /*0e5c*/ 	.word	0xffffffff


	//   ....[93]....
        /*0e60*/ 	.word	0xffffffff


	//   ....[94]....
        /*0e64*/ 	.word	0xffffffff


	//   ....[95]....
        /*0e68*/ 	.word	0xffffffff


	//   ....[96]....
        /*0e6c*/ 	.word	0xffffffff


	//   ....[97]....
        /*0e70*/ 	.word	0xffffffff


	//   ....[98]....
        /*0e74*/ 	.word	0xffffffff


	//   ....[99]....
        /*0e78*/ 	.word	0xffffffff


	//   ....[100]....
        /*0e7c*/ 	.word	0xffffffff


	//   ....[101]....
        /*0e80*/ 	.word	0xffffffff


	//   ....[102]....
        /*0e84*/ 	.word	0xffffffff


	//   ....[103]....
        /*0e88*/ 	.word	0xffffffff


	//   ....[104]....
        /*0e8c*/ 	.word	0xffffffff


	//   ....[105]....
        /*0e90*/ 	.word	0xffffffff


	//   ....[106]....
        /*0e94*/ 	.word	0xffffffff


	//   ....[107]....
        /*0e98*/ 	.word	0xffffffff


	//   ....[108]....
        /*0e9c*/ 	.word	0xffffffff


	//   ....[109]....
        /*0ea0*/ 	.word	0xffffffff


	//   ....[110]....
        /*0ea4*/ 	.word	0xffffffff


	//   ....[111]....
        /*0ea8*/ 	.word	0xffffffff


	//   ....[112]....
        /*0eac*/ 	.word	0xffffffff


	//   ....[113]....
        /*0eb0*/ 	.word	0xffffffff


	//   ....[114]....
        /*0eb4*/ 	.word	0xffffffff


	//   ....[115]....
        /*0eb8*/ 	.word	0xffffffff


	//   ....[116]....
        /*0ebc*/ 	.word	0xffffffff


	//   ....[117]....
        /*0ec0*/ 	.word	0xffffffff


	//   ....[118]....
        /*0ec4*/ 	.word	0xffffffff


	//   ....[119]....
        /*0ec8*/ 	.word	0xffffffff


	//   ....[120]....
        /*0ecc*/ 	.word	0xffffffff


	//   ....[121]....
        /*0ed0*/ 	.word	0xffffffff


	//   ....[122]....
        /*0ed4*/ 	.word	0xffffffff


	//   ....[123]....
        /*0ed8*/ 	.word	0xffffffff


	//   ....[124]....
        /*0edc*/ 	.word	0xffffffff


	//   ....[125]....
        /*0ee0*/ 	.word	0xffffffff


	//   ....[126]....
        /*0ee4*/ 	.word	0xffffffff


	//   ....[127]....
        /*0ee8*/ 	.word	0xffffffff


	//   ....[128]....
        /*0eec*/ 	.word	0xffffffff


	//   ....[129]....
        /*0ef0*/ 	.word	0xffffffff


	//   ....[130]....
        /*0ef4*/ 	.word	0xffffffff


	//   ....[131]....
        /*0ef8*/ 	.word	0xffffffff


	//   ....[132]....
        /*0efc*/ 	.word	0xffffffff


	//   ....[133]....
        /*0f00*/ 	.word	0xffffffff


	//   ....[134]....
        /*0f04*/ 	.word	0xffffffff


	//   ....[135]....
        /*0f08*/ 	.word	0xffffffff


	//   ....[136]....
        /*0f0c*/ 	.word	0xffffffff


	//   ....[137]....
        /*0f10*/ 	.word	0xffffffff


	//   ....[138]....
        /*0f14*/ 	.word	0xffffffff


	//   ....[139]....
        /*0f18*/ 	.word	0xffffffff


	//   ....[140]....
        /*0f1c*/ 	.word	0xffffffff


	//   ....[141]....
        /*0f20*/ 	.word	0xffffffff


	//   ....[142]....
        /*0f24*/ 	.word	0xffffffff


	//   ....[143]....
        /*0f28*/ 	.word	0xffffffff


	//   ....[144]....
        /*0f2c*/ 	.word	0xffffffff


	//   ....[145]....
        /*0f30*/ 	.word	0xffffffff


	//   ....[146]....
        /*0f34*/ 	.word	0xffffffff


	//   ....[147]....
        /*0f38*/ 	.word	0xffffffff


	//   ....[148]....
        /*0f3c*/ 	.word	0xffffffff


	//   ....[149]....
        /*0f40*/ 	.word	0xffffffff


	//   ....[150]....
        /*0f44*/ 	.word	0xffffffff


	//   ....[151]....
        /*0f48*/ 	.word	0xffffffff


	//   ....[152]....
        /*0f4c*/ 	.word	0xffffffff


	//   ....[153]....
        /*0f50*/ 	.word	0xffffffff


	//   ....[154]....
        /*0f54*/ 	.word	0xffffffff


	//   ....[155]....
        /*0f58*/ 	.word	0xffffffff


	//   ....[156]....
        /*0f5c*/ 	.word	0xffffffff


	//   ....[157]....
        /*0f60*/ 	.word	0xffffffff


	//   ....[158]....
        /*0f64*/ 	.word	0xffffffff


	//   ....[159]....
        /*0f68*/ 	.word	0xffffffff


	//   ....[160]....
        /*0f6c*/ 	.word	0xffffffff


	//   ....[161]....
        /*0f70*/ 	.word	0xffffffff


	//   ....[162]....
        /*0f74*/ 	.word	0xffffffff


	//   ....[163]....
        /*0f78*/ 	.word	0xffffffff


	//   ....[164]....
        /*0f7c*/ 	.word	0xffffffff


	//   ....[165]....
        /*0f80*/ 	.word	0xffffffff


	//   ....[166]....
        /*0f84*/ 	.word	0xffffffff


	//   ....[167]....
        /*0f88*/ 	.word	0xffffffff


	//   ....[168]....
        /*0f8c*/ 	.word	0xffffffff


	//   ....[169]....
        /*0f90*/ 	.word	0xffffffff


	//   ....[170]....
        /*0f94*/ 	.word	0xffffffff


	//   ....[171]....
        /*0f98*/ 	.word	0xffffffff


	//   ....[172]....
        /*0f9c*/ 	.word	0xffffffff


	//   ....[173]....
        /*0fa0*/ 	.word	0xffffffff


	//   ....[174]....
        /*0fa4*/ 	.word	0xffffffff


	//   ....[175]....
        /*0fa8*/ 	.word	0xffffffff


	//   ....[176]....
        /*0fac*/ 	.word	0xffffffff


	//   ....[177]....
        /*0fb0*/ 	.word	0xffffffff


	//   ....[178]....
        /*0fb4*/ 	.word	0xffffffff


	//   ....[179]....
        /*0fb8*/ 	.word	0xffffffff


	//   ....[180]....
        /*0fbc*/ 	.word	0xffffffff


	//   ....[181]....
        /*0fc0*/ 	.word	0xffffffff


	//   ....[182]....
        /*0fc4*/ 	.word	0xffffffff


	//   ....[183]....
        /*0fc8*/ 	.word	0xffffffff


	//   ....[184]....
        /*0fcc*/ 	.word	0xffffffff


	//   ....[185]....
        /*0fd0*/ 	.word	0xffffffff


	//   ....[186]....
        /*0fd4*/ 	.word	0xffffffff


	//   ....[187]....
        /*0fd8*/ 	.word	0xffffffff


	//   ....[188]....
        /*0fdc*/ 	.word	0xffffffff


	//   ....[189]....
        /*0fe0*/ 	.word	0xffffffff


	//   ....[190]....
        /*0fe4*/ 	.word	0xffffffff


	//   ....[191]....
        /*0fe8*/ 	.word	0xffffffff


	//   ....[192]....
        /*0fec*/ 	.word	0xffffffff


	//   ....[193]....
        /*0ff0*/ 	.word	0xffffffff


	//   ....[194]....
        /*0ff4*/ 	.word	0xffffffff


	//   ....[195]....
        /*0ff8*/ 	.word	0xffffffff


	//   ....[196]....
        /*0ffc*/ 	.word	0xffffffff


	//   ....[197]....
        /*1000*/ 	.word	0xffffffff


	//   ....[198]....
        /*1004*/ 	.word	0xffffffff


	//   ....[199]....
        /*1008*/ 	.word	0xffffffff


	//   ....[200]....
        /*100c*/ 	.word	0xffffffff


	//   ....[201]....
        /*1010*/ 	.word	0xffffffff


	//   ....[202]....
        /*1014*/ 	.word	0xffffffff


	//   ....[203]....
        /*1018*/ 	.word	0xffffffff


	//   ....[204]....
        /*101c*/ 	.word	0xffffffff


	//   ....[205]....
        /*1020*/ 	.word	0xffffffff


	//   ....[206]....
        /*1024*/ 	.word	0xffffffff


	//   ....[207]....
        /*1028*/ 	.word	0xffffffff


	//   ....[208]....
        /*102c*/ 	.word	0xffffffff


	//   ....[209]....
        /*1030*/ 	.word	0xffffffff


	//   ....[210]....
        /*1034*/ 	.word	0xffffffff


	//   ....[211]....
        /*1038*/ 	.word	0xffffffff


	//   ....[212]....
        /*103c*/ 	.word	0xffffffff


	//   ....[213]....
        /*1040*/ 	.word	0xffffffff


	//   ....[214]....
        /*1044*/ 	.word	0xffffffff


	//   ....[215]....
        /*1048*/ 	.word	0xffffffff


	//   ....[216]....
        /*104c*/ 	.word	0xffffffff


	//   ....[217]....
        /*1050*/ 	.word	0xffffffff


	//   ....[218]....
        /*1054*/ 	.word	0xffffffff


	//   ....[219]....
        /*1058*/ 	.word	0xffffffff


	//   ....[220]....
        /*105c*/ 	.word	0xffffffff


	//   ....[221]....
        /*1060*/ 	.word	0xffffffff


	//   ....[222]....
        /*1064*/ 	.word	0xffffffff


	//   ....[223]....
        /*1068*/ 	.word	0xffffffff


	//   ....[224]....
        /*106c*/ 	.word	0xffffffff


	//   ....[225]....
        /*1070*/ 	.word	0xffffffff


	//   ....[226]....
        /*1074*/ 	.word	0xffffffff


	//   ....[227]....
        /*1078*/ 	.word	0xffffffff


	//   ....[228]....
        /*107c*/ 	.word	0xffffffff


	//   ....[229]....
        /*1080*/ 	.word	0xffffffff


	//   ....[230]....
        /*1084*/ 	.word	0xffffffff


	//   ....[231]....
        /*1088*/ 	.word	0xffffffff


	//   ....[232]....
        /*108c*/ 	.word	0xffffffff


	//   ....[233]....
        /*1090*/ 	.word	0xffffffff


	//   ....[234]....
        /*1094*/ 	.word	0xffffffff


	//   ....[235]....
        /*1098*/ 	.word	0xffffffff


	//   ....[236]....
        /*109c*/ 	.word	0xffffffff


	//   ....[237]....
        /*10a0*/ 	.word	0xffffffff


	//   ....[238]....
        /*10a4*/ 	.word	0xffffffff


	//   ....[239]....
        /*10a8*/ 	.word	0xffffffff


	//   ....[240]....
        /*10ac*/ 	.word	0xffffffff


	//   ....[241]....
        /*10b0*/ 	.word	0xffffffff


	//   ....[242]....
        /*10b4*/ 	.word	0xffffffff


	//   ....[243]....
        /*10b8*/ 	.word	0xffffffff


	//   ....[244]....
        /*10bc*/ 	.word	0xffffffff


	//   ....[245]....
        /*10c0*/ 	.word	0xffffffff


	//   ....[246]....
        /*10c4*/ 	.word	0xffffffff


	//   ....[247]....
        /*10c8*/ 	.word	0xffffffff


	//   ....[248]....
        /*10cc*/ 	.word	0xffffffff


	//   ....[249]....
        /*10d0*/ 	.word	0xffffffff


	//   ....[250]....
        /*10d4*/ 	.word	0xffffffff


	//   ....[251]....
        /*10d8*/ 	.word	0xffffffff


	//   ....[252]....
        /*10dc*/ 	.word	0xffffffff


	//   ....[253]....
        /*10e0*/ 	.word	0xffffffff


	//   ....[254]....
        /*10e4*/ 	.word	0xffffffff


	//   ....[255]....
        /*10e8*/ 	.word	0xffffffff


	//   ....[0]....
        /*10ec*/ 	.word	0xffffffff


	//   ....[1]....
        /*10f0*/ 	.word	0xffffffff


	//   ....[2]....
        /*10f4*/ 	.word	0xffffffff


	//   ....[3]....
        /*10f8*/ 	.word	0xffffffff


	//   ....[4]....
        /*10fc*/ 	.word	0xffffffff


	//   ....[5]....
        /*1100*/ 	.word	0xffffffff


	//   ....[6]....
        /*1104*/ 	.word	0xffffffff


	//   ....[7]....
        /*1108*/ 	.word	0xffffffff


	//   ....[8]....
        /*110c*/ 	.word	0xffffffff


	//   ....[9]....
        /*1110*/ 	.word	0xffffffff


	//   ....[10]....
        /*1114*/ 	.word	0xffffffff


	//   ....[11]....
        /*1118*/ 	.word	0xffffffff


	//   ....[12]....
        /*111c*/ 	.word	0xffffffff


	//   ....[13]....
        /*1120*/ 	.word	0xffffffff


	//   ....[14]....
        /*1124*/ 	.word	0xffffffff


	//   ....[15]....
        /*1128*/ 	.word	0xffffffff


	//   ....[16]....
        /*112c*/ 	.word	0xffffffff


	//   ....[17]....
        /*1130*/ 	.word	0xffffffff


	//   ....[18]....
        /*1134*/ 	.word	0xffffffff


	//   ....[19]....
        /*1138*/ 	.word	0xffffffff


	//   ....[20]....
        /*113c*/ 	.word	0xffffffff


	//   ....[21]....
        /*1140*/ 	.word	0xffffffff


	//   ....[22]....
        /*1144*/ 	.word	0xffffffff


	//   ....[23]....
        /*1148*/ 	.word	0xffffffff


	//   ....[24]....
        /*114c*/ 	.word	0xffffffff


	//   ....[25]....
        /*1150*/ 	.word	0xffffffff


	//   ....[26]....
        /*1154*/ 	.word	0xffffffff


	//   ....[27]....
        /*1158*/ 	.word	0xffffffff


	//   ....[28]....
        /*115c*/ 	.word	0xffffffff


	//   ....[29]....
        /*1160*/ 	.word	0xffffffff


	//   ....[30]....
        /*1164*/ 	.word	0xffffffff


	//   ....[31]....
        /*1168*/ 	.word	0xffffffff


	//----- nvinfo : EIATTR_COOP_GROUP_INSTR_OFFSETS
	.align		4
.L_284:
        /*116c*/ 	.byte	0x04, 0x28
        /*116e*/ 	.short	(.L_286 - .L_285)


	//   ....[0]....
.L_285:
        /*1170*/ 	.word	0x00000050


	//   ....[1]....
        /*1174*/ 	.word	0x00000200


	//   ....[2]....
        /*1178*/ 	.word	0x00000230


	//   ....[3]....
        /*117c*/ 	.word	0x00000260


	//   ....[4]....
        /*1180*/ 	.word	0x00000290


	//   ....[5]....
        /*1184*/ 	.word	0x000002c0


	//   ....[6]....
        /*1188*/ 	.word	0x000002f0


	//   ....[7]....
        /*118c*/ 	.word	0x00000450


	//   ....[8]....
        /*1190*/ 	.word	0x00000490


	//   ....[9]....
        /*1194*/ 	.word	0x000004c0


	//   ....[10]....
        /*1198*/ 	.word	0x000004f0


	//   ....[11]....
        /*119c*/ 	.word	0x00000520


	//   ....[12]....
        /*11a0*/ 	.word	0x00000550


	//   ....[13]....
        /*11a4*/ 	.word	0x000005e0


	//   ....[14]....
        /*11a8*/ 	.word	0x00000630


	//   ....[15]....
        /*11ac*/ 	.word	0x00000650


	//   ....[16]....
        /*11b0*/ 	.word	0x000006b0


	//   ....[17]....
        /*11b4*/ 	.word	0x000040a0


	//   ....[18]....
        /*11b8*/ 	.word	0x000040b0


	//   ....[19]....
        /*11bc*/ 	.word	0x00005c70


	//   ....[20]....
        /*11c0*/ 	.word	0x00005c80


	//   ....[21]....
        /*11c4*/ 	.word	0x000075f0


	//   ....[22]....
        /*11c8*/ 	.word	0x00007610


	//   ....[23]....
        /*11cc*/ 	.word	0x00007b90


	//   ....[24]....
        /*11d0*/ 	.word	0x00007bb0


	//   ....[25]....
        /*11d4*/ 	.word	0x00008c40


	//   ....[26]....
        /*11d8*/ 	.word	0x00008c60


	//   ....[27]....
        /*11dc*/ 	.word	0x00008e00


	//   ....[28]....
        /*11e0*/ 	.word	0x00008e10


	//   ....[29]....
        /*11e4*/ 	.word	0x00008fa0


	//   ....[30]....
        /*11e8*/ 	.word	0x00008fc0


	//   ....[31]....
        /*11ec*/ 	.word	0x00009150


	//   ....[32]....
        /*11f0*/ 	.word	0x00009160


	//   ....[33]....
        /*11f4*/ 	.word	0x00009650


	//   ....[34]....
        /*11f8*/ 	.word	0x00009660


	//   ....[35]....
        /*11fc*/ 	.word	0x00009670


	//   ....[36]....
        /*1200*/ 	.word	0x00009680


	//   ....[37]....
        /*1204*/ 	.word	0x00009b20


	//   ....[38]....
        /*1208*/ 	.word	0x00009b40


	//   ....[39]....
        /*120c*/ 	.word	0x00009b60


	//   ....[40]....
        /*1210*/ 	.word	0x00009b80


	//   ....[41]....
        /*1214*/ 	.word	0x0000a0a0


	//   ....[42]....
        /*1218*/ 	.word	0x0000a310


	//   ....[43]....
        /*121c*/ 	.word	0x0000a350


	//   ....[44]....
        /*1220*/ 	.word	0x0000a380


	//   ....[45]....
        /*1224*/ 	.word	0x0000ceb0


	//   ....[46]....
        /*1228*/ 	.word	0x0000ced0


	//   ....[47]....
        /*122c*/ 	.word	0x0000cef0


	//   ....[48]....
        /*1230*/ 	.word	0x0000cf10


	//   ....[49]....
        /*1234*/ 	.word	0x0000d260


	//   ....[50]....
        /*1238*/ 	.word	0x0000d4d0


	//   ....[51]....
        /*123c*/ 	.word	0x0000d510


	//   ....[52]....
        /*1240*/ 	.word	0x0000d550


	//   ....[53]....
        /*1244*/ 	.word	0x00010300


	//   ....[54]....
        /*1248*/ 	.word	0x00010330


	//   ....[55]....
        /*124c*/ 	.word	0x00010500


	//   ....[56]....
        /*1250*/ 	.word	0x00010510


	//   ....[57]....
        /*1254*/ 	.word	0x000114e0


	//   ....[58]....
        /*1258*/ 	.word	0x00011500


	//   ....[59]....
        /*125c*/ 	.word	0x00011670


	//   ....[60]....
        /*1260*/ 	.word	0x00011680


	//   ....[61]....
        /*1264*/ 	.word	0x000118b0


	//   ....[62]....
        /*1268*/ 	.word	0x00011a70


	//   ....[63]....
        /*126c*/ 	.word	0x00011a80


	//   ....[64]....
        /*1270*/ 	.word	0x00011a90


	//   ....[65]....
        /*1274*/ 	.word	0x00012220


	//   ....[66]....
        /*1278*/ 	.word	0x00012240


	//   ....[67]....
        /*127c*/ 	.word	0x00012260


	//   ....[68]....
        /*1280*/ 	.word	0x00012270


	//   ....[69]....
        /*1284*/ 	.word	0x000122a0


	//   ....[70]....
        /*1288*/ 	.word	0x000122c0


	//   ....[71]....
        /*128c*/ 	.word	0x000122e0


	//   ....[72]....
        /*1290*/ 	.word	0x000122f0


	//   ....[73]....
        /*1294*/ 	.word	0x00013780


	//   ....[74]....
        /*1298*/ 	.word	0x000137a0


	//   ....[75]....
        /*129c*/ 	.word	0x00013900


	//   ....[76]....
        /*12a0*/ 	.word	0x00013910


	//   ....[77]....
        /*12a4*/ 	.word	0x000148b0


	//   ....[78]....
        /*12a8*/ 	.word	0x000148d0


	//   ....[79]....
        /*12ac*/ 	.word	0x00014a10


	//   ....[80]....
        /*12b0*/ 	.word	0x00014a20


	//   ....[81]....
        /*12b4*/ 	.word	0x00014c40


	//   ....[82]....
        /*12b8*/ 	.word	0x00014df0


	//   ....[83]....
        /*12bc*/ 	.word	0x00014e00


	//   ....[84]....
        /*12c0*/ 	.word	0x00014e10


	//   ....[85]....
        /*12c4*/ 	.word	0x00015350


	//   ....[86]....
        /*12c8*/ 	.word	0x000153b0


	//   ....[87]....
        /*12cc*/ 	.word	0x00015490


	//   ....[88]....
        /*12d0*/ 	.word	0x000154b0


	//   ....[89]....
        /*12d4*/ 	.word	0x00015590


	//   ....[90]....
        /*12d8*/ 	.word	0x000155b0


	//   ....[91]....
        /*12dc*/ 	.word	0x00015690


	//   ....[92]....
        /*12e0*/ 	.word	0x000156b0


	//   ....[93]....
        /*12e4*/ 	.word	0x00017170


	//   ....[94]....
        /*12e8*/ 	.word	0x000171c0


	//   ....[95]....
        /*12ec*/ 	.word	0x000172e0


	//   ....[96]....
        /*12f0*/ 	.word	0x000172f0


	//   ....[97]....
        /*12f4*/ 	.word	0x000182a0


	//   ....[98]....
        /*12f8*/ 	.word	0x000182c0


	//   ....[99]....
        /*12fc*/ 	.word	0x000183b0


	//   ....[100]....
        /*1300*/ 	.word	0x000183c0


	//   ....[101]....
        /*1304*/ 	.word	0x000187c0


	//   ....[102]....
        /*1308*/ 	.word	0x000187f0


	//   ....[103]....
        /*130c*/ 	.word	0x00018810


	//   ....[104]....
        /*1310*/ 	.word	0x00018830


	//   ....[105]....
        /*1314*/ 	.word	0x00018850


	//   ....[106]....
        /*1318*/ 	.word	0x00018870


	//   ....[107]....
        /*131c*/ 	.word	0x00018890


	//   ....[108]....
        /*1320*/ 	.word	0x000188b0


	//   ....[109]....
        /*1324*/ 	.word	0x0001a080


	//   ....[110]....
        /*1328*/ 	.word	0x0001a0b0


	//   ....[111]....
        /*132c*/ 	.word	0x0001a0c0


	//   ....[112]....
        /*1330*/ 	.word	0x0001a0d0


	//   ....[113]....
        /*1334*/ 	.word	0x0001a0e0


	//   ....[114]....
        /*1338*/ 	.word	0x0001a110


	//   ....[115]....
        /*133c*/ 	.word	0x0001a130


	//   ....[116]....
        /*1340*/ 	.word	0x0001a150


	//   ....[117]....
        /*1344*/ 	.word	0x0001b720


	//   ....[118]....
        /*1348*/ 	.word	0x0001b730


	//   ....[119]....
        /*134c*/ 	.word	0x0001b750


	//   ....[120]....
        /*1350*/ 	.word	0x0001b760


	//   ....[121]....
        /*1354*/ 	.word	0x0001b770


	//   ....[122]....
        /*1358*/ 	.word	0x0001b780


	//   ....[123]....
        /*135c*/ 	.word	0x0001b7a0


	//   ....[124]....
        /*1360*/ 	.word	0x0001b7b0


	//   ....[125]....
        /*1364*/ 	.word	0x0001bc10


	//   ....[126]....
        /*1368*/ 	.word	0x0001bc30


	//   ....[127]....
        /*136c*/ 	.word	0x0001bd90


	//   ....[128]....
        /*1370*/ 	.word	0x0001bda0


	//   ....[129]....
        /*1374*/ 	.word	0x0001bf10


	//   ....[130]....
        /*1378*/ 	.word	0x0001bf30


	//   ....[131]....
        /*137c*/ 	.word	0x0001c0a0


	//   ....[132]....
        /*1380*/ 	.word	0x0001c0b0


	//   ....[133]....
        /*1384*/ 	.word	0x0001c420


	//   ....[134]....
        /*1388*/ 	.word	0x0001c440


	//   ....[135]....
        /*138c*/ 	.word	0x0001c910


	//   ....[136]....
        /*1390*/ 	.word	0x0001c920


	//   ....[137]....
        /*1394*/ 	.word	0x0001cdf0


	//   ....[138]....
        /*1398*/ 	.word	0x0001ce10


	//   ....[139]....
        /*139c*/ 	.word	0x0001d2f0


	//   ....[140]....
        /*13a0*/ 	.word	0x0001d300


	//   ....[141]....
        /*13a4*/ 	.word	0x0001dfb0


	//   ....[142]....
        /*13a8*/ 	.word	0x0001dfd0


	//   ....[143]....
        /*13ac*/ 	.word	0x0001e140


	//   ....[144]....
        /*13b0*/ 	.word	0x0001e150


	//   ....[145]....
        /*13b4*/ 	.word	0x0001e2c0


	//   ....[146]....
        /*13b8*/ 	.word	0x0001e2e0


	//   ....[147]....
        /*13bc*/ 	.word	0x0001e450


	//   ....[148]....
        /*13c0*/ 	.word	0x0001e460


	//   ....[149]....
        /*13c4*/ 	.word	0x0001e690


	//   ....[150]....
        /*13c8*/ 	.word	0x0001e6b0


	//   ....[151]....
        /*13cc*/ 	.word	0x0001e7e0


	//   ....[152]....
        /*13d0*/ 	.word	0x0001e820


	//   ....[153]....
        /*13d4*/ 	.word	0x0001e850


	//   ....[154]....
        /*13d8*/ 	.word	0x0001e880


	//   ....[155]....
        /*13dc*/ 	.word	0x0001e8b0


	//   ....[156]....
        /*13e0*/ 	.word	0x0001e8e0


	//   ....[157]....
        /*13e4*/ 	.word	0x0001ea50


	//   ....[158]....
        /*13e8*/ 	.word	0x0001ea90


	//   ....[159]....
        /*13ec*/ 	.word	0x0001eac0


	//   ....[160]....
        /*13f0*/ 	.word	0x0001eaf0


	//   ....[161]....
        /*13f4*/ 	.word	0x0001eb20


	//   ....[162]....
        /*13f8*/ 	.word	0x0001eb50


	//   ....[163]....
        /*13fc*/ 	.word	0x0001ebe0


	//   ....[164]....
        /*1400*/ 	.word	0x0001ec40


	//   ....[165]....
        /*1404*/ 	.word	0x0001ec50


	//   ....[166]....
        /*1408*/ 	.word	0x0001ecb0


	//   ....[167]....
        /*140c*/ 	.word	0x0001f710


	//   ....[168]....
        /*1410*/ 	.word	0x0001f770


	//   ....[169]....
        /*1414*/ 	.word	0x0001f7c0


	//   ....[170]....
        /*1418*/ 	.word	0x0001f810


	//   ....[171]....
        /*141c*/ 	.word	0x0001f860


	//   ....[172]....
        /*1420*/ 	.word	0x0001f8d0


	//   ....[173]....
        /*1424*/ 	.word	0x0001f910


	//   ....[174]....
        /*1428*/ 	.word	0x0001f980


	//   ....[175]....
        /*142c*/ 	.word	0x0001f9f0


	//   ....[176]....
        /*1430*/ 	.word	0x0001fa50


	//   ....[177]....
        /*1434*/ 	.word	0x0001fac0


	//   ....[178]....
        /*1438*/ 	.word	0x0001fb30


	//   ....[179]....
        /*143c*/ 	.word	0x0001fb90


	//   ....[180]....
        /*1440*/ 	.word	0x0001fbf0


	//   ....[181]....
        /*1444*/ 	.word	0x0001fc50


	//   ....[182]....
        /*1448*/ 	.word	0x0001fcc0


	//   ....[183]....
        /*144c*/ 	.word	0x0001fd20


	//   ....[184]....
        /*1450*/ 	.word	0x0001fd80


	//   ....[185]....
        /*1454*/ 	.word	0x0001fde0


	//   ....[186]....
        /*1458*/ 	.word	0x0001fe40


	//   ....[187]....
        /*145c*/ 	.word	0x0001fea0


	//   ....[188]....
        /*1460*/ 	.word	0x0001ff10


	//   ....[189]....
        /*1464*/ 	.word	0x0001ff70


	//   ....[190]....
        /*1468*/ 	.word	0x0001ffd0


	//   ....[191]....
        /*146c*/ 	.word	0x00020030


	//   ....[192]....
        /*1470*/ 	.word	0x00020090


	//   ....[193]....
        /*1474*/ 	.word	0x00020280


	//   ....[194]....
        /*1478*/ 	.word	0x00020470


	//   ....[195]....
        /*147c*/ 	.word	0x00020910


	//   ....[196]....
        /*1480*/ 	.word	0x00020960


	//   ....[197]....
        /*1484*/ 	.word	0x000209b0


	//   ....[198]....
        /*1488*/ 	.word	0x00020a00


	//   ....[199]....
        /*148c*/ 	.word	0x00020a50


	//   ....[200]....
        /*1490*/ 	.word	0x00020aa0


	//   ....[201]....
        /*1494*/ 	.word	0x00020af0


	//   ....[202]....
        /*1498*/ 	.word	0x00020b40


	//   ....[203]....
        /*149c*/ 	.word	0x00020bb0


	//   ....[204]....
        /*14a0*/ 	.word	0x00020c20


	//   ....[205]....
        /*14a4*/ 	.word	0x00020c80


	//   ....[206]....
        /*14a8*/ 	.word	0x00020ce0


	//   ....[207]....
        /*14ac*/ 	.word	0x00020d40


	//   ....[208]....
        /*14b0*/ 	.word	0x00020db0


	//   ....[209]....
        /*14b4*/ 	.word	0x00020e10


	//   ....[210]....
        /*14b8*/ 	.word	0x00020e70


	//   ....[211]....
        /*14bc*/ 	.word	0x00020ed0


	//   ....[212]....
        /*14c0*/ 	.word	0x00020f30


	//   ....[213]....
        /*14c4*/ 	.word	0x00021110


	//   ....[214]....
        /*14c8*/ 	.word	0x000212f0


	//   ....[215]....
        /*14cc*/ 	.word	0x000217b0


	//   ....[216]....
        /*14d0*/ 	.word	0x000217f0


	//   ....[217]....
        /*14d4*/ 	.word	0x00021840


	//   ....[218]....
        /*14d8*/ 	.word	0x00021880


	//   ....[219]....
        /*14dc*/ 	.word	0x000218d0


	//   ....[220]....
        /*14e0*/ 	.word	0x00021910


	//   ....[221]....
        /*14e4*/ 	.word	0x00021960


	//   ....[222]....
        /*14e8*/ 	.word	0x000219a0


	//   ....[223]....
        /*14ec*/ 	.word	0x00021a00


	//   ....[224]....
        /*14f0*/ 	.word	0x00021a60


	//   ....[225]....
        /*14f4*/ 	.word	0x00021ac0


	//   ....[226]....
        /*14f8*/ 	.word	0x00021b20


	//   ....[227]....
        /*14fc*/ 	.word	0x00021b90


	//   ....[228]....
        /*1500*/ 	.word	0x00021bf0


	//   ....[229]....
        /*1504*/ 	.word	0x00021c50


	//   ....[230]....
        /*1508*/ 	.word	0x00021c90


	//   ....[231]....
        /*150c*/ 	.word	0x00021cd0


	//   ....[232]....
        /*1510*/ 	.word	0x00021d20


	//   ....[233]....
        /*1514*/ 	.word	0x00021d60


	//   ....[234]....
        /*1518*/ 	.word	0x00021db0


	//   ....[235]....
        /*151c*/ 	.word	0x00021df0


	//   ....[236]....
        /*1520*/ 	.word	0x00021e40


	//   ....[237]....
        /*1524*/ 	.word	0x00021e80


	//   ....[238]....
        /*1528*/ 	.word	0x00021ed0


	//   ....[239]....
        /*152c*/ 	.word	0x00021f10


	//   ....[240]....
        /*1530*/ 	.word	0x00021f60


	//   ....[241]....
        /*1534*/ 	.word	0x00021fb0


	//   ....[242]....
        /*1538*/ 	.word	0x00022000


	//   ....[243]....
        /*153c*/ 	.word	0x00022050


	//   ....[244]....
        /*1540*/ 	.word	0x000220a0


	//   ....[245]....
        /*1544*/ 	.word	0x000220f0


	//   ....[246]....
        /*1548*/ 	.word	0x00022160


	//   ....[247]....
        /*154c*/ 	.word	0x000221d0


	//   ....[248]....
        /*1550*/ 	.word	0x00022230


	//   ....[249]....
        /*1554*/ 	.word	0x00022290


	//   ....[250]....
        /*1558*/ 	.word	0x000222f0


	//   ....[251]....
        /*155c*/ 	.word	0x00022360


	//   ....[252]....
        /*1560*/ 	.word	0x000223c0


	//   ....[253]....
        /*1564*/ 	.word	0x00022420


	//   ....[254]....
        /*1568*/ 	.word	0x00022480


	//   ....[255]....
        /*156c*/ 	.word	0x000224f0


	//   ....[0]....
        /*1570*/ 	.word	0x00022550


	//   ....[1]....
        /*1574*/ 	.word	0x000225b0


	//   ....[2]....
        /*1578*/ 	.word	0x00022610


	//   ....[3]....
        /*157c*/ 	.word	0x00022680


	//   ....[4]....
        /*1580*/ 	.word	0x000226e0


	//   ....[5]....
        /*1584*/ 	.word	0x00022740


	//   ....[6]....
        /*1588*/ 	.word	0x000227a0


	//   ....[7]....
        /*158c*/ 	.word	0x00022810


	//   ....[8]....
        /*1590*/ 	.word	0x00022870


	//   ....[9]....
        /*1594*/ 	.word	0x000228d0


	//   ....[10]....
        /*1598*/ 	.word	0x00022930


	//   ....[11]....
        /*159c*/ 	.word	0x000229a0


	//   ....[12]....
        /*15a0*/ 	.word	0x00022a00


	//   ....[13]....
        /*15a4*/ 	.word	0x00022a60


	//   ....[14]....
        /*15a8*/ 	.word	0x00022ac0


	//   ....[15]....
        /*15ac*/ 	.word	0x00022b30


	//   ....[16]....
        /*15b0*/ 	.word	0x00022b80


	//   ....[17]....
        /*15b4*/ 	.word	0x00022bc0


	//   ....[18]....
        /*15b8*/ 	.word	0x00022c10


	//   ....[19]....
        /*15bc*/ 	.word	0x00022c60


	//   ....[20]....
        /*15c0*/ 	.word	0x00022cb0


	//   ....[21]....
        /*15c4*/ 	.word	0x00022d20


	//   ....[22]....
        /*15c8*/ 	.word	0x00022d60


	//   ....[23]....
        /*15cc*/ 	.word	0x00022db0


	//   ....[24]....
        /*15d0*/ 	.word	0x00022e00


	//   ....[25]....
        /*15d4*/ 	.word	0x00022e50


	//   ....[26]....
        /*15d8*/ 	.word	0x00022ea0


	//   ....[27]....
        /*15dc*/ 	.word	0x00022f10


	//   ....[28]....
        /*15e0*/ 	.word	0x00022f50


	//   ....[29]....
        /*15e4*/ 	.word	0x00022fc0


	//   ....[30]....
        /*15e8*/ 	.word	0x00023020


	//   ....[31]....
        /*15ec*/ 	.word	0x00023090


	//----- nvinfo : EIATTR_EXIT_INSTR_OFFSETS
	.align		4
.L_286:
        /*15f0*/ 	.byte	0x04, 0x1c
        /*15f2*/ 	.short	(.L_288 - .L_287)


	//   ....[0]....
.L_287:
        /*15f4*/ 	.word	0x000010d0


	//   ....[1]....
        /*15f8*/ 	.word	0x0001f6d0


	//----- nvinfo : EIATTR_MAX_THREADS
	.align		4
.L_288:
        /*15fc*/ 	.byte	0x04, 0x05
        /*15fe*/ 	.short	(.L_290 - .L_289)
.L_289:
        /*1600*/ 	.word	0x00000080
        /*1604*/ 	.word	0x00000001
        /*1608*/ 	.word	0x00000001


	//----- nvinfo : EIATTR_CRS_STACK_SIZE
	.align		4
.L_290:
        /*160c*/ 	.byte	0x04, 0x1e
        /*160e*/ 	.short	(.L_292 - .L_291)
.L_291:
        /*1610*/ 	.word	0x00000000
.L_292:


//--------------------- .nv.callgraph             --------------------------
	.section	.nv.callgraph,"",@"SHT_CUDA_CALLGRAPH"
	.align	4
	.sectionentsize	8
	.align		4
        /*0000*/ 	.word	0x00000000
	.align		4
        /*0004*/ 	.word	0xffffffff
	.align		4
        /*0008*/ 	.word	0x00000000
	.align		4
        /*000c*/ 	.word	0xfffffffe
	.align		4
        /*0010*/ 	.word	0x00000000
	.align		4
        /*0014*/ 	.word	0xfffffffd
	.align		4
        /*0018*/ 	.word	0x00000000
	.align		4
        /*001c*/ 	.word	0xfffffffc


//--------------------- .nv.rel.action            --------------------------
	.section	.nv.rel.action,"",@"SHT_CUDA_RELOCINFO"
	.align	8
	.sectionentsize	8
        /*0000*/ 	.byte	0x73, 0x00, 0x00, 0x00, 0x00, 0x00, 0x00, 0x00, 0x00, 0x00, 0x00, 0x11, 0x25, 0x00, 0x05, 0x36


//--------------------- .nv.constant4             --------------------------
	.section	.nv.constant4,"a",@progbits
	.align	8
	.align		8
.nv.constant4:
        /*0000*/ 	.dword	_ZN85_INTERNAL_b78af6b4_49_flash_fwd_hdim96_fp16_paged_split_softcap_sm80_cu_c784774a_36914cuda3std3__45__cpo5beginE
	.align		8
        /*0008*/ 	.dword	_ZN85_INTERNAL_b78af6b4_49_flash_fwd_hdim96_fp16_paged_split_softcap_sm80_cu_c784774a_36914cuda3std3__45__cpo3endE
	.align		8
        /*0010*/ 	.dword	_ZN85_INTERNAL_b78af6b4_49_flash_fwd_hdim96_fp16_paged_split_softcap_sm80_cu_c784774a_36914cuda3std3__45__cpo6cbeginE
	.align		8
        /*0018*/ 	.dword	_ZN85_INTERNAL_b78af6b4_49_flash_fwd_hdim96_fp16_paged_split_softcap_sm80_cu_c784774a_36914cuda3std3__45__cpo4cendE
	.align		8
        /*0020*/ 	.dword	_ZN85_INTERNAL_b78af6b4_49_flash_fwd_hdim96_fp16_paged_split_softcap_sm80_cu_c784774a_36914cuda3std3__487_GLOBAL__N__b78af6b4_49_flash_fwd_hdim96_fp16_paged_split_softcap_sm80_cu_c784774a_36916ignoreE
	.align		8
        /*0028*/ 	.dword	_ZN85_INTERNAL_b78af6b4_49_flash_fwd_hdim96_fp16_paged_split_softcap_sm80_cu_c784774a_36914cuda3std3__419piecewise_constructE
	.align		8
        /*0030*/ 	.dword	_ZN85_INTERNAL_b78af6b4_49_flash_fwd_hdim96_fp16_paged_split_softcap_sm80_cu_c784774a_36914cuda3std3__48in_placeE
	.align		8
        /*0038*/ 	.dword	_ZN85_INTERNAL_b78af6b4_49_flash_fwd_hdim96_fp16_paged_split_softcap_sm80_cu_c784774a_36914cuda3std6ranges3__45__cpo4swapE
	.align		8
        /*0040*/ 	.dword	_ZN85_INTERNAL_b78af6b4_49_flash_fwd_hdim96_fp16_paged_split_softcap_sm80_cu_c784774a_36914cuda3std6ranges3__45__cpo9iter_moveE
	.align		8
        /*0048*/ 	.dword	_ZN85_INTERNAL_b78af6b4_49_flash_fwd_hdim96_fp16_paged_split_softcap_sm80_cu_c784774a_36914cute7productE
	.align		8
        /*0050*/ 	.dword	_ZN85_INTERNAL_b78af6b4_49_flash_fwd_hdim96_fp16_paged_split_softcap_sm80_cu_c784774a_36914cute1_E


//--------------------- .nv.constant0._ZN7cutlass13device_kernelIN5flash19enable_sm80_to_sm89INS1_16FlashAttnFwdSm80INS1_25CollectiveMainloopFwdSm80ILi4ELi1ELb0EN4cute5tupleIJNS5_1CILi128EEENS7_ILi64EEENS7_ILi96EEEEEELi96ENS_6half_tEfNS_4arch4Sm80ELb0ELb0ELb1ELb0ELb1ELb0ELb1ELb1EEENS1_21CollectiveEpilogueFwdINS6_IJS8_SA_S9_EEENS6_IJNS7_ILi1EEESI_SI_EEESC_SE_Li128ELb0ELb1ELb1ELb0EEENS1_19SingleTileSchedulerILb0ELb1ELb1ELi128EEEEEEEEEvNT_6ParamsE --------------------------
	.section	.nv.constant0._ZN7cutlass13device_kernelIN5flash19enable_sm80_to_sm89INS1_16FlashAttnFwdSm80INS1_25CollectiveMainloopFwdSm80ILi4ELi1ELb0EN4cute5tupleIJNS5_1CILi128EEENS7_ILi64EEENS7_ILi96EEEEEELi96ENS_6half_tEfNS_4arch4Sm80ELb0ELb0ELb1ELb0ELb1ELb0ELb1ELb1EEENS1_21CollectiveEpilogueFwdINS6_IJS8_SA_S9_EEENS6_IJNS7_ILi1EEESI_SI_EEESC_SE_Li128ELb0ELb1ELb1ELb0EEENS1_19SingleTileSchedulerILb0ELb1ELb1ELi128EEEEEEEEEvNT_6ParamsE,"a",@progbits
	.sectionflags	@""
	.align	4
.nv.constant0._ZN7cutlass13device_kernelIN5flash19enable_sm80_to_sm89INS1_16FlashAttnFwdSm80INS1_25CollectiveMainloopFwdSm80ILi4ELi1ELb0EN4cute5tupleIJNS5_1CILi128EEENS7_ILi64EEENS7_ILi96EEEEEELi96ENS_6half_tEfNS_4arch4Sm80ELb0ELb0ELb1ELb0ELb1ELb0ELb1ELb1EEENS1_21CollectiveEpilogueFwdINS6_IJS8_SA_S9_EEENS6_IJNS7_ILi1EEESI_SI_EEESC_SE_Li128ELb0ELb1ELb1ELb0EEENS1_19SingleTileSchedulerILb0ELb1ELb1ELi128EEEEEEEEEvNT_6ParamsE:
	.zero		1400


//--------------------- .nv.constant0._ZN7cutlass13device_kernelIN5flash19enable_sm80_to_sm89INS1_16FlashAttnFwdSm80INS1_25CollectiveMainloopFwdSm80ILi4ELi1ELb0EN4cute5tupleIJNS5_1CILi128EEENS7_ILi48EEENS7_ILi96EEEEEELi96ENS_6half_tEfNS_4arch4Sm80ELb0ELb0ELb1ELb1ELb1ELb0ELb1ELb1EEENS1_21CollectiveEpilogueFwdINS6_IJS8_SA_S9_EEENS6_IJNS7_ILi1EEESI_SI_EEESC_SE_Li128ELb1ELb1ELb1ELb0EEENS1_36VarlenDynamicPersistentTileSchedulerILi128ELi48ELi128ELi128ELb1ELb1ELb0ELb0ELb1ELb1EEEEEEEEEvNT_6ParamsE --------------------------
	.section	.nv.constant0._ZN7cutlass13device_kernelIN5flash19enable_sm80_to_sm89INS1_16FlashAttnFwdSm80INS1_25CollectiveMainloopFwdSm80ILi4ELi1ELb0EN4cute5tupleIJNS5_1CILi128EEENS7_ILi48EEENS7_ILi96EEEEEELi96ENS_6half_tEfNS_4arch4Sm80ELb0ELb0ELb1ELb1ELb1ELb0ELb1ELb1EEENS1_21CollectiveEpilogueFwdINS6_IJS8_SA_S9_EEENS6_IJNS7_ILi1EEESI_SI_EEESC_SE_Li128ELb1ELb1ELb1ELb0EEENS1_36VarlenDynamicPersistentTileSchedulerILi128ELi48ELi128ELi128ELb1ELb1ELb0ELb0ELb1ELb1EEEEEEEEEvNT_6ParamsE,"a",@progbits
	.sectionflags	@""
	.align	4
.nv.constant0._ZN7cutlass13device_kernelIN5flash19enable_sm80_to_sm89INS1_16FlashAttnFwdSm80INS1_25CollectiveMainloopFwdSm80ILi4ELi1ELb0EN4cute5tupleIJNS5_1CILi128EEENS7_ILi48EEENS7_ILi96EEEEEELi96ENS_6half_tEfNS_4arch4Sm80ELb0ELb0ELb1ELb1ELb1ELb0ELb1ELb1EEENS1_21CollectiveEpilogueFwdINS6_IJS8_SA_S9_EEENS6_IJNS7_ILi1EEESI_SI_EEESC_SE_Li128ELb1ELb1ELb1ELb0EEENS1_36VarlenDynamicPersistentTileSchedulerILi128ELi48ELi128ELi128ELb1ELb1ELb0ELb0ELb1ELb1EEEEEEEEEvNT_6ParamsE:
	.zero		1432


//--------------------- .nv.constant0._ZN7cutlass13device_kernelIN5flash19enable_sm80_to_sm89INS1_16FlashAttnFwdSm80INS1_25CollectiveMainloopFwdSm80ILi4ELi1ELb0EN4cute5tupleIJNS5_1CILi128EEENS7_ILi48EEENS7_ILi96EEEEEELi96ENS_6half_tEfNS_4arch4Sm80ELb0ELb0ELb1ELb1ELb1ELb1ELb1ELb1EEENS1_21CollectiveEpilogueFwdINS6_IJS8_SA_S9_EEENS6_IJNS7_ILi1EEESI_SI_EEESC_SE_Li128ELb1ELb1ELb1ELb0EEENS1_36VarlenDynamicPersistentTileSchedulerILi128ELi48ELi128ELi128ELb1ELb1ELb0ELb0ELb1ELb1EEEEEEEEEvNT_6ParamsE --------------------------
	.section	.nv.constant0._ZN7cutlass13device_kernelIN5flash19enable_sm80_to_sm89INS1_16FlashAttnFwdSm80INS1_25CollectiveMainloopFwdSm80ILi4ELi1ELb0EN4cute5tupleIJNS5_1CILi128EEENS7_ILi48EEENS7_ILi96EEEEEELi96ENS_6half_tEfNS_4arch4Sm80ELb0ELb0ELb1ELb1ELb1ELb1ELb1ELb1EEENS1_21CollectiveEpilogueFwdINS6_IJS8_SA_S9_EEENS6_IJNS7_ILi1EEESI_SI_EEESC_SE_Li128ELb1ELb1ELb1ELb0EEENS1_36VarlenDynamicPersistentTileSchedulerILi128ELi48ELi128ELi128ELb1ELb1ELb0ELb0ELb1ELb1EEEEEEEEEvNT_6ParamsE,"a",@progbits
	.sectionflags	@""
	.align	4
.nv.constant0._ZN7cutlass13device_kernelIN5flash19enable_sm80_to_sm89INS1_16FlashAttnFwdSm80INS1_25CollectiveMainloopFwdSm80ILi4ELi1ELb0EN4cute5tupleIJNS5_1CILi128EEENS7_ILi48EEENS7_ILi96EEEEEELi96ENS_6half_tEfNS_4arch4Sm80ELb0ELb0ELb1ELb1ELb1ELb1ELb1ELb1EEENS1_21CollectiveEpilogueFwdINS6_IJS8_SA_S9_EEENS6_IJNS7_ILi1EEESI_SI_EEESC_SE_Li128ELb1ELb1ELb1ELb0EEENS1_36VarlenDynamicPersistentTileSchedulerILi128ELi48ELi128ELi128ELb1ELb1ELb0ELb0ELb1ELb1EEEEEEEEEvNT_6ParamsE:
	.zero		1432


//--------------------- .nv.constant0._ZN7cutlass13device_kernelIN5flash19enable_sm80_to_sm89INS1_16FlashAttnFwdSm80INS1_25CollectiveMainloopFwdSm80ILi4ELi1ELb0EN4cute5tupleIJNS5_1CILi128EEENS7_ILi48EEENS7_ILi96EEEEEELi96ENS_6half_tEfNS_4arch4Sm80ELb0ELb1ELb1ELb0ELb1ELb0ELb1ELb1EEENS1_21CollectiveEpilogueFwdINS6_IJS8_SA_S9_EEENS6_IJNS7_ILi1EEESI_SI_EEESC_SE_Li128ELb0ELb1ELb1ELb0EEENS1_19SingleTileSchedulerILb0ELb1ELb1ELi128EEEEEEEEEvNT_6ParamsE --------------------------
	.section	.nv.constant0._ZN7cutlass13device_kernelIN5flash19enable_sm80_to_sm89INS1_16FlashAttnFwdSm80INS1_25CollectiveMainloopFwdSm80ILi4ELi1ELb0EN4cute5tupleIJNS5_1CILi128EEENS7_ILi48EEENS7_ILi96EEEEEELi96ENS_6half_tEfNS_4arch4Sm80ELb0ELb1ELb1ELb0ELb1ELb0ELb1ELb1EEENS1_21CollectiveEpilogueFwdINS6_IJS8_SA_S9_EEENS6_IJNS7_ILi1EEESI_SI_EEESC_SE_Li128ELb0ELb1ELb1ELb0EEENS1_19SingleTileSchedulerILb0ELb1ELb1ELi128EEEEEEEEEvNT_6ParamsE,"a",@progbits
	.sectionflags	@""
	.align	4
.nv.constant0._ZN7cutlass13device_kernelIN5flash19enable_sm80_to_sm89INS1_16FlashAttnFwdSm80INS1_25CollectiveMainloopFwdSm80ILi4ELi1ELb0EN4cute5tupleIJNS5_1CILi128EEENS7_ILi48EEENS7_ILi96EEEEEELi96ENS_6half_tEfNS_4arch4Sm80ELb0ELb1ELb1ELb0ELb1ELb0ELb1ELb1EEENS1_21CollectiveEpilogueFwdINS6_IJS8_SA_S9_EEENS6_IJNS7_ILi1EEESI_SI_EEESC_SE_Li128ELb0ELb1ELb1ELb0EEENS1_19SingleTileSchedulerILb0ELb1ELb1ELi128EEEEEEEEEvNT_6ParamsE:
	.zero		1400


//--------------------- .nv.constant0._ZN7cutlass13device_kernelIN5flash19enable_sm80_to_sm89INS1_16FlashAttnFwdSm80INS1_25CollectiveMainloopFwdSm80ILi4ELi1ELb0EN4cute5tupleIJNS5_1CILi128EEENS7_ILi48EEENS7_ILi96EEEEEELi96ENS_6half_tEfNS_4arch4Sm80ELb0ELb1ELb1ELb1ELb1ELb0ELb1ELb1EEENS1_21CollectiveEpilogueFwdINS6_IJS8_SA_S9_EEENS6_IJNS7_ILi1EEESI_SI_EEESC_SE_Li128ELb1ELb1ELb1ELb0EEENS1_36VarlenDynamicPersistentTileSchedulerILi128ELi48ELi128ELi128ELb1ELb1ELb0ELb1ELb0ELb1EEEEEEEEEvNT_6ParamsE --------------------------
	.section	.nv.constant0._ZN7cutlass13device_kernelIN5flash19enable_sm80_to_sm89INS1_16FlashAttnFwdSm80INS1_25CollectiveMainloopFwdSm80ILi4ELi1ELb0EN4cute5tupleIJNS5_1CILi128EEENS7_ILi48EEENS7_ILi96EEEEEELi96ENS_6half_tEfNS_4arch4Sm80ELb0ELb1ELb1ELb1ELb1ELb0ELb1ELb1EEENS1_21CollectiveEpilogueFwdINS6_IJS8_SA_S9_EEENS6_IJNS7_ILi1EEESI_SI_EEESC_SE_Li128ELb1ELb1ELb1ELb0EEENS1_36VarlenDynamicPersistentTileSchedulerILi128ELi48ELi128ELi128ELb1ELb1ELb0ELb1ELb0ELb1EEEEEEEEEvNT_6ParamsE,"a",@progbits
	.sectionflags	@""
	.align	4
.nv.constant0._ZN7cutlass13device_kernelIN5flash19enable_sm80_to_sm89INS1_16FlashAttnFwdSm80INS1_25CollectiveMainloopFwdSm80ILi4ELi1ELb0EN4cute5tupleIJNS5_1CILi128EEENS7_ILi48EEENS7_ILi96EEEEEELi96ENS_6half_tEfNS_4arch4Sm80ELb0ELb1ELb1ELb1ELb1ELb0ELb1ELb1EEENS1_21CollectiveEpilogueFwdINS6_IJS8_SA_S9_EEENS6_IJNS7_ILi1EEESI_SI_EEESC_SE_Li128ELb1ELb1ELb1ELb0EEENS1_36VarlenDynamicPersistentTileSchedulerILi128ELi48ELi128ELi128ELb1ELb1ELb0ELb1ELb0ELb1EEEEEEEEEvNT_6ParamsE:
	.zero		1432


//--------------------- .nv.constant0._ZN7cutlass13device_kernelIN5flash19enable_sm80_to_sm89INS1_16FlashAttnFwdSm80INS1_25CollectiveMainloopFwdSm80ILi4ELi1ELb0EN4cute5tupleIJNS5_1CILi128EEENS7_ILi48EEENS7_ILi96EEEEEELi96ENS_6half_tEfNS_4arch4Sm80ELb0ELb1ELb1ELb1ELb1ELb1ELb1ELb1EEENS1_21CollectiveEpilogueFwdINS6_IJS8_SA_S9_EEENS6_IJNS7_ILi1EEESI_SI_EEESC_SE_Li128ELb1ELb1ELb1ELb0EEENS1_36VarlenDynamicPersistentTileSchedulerILi128ELi48ELi128ELi128ELb1ELb1ELb0ELb1ELb0ELb1EEEEEEEEEvNT_6ParamsE --------------------------
	.section	.nv.constant0._ZN7cutlass13device_kernelIN5flash19enable_sm80_to_sm89INS1_16FlashAttnFwdSm80INS1_25CollectiveMainloopFwdSm80ILi4ELi1ELb0EN4cute5tupleIJNS5_1CILi128EEENS7_ILi48EEENS7_ILi96EEEEEELi96ENS_6half_tEfNS_4arch4Sm80ELb0ELb1ELb1ELb1ELb1ELb1ELb1ELb1EEENS1_21CollectiveEpilogueFwdINS6_IJS8_SA_S9_EEENS6_IJNS7_ILi1EEESI_SI_EEESC_SE_Li128ELb1ELb1ELb1ELb0EEENS1_36VarlenDynamicPersistentTileSchedulerILi128ELi48ELi128ELi128ELb1ELb1ELb0ELb1ELb0ELb1EEEEEEEEEvNT_6ParamsE,"a",@progbits
	.sectionflags	@""
	.align	4
.nv.constant0._ZN7cutlass13device_kernelIN5flash19enable_sm80_to_sm89INS1_16FlashAttnFwdSm80INS1_25CollectiveMainloopFwdSm80ILi4ELi1ELb0EN4cute5tupleIJNS5_1CILi128EEENS7_ILi48EEENS7_ILi96EEEEEELi96ENS_6half_tEfNS_4arch4Sm80ELb0ELb1ELb1ELb1ELb1ELb1ELb1ELb1EEENS1_21CollectiveEpilogueFwdINS6_IJS8_SA_S9_EEENS6_IJNS7_ILi1EEESI_SI_EEESC_SE_Li128ELb1ELb1ELb1ELb0EEENS1_36VarlenDynamicPersistentTileSchedulerILi128ELi48ELi128ELi128ELb1ELb1ELb0ELb1ELb0ELb1EEEEEEEEEvNT_6ParamsE:
	.zero		1432


//--------------------- .nv.constant0._ZN7cutlass13device_kernelIN5flash19enable_sm80_to_sm89INS1_16FlashAttnFwdSm80INS1_25CollectiveMainloopFwdSm80ILi4ELi1ELb0EN4cute5tupleIJNS5_1CILi128EEENS7_ILi64EEENS7_ILi96EEEEEELi96ENS_6half_tEfNS_4arch4Sm80ELb1ELb0ELb1ELb0ELb1ELb0ELb1ELb1EEENS1_21CollectiveEpilogueFwdINS6_IJS8_SA_S9_EEENS6_IJNS7_ILi1EEESI_SI_EEESC_SE_Li128ELb0ELb1ELb1ELb0EEENS1_30DynamicPersistentTileSchedulerILi128ELi128ELb1ELb1ELb0EEEEEEEEEvNT_6ParamsE --------------------------
	.section	.nv.constant0._ZN7cutlass13device_kernelIN5flash19enable_sm80_to_sm89INS1_16FlashAttnFwdSm80INS1_25CollectiveMainloopFwdSm80ILi4ELi1ELb0EN4cute5tupleIJNS5_1CILi128EEENS7_ILi64EEENS7_ILi96EEEEEELi96ENS_6half_tEfNS_4arch4Sm80ELb1ELb0ELb1ELb0ELb1ELb0ELb1ELb1EEENS1_21CollectiveEpilogueFwdINS6_IJS8_SA_S9_EEENS6_IJNS7_ILi1EEESI_SI_EEESC_SE_Li128ELb0ELb1ELb1ELb0EEENS1_30DynamicPersistentTileSchedulerILi128ELi128ELb1ELb1ELb0EEEEEEEEEvNT_6ParamsE,"a",@progbits
	.sectionflags	@""
	.align	4
.nv.constant0._ZN7cutlass13device_kernelIN5flash19enable_sm80_to_sm89INS1_16FlashAttnFwdSm80INS1_25CollectiveMainloopFwdSm80ILi4ELi1ELb0EN4cute5tupleIJNS5_1CILi128EEENS7_ILi64EEENS7_ILi96EEEEEELi96ENS_6half_tEfNS_4arch4Sm80ELb1ELb0ELb1ELb0ELb1ELb0ELb1ELb1EEENS1_21CollectiveEpilogueFwdINS6_IJS8_SA_S9_EEENS6_IJNS7_ILi1EEESI_SI_EEESC_SE_Li128ELb0ELb1ELb1ELb0EEENS1_30DynamicPersistentTileSchedulerILi128ELi128ELb1ELb1ELb0EEEEEEEEEvNT_6ParamsE:
	.zero		1416


//--------------------- .nv.constant0._ZN7cutlass13device_kernelIN5flash19enable_sm80_to_sm89INS1_16FlashAttnFwdSm80INS1_25CollectiveMainloopFwdSm80ILi4ELi1ELb0EN4cute5tupleIJNS5_1CILi128EEENS7_ILi48EEENS7_ILi96EEEEEELi96ENS_6half_tEfNS_4arch4Sm80ELb1ELb0ELb1ELb1ELb1ELb0ELb1ELb1EEENS1_21CollectiveEpilogueFwdINS6_IJS8_SA_S9_EEENS6_IJNS7_ILi1EEESI_SI_EEESC_SE_Li128ELb1ELb1ELb1ELb0EEENS1_36VarlenDynamicPersistentTileSchedulerILi128ELi48ELi128ELi128ELb1ELb1ELb0ELb1ELb1ELb1EEEEEEEEEvNT_6ParamsE --------------------------
	.section	.nv.constant0._ZN7cutlass13device_kernelIN5flash19enable_sm80_to_sm89INS1_16FlashAttnFwdSm80INS1_25CollectiveMainloopFwdSm80ILi4ELi1ELb0EN4cute5tupleIJNS5_1CILi128EEENS7_ILi48EEENS7_ILi96EEEEEELi96ENS_6half_tEfNS_4arch4Sm80ELb1ELb0ELb1ELb1ELb1ELb0ELb1ELb1EEENS1_21CollectiveEpilogueFwdINS6_IJS8_SA_S9_EEENS6_IJNS7_ILi1EEESI_SI_EEESC_SE_Li128ELb1ELb1ELb1ELb0EEENS1_36VarlenDynamicPersistentTileSchedulerILi128ELi48ELi128ELi128ELb1ELb1ELb0ELb1ELb1ELb1EEEEEEEEEvNT_6ParamsE,"a",@progbits
	.sectionflags	@""
	.align	4
.nv.constant0._ZN7cutlass13device_kernelIN5flash19enable_sm80_to_sm89INS1_16FlashAttnFwdSm80INS1_25CollectiveMainloopFwdSm80ILi4ELi1ELb0EN4cute5tupleIJNS5_1CILi128EEENS7_ILi48EEENS7_ILi96EEEEEELi96ENS_6half_tEfNS_4arch4Sm80ELb1ELb0ELb1ELb1ELb1ELb0ELb1ELb1EEENS1_21CollectiveEpilogueFwdINS6_IJS8_SA_S9_EEENS6_IJNS7_ILi1EEESI_SI_EEESC_SE_Li128ELb1ELb1ELb1ELb0EEENS1_36VarlenDynamicPersistentTileSchedulerILi128ELi48ELi128ELi128ELb1ELb1ELb0ELb1ELb1ELb1EEEEEEEEEvNT_6ParamsE:
	.zero		1432


//--------------------- .nv.constant0._ZN7cutlass13device_kernelIN5flash19enable_sm80_to_sm89INS1_16FlashAttnFwdSm80INS1_25CollectiveMainloopFwdSm80ILi4ELi1ELb0EN4cute5tupleIJNS5_1CILi128EEENS7_ILi48EEENS7_ILi96EEEEEELi96ENS_6half_tEfNS_4arch4Sm80ELb1ELb0ELb1ELb1ELb1ELb1ELb1ELb1EEENS1_21CollectiveEpilogueFwdINS6_IJS8_SA_S9_EEENS6_IJNS7_ILi1EEESI_SI_EEESC_SE_Li128ELb1ELb1ELb1ELb0EEENS1_36VarlenDynamicPersistentTileSchedulerILi128ELi48ELi128ELi128ELb1ELb1ELb0ELb1ELb1ELb1EEEEEEEEEvNT_6ParamsE --------------------------
	.section	.nv.constant0._ZN7cutlass13device_kernelIN5flash19enable_sm80_to_sm89INS1_16FlashAttnFwdSm80INS1_25CollectiveMainloopFwdSm80ILi4ELi1ELb0EN4cute5tupleIJNS5_1CILi128EEENS7_ILi48EEENS7_ILi96EEEEEELi96ENS_6half_tEfNS_4arch4Sm80ELb1ELb0ELb1ELb1ELb1ELb1ELb1ELb1EEENS1_21CollectiveEpilogueFwdINS6_IJS8_SA_S9_EEENS6_IJNS7_ILi1EEESI_SI_EEESC_SE_Li128ELb1ELb1ELb1ELb0EEENS1_36VarlenDynamicPersistentTileSchedulerILi128ELi48ELi128ELi128ELb1ELb1ELb0ELb1ELb1ELb1EEEEEEEEEvNT_6ParamsE,"a",@progbits
	.sectionflags	@""
	.align	4
.nv.constant0._ZN7cutlass13device_kernelIN5flash19enable_sm80_to_sm89INS1_16FlashAttnFwdSm80INS1_25CollectiveMainloopFwdSm80ILi4ELi1ELb0EN4cute5tupleIJNS5_1CILi128EEENS7_ILi48EEENS7_ILi96EEEEEELi96ENS_6half_tEfNS_4arch4Sm80ELb1ELb0ELb1ELb1ELb1ELb1ELb1ELb1EEENS1_21CollectiveEpilogueFwdINS6_IJS8_SA_S9_EEENS6_IJNS7_ILi1EEESI_SI_EEESC_SE_Li128ELb1ELb1ELb1ELb0EEENS1_36VarlenDynamicPersistentTileSchedulerILi128ELi48ELi128ELi128ELb1ELb1ELb0ELb1ELb1ELb1EEEEEEEEEvNT_6ParamsE:
	.zero		1432


//--------------------- .text._ZN7cutlass13device_kernelIN5flash19enable_sm80_to_sm89INS1_16FlashAttnFwdSm80INS1_25CollectiveMainloopFwdSm80ILi4ELi1ELb0EN4cute5tupleIJNS5_1CILi128EEENS7_ILi64EEENS7_ILi96EEEEEELi96ENS_6half_tEfNS_4arch4Sm80ELb0ELb0ELb1ELb0ELb1ELb0ELb1ELb1EEENS1_21CollectiveEpilogueFwdINS6_IJS8_SA_S9_EEENS6_IJNS7_ILi1EEESI_SI_EEESC_SE_Li128ELb0ELb1ELb1ELb0EEENS1_19SingleTileSchedulerILb0ELb1ELb1ELi128EEEEEEEEEvNT_6ParamsE --------------------------
	.section	.text._ZN7cutlass13device_kernelIN5flash19enable_sm80_to_sm89INS1_16FlashAttnFwdSm80INS1_25CollectiveMainloopFwdSm80ILi4ELi1ELb0EN4cute5tupleIJNS5_1CILi128EEENS7_ILi64EEENS7_ILi96EEEEEELi96ENS_6half_tEfNS_4arch4Sm80ELb0ELb0ELb1ELb0ELb1ELb0ELb1ELb1EEENS1_21CollectiveEpilogueFwdINS6_IJS8_SA_S9_EEENS6_IJNS7_ILi1EEESI_SI_EEESC_SE_Li128ELb0ELb1ELb1ELb0EEENS1_19SingleTileSchedulerILb0ELb1ELb1ELi128EEEEEEEEEvNT_6ParamsE,"ax",@progbits
	.sectioninfo	@"SHI_REGISTERS=255"
	.align	128
.text._ZN7cutlass13device_kernelIN5flash19enable_sm80_to_sm89INS1_16FlashAttnFwdSm80INS1_25CollectiveMainloopFwdSm80ILi4ELi1ELb0EN4cute5tupleIJNS5_1CILi128EEENS7_ILi64EEENS7_ILi96EEEEEELi96ENS_6half_tEfNS_4arch4Sm80ELb0ELb0ELb1ELb0ELb1ELb0ELb1ELb1EEENS1_21CollectiveEpilogueFwdINS6_IJS8_SA_S9_EEENS6_IJNS7_ILi1EEESI_SI_EEESC_SE_Li128ELb0ELb1ELb1ELb0EEENS1_19SingleTileSchedulerILb0ELb1ELb1ELi128EEEEEEEEEvNT_6ParamsE:
        .type           _ZN7cutlass13device_kernelIN5flash19enable_sm80_to_sm89INS1_16FlashAttnFwdSm80INS1_25CollectiveMainloopFwdSm80ILi4ELi1ELb0EN4cute5tupleIJNS5_1CILi128EEENS7_ILi64EEENS7_ILi96EEEEEELi96ENS_6half_tEfNS_4arch4Sm80ELb0ELb0ELb1ELb0ELb1ELb0ELb1ELb1EEENS1_21CollectiveEpilogueFwdINS6_IJS8_SA_S9_EEENS6_IJNS7_ILi1EEESI_SI_EEESC_SE_Li128ELb0ELb1ELb1ELb0EEENS1_19SingleTileSchedulerILb0ELb1ELb1ELi128EEEEEEEEEvNT_6ParamsE,@function
        .size           _ZN7cutlass13device_kernelIN5flash19enable_sm80_to_sm89INS1_16FlashAttnFwdSm80INS1_25CollectiveMainloopFwdSm80ILi4ELi1ELb0EN4cute5tupleIJNS5_1CILi128EEENS7_ILi64EEENS7_ILi96EEEEEELi96ENS_6half_tEfNS_4arch4Sm80ELb0ELb0ELb1ELb0ELb1ELb0ELb1ELb1EEENS1_21CollectiveEpilogueFwdINS6_IJS8_SA_S9_EEENS6_IJNS7_ILi1EEESI_SI_EEESC_SE_Li128ELb0ELb1ELb1ELb0EEENS1_19SingleTileSchedulerILb0ELb1ELb1ELi128EEEEEEEEEvNT_6ParamsE,(.L_x_1814 - _ZN7cutlass13device_kernelIN5flash19enable_sm80_to_sm89INS1_16FlashAttnFwdSm80INS1_25CollectiveMainloopFwdSm80ILi4ELi1ELb0EN4cute5tupleIJNS5_1CILi128EEENS7_ILi64EEENS7_ILi96EEEEEELi96ENS_6half_tEfNS_4arch4Sm80ELb0ELb0ELb1ELb0ELb1ELb0ELb1ELb1EEENS1_21CollectiveEpilogueFwdINS6_IJS8_SA_S9_EEENS6_IJNS7_ILi1EEESI_SI_EEESC_SE_Li128ELb0ELb1ELb1ELb0EEENS1_19SingleTileSchedulerILb0ELb1ELb1ELi128EEEEEEEEEvNT_6ParamsE)
        .other          _ZN7cutlass13device_kernelIN5flash19enable_sm80_to_sm89INS1_16FlashAttnFwdSm80INS1_25CollectiveMainloopFwdSm80ILi4ELi1ELb0EN4cute5tupleIJNS5_1CILi128EEENS7_ILi64EEENS7_ILi96EEEEEELi96ENS_6half_tEfNS_4arch4Sm80ELb0ELb0ELb1ELb0ELb1ELb0ELb1ELb1EEENS1_21CollectiveEpilogueFwdINS6_IJS8_SA_S9_EEENS6_IJNS7_ILi1EEESI_SI_EEESC_SE_Li128ELb0ELb1ELb1ELb0EEENS1_19SingleTileSchedulerILb0ELb1ELb1ELi128EEEEEEEEEvNT_6ParamsE,@"STO_CUDA_ENTRY STV_DEFAULT"
_ZN7cutlass13device_kernelIN5flash19enable_sm80_to_sm89INS1_16FlashAttnFwdSm80INS1_25CollectiveMainloopFwdSm80ILi4ELi1ELb0EN4cute5tupleIJNS5_1CILi128EEENS7_ILi64EEENS7_ILi96EEEEEELi96ENS_6half_tEfNS_4arch4Sm80ELb0ELb0ELb1ELb0ELb1ELb0ELb1ELb1EEENS1_21CollectiveEpilogueFwdINS6_IJS8_SA_S9_EEENS6_IJNS7_ILi1EEESI_SI_EEESC_SE_Li128ELb0ELb1ELb1ELb0EEENS1_19SingleTileSchedulerILb0ELb1ELb1ELi128EEEEEEEEEvNT_6ParamsE:
[----:B------:R-:W-:-:S03]  /*0000*/  MOV R1, c[0x0][0x28] ;  /* 0x00000a0000017a02 */ /* 0x000fc60000000f00 */
[----:B------:R-:W1:Y:S01]  /*0010*/  S2R R176, SR_TID.X ;  /* 0x0000000000b07919 */ /* 0x000e620000002100 */
[----:B------:R-:W-:-:S03]  /*0020*/  IADD3 R1, R1, -0x60, RZ ;  /* 0xffffffa001017810 */ /* 0x000fc60007ffe0ff */
[----:B------:R-:W2:Y:S04]  /*0030*/  S2R R2, SR_CTAID.Y ;  /* 0x0000000000027919 */ /* 0x000ea80000002600 */
[----:B------:R-:W3:Y:S01]  /*0040*/  S2R R25, SR_CTAID.Z ;  /* 0x0000000000197919 */ /* 0x000ee20000002700 */
[----:B-1----:R-:W-:-:S06]  /*0050*/  SHF.R.U32.HI R0, RZ, 0x5, R176 ;  /* 0x00000005ff007819 */ /* 0x002fcc00000116b0 */
[----:B------:R-:W1:Y:S02]  /*0060*/  SHFL.IDX PT, R0, R0, RZ, 0x1f ;  /* 0x00001fff00007589 */ /* 0x000e6400000e0000 */
[----:B-1----:R-:W-:-:S13]  /*0070*/  ISETP.NE.AND P0, PT, R0, RZ, PT ;  /* 0x000000ff0000720c */ /* 0x002fda0003f05270 */
[----:B------:R-:W-:Y:S05]  /*0080*/  @!P0 BRA `(.L_x_0) ;  /* 0x0000008000008947 */ /* 0x000fea0003800000 */
[----:B--23--:R1:W-:Y:S01]  /*0090*/  STL [R1+0x30], R2 ;  /* 0x0000300201007387 */ /* 0x00c3e20000100800 */
[----:B------:R-:W-:-:S04]  /*00a0*/  MOV R0, c[0x0][0x550] ;  /* 0x0001540000007a02 */ /* 0x000fc80000000f00 */
[----:B------:R-:W-:-:S13]  /*00b0*/  ISETP.NE.AND P0, PT, R0, 0x1, PT ;  /* 0x000000010000780c */ /* 0x000fda0003f05270 */
[----:B------:R-:W-:Y:S05]  /*00c0*/  @!P0 BRA `(.L_x_1) ;  /* 0x000000a000008947 */ /* 0x000fea0003800000 */
[----:B------:R-:W-:-:S05]  /*00d0*/  IMAD.HI.U32 R0, R2, c[0x0][0x554], RZ ;  /* 0x0001550002007a27 */ /* 0x000fca00078e00ff */
[----:B------:R-:W-:-:S05]  /*00e0*/  SHF.R.U32.HI R0, RZ, c[0x0][0x558], R0 ;  /* 0x00015600ff007a19 */ /* 0x000fca0000011600 */
[----:B------:R2:W-:Y:S01]  /*00f0*/  STL [R1+0x30], R0 ;  /* 0x0000300001007387 */ /* 0x0005e20000100800 */
[----:B------:R-:W-:Y:S05]  /*0100*/  BRA `(.L_x_1) ;  /* 0x0000006000007947 */ /* 0x000fea0003800000 */
.L_x_0:
[----:B--23--:R-:W-:Y:S01]  /*0110*/  IMAD.MOV.U32 R0, RZ, RZ, c[0x0][0x550] ;  /* 0x00015400ff007624 */ /* 0x00cfe200078e00ff */
[----:B------:R-:W-:-:S04]  /*0120*/  MOV R3, R2 ;  /* 0x0000000200037202 */ /* 0x000fc80000000f00 */
[----:B------:R-:W-:-:S13]  /*0130*/  ISETP.NE.AND P0, PT, R0, 0x1, PT ;  /* 0x000000010000780c */ /* 0x000fda0003f05270 */
[----:B------:R-:W-:-:S05]  /*0140*/  @P0 IMAD.HI.U32 R0, R2, c[0x0][0x554], RZ ;  /* 0x0001550002000a27 */ /* 0x000fca00078e00ff */
[----:B------:R-:W-:-:S05]  /*0150*/  @P0 SHF.R.U32.HI R3, RZ, c[0x0][0x558], R0 ;  /* 0x00015600ff030a19 */ /* 0x000fca0000011600 */
[----:B------:R1:W-:Y:S02]  /*0160*/  STL [R1+0x30], R3 ;  /* 0x0000300301007387 */ /* 0x0003e40000100800 */
.L_x_1:
[----:B------:R-:W3:Y:S01]  /*0170*/  LDL R27, [R1+0x30] ;  /* 0x00003000011b7983 */ /* 0x000ee20000100800 */
[----:B------:R-:W-:Y:S02]  /*0180*/  ISETP.GE.AND P0, PT, R25, RZ, PT ;  /* 0x000000ff1900720c */ /* 0x000fe40003f06270 */
[----:B--23--:R-:W-:-:S05]  /*0190*/  IADD3 R0, -R27, RZ, RZ ;  /* 0x000000ff1b007210 */ /* 0x00cfca0007ffe1ff */
[----:B------:R-:W-:-:S06]  /*01a0*/  IMAD R11, R0, c[0x0][0x550], R2 ;  /* 0x00015400000b7a24 */ /* 0x000fcc00078e0202 */
[----:B------:R-:W-:Y:S05]  /*01b0*/  @!P0 EXIT ;  /* 0x000000000000894d */ /* 0x000fea0003800000 */
[----:B------:R-:W-:Y:S01]  /*01c0*/  ISETP.NE.U32.AND P0, PT, RZ, c[0x0][0x370], PT ;  /* 0x0000dc00ff007a0c */ /* 0x000fe20003f05070 */
[----:B------:R-:W-:Y:S01]  /*01d0*/  IMAD.MOV.U32 R178, RZ, RZ, RZ ;  /* 0x000000ffffb27224 */ /* 0x000fe200078e00ff */
[----:B------:R-:W-:Y:S02]  /*01e0*/  ULDC.64 UR6, c[0x0][0x118] ;  /* 0x0000460000067ab9 */ /* 0x000fe40000000a00 */
[----:B------:R-:W-:-:S13]  /*01f0*/  ISETP.NE.AND.EX P0, PT, RZ, c[0x0][0x374], PT, P0 ;  /* 0x0000dd00ff007a0c */ /* 0x000fda0003f05300 */
[----:B-1----:R-:W-:-:S04]  /*0200*/  @P0 IMAD.MOV.U32 R2, RZ, RZ, 0x4 ;  /* 0x00000004ff020424 */ /* 0x002fc800078e00ff */
[----:B------:R-:W-:-:S05]  /*0210*/  @P0 IMAD.WIDE R2, R25, R2, c[0x0][0x370] ;  /* 0x0000dc0019020625 */ /* 0x000fca00078e0202 */
[----:B------:R1:W2:Y:S01]  /*0220*/  @P0 LDG.E R178, [R2.64] ;  /* 0x0000000602b20981 */ /* 0x0002a2000c1e1900 */
[----:B------:R-:W-:-:S04]  /*0230*/  IMAD.MOV.U32 R0, RZ, RZ, c[0x0][0x2ac] ;  /* 0x0000ab00ff007624 */ /* 0x000fc800078e00ff */
[----:B------:R-:W-:-:S05]  /*0240*/  IMAD R26, R0, c[0x0][0x1d0], RZ ;  /* 0x00007400001a7a24 */ /* 0x000fca00078e02ff */
[C---:B------:R-:W-:Y:S02]  /*0250*/  ISETP.GE.AND P0, PT, R26.reuse, 0x1, PT ;  /* 0x000000011a00780c */ /* 0x040fe40003f06270 */
[----:B-1----:R-:W-:-:S04]  /*0260*/  IADD3 R2, R26, 0x3f, RZ ;  /* 0x0000003f1a027810 */ /* 0x002fc80007ffe0ff */
[----:B------:R-:W-:-:S04]  /*0270*/  SHF.R.S32.HI R0, RZ, 0x1f, R2 ;  /* 0x0000001fff007819 */ /* 0x000fc80000011402 */
[----:B------:R-:W-:Y:S01]  /*0280*/  LEA.HI R2, R0, R2, RZ, 0x6 ;  /* 0x0000000200027211 */ /* 0x000fe200078f30ff */
[----:B------:R-:W-:-:S03]  /*0290*/  IMAD.MOV.U32 R0, RZ, RZ, RZ ;  /* 0x000000ffff007224 */ /* 0x000fc600078e00ff */
[----:B------:R-:W-:Y:S01]  /*02a0*/  SHF.R.S32.HI R10, RZ, 0x6, R2 ;  /* 0x00000006ff0a7819 */ /* 0x000fe20000011402 */
[----:B--2---:R1:W-:Y:S01]  /*02b0*/  STL [R1+0x34], R178 ;  /* 0x000034b201007387 */ /* 0x0043e20000100800 */
[----:B------:R-:W-:Y:S05]  /*02c0*/  @!P0 BRA `(.L_x_2) ;  /* 0x0000020000008947 */ /* 0x000fea0003800000 */
[----:B------:R-:W-:-:S04]  /*02d0*/  SHF.R.U32.HI R0, RZ, 0x10, R11 ;  /* 0x00000010ff007819 */ /* 0x000fc8000001160b */
[----:B------:R-:W-:-:S04]  /*02e0*/  ISETP.NE.AND P0, PT, R0, RZ, PT ;  /* 0x000000ff0000720c */ /* 0x000fc80003f05270 */
[----:B------:R-:W-:-:S04]  /*02f0*/  SEL R5, R0, c[0x0][0x338], P0 ;  /* 0x0000ce0000057a07 */ /* 0x000fc80000000000 */
[----:B------:R-:W-:Y:S02]  /*0300*/  IABS R0, R5 ;  /* 0x0000000500007213 */ /* 0x000fe40000000000 */
[----:B------:R-:W-:-:S03]  /*0310*/  IADD3 R7, R10, -0x1, R5 ;  /* 0xffffffff0a077810 */ /* 0x000fc60007ffe005 */
[----:B------:R-:W-:Y:S01]  /*0320*/  IMAD.MOV.U32 R4, RZ, RZ, R0 ;  /* 0x000000ffff047224 */ /* 0x000fe200078e0000 */
[----:B------:R-:W-:-:S03]  /*0330*/  IABS R9, R7 ;  /* 0x0000000700097213 */ /* 0x000fc60000000000 */
[----:B------:R-:W2:Y:S08]  /*0340*/  I2F.RP R2, R4 ;  /* 0x0000000400027306 */ /* 0x000eb00000209400 */
[----:B--2---:R-:W2:Y:S02]  /*0350*/  MUFU.RCP R2, R2 ;  /* 0x0000000200027308 */ /* 0x004ea40000001000 */
[----:B--2---:R-:W-:-:S06]  /*0360*/  IADD3 R2, R2, 0xffffffe, RZ ;  /* 0x0ffffffe02027810 */ /* 0x004fcc0007ffe0ff */
[----:B------:R-:W2:Y:S02]  /*0370*/  F2I.FTZ.U32.TRUNC.NTZ R3, R2 ;  /* 0x0000000200037305 */ /* 0x000ea4000021f000 */
[----:B--2---:R-:W-:Y:S02]  /*0380*/  IMAD.MOV R0, RZ, RZ, -R3 ;  /* 0x000000ffff007224 */ /* 0x004fe400078e0a03 */
[----:B------:R-:W-:Y:S02]  /*0390*/  IMAD.MOV.U32 R2, RZ, RZ, RZ ;  /* 0x000000ffff027224 */ /* 0x000fe400078e00ff */
[----:B------:R-:W-:Y:S01]  /*03a0*/  IMAD.MOV.U32 R6, RZ, RZ, R0 ;  /* 0x000000ffff067224 */ /* 0x000fe200078e0000 */
[----:B------:R-:W-:-:S03]  /*03b0*/  IABS R0, R5 ;  /* 0x0000000500007213 */ /* 0x000fc60000000000 */
[----:B------:R-:W-:Y:S02]  /*03c0*/  IMAD R6, R6, R4, RZ ;  /* 0x0000000406067224 */ /* 0x000fe400078e02ff */
[----:B------:R-:W-:Y:S02]  /*03d0*/  IMAD.MOV R8, RZ, RZ, -R0 ;  /* 0x000000ffff087224 */ /* 0x000fe400078e0a00 */
[----:B------:R-:W-:-:S04]  /*03e0*/  IMAD.HI.U32 R0, R3, R6, R2 ;  /* 0x0000000603007227 */ /* 0x000fc800078e0002 */
[----:B------:R-:W-:Y:S02]  /*03f0*/  IMAD.MOV.U32 R2, RZ, RZ, R9 ;  /* 0x000000ffff027224 */ /* 0x000fe400078e0009 */
[----:B------:R-:W-:Y:S02]  /*0400*/  IMAD.MOV.U32 R3, RZ, RZ, R8 ;  /* 0x000000ffff037224 */ /* 0x000fe400078e0008 */
[----:B------:R-:W-:-:S04]  /*0410*/  IMAD.HI.U32 R0, R0, R2, RZ ;  /* 0x0000000200007227 */ /* 0x000fc800078e00ff */
[----:B------:R-:W-:-:S05]  /*0420*/  IMAD R2, R0, R3, R2 ;  /* 0x0000000300027224 */ /* 0x000fca00078e0202 */
[----:B------:R-:W-:-:S13]  /*0430*/  ISETP.GT.U32.AND P1, PT, R4, R2, PT ;  /* 0x000000020400720c */ /* 0x000fda0003f24070 */
[----:B------:R-:W-:Y:S01]  /*0440*/  @!P1 IMAD.IADD R2, R2, 0x1, -R4 ;  /* 0x0000000102029824 */ /* 0x000fe200078e0a04 */
[----:B------:R-:W-:Y:S02]  /*0450*/  @!P1 IADD3 R0, R0, 0x1, RZ ;  /* 0x0000000100009810 */ /* 0x000fe40007ffe0ff */
[----:B------:R-:W-:Y:S02]  /*0460*/  ISETP.NE.AND P1, PT, R5, RZ, PT ;  /* 0x000000ff0500720c */ /* 0x000fe40003f25270 */
[----:B------:R-:W-:Y:S02]  /*0470*/  ISETP.GE.U32.AND P2, PT, R2, R4, PT ;  /* 0x000000040200720c */ /* 0x000fe40003f46070 */
[----:B------:R-:W-:-:S04]  /*0480*/  LOP3.LUT R2, R7, R5, RZ, 0x3c, !PT ;  /* 0x0000000507027212 */ /* 0x000fc800078e3cff */
[----:B------:R-:W-:-:S07]  /*0490*/  ISETP.GE.AND P0, PT, R2, RZ, PT ;  /* 0x000000ff0200720c */ /* 0x000fce0003f06270 */
[----:B------:R-:W-:-:S06]  /*04a0*/  @P2 IADD3 R0, R0, 0x1, RZ ;  /* 0x0000000100002810 */ /* 0x000fcc0007ffe0ff */
[----:B------:R-:W-:Y:S01]  /*04b0*/  @!P0 IMAD.MOV R0, RZ, RZ, -R0 ;  /* 0x000000ffff008224 */ /* 0x000fe200078e0a00 */
[----:B------:R-:W-:Y:S02]  /*04c0*/  @!P1 LOP3.LUT R0, RZ, R5, RZ, 0x33, !PT ;  /* 0x00000005ff009212 */ /* 0x000fe400078e33ff */
.L_x_2:
[----:B------:R-:W-:Y:S01]  /*04d0*/  LOP3.LUT R2, R11, 0xffff, RZ, 0xc0, !PT ;  /* 0x0000ffff0b027812 */ /* 0x000fe200078ec0ff */
[----:B------:R-:W-:Y:S01]  /*04e0*/  CS2R R20, SRZ ;  /* 0x0000000000147805 */ /* 0x000fe2000001ff00 */
[----:B------:R-:W-:Y:S01]  /*04f0*/  PLOP3.LUT P4, PT, PT, PT, PT, 0x80, 0x0 ;  /* 0x000000000000781c */ /* 0x000fe20003f8f070 */
[----:B------:R-:W-:Y:S01]  /*0500*/  CS2R R18, SRZ ;  /* 0x0000000000127805 */ /* 0x000fe2000001ff00 */
[----:B------:R-:W-:Y:S01]  /*0510*/  CS2R R94, SRZ ;  /* 0x00000000005e7805 */ /* 0x000fe2000001ff00 */
[----:B------:R-:W-:Y:S01]  /*0520*/  IMAD R181, R2, R0, RZ ;  /* 0x0000000002b57224 */ /* 0x000fe200078e02ff */
[----:B------:R-:W-:Y:S01]  /*0530*/  CS2R R92, SRZ ;  /* 0x00000000005c7805 */ /* 0x000fe2000001ff00 */
[----:B------:R-:W-:Y:S01]  /*0540*/  CS2R R98, SRZ ;  /* 0x0000000000627805 */ /* 0x000fe2000001ff00 */
[----:B------:R-:W-:Y:S01]  /*0550*/  CS2R R96, SRZ ;  /* 0x0000000000607805 */ /* 0x000fe2000001ff00 */
[----:B------:R-:W-:Y:S01]  /*0560*/  IMAD.IADD R0, R181, 0x1, R0 ;  /* 0x00000001b5007824 */ /* 0x000fe200078e0200 */
[----:B------:R2:W-:Y:S01]  /*0570*/  STL [R1+0x2c], R181 ;  /* 0x00002cb501007387 */ /* 0x0005e20000100800 */
[----:B------:R-:W-:Y:S01]  /*0580*/  CS2R R90, SRZ ;  /* 0x00000000005a7805 */ /* 0x000fe2000001ff00 */
[----:B------:R-:W-:Y:S01]  /*0590*/  CS2R R88, SRZ ;  /* 0x0000000000587805 */ /* 0x000fe2000001ff00 */
[----:B------:R-:W-:Y:S01]  /*05a0*/  CS2R R86, SRZ ;  /* 0x0000000000567805 */ /* 0x000fe2000001ff00 */
[----:B------:R-:W-:Y:S01]  /*05b0*/  IMNMX R180, R10, R0, PT ;  /* 0x000000000ab47217 */ /* 0x000fe20003800200 */
[----:B------:R-:W-:Y:S01]  /*05c0*/  CS2R R84, SRZ ;  /* 0x0000000000547805 */ /* 0x000fe2000001ff00 */
[----:B------:R-:W-:Y:S01]  /*05d0*/  CS2R R78, SRZ ;  /* 0x00000000004e7805 */ /* 0x000fe2000001ff00 */
[----:B------:R-:W-:Y:S01]  /*05e0*/  CS2R R76, SRZ ;  /* 0x00000000004c7805 */ /* 0x000fe2000001ff00 */
[----:B------:R-:W-:Y:S01]  /*05f0*/  ISETP.GT.AND P0, PT, R180, R181, PT ;  /* 0x000000b5b400720c */ /* 0x000fe20003f04270 */
[----:B------:R-:W-:Y:S01]  /*0600*/  CS2R R82, SRZ ;  /* 0x0000000000527805 */ /* 0x000fe2000001ff00 */
        /* <DEDUP_REMOVED lines=37> */
[----:B------:R-:W-:Y:S05]  /*0860*/  @!P0 BRA `(.L_x_3) ;  /* 0x000092d000008947 */ /* 0x000fea0003800000 */
[----:B--2---:R-:W-:-:S04]  /*0870*/  ISETP.NE.U32.AND P2, PT, RZ, c[0x0][0x340], PT ;  /* 0x0000d000ff007a0c */ /* 0x004fc80003f45070 */
[----:B------:R-:W-:-:S13]  /*0880*/  ISETP.NE.AND.EX P2, PT, RZ, c[0x0][0x344], PT, P2 ;  /* 0x0000d100ff007a0c */ /* 0x000fda0003f45320 */
[----:B------:R-:W-:-:S04]  /*0890*/  @P2 IMAD.MOV.U32 R2, RZ, RZ, 0x4 ;  /* 0x00000004ff022424 */ /* 0x000fc800078e00ff */
[----:B------:R-:W-:-:S05]  /*08a0*/  @P2 IMAD.WIDE R2, R25, R2, c[0x0][0x340] ;  /* 0x0000d00019022625 */ /* 0x000fca00078e0202 */
[----:B------:R2:W5:Y:S01]  /*08b0*/  @P2 LDG.E R14, [R2.64] ;  /* 0x00000006020e2981 */ /* 0x000562000c1e1900 */
[----:B------:R-:W-:Y:S01]  /*08c0*/  SHF.R.S32.HI R9, RZ, 0x1f, R176 ;  /* 0x0000001fff097819 */ /* 0x000fe200000114b0 */
[----:B------:R-:W-:Y:S01]  /*08d0*/  IMAD.MOV.U32 R0, RZ, RZ, c[0x0][0x2c4] ;  /* 0x0000b100ff007624 */ /* 0x000fe200078e00ff */
[----:B------:R-:W-:Y:S01]  /*08e0*/  SHF.R.S32.HI R6, RZ, 0x1f, R25 ;  /* 0x0000001fff067819 */ /* 0x000fe20000011419 */
[----:B------:R-:W3:Y:S01]  /*08f0*/  S2R R15, SR_CTAID.X ;  /* 0x00000000000f7919 */ /* 0x000ee20000002500 */
[CC--:B------:R-:W-:Y:S01]  /*0900*/  LEA.HI R24, R9.reuse, R176.reuse, RZ, 0x3 ;  /* 0x000000b009187211 */ /* 0x0c0fe200078f18ff */
[----:B------:R-:W-:Y:S01]  /*0910*/  ULDC UR5, c[0x0][0x2c4] ;  /* 0x0000b10000057ab9 */ /* 0x000fe20000000800 */
[----:B------:R-:W-:Y:S01]  /*0920*/  ISETP.NE.AND P0, PT, R0, 0x1, PT ;  /* 0x000000010000780c */ /* 0x000fe20003f05270 */
[----:B------:R-:W-:Y:S01]  /*0930*/  IMAD R6, R6, c[0x0][0x1c0], RZ ;  /* 0x0000700006067a24 */ /* 0x000fe200078e02ff */
[----:B------:R-:W-:Y:S01]  /*0940*/  SHF.R.S32.HI R0, RZ, 0x1f, R27 ;  /* 0x0000001fff007819 */ /* 0x000fe2000001141b */
[----:B------:R-:W-:Y:S01]  /*0950*/  ULDC UR4, c[0x0][0x168] ;  /* 0x00005a0000047ab9 */ /* 0x000fe20000000800 */
[-C--:B------:R-:W-:Y:S01]  /*0960*/  LEA.HI R19, R9, R176.reuse, RZ, 0x4 ;  /* 0x000000b009137211 */ /* 0x080fe200078f20ff */
[----:B------:R-:W-:Y:S01]  /*0970*/  IMAD R6, R25, c[0x0][0x1c4], R6 ;  /* 0x0000710019067a24 */ /* 0x000fe200078e0206 */
[----:B------:R-:W-:Y:S01]  /*0980*/  SHF.R.S32.HI R22, RZ, 0x3, R24 ;  /* 0x00000003ff167819 */ /* 0x000fe20000011418 */
[----:B------:R-:W-:Y:S01]  /*0990*/  IMAD R0, R0, c[0x0][0x1b8], RZ ;  /* 0x00006e0000007a24 */ /* 0x000fe200078e02ff */
[----:B------:R-:W-:Y:S01]  /*09a0*/  UIMAD UR4, UR5, UR4, URZ ;  /* 0x00000004050472a4 */ /* 0x000fe2000f8e023f */
[----:B------:R-:W-:Y:S01]  /*09b0*/  LEA.HI R166, R9, R176, RZ, 0x5 ;  /* 0x000000b009a67211 */ /* 0x000fe200078f28ff */
[----:B------:R-:W-:Y:S01]  /*09c0*/  BSSY B0, `(.L_x_4) ;  /* 0x000004e000007945 */ /* 0x000fe20003800000 */
[----:B------:R-:W-:-:S02]  /*09d0*/  IMAD R0, R27, c[0x0][0x1bc], R0 ;  /* 0x00006f001b007a24 */ /* 0x000fc400078e0200 */
[----:B------:R-:W-:Y:S02]  /*09e0*/  SHF.R.S32.HI R23, RZ, 0x5, R166 ;  /* 0x00000005ff177819 */ /* 0x000fe400000114a6 */
[----:B--2---:R-:W-:-:S04]  /*09f0*/  LEA.HI R3, R9, R176, RZ, 0x2 ;  /* 0x000000b009037211 */ /* 0x004fc800078f10ff */
[----:B------:R-:W-:Y:S02]  /*0a00*/  LOP3.LUT R2, R3, 0xfffffffc, RZ, 0xc0, !PT ;  /* 0xfffffffc03027812 */ /* 0x000fe400078ec0ff */
[----:B------:R-:W-:-:S03]  /*0a10*/  SHF.R.S32.HI R13, RZ, 0x2, R3 ;  /* 0x00000002ff0d7819 */ /* 0x000fc60000011403 */
[----:B------:R-:W-:Y:S02]  /*0a20*/  IMAD.IADD R8, R176, 0x1, -R2 ;  /* 0x00000001b0087824 */ /* 0x000fe400078e0a02 */
[----:B------:R-:W-:-:S04]  /*0a30*/  IMAD.WIDE.U32 R2, R27, c[0x0][0x1b8], RZ ;  /* 0x00006e001b027a25 */ /* 0x000fc800078e00ff */
[----:B------:R-:W-:Y:S02]  /*0a40*/  IMAD R177, R8, 0x20, R13 ;  /* 0x0000002008b17824 */ /* 0x000fe400078e020d */
[----:B------:R-:W-:Y:S02]  /*0a50*/  IMAD.IADD R3, R3, 0x1, R0 ;  /* 0x0000000103037824 */ /* 0x000fe400078e0200 */
[----:B---3--:R-:W-:Y:S01]  /*0a60*/  IMAD R4, R15, 0x80, R177 ;  /* 0x000000800f047824 */ /* 0x008fe200078e02b1 */
[----:B------:R2:W-:Y:S01]  /*0a70*/  STL [R1+0x18], R177 ;  /* 0x000018b101007387 */ /* 0x0005e20000100800 */
[----:B------:R-:W-:-:S04]  /*0a80*/  IMAD.WIDE.U32 R2, R25, c[0x0][0x1c0], R2 ;  /* 0x0000700019027a25 */ /* 0x000fc800078e0002 */
[----:B------:R-:W-:-:S04]  /*0a90*/  @P0 IMAD.HI.U32 R5, R4, c[0x0][0x2c8], RZ ;  /* 0x0000b20004050a27 */ /* 0x000fc800078e00ff */
[----:B------:R-:W-:Y:S01]  /*0aa0*/  IMAD.MOV.U32 R0, RZ, RZ, R4 ;  /* 0x000000ffff007224 */ /* 0x000fe200078e0004 */
[----:B------:R-:W-:Y:S01]  /*0ab0*/  @P0 SHF.R.U32.HI R0, RZ, c[0x0][0x2cc], R5 ;  /* 0x0000b300ff000a19 */ /* 0x000fe20000011605 */
[----:B------:R-:W-:Y:S02]  /*0ac0*/  IMAD.IADD R3, R3, 0x1, R6 ;  /* 0x0000000103037824 */ /* 0x000fe400078e0206 */
[----:B------:R-:W-:Y:S01]  /*0ad0*/  IMAD.SHL.U32 R64, R8, 0x8, RZ ;  /* 0x0000000808407824 */ /* 0x000fe200078e00ff */
[--C-:B------:R-:W-:Y:S01]  /*0ae0*/  SHF.R.S32.HI R7, RZ, 0x1f, R0.reuse ;  /* 0x0000001fff077819 */ /* 0x100fe20000011400 */
[----:B------:R-:W-:Y:S02]  /*0af0*/  IMAD.MOV R5, RZ, RZ, -R0 ;  /* 0x000000ffff057224 */ /* 0x000fe400078e0a00 */
[----:B------:R-:W-:Y:S01]  /*0b00*/  IMAD.WIDE.U32 R2, R0, c[0x0][0x1b0], R2 ;  /* 0x00006c0000027a25 */ /* 0x000fe200078e0002 */
[C---:B------:R-:W-:Y:S02]  /*0b10*/  IADD3 R18, R64.reuse, 0x20, RZ ;  /* 0x0000002040127810 */ /* 0x040fe40007ffe0ff */
[C---:B------:R-:W-:Y:S01]  /*0b20*/  IADD3 R49, R64.reuse, 0x40, RZ ;  /* 0x0000004040317810 */ /* 0x040fe20007ffe0ff */
[----:B------:R-:W-:Y:S01]  /*0b30*/  IMAD R5, R5, c[0x0][0x2c4], R4 ;  /* 0x0000b10005057a24 */ /* 0x000fe200078e0204 */
[----:B------:R-:W-:Y:S01]  /*0b40*/  ISETP.GE.AND P5, PT, R64, c[0x0][0x198], PT ;  /* 0x0000660040007a0c */ /* 0x000fe20003fa6270 */
[----:B------:R-:W-:Y:S01]  /*0b50*/  IMAD R7, R7, c[0x0][0x1b0], RZ ;  /* 0x00006c0007077a24 */ /* 0x000fe200078e02ff */
[----:B------:R-:W-:Y:S01]  /*0b60*/  ISETP.GE.AND P4, PT, R18, c[0x0][0x198], PT ;  /* 0x0000660012007a0c */ /* 0x000fe20003f86270 */
[----:B------:R-:W-:Y:S01]  /*0b70*/  IMAD R15, R15, 0x80, R13 ;  /* 0x000000800f0f7824 */ /* 0x000fe200078e020d */
[----:B------:R-:W-:Y:S01]  /*0b80*/  SHF.R.S32.HI R4, RZ, 0x1f, R5 ;  /* 0x0000001fff047819 */ /* 0x000fe20000011405 */
[----:B------:R-:W-:Y:S01]  /*0b90*/  IMAD R0, R0, c[0x0][0x1b4], R7 ;  /* 0x00006d0000007a24 */ /* 0x000fe200078e0207 */
[----:B------:R-:W-:-:S02]  /*0ba0*/  LEA.HI R7, R13, R13, RZ, 0x1 ;  /* 0x0000000d0d077211 */ /* 0x000fc400078f08ff */
[----:B------:R-:W-:Y:S01]  /*0bb0*/  ISETP.GE.AND P3, PT, R49, c[0x0][0x198], PT ;  /* 0x0000660031007a0c */ /* 0x000fe20003f66270 */
[----:B------:R-:W-:Y:S02]  /*0bc0*/  IMAD.IADD R3, R3, 0x1, R0 ;  /* 0x0000000103037824 */ /* 0x000fe400078e0200 */
[----:B------:R-:W-:Y:S01]  /*0bd0*/  IMAD R0, R4, c[0x0][0x1a8], RZ ;  /* 0x00006a0004007a24 */ /* 0x000fe200078e02ff */
[----:B------:R-:W-:Y:S01]  /*0be0*/  LOP3.LUT R4, R19, 0xfffffff0, RZ, 0xc0, !PT ;  /* 0xfffffff013047812 */ /* 0x000fe200078ec0ff */
[----:B------:R-:W-:-:S04]  /*0bf0*/  IMAD.WIDE.U32 R2, R5, c[0x0][0x1a8], R2 ;  /* 0x00006a0005027a25 */ /* 0x000fc800078e0002 */
[----:B------:R-:W-:Y:S01]  /*0c00*/  IMAD R0, R5, c[0x0][0x1ac], R0 ;  /* 0x00006b0005007a24 */ /* 0x000fe200078e0200 */
[----:B------:R-:W-:Y:S01]  /*0c10*/  LEA R12, P0, R2, c[0x0][0x160], 0x1 ;  /* 0x00005800020c7a11 */ /* 0x000fe200078008ff */
[----:B------:R-:W-:Y:S02]  /*0c20*/  IMAD.IADD R16, R176, 0x1, -R4 ;  /* 0x00000001b0107824 */ /* 0x000fe400078e0a04 */
[----:B------:R-:W-:Y:S02]  /*0c30*/  IMAD.IADD R0, R3, 0x1, R0 ;  /* 0x0000000103007824 */ /* 0x000fe400078e0200 */
[----:B------:R-:W-:Y:S01]  /*0c40*/  IMAD.SHL.U32 R3, R22, 0x40, RZ ;  /* 0x0000004016037824 */ /* 0x000fe200078e00ff */
[----:B------:R-:W-:Y:S02]  /*0c50*/  LEA.HI R17, R16, R16, RZ, 0x1 ;  /* 0x0000001010117211 */ /* 0x000fe400078f08ff */
[----:B------:R-:W-:Y:S02]  /*0c60*/  LEA.HI.X R11, R2, c[0x0][0x164], R0, 0x1, P0 ;  /* 0x00005900020b7a11 */ /* 0x000fe400000f0c00 */
[----:B------:R-:W-:-:S02]  /*0c70*/  LOP3.LUT R0, R3, 0xc0, RZ, 0xc0, !PT ;  /* 0x000000c003007812 */ /* 0x000fc400078ec0ff */
[--C-:B------:R-:W-:Y:S02]  /*0c80*/  SHF.R.S32.HI R5, RZ, 0x1, R17.reuse ;  /* 0x00000001ff057819 */ /* 0x100fe40000011411 */
[----:B------:R-:W-:Y:S02]  /*0c90*/  SHF.R.U32.HI R3, RZ, 0x3, R0 ;  /* 0x00000003ff037819 */ /* 0x000fe40000011600 */
[----:B------:R-:W-:Y:S02]  /*0ca0*/  LOP3.LUT R0, R0, 0x18, R64, 0xf8, !PT ;  /* 0x0000001800007812 */ /* 0x000fe400078ef840 */
[----:B------:R-:W-:Y:S02]  /*0cb0*/  SHF.R.S32.HI R2, RZ, 0x1f, R17 ;  /* 0x0000001fff027819 */ /* 0x000fe40000011411 */
[----:B------:R-:W-:Y:S02]  /*0cc0*/  LOP3.LUT R6, R0, R3, RZ, 0x3c, !PT ;  /* 0x0000000300067212 */ /* 0x000fe400078e3cff */
[----:B------:R-:W-:Y:S01]  /*0cd0*/  LEA.HI R0, R2, R5, RZ, 0x2 ;  /* 0x0000000502007211 */ /* 0x000fe200078f10ff */
[----:B------:R2:W3:Y:S01]  /*0ce0*/  SHFL.IDX PT, R3, R11, RZ, 0x1c1f ;  /* 0x001c1fff0b037589 */ /* 0x0004e200000e0000 */
[----:B------:R-:W-:-:S02]  /*0cf0*/  ISETP.GE.AND P0, PT, R15, UR4, PT ;  /* 0x000000040f007c0c */ /* 0x000fc4000bf06270 */
[----:B------:R-:W-:Y:S01]  /*0d00*/  LOP3.LUT R4, R0, 0xfffffffc, RZ, 0xc0, !PT ;  /* 0xfffffffc00047812 */ /* 0x000fe200078ec0ff */
[----:B------:R2:W4:Y:S01]  /*0d10*/  SHFL.IDX PT, R2, R12, RZ, 0x1c1f ;  /* 0x001c1fff0c027589 */ /* 0x00052200000e0000 */
[----:B------:R-:W-:-:S03]  /*0d20*/  LOP3.LUT R0, R7, 0x7fffffe, RZ, 0xc0, !PT ;  /* 0x07fffffe07007812 */ /* 0x000fc600078ec0ff */
[----:B------:R-:W-:Y:S02]  /*0d30*/  IMAD.IADD R21, R5, 0x1, -R4 ;  /* 0x0000000105157824 */ /* 0x000fe400078e0a04 */
[----:B------:R-:W-:Y:S02]  /*0d40*/  IMAD.IADD R0, R13, 0x1, -R0 ;  /* 0x000000010d007824 */ /* 0x000fe400078e0a00 */
[----:B------:R-:W-:Y:S01]  /*0d50*/  IMAD.MOV.U32 R4, RZ, RZ, 0x10 ;  /* 0x00000010ff047424 */ /* 0x000fe200078e00ff */
[----:B------:R-:W-:Y:S01]  /*0d60*/  LOP3.LUT P1, RZ, R21, 0x2, RZ, 0xc0, !PT ;  /* 0x0000000215ff7812 */ /* 0x000fe2000782c0ff */
[----:B------:R-:W-:-:S03]  /*0d70*/  IMAD R0, R23, 0x8, R0 ;  /* 0x0000000817007824 */ /* 0x000fc600078e0200 */
[----:B------:R-:W-:Y:S01]  /*0d80*/  SEL R4, R4, 0xfffffff0, !P1 ;  /* 0xfffffff004047807 */ /* 0x000fe20004800000 */
[----:B------:R-:W-:Y:S02]  /*0d90*/  IMAD.U32 R226, R0, 0x20, R6 ;  /* 0x0000002000e27824 */ /* 0x000fe400078e0006 */
[----:B------:R-:W-:Y:S01]  /*0da0*/  @!P2 IMAD.MOV.U32 R14, RZ, RZ, R25 ;  /* 0x000000ffff0ea224 */ /* 0x000fe200078e0019 */
[----:B------:R-:W-:Y:S05]  /*0db0*/  @P0 BRA `(.L_x_5) ;  /* 0x000000e000000947 */ /* 0x000fea0003800000 */
[----:B--234-:R-:W-:Y:S01]  /*0dc0*/  SHF.R.S32.HI R5, RZ, 0x1f, R18 ;  /* 0x0000001fff057819 */ /* 0x01cfe20000011412 */
[----:B------:R-:W-:Y:S01]  /*0dd0*/  IMAD.WIDE R8, R64, 0x2, R2 ;  /* 0x0000000240087825 */ /* 0x000fe200078e0202 */
[----:B------:R-:W-:Y:S02]  /*0de0*/  SHF.R.S32.HI R0, RZ, 0x1f, R49 ;  /* 0x0000001fff007819 */ /* 0x000fe40000011431 */
[----:B------:R-:W-:Y:S02]  /*0df0*/  LEA.HI R5, R5, R18, RZ, 0x3 ;  /* 0x0000001205057211 */ /* 0x000fe400078f18ff */
[----:B------:R-:W-:-:S02]  /*0e00*/  LEA.HI R0, R0, R49, RZ, 0x3 ;  /* 0x0000003100007211 */ /* 0x000fc400078f18ff */
[----:B------:R-:W-:Y:S02]  /*0e10*/  LOP3.LUT R5, R5, 0xfffffff8, RZ, 0xc0, !PT ;  /* 0xfffffff805057812 */ /* 0x000fe400078ec0ff */
[----:B------:R-:W-:Y:S01]  /*0e20*/  LOP3.LUT R10, R0, 0xfffffff8, RZ, 0xc0, !PT ;  /* 0xfffffff8000a7812 */ /* 0x000fe200078ec0ff */
[----:B------:R-:W-:Y:S02]  /*0e30*/  IMAD.SHL.U32 R0, R226, 0x2, RZ ;  /* 0x00000002e2007824 */ /* 0x000fe400078e00ff */
[----:B------:R-:W-:-:S03]  /*0e40*/  IMAD.WIDE R6, R5, 0x2, R2 ;  /* 0x0000000205067825 */ /* 0x000fc600078e0202 */
[----:B------:R-:W-:Y:S01]  /*0e50*/  @!PT LDS RZ, [RZ] ;  /* 0x00000000fffff984 */ /* 0x000fe20000000800 */
[----:B------:R2:W-:Y:S01]  /*0e60*/  LDGSTS.E.BYPASS.LTC128B.128 [R0+0x6100], [R8.64], !P5 ;  /* 0x0610000008007fae */ /* 0x0005e2000e901d46 */
[----:B------:R-:W-:-:S03]  /*0e70*/  IMAD.WIDE R2, R10, 0x2, R2 ;  /* 0x000000020a027825 */ /* 0x000fc600078e0202 */
[----:B------:R2:W-:Y:S04]  /*0e80*/  LDGSTS.E.BYPASS.LTC128B.128 [R0+0x8100], [R6.64], !P4 ;  /* 0x0810000006007fae */ /* 0x0005e8000e101d46 */
[----:B------:R2:W-:Y:S02]  /*0e90*/  LDGSTS.E.BYPASS.LTC128B.128 [R0+0xa100], [R2.64], !P3 ;  /* 0x0a10000002007fae */ /* 0x0005e4000d901d46 */
.L_x_5:
[----:B--234-:R-:W-:Y:S05]  /*0ea0*/  BSYNC B0 ;  /* 0x0000000000007941 */ /* 0x01cfea0003800000 */
.L_x_4:
[----:B------:R-:W-:Y:S01]  /*0eb0*/  IADD3 R0, R15, 0x20, RZ ;  /* 0x000000200f007810 */ /* 0x000fe20007ffe0ff */
[----:B------:R2:W3:Y:S01]  /*0ec0*/  SHFL.IDX PT, R3, R11, 0x1, 0x1c1f ;  /* 0x003c1f000b037f89 */ /* 0x0004e200000e0000 */
[----:B------:R-:W-:Y:S02]  /*0ed0*/  BSSY B0, `(.L_x_6) ;  /* 0x0000012000007945 */ /* 0x000fe40003800000 */
[----:B------:R-:W-:Y:S01]  /*0ee0*/  ISETP.GE.AND P0, PT, R0, UR4, PT ;  /* 0x0000000400007c0c */ /* 0x000fe2000bf06270 */
[----:B------:R2:W4:-:S12]  /*0ef0*/  SHFL.IDX PT, R2, R12, 0x1, 0x1c1f ;  /* 0x003c1f000c027f89 */ /* 0x00051800000e0000 */
[----:B------:R-:W-:Y:S05]  /*0f00*/  @P0 BRA `(.L_x_7) ;  /* 0x000000e000000947 */ /* 0x000fea0003800000 */
[----:B------:R-:W-:Y:S01]  /*0f10*/  SHF.R.S32.HI R5, RZ, 0x1f, R18 ;  /* 0x0000001fff057819 */ /* 0x000fe20000011412 */
[----:B---34-:R-:W-:Y:S01]  /*0f20*/  IMAD.WIDE R8, R64, 0x2, R2 ;  /* 0x0000000240087825 */ /* 0x018fe200078e0202 */
[----:B------:R-:W-:Y:S02]  /*0f30*/  SHF.R.S32.HI R0, RZ, 0x1f, R49 ;  /* 0x0000001fff007819 */ /* 0x000fe40000011431 */
[----:B------:R-:W-:Y:S02]  /*0f40*/  LEA.HI R5, R5, R18, RZ, 0x3 ;  /* 0x0000001205057211 */ /* 0x000fe400078f18ff */
[----:B------:R-:W-:Y:S02]  /*0f50*/  LEA.HI R0, R0, R49, RZ, 0x3 ;  /* 0x0000003100007211 */ /* 0x000fe400078f18ff */
[----:B------:R-:W-:Y:S02]  /*0f60*/  LOP3.LUT R5, R5, 0xfffffff8, RZ, 0xc0, !PT ;  /* 0xfffffff805057812 */ /* 0x000fe400078ec0ff */
[----:B------:R-:W-:Y:S01]  /*0f70*/  LOP3.LUT R10, R0, 0xfffffff8, RZ, 0xc0, !PT ;  /* 0xfffffff8000a7812 */ /* 0x000fe200078ec0ff */
[----:B------:R-:W-:-:S02]  /*0f80*/  IMAD.SHL.U32 R0, R226, 0x2, RZ ;  /* 0x00000002e2007824 */ /* 0x000fc400078e00ff */
[----:B------:R-:W-:-:S03]  /*0f90*/  IMAD.WIDE R6, R5, 0x2, R2 ;  /* 0x0000000205067825 */ /* 0x000fc600078e0202 */
[----:B------:R-:W-:Y:S01]  /*0fa0*/  @!PT LDS RZ, [RZ] ;  /* 0x00000000fffff984 */ /* 0x000fe20000000800 */
[----:B------:R3:W-:Y:S01]  /*0fb0*/  LDGSTS.E.BYPASS.LTC128B.128 [R0+0x6900], [R8.64], !P5 ;  /* 0x0690000008007fae */ /* 0x0007e2000e901d46 */
[----:B------:R-:W-:-:S03]  /*0fc0*/  IMAD.WIDE R2, R10, 0x2, R2 ;  /* 0x000000020a027825 */ /* 0x000fc600078e0202 */
[----:B------:R3:W-:Y:S04]  /*0fd0*/  LDGSTS.E.BYPASS.LTC128B.128 [R0+0x8900], [R6.64], !P4 ;  /* 0x0890000006007fae */ /* 0x0007e8000e101d46 */
[----:B------:R3:W-:Y:S02]  /*0fe0*/  LDGSTS.E.BYPASS.LTC128B.128 [R0+0xa900], [R2.64], !P3 ;  /* 0x0a90000002007fae */ /* 0x0007e4000d901d46 */
.L_x_7:
[----:B------:R-:W-:Y:S05]  /*0ff0*/  BSYNC B0 ;  /* 0x0000000000007941 */ /* 0x000fea0003800000 */
.L_x_6:
[----:B---3--:R-:W-:Y:S01]  /*1000*/  IADD3 R0, R15, 0x40, RZ ;  /* 0x000000400f007810 */ /* 0x008fe20007ffe0ff */
[----:B------:R3:W1:Y:S01]  /*1010*/  SHFL.IDX PT, R3, R11, 0x2, 0x1c1f ;  /* 0x005c1f000b037f89 */ /* 0x00066200000e0000 */
[----:B------:R-:W-:Y:S02]  /*1020*/  BSSY B0, `(.L_x_8) ;  /* 0x0000012000007945 */ /* 0x000fe40003800000 */
[----:B------:R-:W-:Y:S01]  /*1030*/  ISETP.GE.AND P0, PT, R0, UR4, PT ;  /* 0x0000000400007c0c */ /* 0x000fe2000bf06270 */
[----:B----4-:R3:W4:-:S12]  /*1040*/  SHFL.IDX PT, R2, R12, 0x2, 0x1c1f ;  /* 0x005c1f000c027f89 */ /* 0x01071800000e0000 */
[----:B------:R-:W-:Y:S05]  /*1050*/  @P0 BRA `(.L_x_9) ;  /* 0x000000e000000947 */ /* 0x000fea0003800000 */
[----:B------:R-:W-:Y:S01]  /*1060*/  SHF.R.S32.HI R5, RZ, 0x1f, R18 ;  /* 0x0000001fff057819 */ /* 0x000fe20000011412 */
[----:B-1--4-:R-:W-:Y:S01]  /*1070*/  IMAD.WIDE R8, R64, 0x2, R2 ;  /* 0x0000000240087825 */ /* 0x012fe200078e0202 */
        /* <DEDUP_REMOVED lines=12> */
.L_x_9:
[----:B------:R-:W-:Y:S05]  /*1140*/  BSYNC B0 ;  /* 0x0000000000007941 */ /* 0x000fea0003800000 */
.L_x_8:
[----:B-1----:R-:W-:Y:S01]  /*1150*/  MOV R0, c[0x0][0x2b8] ;  /* 0x0000ae0000007a02 */ /* 0x002fe20000000f00 */
[----:B----4-:R-:W-:Y:S01]  /*1160*/  SHFL.IDX PT, R2, R12, 0x3, 0x1c1f ;  /* 0x007c1f000c027f89 */ /* 0x010fe200000e0000 */
[----:B------:R-:W-:Y:S01]  /*1170*/  IADD3 R165, R180, -0x1, RZ ;  /* 0xffffffffb4a57810 */ /* 0x000fe20007ffe0ff */
[----:B-----5:R-:W-:Y:S01]  /*1180*/  IMAD.WIDE.U32 R174, R14, c[0x0][0x2b0], RZ ;  /* 0x0000ac000eae7a25 */ /* 0x020fe200078e00ff */
[----:B------:R-:W-:Y:S01]  /*1190*/  ISETP.NE.AND P0, PT, R0, 0x1, PT ;  /* 0x000000010000780c */ /* 0x000fe20003f05270 */
[----:B------:R-:W1:Y:S01]  /*11a0*/  SHFL.IDX PT, R3, R11, 0x3, 0x1c1f ;  /* 0x007c1f000b037f89 */ /* 0x000e6200000e0000 */
[----:B------:R-:W-:-:S02]  /*11b0*/  LEA R0, R165, R177, 0x6 ;  /* 0x000000b1a5007211 */ /* 0x000fc400078e30ff */
[----:B------:R-:W-:Y:S02]  /*11c0*/  SHF.R.S32.HI R5, RZ, 0x1f, R14 ;  /* 0x0000001fff057819 */ /* 0x000fe4000001140e */
[----:B------:R-:W-:Y:S02]  /*11d0*/  IADD3 R7, R15, 0x60, RZ ;  /* 0x000000600f077810 */ /* 0x000fe40007ffe0ff */
[----:B------:R-:W-:Y:S01]  /*11e0*/  SHF.R.S32.HI R9, RZ, 0x1f, R49 ;  /* 0x0000001fff097819 */ /* 0x000fe20000011431 */
[----:B------:R-:W-:Y:S01]  /*11f0*/  IMAD R5, R5, c[0x0][0x2b0], RZ ;  /* 0x0000ac0005057a24 */ /* 0x000fe200078e02ff */
[----:B------:R-:W-:Y:S02]  /*1200*/  IADD3 R10, R0, R178, RZ ;  /* 0x000000b2000a7210 */ /* 0x000fe40007ffe0ff */
[----:B------:R-:W-:Y:S01]  /*1210*/  SHF.L.U32 R226, R226, 0x1, RZ ;  /* 0x00000001e2e27819 */ /* 0x000fe200000006ff */
[----:B------:R-:W-:Y:S01]  /*1220*/  IMAD R8, R14, c[0x0][0x2b4], R5 ;  /* 0x0000ad000e087a24 */ /* 0x000fe200078e0205 */
[----:B------:R-:W-:Y:S01]  /*1230*/  ISETP.GE.AND P6, PT, R0, R26, PT ;  /* 0x0000001a0000720c */ /* 0x000fe20003fc6270 */
[----:B------:R-:W-:Y:S01]  /*1240*/  @P0 IMAD.HI.U32 R6, R10, c[0x0][0x2bc], RZ ;  /* 0x0000af000a060a27 */ /* 0x000fe200078e00ff */
[----:B------:R-:W-:Y:S01]  /*1250*/  ISETP.GE.AND P2, PT, R7, UR4, PT ;  /* 0x0000000407007c0c */ /* 0x000fe2000bf46270 */
[----:B------:R-:W-:Y:S01]  /*1260*/  STL.64 [R1+0x40], R174 ;  /* 0x000040ae01007387 */ /* 0x000fe20000100a00 */
[----:B------:R-:W-:Y:S01]  /*1270*/  LEA.HI R9, R9, R49, RZ, 0x3 ;  /* 0x0000003109097211 */ /* 0x000fe200078f18ff */
[----:B------:R-:W-:Y:S01]  /*1280*/  IMAD.MOV.U32 R0, RZ, RZ, R10 ;  /* 0x000000ffff007224 */ /* 0x000fe200078e000a */
[----:B------:R-:W-:-:S02]  /*1290*/  @P0 SHF.R.U32.HI R0, RZ, c[0x0][0x2c0], R6 ;  /* 0x0000b000ff000a19 */ /* 0x000fc40000011606 */
[----:B------:R-:W-:Y:S02]  /*12a0*/  SHF.R.S32.HI R6, RZ, 0x1f, R18 ;  /* 0x0000001fff067819 */ /* 0x000fe40000011412 */
[----:B------:R-:W-:Y:S02]  /*12b0*/  LOP3.LUT R184, R9, 0xfffffff8, RZ, 0xc0, !PT ;  /* 0xfffffff809b87812 */ /* 0x000fe400078ec0ff */
[----:B------:R-:W-:Y:S02]  /*12c0*/  LEA.HI R5, R6, R18, RZ, 0x3 ;  /* 0x0000001206057211 */ /* 0x000fe400078f18ff */
[----:B------:R-:W-:Y:S01]  /*12d0*/  IADD3 R171, R175, R8, RZ ;  /* 0x00000008afab7210 */ /* 0x000fe20007ffe0ff */
[----:B-1----:R-:W-:Y:S01]  /*12e0*/  @!P2 IMAD.WIDE R6, R64, 0x2, R2 ;  /* 0x000000024006a825 */ /* 0x002fe200078e0202 */
[----:B------:R-:W-:Y:S02]  /*12f0*/  LOP3.LUT R183, R5, 0xfffffff8, RZ, 0xc0, !PT ;  /* 0xfffffff805b77812 */ /* 0x000fe400078ec0ff */
[----:B------:R-:W-:-:S02]  /*1300*/  ISETP.GT.OR P6, PT, R177, 0x3f, P6 ;  /* 0x0000003fb100780c */ /* 0x000fc400037c4670 */
[----:B------:R-:W-:Y:S01]  /*1310*/  MOV R227, RZ ;  /* 0x000000ff00e37202 */ /* 0x000fe20000000f00 */
[--C-:B------:R-:W-:Y:S01]  /*1320*/  @!P2 IMAD.WIDE R8, R183, 0x2, R2.reuse ;  /* 0x00000002b708a825 */ /* 0x100fe200078e0202 */
[----:B------:R-:W-:Y:S01]  /*1330*/  @!PT LDS RZ, [RZ] ;  /* 0x00000000fffff984 */ /* 0x000fe20000000800 */
[----:B------:R1:W-:Y:S03]  /*1340*/  @!P2 LDGSTS.E.BYPASS.LTC128B.128 [R226+0x7900], [R6.64], !P5 ;  /* 0x0790000006e2afae */ /* 0x0003e6000e901d46 */
[----:B------:R-:W-:Y:S01]  /*1350*/  @!P2 IMAD.WIDE R2, R184, 0x2, R2 ;  /* 0x00000002b802a825 */ /* 0x000fe200078e0202 */
[----:B------:R4:W-:Y:S04]  /*1360*/  @!P2 LDGSTS.E.BYPASS.LTC128B.128 [R226+0x9900], [R8.64], !P4 ;  /* 0x0990000008e2afae */ /* 0x0009e8000e101d46 */
[----:B------:R2:W-:Y:S01]  /*1370*/  @!P2 LDGSTS.E.BYPASS.LTC128B.128 [R226+0xb900], [R2.64], !P3 ;  /* 0x0b90000002e2afae */ /* 0x0005e2000d901d46 */
[----:B------:R-:W-:-:S03]  /*1380*/  @!P6 IADD3 R5, P1, R0, R174, RZ ;  /* 0x000000ae0005e210 */ /* 0x000fc60007f3e0ff */
[----:B------:R-:W0:Y:S01]  /*1390*/  LDGDEPBAR ;  /* 0x00000000000079af */ /* 0x000e220000000000 */
[----:B------:R-:W-:-:S04]  /*13a0*/  IMAD.WIDE.U32 R172, R27, c[0x0][0x1e8], RZ ;  /* 0x00007a001bac7a25 */ /* 0x000fc800078e00ff */
[----:B------:R-:W-:Y:S01]  /*13b0*/  IMAD R162, R165, -0x40, R26 ;  /* 0xffffffc0a5a27824 */ /* 0x000fe200078e021a */
[----:B------:R-:W-:Y:S01]  /*13c0*/  SHF.R.S32.HI R14, RZ, 0x4, R19 ;  /* 0x00000004ff0e7819 */ /* 0x000fe20000011413 */
[----:B------:R-:W-:Y:S01]  /*13d0*/  IMAD.WIDE.U32 R28, R27, c[0x0][0x210], RZ ;  /* 0x000084001b1c7a25 */ /* 0x000fe200078e00ff */
[----:B------:R-:W-:Y:S01]  /*13e0*/  STL [R1+0x54], R171 ;  /* 0x000054ab01007387 */ /* 0x000fe20000100800 */
[----:B-1----:R-:W-:Y:S02]  /*13f0*/  @!P6 LEA.HI.X.SX32 R7, R0, R171, 0x1, P1 ;  /* 0x000000ab0007e211 */ /* 0x002fe400008f0eff */
[----:B------:R-:W-:-:S04]  /*1400*/  @!P6 LEA R6, P1, R5, c[0x0][0x2a0], 0x2 ;  /* 0x0000a8000506ea11 */ /* 0x000fc800078210ff */
[----:B------:R-:W-:Y:S01]  /*1410*/  @!P6 LEA.HI.X R7, R5, c[0x0][0x2a4], R7, 0x2, P1 ;  /* 0x0000a9000507ea11 */ /* 0x000fe200008f1407 */
[----:B------:R-:W-:Y:S06]  /*1420*/  BAR.SYNC.DEFER_BLOCKING 0x0 ;  /* 0x0000000000007b1d */ /* 0x000fec0000010000 */
[----:B---3--:R-:W3:Y:S01]  /*1430*/  @!P6 LDG.E R227, [R6.64] ;  /* 0x0000000606e3e981 */ /* 0x008ee2000c1e1900 */
[----:B------:R-:W-:Y:S01]  /*1440*/  IMAD.MOV R0, RZ, RZ, -R0 ;  /* 0x000000ffff007224 */ /* 0x000fe200078e0a00 */
[----:B----4-:R-:W-:Y:S01]  /*1450*/  SHF.R.S32.HI R9, RZ, 0x1f, R27 ;  /* 0x0000001fff097819 */ /* 0x010fe2000001141b */
[----:B------:R-:W-:Y:S01]  /*1460*/  IMAD.IADD R48, R162, 0x1, -R13 ;  /* 0x00000001a2307824 */ /* 0x000fe200078e0a0d */
[----:B------:R-:W-:Y:S01]  /*1470*/  ISETP.GE.AND P3, PT, R64, c[0x0][0x1d4], PT ;  /* 0x0000750040007a0c */ /* 0x000fe20003f66270 */
[----:B------:R-:W-:Y:S01]  /*1480*/  IMAD R230, R0, c[0x0][0x2b8], R10 ;  /* 0x0000ae0000e67a24 */ /* 0x000fe200078e020a */
[----:B------:R-:W-:Y:S01]  /*1490*/  ISETP.GE.AND P2, PT, R18, c[0x0][0x1d4], PT ;  /* 0x0000750012007a0c */ /* 0x000fe20003f46270 */
[----:B------:R-:W-:Y:S01]  /*14a0*/  STL.64 [R1+0x38], R172 ;  /* 0x000038ac01007387 */ /* 0x000fe20000100a00 */
[----:B------:R-:W-:Y:S01]  /*14b0*/  ISETP.GE.AND P5, PT, R48, 0x1, PT ;  /* 0x000000013000780c */ /* 0x000fe20003fa6270 */
[----:B--2---:R-:W-:Y:S01]  /*14c0*/  IMAD.WIDE.U32 R2, R230, c[0x0][0x1e0], RZ ;  /* 0x00007800e6027a25 */ /* 0x004fe200078e00ff */
[----:B------:R-:W-:-:S02]  /*14d0*/  SHF.R.S32.HI R5, RZ, 0x1f, R230 ;  /* 0x0000001fff057819 */ /* 0x000fc400000114e6 */
[----:B------:R-:W-:Y:S02]  /*14e0*/  LOP3.LUT R12, R24, 0xfffffff8, RZ, 0xc0, !PT ;  /* 0xfffffff8180c7812 */ /* 0x000fe400078ec0ff */
[----:B------:R-:W-:Y:S01]  /*14f0*/  SHF.R.S32.HI R11, RZ, 0x1f, R16 ;  /* 0x0000001fff0b7819 */ /* 0x000fe20000011410 */
[C---:B------:R-:W-:Y:S01]  /*1500*/  IMAD R0, R5.reuse, c[0x0][0x1e0], RZ ;  /* 0x0000780005007a24 */ /* 0x040fe200078e02ff */
[----:B------:R-:W-:Y:S01]  /*1510*/  IADD3 R12, -R12, R176, RZ ;  /* 0x000000b00c0c7210 */ /* 0x000fe20007ffe1ff */
[----:B------:R-:W-:Y:S01]  /*1520*/  IMAD R5, R5, c[0x0][0x208], RZ ;  /* 0x0000820005057a24 */ /* 0x000fe200078e02ff */
[----:B------:R-:W-:Y:S01]  /*1530*/  ISETP.GT.AND P6, PT, R48, 0x20, PT ;  /* 0x000000203000780c */ /* 0x000fe20003fc4270 */
[----:B------:R-:W-:Y:S01]  /*1540*/  IMAD R0, R230, c[0x0][0x1e4], R0 ;  /* 0x00007900e6007a24 */ /* 0x000fe200078e0200 */
[----:B------:R-:W-:Y:S01]  /*1550*/  LEA.HI R13, R12, R12, RZ, 0x1 ;  /* 0x0000000c0c0d7211 */ /* 0x000fe200078f08ff */
[----:B------:R-:W-:Y:S01]  /*1560*/  IMAD R5, R230, c[0x0][0x20c], R5 ;  /* 0x00008300e6057a24 */ /* 0x000fe200078e0205 */
[----:B------:R-:W-:-:S02]  /*1570*/  SHF.R.S32.HI R169, RZ, 0x1f, R64 ;  /* 0x0000001fffa97819 */ /* 0x000fc40000011440 */
[----:B------:R-:W-:Y:S01]  /*1580*/  IADD3 R3, R3, R0, RZ ;  /* 0x0000000003037210 */ /* 0x000fe20007ffe0ff */
[----:B------:R-:W-:Y:S01]  /*1590*/  IMAD R0, R9, c[0x0][0x1e8], RZ ;  /* 0x00007a0009007a24 */ /* 0x000fe200078e02ff */
[----:B------:R-:W-:Y:S02]  /*15a0*/  SHF.R.S32.HI R168, RZ, 0x1f, R183 ;  /* 0x0000001fffa87819 */ /* 0x000fe400000114b7 */
[----:B------:R-:W-:Y:S01]  /*15b0*/  SHF.R.S32.HI R167, RZ, 0x1f, R184 ;  /* 0x0000001fffa77819 */ /* 0x000fe200000114b8 */
[----:B------:R-:W-:-:S05]  /*15c0*/  IMAD R0, R27, c[0x0][0x1ec], R0 ;  /* 0x00007b001b007a24 */ /* 0x000fca00078e0200 */
[----:B------:R-:W-:-:S05]  /*15d0*/  IADD3 R170, R173, R0, RZ ;  /* 0x00000000adaa7210 */ /* 0x000fca0007ffe0ff */
[----:B------:R-:W-:Y:S04]  /*15e0*/  STL [R1+0x50], R170 ;  /* 0x000050aa01007387 */ /* 0x000fe80000100800 */
[----:B------:R-:W-:Y:S01]  /*15f0*/  STL.64 [R1+0x48], R28 ;  /* 0x0000481c01007387 */ /* 0x000fe20000100a00 */
[----:B---3--:R-:W-:Y:S01]  /*1600*/  SHF.R.S32.HI R10, RZ, 0x1f, R227 ;  /* 0x0000001fff0a7819 */ /* 0x008fe200000114e3 */
[----:B------:R-:W-:-:S04]  /*1610*/  IMAD.WIDE.U32 R6, R227, c[0x0][0x1f0], R2 ;  /* 0x00007c00e3067a25 */ /* 0x000fc800078e0002 */
[----:B------:R-:W-:Y:S01]  /*1620*/  IMAD R8, R10, c[0x0][0x1f0], RZ ;  /* 0x00007c000a087a24 */ /* 0x000fe200078e02ff */
[----:B------:R-:W-:Y:S01]  /*1630*/  IADD3 R0, P1, R172, R6, RZ ;  /* 0x00000006ac007210 */ /* 0x000fe20007f3e0ff */
[----:B------:R-:W-:-:S04]  /*1640*/  IMAD.WIDE.U32 R2, R230, c[0x0][0x208], RZ ;  /* 0x00008200e6027a25 */ /* 0x000fc800078e00ff */
[----:B------:R-:W-:Y:S01]  /*1650*/  IMAD R8, R227, c[0x0][0x1f4], R8 ;  /* 0x00007d00e3087a24 */ /* 0x000fe200078e0208 */
[----:B------:R-:W-:Y:S02]  /*1660*/  IADD3 R3, R3, R5, RZ ;  /* 0x0000000503037210 */ /* 0x000fe40007ffe0ff */
[----:B------:R-:W-:Y:S02]  /*1670*/  LOP3.LUT R5, R17, 0x7fffffe, RZ, 0xc0, !PT ;  /* 0x07fffffe11057812 */ /* 0x000fe400078ec0ff */
[----:B------:R-:W-:Y:S01]  /*1680*/  IADD3.X R6, R170, R7, R8, P1, !PT ;  /* 0x00000007aa067210 */ /* 0x000fe20000ffe408 */
[----:B------:R-:W-:Y:S01]  /*1690*/  IMAD.WIDE.U32 R2, R227, c[0x0][0x218], R2 ;  /* 0x00008600e3027a25 */ /* 0x000fe200078e0002 */
[----:B------:R-:W-:Y:S02]  /*16a0*/  LEA R15, P1, R0, c[0x0][0x1c8], 0x1 ;  /* 0x00007200000f7a11 */ /* 0x000fe400078208ff */
[----:B------:R-:W-:Y:S02]  /*16b0*/  IADD3 R150, R16, -R5, RZ ;  /* 0x8000000510967210 */ /* 0x000fe40007ffe0ff */
[----:B------:R-:W-:Y:S01]  /*16c0*/  LEA.HI.X R20, R0, c[0x0][0x1cc], R6, 0x1, P1 ;  /* 0x0000730000147a11 */ /* 0x000fe200008f0c06 */
[----:B------:R-:W-:Y:S01]  /*16d0*/  IMAD R0, R9, c[0x0][0x210], RZ ;  /* 0x0000840009007a24 */ /* 0x000fe200078e02ff */
[----:B------:R-:W-:Y:S01]  /*16e0*/  SHFL.IDX PT, R6, R15, RZ, 0x1c1f ;  /* 0x001c1fff0f067589 */ /* 0x000fe200000e0000 */
[----:B------:R-:W-:-:S02]  /*16f0*/  LEA.HI R8, R19, R14, RZ, 0x1 ;  /* 0x0000000e13087211 */ /* 0x000fc400078f08ff */
[----:B------:R-:W-:Y:S01]  /*1700*/  IMAD R5, R27, c[0x0][0x214], R0 ;  /* 0x000085001b057a24 */ /* 0x000fe200078e0200 */
[----:B------:R-:W1:Y:S01]  /*1710*/  SHFL.IDX PT, R7, R20, RZ, 0x1c1f ;  /* 0x001c1fff14077589 */ /* 0x000e6200000e0000 */
[----:B------:R-:W-:Y:S01]  /*1720*/  IMAD R0, R10, c[0x0][0x218], RZ ;  /* 0x000086000a007a24 */ /* 0x000fe200078e02ff */
[----:B------:R-:W-:Y:S02]  /*1730*/  LOP3.LUT R8, R8, 0xfffffffe, RZ, 0xc0, !PT ;  /* 0xfffffffe08087812 */ /* 0x000fe400078ec0ff */
[----:B------:R-:W-:Y:S01]  /*1740*/  IADD3 R9, R29, R5, RZ ;  /* 0x000000051d097210 */ /* 0x000fe20007ffe0ff */
[----:B------:R-:W-:Y:S01]  /*1750*/  IMAD R0, R227, c[0x0][0x21c], R0 ;  /* 0x00008700e3007a24 */ /* 0x000fe200078e0200 */
[----:B------:R-:W-:Y:S01]  /*1760*/  IADD3 R5, P1, R28, R2, RZ ;  /* 0x000000021c057210 */ /* 0x000fe20007f3e0ff */
[----:B------:R-:W-:Y:S01]  /*1770*/  IMAD.IADD R14, R14, 0x1, -R8 ;  /* 0x000000010e0e7824 */ /* 0x000fe200078e0a08 */
[----:B------:R-:W-:Y:S01]  /*1780*/  LEA.HI R19, R11, R16, RZ, 0x3 ;  /* 0x000000100b137211 */ /* 0x000fe200078f18ff */
[----:B------:R2:W-:Y:S01]  /*1790*/  STL [R1+0x58], R9 ;  /* 0x0000580901007387 */ /* 0x0005e20000100800 */
[----:B------:R-:W-:-:S02]  /*17a0*/  IADD3.X R10, R9, R3, R0, P1, !PT ;  /* 0x00000003090a7210 */ /* 0x000fc40000ffe400 */
[----:B------:R-:W-:Y:S02]  /*17b0*/  LOP3.LUT R11, R13, 0x7fffffe, RZ, 0xc0, !PT ;  /* 0x07fffffe0d0b7812 */ /* 0x000fe400078ec0ff */
[C---:B------:R-:W-:Y:S02]  /*17c0*/  LEA R0, P1, R5.reuse, c[0x0][0x1f8], 0x1 ;  /* 0x00007e0005007a11 */ /* 0x040fe400078208ff */
[----:B------:R-:W-:Y:S02]  /*17d0*/  IADD3 R17, R12, -R11, RZ ;  /* 0x8000000b0c117210 */ /* 0x000fe40007ffe0ff */
[----:B------:R-:W-:Y:S01]  /*17e0*/  LEA.HI.X R11, R5, c[0x0][0x1fc], R10, 0x1, P1 ;  /* 0x00007f00050b7a11 */ /* 0x000fe200008f0c0a */
[----:B------:R-:W-:Y:S01]  /*17f0*/  SHFL.IDX PT, R16, R0, RZ, 0x1c1f ;  /* 0x001c1fff00107589 */ /* 0x000fe200000e0000 */
[----:B------:R-:W-:Y:S01]  /*1800*/  SHF.L.U32 R5, R21, 0x6, RZ ;  /* 0x0000000615057819 */ /* 0x000fe200000006ff */
[----:B------:R-:W-:Y:S01]  /*1810*/  IMAD R17, R14, 0x8, R17 ;  /* 0x000000080e117824 */ /* 0x000fe200078e0211 */
[----:B------:R-:W-:Y:S01]  /*1820*/  ISETP.GE.AND P1, PT, R49, c[0x0][0x1d4], PT ;  /* 0x0000750031007a0c */ /* 0x000fe20003f26270 */
[----:B------:R3:W-:Y:S01]  /*1830*/  SHFL.IDX PT, R10, R0, 0x1, 0x1c1f ;  /* 0x003c1f00000a7f89 */ /* 0x0007e200000e0000 */
[----:B-1----:R-:W-:Y:S01]  /*1840*/  @P5 IMAD.WIDE R2, R183, 0x2, R6 ;  /* 0x00000002b7025825 */ /* 0x002fe200078e0206 */
[----:B------:R-:W-:-:S02]  /*1850*/  LOP3.LUT R5, R5, 0xc0, RZ, 0xc0, !PT ;  /* 0x000000c005057812 */ /* 0x000fc400078ec0ff */
[----:B------:R-:W-:Y:S04]  /*1860*/  SHFL.IDX PT, R12, R11, RZ, 0x1c1f ;  /* 0x001c1fff0b0c7589 */ /* 0x000fe800000e0000 */
[----:B------:R-:W-:Y:S01]  /*1870*/  SHFL.IDX PT, R11, R11, 0x1, 0x1c1f ;  /* 0x003c1f000b0b7f89 */ /* 0x000fe200000e0000 */
[----:B--2---:R-:W-:-:S04]  /*1880*/  @P5 IMAD.WIDE R8, R64, 0x2, R6 ;  /* 0x0000000240085825 */ /* 0x004fc800078e0206 */
[----:B------:R-:W-:Y:S01]  /*1890*/  @P5 IMAD.WIDE R6, R184, 0x2, R6 ;  /* 0x00000002b8065825 */ /* 0x000fe200078e0206 */
[----:B------:R1:W-:Y:S04]  /*18a0*/  @P5 LDGSTS.E.BYPASS.LTC128B.128 [R226+0x3100], [R8.64], !P3 ;  /* 0x0310000008e25fae */ /* 0x0003e8000d901d46 */
[----:B------:R2:W-:Y:S01]  /*18b0*/  @P5 LDGSTS.E.BYPASS.LTC128B.128 [R226+0x4100], [R2.64], !P2 ;  /* 0x0410000002e25fae */ /* 0x0005e2000d101d46 */
[----:B---3--:R-:W-:-:S03]  /*18c0*/  SHF.R.S32.HI R0, RZ, 0x1, R13 ;  /* 0x00000001ff007819 */ /* 0x008fc6000001140d */
[----:B------:R3:W-:Y:S01]  /*18d0*/  @P5 LDGSTS.E.BYPASS.LTC128B.128 [R226+0x5100], [R6.64], !P1 ;  /* 0x0510000006e25fae */ /* 0x0007e2000c901d46 */
[C---:B------:R-:W-:Y:S02]  /*18e0*/  LOP3.LUT P4, RZ, R0.reuse, 0x2, RZ, 0xc0, !PT ;  /* 0x0000000200ff7812 */ /* 0x040fe4000788c0ff */
[----:B------:R-:W-:-:S04]  /*18f0*/  SHF.L.U32 R0, R0, 0x6, RZ ;  /* 0x0000000600007819 */ /* 0x000fc800000006ff */
[----:B------:R-:W-:Y:S02]  /*1900*/  LOP3.LUT R0, R0, 0xc0, RZ, 0xc0, !PT ;  /* 0x000000c000007812 */ /* 0x000fe400078ec0ff */
[----:B-1----:R-:W-:Y:S02]  /*1910*/  SHF.L.U32 R8, R14, 0x3, RZ ;  /* 0x000000030e087819 */ /* 0x002fe400000006ff */
[----:B------:R-:W-:Y:S01]  /*1920*/  SHF.L.U32 R9, R22, 0x3, RZ ;  /* 0x0000000316097819 */ /* 0x000fe200000006ff */
[----:B--2---:R1:W-:Y:S01]  /*1930*/  SHFL.IDX PT, R2, R15, 0x1, 0x1c1f ;  /* 0x003c1f000f027f89 */ /* 0x0043e200000e0000 */
[----:B------:R-:W-:Y:S02]  /*1940*/  LOP3.LUT R8, R5, 0x8, R8, 0xf8, !PT ;  /* 0x0000000805087812 */ /* 0x000fe400078ef808 */
[----:B------:R-:W-:Y:S01]  /*1950*/  SHF.R.U32.HI R5, RZ, 0x3, R5 ;  /* 0x00000003ff057819 */ /* 0x000fe20000011605 */
[----:B------:R-:W3:Y:S03]  /*1960*/  SHFL.IDX PT, R3, R20, 0x1, 0x1c1f ;  /* 0x003c1f0014037f89 */ /* 0x000ee600000e0000 */
[----:B------:R-:W-:-:S02]  /*1970*/  LOP3.LUT R149, R8, R5, RZ, 0x3c, !PT ;  /* 0x0000000508957212 */ /* 0x000fc400078e3cff */
[----:B------:R-:W-:Y:S02]  /*1980*/  LOP3.LUT R5, R0, 0x8, R9, 0xf8, !PT ;  /* 0x0000000800057812 */ /* 0x000fe400078ef809 */
[----:B------:R-:W-:-:S04]  /*1990*/  SHF.R.U32.HI R0, RZ, 0x3, R0 ;  /* 0x00000003ff007819 */ /* 0x000fc80000011600 */
[----:B------:R-:W-:Y:S02]  /*19a0*/  LOP3.LUT R5, R5, R0, RZ, 0x3c, !PT ;  /* 0x0000000005057212 */ /* 0x000fe400078e3cff */
[----:B------:R-:W-:-:S04]  /*19b0*/  SHF.L.U32 R0, R19, 0x5, RZ ;  /* 0x0000000513007819 */ /* 0x000fc800000006ff */
[----:B------:R-:W-:Y:S01]  /*19c0*/  LOP3.LUT R148, R0, 0xffffff00, RZ, 0xc0, !PT ;  /* 0xffffff0000947812 */ /* 0x000fe200078ec0ff */
[----:B-1----:R-:W-:-:S03]  /*19d0*/  IMAD.WIDE R14, R64, 0x2, RZ ;  /* 0x00000002400e7825 */ /* 0x002fc600078e02ff */
[----:B------:R-:W-:Y:S01]  /*19e0*/  LEA R0, R23, R148, 0x9 ;  /* 0x0000009417007211 */ /* 0x000fe200078e48ff */
[--C-:B---3--:R-:W-:Y:S01]  /*19f0*/  @P6 IMAD.WIDE R6, R64, 0x2, R2.reuse ;  /* 0x0000000240066825 */ /* 0x108fe200078e0202 */
[----:B------:R-:W-:Y:S02]  /*1a00*/  IADD3 R50, P5, R16, R14, RZ ;  /* 0x0000000e10327210 */ /* 0x000fe40007fbe0ff */
[----:B------:R-:W-:Y:S01]  /*1a10*/  LEA R0, R150, R0, 0x5 ;  /* 0x0000000096007211 */ /* 0x000fe200078e28ff */
[--C-:B------:R-:W-:Y:S01]  /*1a20*/  @P6 IMAD.WIDE R8, R183, 0x2, R2.reuse ;  /* 0x00000002b7086825 */ /* 0x100fe200078e0202 */
[----:B------:R1:W-:Y:S01]  /*1a30*/  @P6 LDGSTS.E.BYPASS.LTC128B.128 [R226+0x3900], [R6.64], !P3 ;  /* 0x0390000006e26fae */ /* 0x0003e2000d901d46 */
[----:B------:R-:W-:Y:S02]  /*1a40*/  IADD3.X R51, R12, R15, RZ, P5, !PT ;  /* 0x0000000f0c337210 */ /* 0x000fe40002ffe4ff */
[----:B------:R-:W-:Y:S01]  /*1a50*/  @P6 IMAD.WIDE R2, R184, 0x2, R2 ;  /* 0x00000002b8026825 */ /* 0x000fe200078e0202 */
[----:B------:R2:W-:Y:S01]  /*1a60*/  @P6 LDGSTS.E.BYPASS.LTC128B.128 [R226+0x4900], [R8.64], !P2 ;  /* 0x0490000008e26fae */ /* 0x0005e2000d101d46 */
[----:B------:R-:W-:-:S02]  /*1a70*/  IADD3 R46, P5, R14, R10, RZ ;  /* 0x0000000a0e2e7210 */ /* 0x000fc40007fbe0ff */
[----:B------:R-:W-:Y:S01]  /*1a80*/  IMAD.IADD R0, R149, 0x1, R0 ;  /* 0x0000000195007824 */ /* 0x000fe200078e0200 */
[----:B------:R3:W-:Y:S02]  /*1a90*/  @P6 LDGSTS.E.BYPASS.LTC128B.128 [R226+0x5900], [R2.64], !P1 ;  /* 0x0590000002e26fae */ /* 0x0007e4000c901d46 */
[----:B------:R-:W-:Y:S02]  /*1aa0*/  IMAD.X R47, R15, 0x1, R11, P5 ;  /* 0x000000010f2f7824 */ /* 0x000fe400028e060b */
[----:B------:R-:W0:Y:S01]  /*1ab0*/  LDGDEPBAR ;  /* 0x00000000000079af */ /* 0x000e220000000000 */
[----:B------:R-:W-:-:S05]  /*1ac0*/  SHF.L.U32 R224, R0, 0x1, RZ ;  /* 0x0000000100e07819 */ /* 0x000fca00000006ff */
[----:B------:R-:W-:Y:S02]  /*1ad0*/  IMAD R225, R4, 0x2, R224 ;  /* 0x0000000204e17824 */ /* 0x000fe400078e02e0 */
[----:B-1----:R-:W-:-:S04]  /*1ae0*/  IMAD.WIDE R6, R183, 0x2, RZ ;  /* 0x00000002b7067825 */ /* 0x002fc800078e02ff */
[----:B--2---:R-:W-:Y:S01]  /*1af0*/  IMAD.WIDE R8, R184, 0x2, RZ ;  /* 0x00000002b8087825 */ /* 0x004fe200078e02ff */
[----:B------:R-:W-:Y:S02]  /*1b00*/  IADD3 R38, P5, R6, R10, RZ ;  /* 0x0000000a06267210 */ /* 0x000fe40007fbe0ff */
[----:B------:R-:W-:Y:S01]  /*1b10*/  IADD3 R44, P6, R16, R6, RZ ;  /* 0x00000006102c7210 */ /* 0x000fe20007fde0ff */
[----:B------:R-:W-:-:S04]  /*1b20*/  DEPBAR.LE SB0, 0x1 ;  /* 0x000080400000791a */ /* 0x000fc80000000000 */
[----:B------:R-:W-:-:S04]  /*1b30*/  DEPBAR.LE SB0, 0x0 ;  /* 0x000080000000791a */ /* 0x000fc80000000000 */
[----:B------:R-:W-:Y:S01]  /*1b40*/  BAR.SYNC.DEFER_BLOCKING 0x0 ;  /* 0x0000000000007b1d */ /* 0x000fe20000010000 */
[-C--:B------:R-:W-:Y:S01]  /*1b50*/  IADD3.X R39, R7, R11.reuse, RZ, P5, !PT ;  /* 0x0000000b07277210 */ /* 0x080fe20002ffe4ff */
[----:B------:R-:W-:Y:S01]  /*1b60*/  IMAD.X R45, R12, 0x1, R7, P6 ;  /* 0x000000010c2d7824 */ /* 0x000fe200030e0607 */
[----:B------:R-:W-:Y:S02]  /*1b70*/  IADD3 R6, P5, R8, R10, RZ ;  /* 0x0000000a08067210 */ /* 0x000fe40007fbe0ff */
[----:B---3--:R-:W-:Y:S02]  /*1b80*/  MOV R2, 0x10 ;  /* 0x0000001000027802 */ /* 0x008fe40000000f00 */
[----:B------:R-:W-:Y:S02]  /*1b90*/  IADD3.X R7, R9, R11, RZ, P5, !PT ;  /* 0x0000000b09077210 */ /* 0x000fe40002ffe4ff */
[----:B------:R-:W-:Y:S02]  /*1ba0*/  ISETP.GE.AND P5, PT, R64, c[0x0][0x1d4], PT ;  /* 0x0000750040007a0c */ /* 0x000fe40003fa6270 */
[----:B------:R-:W-:-:S02]  /*1bb0*/  LEA R3, R17, R5, 0x5 ;  /* 0x0000000511037211 */ /* 0x000fc400078e28ff */
[----:B------:R-:W-:Y:S02]  /*1bc0*/  SEL R2, R2, 0xfffffff0, !P4 ;  /* 0xfffffff002027807 */ /* 0x000fe40006000000 */
[----:B------:R-:W-:Y:S02]  /*1bd0*/  ISETP.LT.OR P4, PT, R48, 0x1, P5 ;  /* 0x000000013000780c */ /* 0x000fe40002f81670 */
[----:B------:R-:W-:Y:S02]  /*1be0*/  SHF.L.U32 R220, R3, 0x1, RZ ;  /* 0x0000000103dc7819 */ /* 0x000fe400000006ff */
[----:B------:R-:W-:Y:S02]  /*1bf0*/  IADD3 R36, P6, R16, R8, RZ ;  /* 0x0000000810247210 */ /* 0x000fe40007fde0ff */
[----:B------:R-:W-:Y:S02]  /*1c00*/  LEA R0, R2, R220, 0x1 ;  /* 0x000000dc02007211 */ /* 0x000fe400078e08ff */
[----:B------:R-:W-:Y:S01]  /*1c10*/  IADD3.X R37, R12, R9, RZ, P6, !PT ;  /* 0x000000090c257210 */ /* 0x000fe200037fe4ff */
[----:B------:R-:W-:Y:S01]  /*1c20*/  LDSM.16.M88.4 R20, [R220+0x3100] ;  /* 0x00310000dc14783b */ /* 0x000fe20000000200 */
[----:B------:R-:W-:-:S02]  /*1c30*/  ISETP.GE.AND P6, PT, R18, c[0x0][0x1d4], PT ;  /* 0x0000750012007a0c */ /* 0x000fc40003fc6270 */
[----:B------:R-:W-:Y:S01]  /*1c40*/  ISETP.GE.AND P5, PT, R49, c[0x0][0x1d4], PT ;  /* 0x0000750031007a0c */ /* 0x000fe20003fa6270 */
[----:B------:R-:W-:Y:S04]  /*1c50*/  LDSM.16.M88.4 R52, [R0+0x3100] ;  /* 0x003100000034783b */ /* 0x000fe80000000200 */
[----:B------:R-:W-:Y:S04]  /*1c60*/  LDSM.16.M88.4 R84, [R0+0x3500] ;  /* 0x003500000054783b */ /* 0x000fe80000000200 */
[----:B------:R-:W-:Y:S04]  /*1c70*/  LDSM.16.M88.4 R100, [R0+0x3900] ;  /* 0x003900000064783b */ /* 0x000fe80000000200 */
[----:B------:R1:W-:Y:S04]  /*1c80*/  LDSM.16.M88.4 R112, [R0+0x3d00] ;  /* 0x003d00000070783b */ /* 0x0003e80000000200 */
[----:B------:R-:W2:Y:S04]  /*1c90*/  LDSM.16.M88.4 R8, [R224+0x7100] ;  /* 0x00710000e008783b */ /* 0x000ea80000000200 */
[----:B------:R-:W3:Y:S04]  /*1ca0*/  LDSM.16.M88.4 R32, [R220+0x3500] ;  /* 0x00350000dc20783b */ /* 0x000ee80000000200 */
[----:B------:R-:W4:Y:S04]  /*1cb0*/  LDSM.16.M88.4 R28, [R220+0x3900] ;  /* 0x00390000dc1c783b */ /* 0x000f280000000200 */
[----:B------:R-:W4:Y:S04]  /*1cc0*/  LDSM.16.M88.4 R24, [R220+0x3d00] ;  /* 0x003d0000dc18783b */ /* 0x000f280000000200 */
[----:B------:R-:W4:Y:S01]  /*1cd0*/  LDSM.16.M88.4 R12, [R224+0x6100] ;  /* 0x00610000e00c783b */ /* 0x000f220000000200 */
[----:B-1----:R-:W-:-:S03]  /*1ce0*/  IADD3 R0, R220, 0x3100, RZ ;  /* 0x00003100dc007810 */ /* 0x002fc60007ffe0ff */
[----:B------:R-:W1:Y:S01]  /*1cf0*/  LDSM.16.M88.4 R40, [R225+0x6100] ;  /* 0x00610000e128783b */ /* 0x000e620000000200 */
[----:B------:R-:W-:-:S03]  /*1d00*/  LEA R223, R2, R0, 0x1 ;  /* 0x0000000002df7211 */ /* 0x000fc600078e08ff */
[----:B------:R-:W1:Y:S04]  /*1d10*/  LDSM.16.M88.4 R16, [R225+0x7100] ;  /* 0x00710000e110783b */ /* 0x000e680000000200 */
[----:B------:R-:W-:Y:S01]  /*1d20*/  @!PT LDS RZ, [RZ] ;  /* 0x00000000fffff984 */ /* 0x000fe20000000800 */
[----:B------:R-:W-:Y:S01]  /*1d30*/  @!PT LDS RZ, [RZ] ;  /* 0x00000000fffff984 */ /* 0x000fe20000000800 */
[----:B------:R-:W-:Y:S01]  /*1d40*/  @!PT LDS RZ, [RZ] ;  /* 0x00000000fffff984 */ /* 0x000fe20000000800 */
[----:B------:R1:W-:Y:S01]  /*1d50*/  LDGSTS.E.BYPASS.LTC128B.128 [R226+0x100], [R50.64], !P4 ;  /* 0x0010000032e27fae */ /* 0x0003e2000e101d46 */
[C---:B------:R-:W-:Y:S02]  /*1d60*/  ISETP.LT.OR P4, PT, R48.reuse, 0x1, P6 ;  /* 0x000000013000780c */ /* 0x040fe40003781670 */
[C---:B------:R-:W-:Y:S01]  /*1d70*/  ISETP.LT.OR P6, PT, R48.reuse, 0x21, P6 ;  /* 0x000000213000780c */ /* 0x040fe200037c1670 */
[----:B--2---:R-:W-:Y:S10]  /*1d80*/  HMMA.16816.F32 R56, R8, R20, RZ ;  /* 0x000000140838723c */ /* 0x004ff400000018ff */
[----:B------:R2:W-:Y:S01]  /*1d90*/  LDGSTS.E.BYPASS.LTC128B.128 [R226+0x1100], [R44.64], !P4 ;  /* 0x011000002ce27fae */ /* 0x0005e2000e101d46 */
[----:B------:R-:W-:-:S02]  /*1da0*/  ISETP.LT.OR P4, PT, R48, 0x1, P5 ;  /* 0x000000013000780c */ /* 0x000fc40002f81670 */
[----:B------:R-:W-:Y:S01]  /*1db0*/  ISETP.LT.OR P5, PT, R48, 0x21, P5 ;  /* 0x000000213000780c */ /* 0x000fe20002fa1670 */
[C---:B---3--:R-:W-:Y:S10]  /*1dc0*/  HMMA.16816.F32 R104, R8.reuse, R32, RZ ;  /* 0x000000200868723c */ /* 0x048ff400000018ff */
[----:B------:R3:W-:Y:S01]  /*1dd0*/  LDGSTS.E.BYPASS.LTC128B.128 [R226+0x2100], [R36.64], !P4 ;  /* 0x0210000024e27fae */ /* 0x0007e2000e101d46 */
[----:B------:R-:W-:Y:S01]  /*1de0*/  ISETP.GE.AND P4, PT, R64, c[0x0][0x1d4], PT ;  /* 0x0000750040007a0c */ /* 0x000fe20003f86270 */
[----:B----4-:R-:W-:Y:S03]  /*1df0*/  HMMA.16816.F32 R92, R8, R28, RZ ;  /* 0x0000001c085c723c */ /* 0x010fe600000018ff */
[----:B------:R-:W-:-:S05]  /*1e00*/  ISETP.LT.OR P4, PT, R48, 0x21, P4 ;  /* 0x000000213000780c */ /* 0x000fca0002781670 */
[C---:B------:R-:W-:Y:S08]  /*1e10*/  HMMA.16816.F32 R76, R8.reuse, R24, RZ ;  /* 0x00000018084c723c */ /* 0x040ff000000018ff */
[----:B------:R-:W-:Y:S01]  /*1e20*/  HMMA.16816.F32 R108, R8, R22, RZ ;  /* 0x00000016086c723c */ /* 0x000fe200000018ff */
[----:B------:R2:W-:Y:S01]  /*1e30*/  LDGSTS.E.BYPASS.LTC128B.128 [R226+0x900], [R46.64], !P4 ;  /* 0x009000002ee27fae */ /* 0x0005e2000e101d46 */
[----:B------:R-:W-:-:S03]  /*1e40*/  ISETP.GT.AND P4, PT, R165, R181, PT ;  /* 0x000000b5a500720c */ /* 0x000fc60003f84270 */
[----:B------:R3:W-:Y:S01]  /*1e50*/  LDGSTS.E.BYPASS.LTC128B.128 [R226+0x1900], [R38.64], !P6 ;  /* 0x0190000026e27fae */ /* 0x0007e2000f101d46 */
[----:B------:R-:W-:Y:S02]  /*1e60*/  ISETP.GT.AND P6, PT, R177, 0x3f, PT ;  /* 0x0000003fb100780c */ /* 0x000fe40003fc4270 */
[C---:B------:R-:W-:Y:S01]  /*1e70*/  HMMA.16816.F32 R96, R8.reuse, R34, RZ ;  /* 0x000000220860723c */ /* 0x040fe200000018ff */
[----:B------:R4:W-:Y:S04]  /*1e80*/  LDGSTS.E.BYPASS.LTC128B.128 [R226+0x2900], [R6.64], !P5 ;  /* 0x0290000006e27fae */ /* 0x0009e8000e901d46 */
[----:B------:R-:W-:Y:S03]  /*1e90*/  LDSM.16.M88.4 R68, [R220+0x4100] ;  /* 0x00410000dc44783b */ /* 0x000fe60000000200 */
[C---:B------:R-:W-:Y:S01]  /*1ea0*/  HMMA.16816.F32 R88, R8.reuse, R30, RZ ;  /* 0x0000001e0858723c */ /* 0x040fe200000018ff */
[----:B------:R-:W-:Y:S04]  /*1eb0*/  LDSM.16.M88.4 R60, [R223+0x1000] ;  /* 0x00100000df3c783b */ /* 0x000fe80000000200 */
[----:B------:R-:W0:Y:S03]  /*1ec0*/  LDGDEPBAR ;  /* 0x00000000000079af */ /* 0x000e260000000000 */
[----:B------:R-:W-:Y:S08]  /*1ed0*/  HMMA.16816.F32 R72, R8, R26, RZ ;  /* 0x0000001a0848723c */ /* 0x000ff000000018ff */
[C---:B------:R-:W-:Y:S01]  /*1ee0*/  HMMA.16816.F32 R8, R12.reuse, R20, RZ ;  /* 0x000000140c08723c */ /* 0x040fe200000018ff */
[----:B---3--:R-:W3:Y:S07]  /*1ef0*/  LDSM.16.M88.4 R36, [R224+0x8100] ;  /* 0x00810000e024783b */ /* 0x008eee0000000200 */
[C---:B------:R-:W-:Y:S08]  /*1f00*/  HMMA.16816.F32 R80, R12.reuse, R22, RZ ;  /* 0x000000160c50723c */ /* 0x040ff000000018ff */
[C---:B------:R-:W-:Y:S08]  /*1f10*/  HMMA.16816.F32 R20, R12.reuse, R32, RZ ;  /* 0x000000200c14723c */ /* 0x040ff000000018ff */
[----:B------:R-:W-:Y:S01]  /*1f20*/  HMMA.16816.F32 R120, R12, R34, RZ ;  /* 0x000000220c78723c */ /* 0x000fe200000018ff */
[----:B------:R-:W3:Y:S07]  /*1f30*/  LDSM.16.M88.4 R32, [R224+0x9100] ;  /* 0x00910000e020783b */ /* 0x000eee0000000200 */
[----:B-1----:R-:W-:Y:S08]  /*1f40*/  HMMA.16816.F32 R8, R40, R52, R8 ;  /* 0x000000342808723c */ /* 0x002ff00000001808 */
[C---:B--2---:R-:W-:Y:S08]  /*1f50*/  HMMA.16816.F32 R44, R12.reuse, R28, RZ ;  /* 0x0000001c0c2c723c */ /* 0x044ff000000018ff */
[C---:B------:R-:W-:Y:S01]  /*1f60*/  HMMA.16816.F32 R128, R12.reuse, R30, RZ ;  /* 0x0000001e0c80723c */ /* 0x040fe200000018ff */
[----:B------:R-:W1:Y:S07]  /*1f70*/  LDSM.16.M88.4 R28, [R225+0x8100] ;  /* 0x00810000e11c783b */ /* 0x000e6e0000000200 */
[C---:B------:R-:W-:Y:S08]  /*1f80*/  HMMA.16816.F32 R116, R12.reuse, R24, RZ ;  /* 0x000000180c74723c */ /* 0x040ff000000018ff */
[----:B------:R-:W-:Y:S01]  /*1f90*/  HMMA.16816.F32 R124, R12, R26, RZ ;  /* 0x0000001a0c7c723c */ /* 0x000fe200000018ff */
[----:B------:R-:W2:Y:S07]  /*1fa0*/  LDSM.16.M88.4 R24, [R225+0x9100] ;  /* 0x00910000e118783b */ /* 0x000eae0000000200 */
[----:B------:R-:W-:Y:S08]  /*1fb0*/  HMMA.16816.F32 R12, R16, R52, R56 ;  /* 0x00000034100c723c */ /* 0x000ff00000001838 */
[----:B---3--:R-:W-:Y:S08]  /*1fc0*/  HMMA.16816.F32 R8, R36, R68, R8 ;  /* 0x000000442408723c */ /* 0x008ff00000001808 */
[C---:B------:R-:W-:Y:S08]  /*1fd0*/  HMMA.16816.F32 R140, R16.reuse, R100, R92 ;  /* 0x00000064108c723c */ /* 0x040ff0000000185c */
[----:B------:R-:W-:Y:S08]  /*1fe0*/  HMMA.16816.F32 R108, R16, R54, R108 ;  /* 0x00000036106c723c */ /* 0x000ff0000000186c */
[C---:B------:R-:W-:Y:S01]  /*1ff0*/  HMMA.16816.F32 R92, R40.reuse, R84, R20 ;  /* 0x00000054285c723c */ /* 0x040fe20000001814 */
[----:B------:R-:W-:Y:S07]  /*2000*/  LDSM.16.M88.4 R20, [R224+0xa100] ;  /* 0x00a10000e014783b */ /* 0x000fee0000000200 */
[----:B------:R-:W-:Y:S01]  /*2010*/  HMMA.16816.F32 R80, R40, R54, R80 ;  /* 0x000000362850723c */ /* 0x000fe20000001850 */
[----:B------:R-:W3:Y:S07]  /*2020*/  LDSM.16.M88.4 R52, [R220+0x5100] ;  /* 0x00510000dc34783b */ /* 0x000eee0000000200 */
[----:B------:R-:W-:Y:S01]  /*2030*/  HMMA.16816.F32 R48, R32, R68, R12 ;  /* 0x000000442030723c */ /* 0x000fe2000000180c */
[----:B------:R-:W-:Y:S07]  /*2040*/  LDSM.16.M88.4 R12, [R225+0xa100] ;  /* 0x00a10000e10c783b */ /* 0x000fee0000000200 */
[C---:B------:R-:W-:Y:S08]  /*2050*/  HMMA.16816.F32 R104, R16.reuse, R84, R104 ;  /* 0x000000541068723c */ /* 0x040ff00000001868 */
[C---:B------:R-:W-:Y:S08]  /*2060*/  HMMA.16816.F32 R152, R16.reuse, R112, R76 ;  /* 0x000000701098723c */ /* 0x040ff0000000184c */
[C---:B------:R-:W-:Y:S08]  /*2070*/  HMMA.16816.F32 R136, R16.reuse, R86, R96 ;  /* 0x000000561088723c */ /* 0x040ff00000001860 */
[C---:B------:R-:W-:Y:S08]  /*2080*/  HMMA.16816.F32 R144, R16.reuse, R102, R88 ;  /* 0x000000661090723c */ /* 0x040ff00000001858 */
[----:B------:R-:W-:Y:S01]  /*2090*/  HMMA.16816.F32 R156, R16, R114, R72 ;  /* 0x00000072109c723c */ /* 0x000fe20000001848 */
[----:B------:R-:W3:Y:S07]  /*20a0*/  LDSM.16.M88.4 R16, [R224+0xb100] ;  /* 0x00b10000e010783b */ /* 0x000eee0000000200 */
[----:B-1----:R-:W-:Y:S01]  /*20b0*/  HMMA.16816.F32 R72, R28, R60, R8 ;  /* 0x0000003c1c48723c */ /* 0x002fe20000001808 */
[----:B------:R-:W-:Y:S07]  /*20c0*/  LDSM.16.M88.4 R8, [R225+0xb100] ;  /* 0x00b10000e108783b */ /* 0x000fee0000000200 */
[----:B------:R-:W-:Y:S01]  /*20d0*/  HMMA.16816.F32 R132, R40, R100, R44 ;  /* 0x000000642884723c */ /* 0x000fe2000000182c */
[----:B------:R-:W1:Y:S07]  /*20e0*/  LDSM.16.M88.4 R44, [R223+0x2000] ;  /* 0x00200000df2c783b */ /* 0x000e6e0000000200 */
[----:B--2---:R-:W-:Y:S01]  /*20f0*/  HMMA.16816.F32 R56, R24, R60, R48 ;  /* 0x0000003c1838723c */ /* 0x004fe20000001830 */
[----:B------:R-:W2:Y:S07]  /*2100*/  LDSM.16.M88.4 R48, [R220+0x4500] ;  /* 0x00450000dc30783b */ /* 0x000eae0000000200 */
[----:B------:R-:W-:Y:S08]  /*2110*/  HMMA.16816.F32 R80, R36, R70, R80 ;  /* 0x000000462450723c */ /* 0x000ff00000001850 */
[----:B------:R-:W-:Y:S08]  /*2120*/  HMMA.16816.F32 R96, R40, R86, R120 ;  /* 0x000000562860723c */ /* 0x000ff00000001878 */
[----:B------:R-:W-:Y:S08]  /*2130*/  HMMA.16816.F32 R84, R32, R70, R108 ;  /* 0x000000462054723c */ /* 0x000ff0000000186c */
[-C--:B---3--:R-:W-:Y:S08]  /*2140*/  HMMA.16816.F32 R76, R20, R52.reuse, R72 ;  /* 0x00000034144c723c */ /* 0x088ff00000001848 */
[----:B------:R-:W-:Y:S01]  /*2150*/  HMMA.16816.F32 R68, R16, R52, R56 ;  /* 0x000000341044723c */ /* 0x000fe20000001838 */
[----:B------:R-:W3:Y:S07]  /*2160*/  LDSM.16.M88.4 R56, [R223+0x1400] ;  /* 0x00140000df38783b */ /* 0x000eee0000000200 */
[-C--:B------:R-:W-:Y:S08]  /*2170*/  HMMA.16816.F32 R72, R28, R62.reuse, R80 ;  /* 0x0000003e1c48723c */ /* 0x080ff00000001850 */
[----:B------:R-:W-:Y:S08]  /*2180*/  HMMA.16816.F32 R80, R24, R62, R84 ;  /* 0x0000003e1850723c */ /* 0x000ff00000001854 */
[----:B-1----:R-:W-:Y:S08]  /*2190*/  HMMA.16816.F32 R88, R12, R44, R76 ;  /* 0x0000002c0c58723c */ /* 0x002ff0000000184c */
[----:B--2---:R-:W-:Y:S08]  /*21a0*/  HMMA.16816.F32 R76, R36, R48, R92 ;  /* 0x00000030244c723c */ /* 0x004ff0000000185c */
[C---:B------:R-:W-:Y:S08]  /*21b0*/  HMMA.16816.F32 R116, R40.reuse, R112, R116 ;  /* 0x000000702874723c */ /* 0x040ff00000001874 */
[----:B------:R-:W-:Y:S01]  /*21c0*/  HMMA.16816.F32 R128, R40, R102, R128 ;  /* 0x000000662880723c */ /* 0x000fe20000001880 */
[----:B------:R-:W-:-:S04]  /*21d0*/  FMUL.FTZ R0, R88, c[0x0][0x320] ;  /* 0x0000c80058007a20 */ /* 0x000fc80000410000 */
[----:B------:R1:W2:Y:S03]  /*21e0*/  MUFU.TANH R164, R0 ;  /* 0x0000000000a47308 */ /* 0x0002a60000002400 */
[----:B------:R-:W-:Y:S01]  /*21f0*/  HMMA.16816.F32 R124, R40, R114, R124 ;  /* 0x00000072287c723c */ /* 0x000fe2000000187c */
[----:B------:R-:W2:Y:S07]  /*2200*/  LDSM.16.M88.4 R40, [R220+0x5500] ;  /* 0x00550000dc28783b */ /* 0x000eae0000000200 */
[----:B------:R-:W-:Y:S01]  /*2210*/  HMMA.16816.F32 R84, R8, R44, R68 ;  /* 0x0000002c0854723c */ /* 0x000fe20000001844 */
[----:B-1----:R-:W-:-:S07]  /*2220*/  FMUL.FTZ R0, R89, c[0x0][0x320] ;  /* 0x0000c80059007a20 */ /* 0x002fce0000410000 */
[-C--:B------:R-:W-:Y:S01]  /*2230*/  HMMA.16816.F32 R68, R20, R54.reuse, R72 ;  /* 0x000000361444723c */ /* 0x080fe20000001848 */
[----:B------:R1:W1:Y:S07]  /*2240*/  MUFU.TANH R163, R0 ;  /* 0x0000000000a37308 */ /* 0x00026e0000002400 */
[----:B------:R-:W-:Y:S01]  /*2250*/  HMMA.16816.F32 R72, R16, R54, R80 ;  /* 0x000000361048723c */ /* 0x000fe20000001850 */
[----:B------:R-:W2:Y:S07]  /*2260*/  LDSM.16.M88.4 R52, [R223+0x2400] ;  /* 0x00240000df34783b */ /* 0x000eae0000000200 */
[----:B------:R-:W-:Y:S01]  /*2270*/  HMMA.16816.F32 R60, R32, R48, R104 ;  /* 0x00000030203c723c */ /* 0x000fe20000001868 */
[----:B-1----:R-:W-:-:S04]  /*2280*/  FMUL.FTZ R0, R90, c[0x0][0x320] ;  /* 0x0000c8005a007a20 */ /* 0x002fc80000410000 */
[----:B------:R1:W1:Y:S03]  /*2290*/  MUFU.TANH R161, R0 ;  /* 0x0000000000a17308 */ /* 0x0002660000002400 */
[----:B---3--:R-:W-:Y:S08]  /*22a0*/  HMMA.16816.F32 R76, R28, R56, R76 ;  /* 0x000000381c4c723c */ /* 0x008ff0000000184c */
[----:B------:R-:W-:Y:S01]  /*22b0*/  HMMA.16816.F32 R80, R12, R46, R68 ;  /* 0x0000002e0c50723c */ /* 0x000fe20000001844 */
[----:B-1----:R-:W-:-:S07]  /*22c0*/  FMUL.FTZ R0, R91, c[0x0][0x320] ;  /* 0x0000c8005b007a20 */ /* 0x002fce0000410000 */
[----:B------:R-:W-:Y:S01]  /*22d0*/  HMMA.16816.F32 R92, R8, R46, R72 ;  /* 0x0000002e085c723c */ /* 0x000fe20000001848 */
[----:B------:R1:W3:Y:S07]  /*22e0*/  MUFU.TANH R160, R0 ;  /* 0x0000000000a07308 */ /* 0x0002ee0000002400 */
[----:B------:R-:W-:Y:S01]  /*22f0*/  HMMA.16816.F32 R68, R24, R56, R60 ;  /* 0x000000381844723c */ /* 0x000fe2000000183c */
[----:B------:R-:W3:Y:S07]  /*2300*/  LDSM.16.M88.4 R60, [R220+0x4900] ;  /* 0x00490000dc3c783b */ /* 0x000eee0000000200 */
[----:B------:R-:W-:Y:S01]  /*2310*/  HMMA.16816.F32 R44, R36, R50, R96 ;  /* 0x00000032242c723c */ /* 0x000fe20000001860 */
[----:B-1----:R-:W-:-:S04]  /*2320*/  FMUL.FTZ R0, R84, c[0x0][0x320] ;  /* 0x0000c80054007a20 */ /* 0x002fc80000410000 */
[----:B------:R1:W1:Y:S03]  /*2330*/  MUFU.TANH R151, R0 ;  /* 0x0000000000977308 */ /* 0x0002660000002400 */
[----:B--2---:R-:W-:Y:S08]  /*2340*/  HMMA.16816.F32 R72, R20, R40, R76 ;  /* 0x000000281448723c */ /* 0x004ff0000000184c */
[----:B------:R-:W-:Y:S01]  /*2350*/  HMMA.16816.F32 R76, R32, R50, R136 ;  /* 0x00000032204c723c */ /* 0x000fe20000001888 */
[----:B-1----:R-:W-:-:S07]  /*2360*/  FMUL.FTZ R0, R85, c[0x0][0x320] ;  /* 0x0000c80055007a20 */ /* 0x002fce0000410000 */
[----:B------:R-:W-:Y:S01]  /*2370*/  HMMA.16816.F32 R68, R16, R40, R68 ;  /* 0x000000281044723c */ /* 0x000fe20000001844 */
[----:B------:R1:W2:Y:S07]  /*2380*/  MUFU.TANH R123, R0 ;  /* 0x00000000007b7308 */ /* 0x0002ae0000002400 */
[----:B------:R-:W-:Y:S01]  /*2390*/  HMMA.16816.F32 R48, R28, R58, R44 ;  /* 0x0000003a1c30723c */ /* 0x000fe2000000182c */
[----:B------:R-:W2:Y:S01]  /*23a0*/  LDSM.16.M88.4 R44, [R223+0x1800] ;  /* 0x00180000df2c783b */ /* 0x000ea20000000200 */
[----:B-1----:R-:W-:-:S04]  /*23b0*/  FMUL.FTZ R0, R86, c[0x0][0x320] ;  /* 0x0000c80056007a20 */ /* 0x002fc80000410000 */
[----:B------:R1:W1:Y:S10]  /*23c0*/  MUFU.TANH R122, R0 ;  /* 0x00000000007a7308 */ /* 0x0002740000002400 */
[----:B------:R-:W-:Y:S08]  /*23d0*/  HMMA.16816.F32 R88, R8, R52, R68 ;  /* 0x000000340858723c */ /* 0x000ff00000001844 */
[----:B------:R-:W-:Y:S01]  /*23e0*/  HMMA.16816.F32 R68, R20, R42, R48 ;  /* 0x0000002a1444723c */ /* 0x000fe20000001830 */
[----:B-1----:R-:W-:-:S07]  /*23f0*/  FMUL.FTZ R0, R87, c[0x0][0x320] ;  /* 0x0000c80057007a20 */ /* 0x002fce0000410000 */
[----:B---3--:R-:W-:Y:S01]  /*2400*/  HMMA.16816.F32 R48, R32, R60, R140 ;  /* 0x0000003c2030723c */ /* 0x008fe2000000188c */
[----:B------:R1:W3:-:S15]  /*2410*/  MUFU.TANH R120, R0 ;  /* 0x0000000000787308 */ /* 0x0002de0000002400 */
[----:B------:R-:W-:Y:S01]  /*2420*/  HMMA.16816.F32 R84, R12, R54, R68 ;  /* 0x000000360c54723c */ /* 0x000fe20000001844 */
[----:B-1----:R-:W-:-:S04]  /*2430*/  FMUL.FTZ R0, R80, c[0x0][0x320] ;  /* 0x0000c80050007a20 */ /* 0x002fc80000410000 */
[----:B------:R1:W1:Y:S03]  /*2440*/  MUFU.TANH R121, R0 ;  /* 0x0000000000797308 */ /* 0x0002660000002400 */
[----:B------:R-:W-:Y:S01]  /*2450*/  HMMA.16816.F32 R68, R36, R62, R128 ;  /* 0x0000003e2444723c */ /* 0x000fe20000001880 */
[----:B-1----:R-:W-:-:S04]  /*2460*/  FMUL.FTZ R0, R81, c[0x0][0x320] ;  /* 0x0000c80051007a20 */ /* 0x002fc80000410000 */
[----:B------:R1:W1:Y:S02]  /*2470*/  MUFU.TANH R115, R0 ;  /* 0x0000000000737308 */ /* 0x0002640000002400 */
[----:B-1----:R-:W-:-:S06]  /*2480*/  FMUL.FTZ R0, R82, c[0x0][0x320] ;  /* 0x0000c80052007a20 */ /* 0x002fcc0000410000 */
[----:B------:R1:W1:Y:S02]  /*2490*/  MUFU.TANH R114, R0 ;  /* 0x0000000000727308 */ /* 0x0002640000002400 */
[----:B-1----:R-:W-:Y:S02]  /*24a0*/  FMUL.FTZ R0, R83, c[0x0][0x320] ;  /* 0x0000c80053007a20 */ /* 0x002fe40000410000 */
[----:B------:R-:W-:Y:S04]  /*24b0*/  HMMA.16816.F32 R80, R12, R52, R72 ;  /* 0x000000340c50723c */ /* 0x000fe80000001848 */
[----:B------:R1:W1:Y:S04]  /*24c0*/  MUFU.TANH R113, R0 ;  /* 0x0000000000717308 */ /* 0x0002680000002400 */
[----:B------:R-:W-:Y:S01]  /*24d0*/  HMMA.16816.F32 R72, R24, R58, R76 ;  /* 0x0000003a1848723c */ /* 0x000fe2000000184c */
[----:B------:R-:W3:Y:S07]  /*24e0*/  LDSM.16.M88.4 R56, [R220+0x5900] ;  /* 0x00590000dc38783b */ /* 0x000eee0000000200 */
[----:B------:R-:W-:Y:S01]  /*24f0*/  HMMA.16816.F32 R76, R36, R60, R132 ;  /* 0x0000003c244c723c */ /* 0x000fe20000001884 */
[----:B-1----:R-:W-:-:S04]  /*2500*/  FMUL.FTZ R0, R92, c[0x0][0x320] ;  /* 0x0000c8005c007a20 */ /* 0x002fc80000410000 */
[----:B------:R1:W1:Y:S03]  /*2510*/  MUFU.TANH R112, R0 ;  /* 0x0000000000707308 */ /* 0x0002660000002400 */
[----:B------:R-:W-:Y:S08]  /*2520*/  HMMA.16816.F32 R60, R32, R62, R144 ;  /* 0x0000003e203c723c */ /* 0x000ff00000001890 */
[----:B------:R-:W-:Y:S01]  /*2530*/  HMMA.16816.F32 R72, R16, R42, R72 ;  /* 0x0000002a1048723c */ /* 0x000fe20000001848 */
[----:B------:R-:W-:Y:S01]  /*2540*/  LDSM.16.M88.4 R40, [R223+0x2800] ;  /* 0x00280000df28783b */ /* 0x000fe20000000200 */
[----:B-1----:R-:W-:-:S06]  /*2550*/  FMUL.FTZ R0, R93, c[0x0][0x320] ;  /* 0x0000c8005d007a20 */ /* 0x002fcc0000410000 */
[----:B--2---:R-:W-:Y:S01]  /*2560*/  HMMA.16816.F32 R76, R28, R44, R76 ;  /* 0x0000002c1c4c723c */ /* 0x004fe2000000184c */
[----:B------:R1:W2:Y:S02]  /*2570*/  MUFU.TANH R111, R0 ;  /* 0x00000000006f7308 */ /* 0x0002a40000002400 */
[----:B-1----:R-:W-:-:S06]  /*2580*/  FMUL.FTZ R0, R94, c[0x0][0x320] ;  /* 0x0000c8005e007a20 */ /* 0x002fcc0000410000 */
[----:B------:R1:W1:Y:S02]  /*2590*/  MUFU.TANH R110, R0 ;  /* 0x00000000006e7308 */ /* 0x0002640000002400 */
[----:B-1----:R-:W-:-:S05]  /*25a0*/  FMUL.FTZ R0, R95, c[0x0][0x320] ;  /* 0x0000c8005f007a20 */ /* 0x002fca0000410000 */
[----:B------:R-:W-:Y:S01]  /*25b0*/  HMMA.16816.F32 R92, R8, R54, R72 ;  /* 0x00000036085c723c */ /* 0x000fe20000001848 */
[----:B------:R1:W1:Y:S07]  /*25c0*/  MUFU.TANH R108, R0 ;  /* 0x00000000006c7308 */ /* 0x00026e0000002400 */
[----:B---3--:R-:W-:Y:S08]  /*25d0*/  HMMA.16816.F32 R52, R20, R56, R76 ;  /* 0x000000381434723c */ /* 0x008ff0000000184c */
[----:B------:R-:W-:Y:S01]  /*25e0*/  HMMA.16816.F32 R76, R28, R46, R68 ;  /* 0x0000002e1c4c723c */ /* 0x000fe20000001844 */
[----:B-1----:R-:W-:-:S04]  /*25f0*/  FMUL.FTZ R0, R80, c[0x0][0x320] ;  /* 0x0000c80050007a20 */ /* 0x002fc80000410000 */
[----:B------:R1:W3:Y:S03]  /*2600*/  MUFU.TANH R109, R0 ;  /* 0x00000000006d7308 */ /* 0x0002e60000002400 */
[----:B------:R-:W-:Y:S01]  /*2610*/  HMMA.16816.F32 R68, R24, R46, R60 ;  /* 0x0000002e1844723c */ /* 0x000fe2000000183c */
[----:B-1----:R-:W-:-:S04]  /*2620*/  FMUL.FTZ R0, R81, c[0x0][0x320] ;  /* 0x0000c80051007a20 */ /* 0x002fc80000410000 */
[----:B------:R1:W1:Y:S02]  /*2630*/  MUFU.TANH R106, R0 ;  /* 0x00000000006a7308 */ /* 0x0002640000002400 */
[----:B-1----:R-:W-:-:S06]  /*2640*/  FMUL.FTZ R0, R82, c[0x0][0x320] ;  /* 0x0000c80052007a20 */ /* 0x002fcc0000410000 */
[----:B------:R1:W1:Y:S02]  /*2650*/  MUFU.TANH R107, R0 ;  /* 0x00000000006b7308 */ /* 0x0002640000002400 */
[----:B-1----:R-:W-:Y:S02]  /*2660*/  FMUL.FTZ R0, R83, c[0x0][0x320] ;  /* 0x0000c80053007a20 */ /* 0x002fe40000410000 */
[----:B------:R-:W-:Y:S01]  /*2670*/  HMMA.16816.F32 R80, R24, R44, R48 ;  /* 0x0000002c1850723c */ /* 0x000fe20000001830 */
[----:B------:R-:W1:Y:S03]  /*2680*/  LDSM.16.M88.4 R48, [R220+0x4d00] ;  /* 0x004d0000dc30783b */ /* 0x000e660000000200 */
[----:B------:R2:W1:Y:S01]  /*2690*/  MUFU.TANH R105, R0 ;  /* 0x0000000000697308 */ /* 0x0004620000002400 */
[----:B------:R-:W-:Y:S01]  /*26a0*/  LDSM.16.M88.4 R44, [R220+0x5d00] ;  /* 0x005d0000dc2c783b */ /* 0x000fe20000000200 */
[----:B--2---:R-:W-:-:S06]  /*26b0*/  FMUL.FTZ R0, R88, c[0x0][0x320] ;  /* 0x0000c80058007a20 */ /* 0x004fcc0000410000 */
[----:B------:R2:W1:-:S12]  /*26c0*/  MUFU.TANH R104, R0 ;  /* 0x0000000000687308 */ /* 0x0004580000002400 */
[----:B------:R-:W-:Y:S01]  /*26d0*/  HMMA.16816.F32 R72, R16, R56, R80 ;  /* 0x000000381048723c */ /* 0x000fe20000001850 */
[----:B--2---:R-:W-:-:S07]  /*26e0*/  FMUL.FTZ R0, R89, c[0x0][0x320] ;  /* 0x0000c80059007a20 */ /* 0x004fce0000410000 */
[-C--:B-1----:R-:W-:Y:S01]  /*26f0*/  HMMA.16816.F32 R60, R36, R48.reuse, R116 ;  /* 0x00000030243c723c */ /* 0x082fe20000001874 */
[----:B------:R1:W2:Y:S07]  /*2700*/  MUFU.TANH R101, R0 ;  /* 0x0000000000657308 */ /* 0x0002ae0000002400 */
[----:B------:R-:W-:Y:S08]  /*2710*/  HMMA.16816.F32 R80, R32, R48, R152 ;  /* 0x000000302050723c */ /* 0x000ff00000001898 */
[----:B------:R-:W-:Y:S01]  /*2720*/  HMMA.16816.F32 R36, R36, R50, R124 ;  /* 0x000000322424723c */ /* 0x000fe2000000187c */
[----:B-1----:R-:W-:-:S04]  /*2730*/  FMUL.FTZ R0, R90, c[0x0][0x320] ;  /* 0x0000c8005a007a20 */ /* 0x002fc80000410000 */
[----:B------:R1:W1:Y:S03]  /*2740*/  MUFU.TANH R100, R0 ;  /* 0x0000000000647308 */ /* 0x0002660000002400 */
[----:B------:R-:W-:Y:S01]  /*2750*/  HMMA.16816.F32 R32, R32, R50, R156 ;  /* 0x000000322020723c */ /* 0x000fe2000000189c */
[----:B-1----:R-:W-:-:S07]  /*2760*/  FMUL.FTZ R0, R91, c[0x0][0x320] ;  /* 0x0000c8005b007a20 */ /* 0x002fce0000410000 */
[----:B------:R-:W-:Y:S01]  /*2770*/  HMMA.16816.F32 R88, R8, R40, R72 ;  /* 0x000000280858723c */ /* 0x000fe20000001848 */
[----:B------:R1:W1:Y:S07]  /*2780*/  MUFU.TANH R65, R0 ;  /* 0x0000000000417308 */ /* 0x00026e0000002400 */
[-C--:B------:R-:W-:Y:S08]  /*2790*/  HMMA.16816.F32 R72, R20, R58.reuse, R76 ;  /* 0x0000003a1448723c */ /* 0x080ff0000000184c */
[----:B------:R-:W-:Y:S01]  /*27a0*/  HMMA.16816.F32 R76, R16, R58, R68 ;  /* 0x0000003a104c723c */ /* 0x000fe20000001844 */
[----:B------:R-:W-:Y:S01]  /*27b0*/  LDSM.16.M88.4 R56, [R223+0x2c00] ;  /* 0x002c0000df38783b */ /* 0x000fe20000000200 */
[----:B-1----:R-:W-:-:S04]  /*27c0*/  FMUL.FTZ R0, R84, c[0x0][0x320] ;  /* 0x0000c80054007a20 */ /* 0x002fc80000410000 */
[----:B------:R1:W1:Y:S10]  /*27d0*/  MUFU.TANH R102, R0 ;  /* 0x0000000000667308 */ /* 0x0002740000002400 */
[----:B------:R-:W-:Y:S01]  /*27e0*/  HMMA.16816.F32 R72, R12, R42, R72 ;  /* 0x0000002a0c48723c */ /* 0x000fe20000001848 */
[----:B-1----:R-:W-:-:S07]  /*27f0*/  FMUL.FTZ R0, R85, c[0x0][0x320] ;  /* 0x0000c80055007a20 */ /* 0x002fce0000410000 */
[----:B------:R-:W-:Y:S01]  /*2800*/  HMMA.16816.F32 R76, R8, R42, R76 ;  /* 0x0000002a084c723c */ /* 0x000fe2000000184c */
[----:B------:R1:W1:Y:S02]  /*2810*/  MUFU.TANH R103, R0 ;  /* 0x0000000000677308 */ /* 0x0002640000002400 */
[----:B-1----:R-:W-:-:S06]  /*2820*/  FMUL.FTZ R0, R86, c[0x0][0x320] ;  /* 0x0000c80056007a20 */ /* 0x002fcc0000410000 */
[----:B------:R1:W1:Y:S02]  /*2830*/  MUFU.TANH R99, R0 ;  /* 0x0000000000637308 */ /* 0x0002640000002400 */
[----:B-1----:R-:W-:Y:S02]  /*2840*/  FMUL.FTZ R0, R87, c[0x0][0x320] ;  /* 0x0000c80057007a20 */ /* 0x002fe40000410000 */
[----:B------:R-:W-:Y:S01]  /*2850*/  HMMA.16816.F32 R84, R12, R40, R52 ;  /* 0x000000280c54723c */ /* 0x000fe20000001834 */
[----:B------:R-:W1:Y:S03]  /*2860*/  LDSM.16.M88.4 R52, [R223+0x1c00] ;  /* 0x001c0000df34783b */ /* 0x000e660000000200 */
[----:B------:R2:W1:Y:S01]  /*2870*/  MUFU.TANH R98, R0 ;  /* 0x0000000000627308 */ /* 0x0004620000002400 */
[----:B------:R-:W-:-:S04]  /*2880*/  DEPBAR.LE SB0, 0x0 ;  /* 0x000080000000791a */ /* 0x000fc80000000000 */
[----:B--2---:R-:W-:-:S04]  /*2890*/  FMUL.FTZ R0, R92, c[0x0][0x320] ;  /* 0x0000c8005c007a20 */ /* 0x004fc80000410000 */
[----:B------:R2:W1:Y:S02]  /*28a0*/  MUFU.TANH R97, R0 ;  /* 0x0000000000617308 */ /* 0x0004640000002400 */
[----:B--2---:R-:W-:Y:S01]  /*28b0*/  FMUL.FTZ R0, R93, c[0x0][0x320] ;  /* 0x0000c8005d007a20 */ /* 0x004fe20000410000 */
[-C--:B-1----:R-:W-:Y:S05]  /*28c0*/  HMMA.16816.F32 R60, R28, R52.reuse, R60 ;  /* 0x000000341c3c723c */ /* 0x082fea000000183c */
[----:B------:R1:W2:Y:S03]  /*28d0*/  MUFU.TANH R96, R0 ;  /* 0x0000000000607308 */ /* 0x0002a60000002400 */
[----:B------:R-:W-:Y:S08]  /*28e0*/  HMMA.16816.F32 R68, R24, R52, R80 ;  /* 0x000000341844723c */ /* 0x000ff00000001850 */
[----:B------:R-:W-:Y:S01]  /*28f0*/  HMMA.16816.F32 R28, R28, R54, R36 ;  /* 0x000000361c1c723c */ /* 0x000fe20000001824 */
[----:B-1----:R-:W-:-:S04]  /*2900*/  FMUL.FTZ R0, R94, c[0x0][0x320] ;  /* 0x0000c8005e007a20 */ /* 0x002fc80000410000 */
[----:B------:R1:W1:Y:S03]  /*2910*/  MUFU.TANH R66, R0 ;  /* 0x0000000000427308 */ /* 0x0002660000002400 */
[-C--:B------:R-:W-:Y:S08]  /*2920*/  HMMA.16816.F32 R60, R20, R44.reuse, R60 ;  /* 0x0000002c143c723c */ /* 0x080ff0000000183c */
[----:B------:R-:W-:Y:S01]  /*2930*/  HMMA.16816.F32 R36, R16, R44, R68 ;  /* 0x0000002c1024723c */ /* 0x000fe20000001844 */
[----:B-1----:R-:W-:-:S07]  /*2940*/  FMUL.FTZ R0, R95, c[0x0][0x320] ;  /* 0x0000c8005f007a20 */ /* 0x002fce0000410000 */
[----:B------:R-:W-:Y:S01]  /*2950*/  HMMA.16816.F32 R24, R24, R54, R32 ;  /* 0x000000361818723c */ /* 0x000fe20000001820 */
[----:B------:R1:W1:Y:S07]  /*2960*/  MUFU.TANH R67, R0 ;  /* 0x0000000000437308 */ /* 0x00026e0000002400 */
[----:B------:R-:W-:Y:S08]  /*2970*/  HMMA.16816.F32 R60, R12, R56, R60 ;  /* 0x000000380c3c723c */ /* 0x000ff0000000183c */
[----:B------:R-:W-:Y:S01]  /*2980*/  HMMA.16816.F32 R20, R20, R46, R28 ;  /* 0x0000002e1414723c */ /* 0x000fe2000000181c */
[----:B-1----:R-:W-:-:S04]  /*2990*/  FMUL.FTZ R0, R84, c[0x0][0x320] ;  /* 0x0000c80054007a20 */ /* 0x002fc80000410000 */
[----:B------:R1:W1:Y:S03]  /*29a0*/  MUFU.TANH R93, R0 ;  /* 0x00000000005d7308 */ /* 0x0002660000002400 */
[----:B------:R-:W-:Y:S08]  /*29b0*/  HMMA.16816.F32 R28, R8, R56, R36 ;  /* 0x00000038081c723c */ /* 0x000ff00000001824 */
[----:B------:R-:W-:Y:S01]  /*29c0*/  HMMA.16816.F32 R16, R16, R46, R24 ;  /* 0x0000002e1010723c */ /* 0x000fe20000001818 */
[----:B-1----:R-:W-:-:S07]  /*29d0*/  FMUL.FTZ R0, R85, c[0x0][0x320] ;  /* 0x0000c80055007a20 */ /* 0x002fce0000410000 */
[----:B------:R-:W-:Y:S01]  /*29e0*/  HMMA.16816.F32 R12, R12, R58, R20 ;  /* 0x0000003a0c0c723c */ /* 0x000fe20000001814 */
[----:B------:R1:W1:-:S15]  /*29f0*/  MUFU.TANH R94, R0 ;  /* 0x00000000005e7308 */ /* 0x00025e0000002400 */
[----:B------:R-:W-:Y:S01]  /*2a00*/  HMMA.16816.F32 R8, R8, R58, R16 ;  /* 0x0000003a0808723c */ /* 0x000fe20000001810 */
[----:B-1----:R-:W-:-:S04]  /*2a10*/  FMUL.FTZ R0, R86, c[0x0][0x320] ;  /* 0x0000c80056007a20 */ /* 0x002fc80000410000 */
[----:B------:R1:W1:Y:S02]  /*2a20*/  MUFU.TANH R92, R0 ;  /* 0x00000000005c7308 */ /* 0x0002640000002400 */
[----:B-1----:R-:W-:-:S06]  /*2a30*/  FMUL.FTZ R0, R87, c[0x0][0x320] ;  /* 0x0000c80057007a20 */ /* 0x002fcc0000410000 */
        /* <DEDUP_REMOVED lines=57> */
[----:B-1----:R-:W-:-:S04]  /*2dd0*/  LEA R0, R150, R148, 0x5 ;  /* 0x0000009496007211 */ /* 0x002fc800078e28ff */
[----:B------:R-:W-:Y:S01]  /*2de0*/  IADD3 R0, R149, R0, RZ ;  /* 0x0000000095007210 */ /* 0x000fe20007ffe0ff */
[----:B------:R-:W-:Y:S06]  /*2df0*/  BAR.SYNC.DEFER_BLOCKING 0x0 ;  /* 0x0000000000007b1d */ /* 0x000fec0000010000 */
[----:B------:R-:W-:Y:S05]  /*2e00*/  @!P4 BRA `(.L_x_10) ;  /* 0x000004200000c947 */ /* 0x000fea0003800000 */
[----:B--234-:R-:W-:Y:S02]  /*2e10*/  IMAD R3, R165, 0x40, R178 ;  /* 0x00000040a5037824 */ /* 0x01cfe400078e02b2 */
[----:B------:R-:W-:-:S03]  /*2e20*/  IMAD.MOV.U32 R227, RZ, RZ, RZ ;  /* 0x000000ffffe37224 */ /* 0x000fc600078e00ff */
[----:B------:R-:W-:-:S05]  /*2e30*/  IADD3 R3, R3, -0x40, R177 ;  /* 0xffffffc003037810 */ /* 0x000fca0007ffe0b1 */
[----:B------:R-:W-:-:S04]  /*2e40*/  @P0 IMAD.HI.U32 R5, R3, c[0x0][0x2bc], RZ ;  /* 0x0000af0003050a27 */ /* 0x000fc800078e00ff */
[----:B------:R-:W-:Y:S01]  /*2e50*/  IMAD.MOV.U32 R2, RZ, RZ, R3 ;  /* 0x000000ffff027224 */ /* 0x000fe200078e0003 */
[----:B------:R-:W-:-:S04]  /*2e60*/  @P0 SHF.R.U32.HI R2, RZ, c[0x0][0x2c0], R5 ;  /* 0x0000b000ff020a19 */ /* 0x000fc80000011605 */
[----:B------:R-:W-:-:S04]  /*2e70*/  @!P6 IADD3 R5, P4, R2, R174, RZ ;  /* 0x000000ae0205e210 */ /* 0x000fc80007f9e0ff */
[----:B------:R-:W-:Y:S02]  /*2e80*/  @!P6 LEA.HI.X.SX32 R7, R2, R171, 0x1, P4 ;  /* 0x000000ab0207e211 */ /* 0x000fe400020f0eff */
[----:B------:R-:W-:-:S04]  /*2e90*/  @!P6 LEA R6, P4, R5, c[0x0][0x2a0], 0x2 ;  /* 0x0000a8000506ea11 */ /* 0x000fc800078810ff */
[----:B------:R-:W-:-:S05]  /*2ea0*/  @!P6 LEA.HI.X R7, R5, c[0x0][0x2a4], R7, 0x2, P4 ;  /* 0x0000a9000507ea11 */ /* 0x000fca00020f1407 */
[----:B------:R1:W2:Y:S01]  /*2eb0*/  @!P6 LDG.E R227, [R6.64] ;  /* 0x0000000606e3e981 */ /* 0x0002a2000c1e1900 */
[----:B------:R-:W-:Y:S01]  /*2ec0*/  IMAD.MOV R2, RZ, RZ, -R2 ;  /* 0x000000ffff027224 */ /* 0x000fe200078e0a02 */
[----:B------:R-:W-:Y:S01]  /*2ed0*/  SEL R20, RZ, 0x10, P3 ;  /* 0x00000010ff147807 */ /* 0x000fe20001800000 */
[----:B------:R-:W-:Y:S01]  /*2ee0*/  IMAD.SHL.U32 R8, R64, 0x2, RZ ;  /* 0x0000000240087824 */ /* 0x000fe200078e00ff */
[----:B------:R-:W-:Y:S01]  /*2ef0*/  SEL R21, RZ, 0x10, P2 ;  /* 0x00000010ff157807 */ /* 0x000fe20001000000 */
[----:B------:R-:W-:Y:S01]  /*2f00*/  IMAD R230, R2, c[0x0][0x2b8], R3 ;  /* 0x0000ae0002e67a24 */ /* 0x000fe200078e0203 */
[----:B------:R-:W-:Y:S02]  /*2f10*/  SEL R19, RZ, 0x10, P1 ;  /* 0x00000010ff137807 */ /* 0x000fe40000800000 */
[----:B------:R-:W-:Y:S02]  /*2f20*/  IADD3 R12, -R21, 0x10, RZ ;  /* 0x00000010150c7810 */ /* 0x000fe40007ffe1ff */
[----:B------:R-:W-:-:S02]  /*2f30*/  SHF.R.S32.HI R2, RZ, 0x1f, R230 ;  /* 0x0000001fff027819 */ /* 0x000fc400000114e6 */
[----:B------:R-:W-:Y:S02]  /*2f40*/  SHF.L.U64.HI R9, R64, 0x1, R169 ;  /* 0x0000000140097819 */ /* 0x000fe400000102a9 */
[----:B------:R-:W-:Y:S01]  /*2f50*/  LOP3.LUT R12, R12, 0xf, RZ, 0xc0, !PT ;  /* 0x0000000f0c0c7812 */ /* 0x000fe200078ec0ff */
[----:B------:R-:W-:Y:S01]  /*2f60*/  IMAD R5, R2, c[0x0][0x1e0], RZ ;  /* 0x0000780002057a24 */ /* 0x000fe200078e02ff */
[----:B------:R-:W-:Y:S01]  /*2f70*/  IADD3 R10, -R19, 0x10, RZ ;  /* 0x00000010130a7810 */ /* 0x000fe20007ffe1ff */
[----:B------:R-:W-:Y:S01]  /*2f80*/  IMAD.WIDE.U32 R2, R230, c[0x0][0x1e0], RZ ;  /* 0x00007800e6027a25 */ /* 0x000fe200078e00ff */
[----:B------:R-:W-:Y:S02]  /*2f90*/  SHF.L.U64.HI R18, R184, 0x1, R167 ;  /* 0x00000001b8127819 */ /* 0x000fe400000102a7 */
[----:B------:R-:W-:Y:S01]  /*2fa0*/  LOP3.LUT R10, R10, 0xf, RZ, 0xc0, !PT ;  /* 0x0000000f0a0a7812 */ /* 0x000fe200078ec0ff */
[----:B------:R-:W-:-:S04]  /*2fb0*/  IMAD R5, R230, c[0x0][0x1e4], R5 ;  /* 0x00007900e6057a24 */ /* 0x000fc800078e0205 */
[----:B------:R-:W-:Y:S01]  /*2fc0*/  IMAD.IADD R3, R3, 0x1, R5 ;  /* 0x0000000103037824 */ /* 0x000fe200078e0205 */
[----:B-1----:R-:W-:Y:S02]  /*2fd0*/  IADD3 R6, -R20, 0x10, RZ ;  /* 0x0000001014067810 */ /* 0x002fe40007ffe1ff */
[----:B------:R-:W-:Y:S02]  /*2fe0*/  SHF.L.U64.HI R7, R183, 0x1, R168 ;  /* 0x00000001b7077819 */ /* 0x000fe400000102a8 */
[----:B--2---:R-:W-:Y:S01]  /*2ff0*/  SHF.R.S32.HI R5, RZ, 0x1f, R227 ;  /* 0x0000001fff057819 */ /* 0x004fe200000114e3 */
[----:B------:R-:W-:-:S04]  /*3000*/  IMAD.WIDE.U32 R2, R227, c[0x0][0x1f0], R2 ;  /* 0x00007c00e3027a25 */ /* 0x000fc800078e0002 */
[----:B------:R-:W-:Y:S01]  /*3010*/  IMAD R5, R5, c[0x0][0x1f0], RZ ;  /* 0x00007c0005057a24 */ /* 0x000fe200078e02ff */
[----:B------:R-:W-:-:S03]  /*3020*/  IADD3 R2, P4, R172, R2, RZ ;  /* 0x00000002ac027210 */ /* 0x000fc60007f9e0ff */
[----:B------:R-:W-:-:S05]  /*3030*/  IMAD R5, R227, c[0x0][0x1f4], R5 ;  /* 0x00007d00e3057a24 */ /* 0x000fca00078e0205 */
[----:B------:R-:W-:Y:S02]  /*3040*/  IADD3.X R3, R170, R3, R5, P4, !PT ;  /* 0x00000003aa037210 */ /* 0x000fe400027fe405 */
[----:B------:R-:W-:-:S04]  /*3050*/  LEA R5, P4, R2, c[0x0][0x1c8], 0x1 ;  /* 0x0000720002057a11 */ /* 0x000fc800078808ff */
[----:B------:R-:W-:Y:S01]  /*3060*/  LEA.HI.X R17, R2, c[0x0][0x1cc], R3, 0x1, P4 ;  /* 0x0000730002117a11 */ /* 0x000fe200020f0c03 */
[----:B------:R-:W-:Y:S04]  /*3070*/  SHFL.IDX PT, R16, R5, RZ, 0x1c1f ;  /* 0x001c1fff05107589 */ /* 0x000fe800000e0000 */
[----:B------:R1:W2:Y:S04]  /*3080*/  SHFL.IDX PT, R2, R5, 0x1, 0x1c1f ;  /* 0x003c1f0005027f89 */ /* 0x0002a800000e0000 */
[----:B------:R-:W3:Y:S04]  /*3090*/  SHFL.IDX PT, R3, R17, 0x1, 0x1c1f ;  /* 0x003c1f0011037f89 */ /* 0x000ee800000e0000 */
[----:B------:R-:W4:Y:S01]  /*30a0*/  SHFL.IDX PT, R17, R17, RZ, 0x1c1f ;  /* 0x001c1fff11117589 */ /* 0x000f2200000e0000 */
[----:B-1----:R-:W-:Y:S01]  /*30b0*/  LOP3.LUT R5, R6, 0xf, RZ, 0xc0, !PT ;  /* 0x0000000f06057812 */ /* 0x002fe200078ec0ff */
[----:B------:R-:W-:-:S03]  /*30c0*/  IMAD.SHL.U32 R6, R183, 0x2, RZ ;  /* 0x00000002b7067824 */ /* 0x000fc600078e00ff */
[----:B--2---:R-:W-:Y:S01]  /*30d0*/  IADD3 R14, P5, P4, R5, R2, R8 ;  /* 0x00000002050e7210 */ /* 0x004fe20007cbe008 */
[----:B------:R-:W-:-:S03]  /*30e0*/  IMAD.SHL.U32 R5, R184, 0x2, RZ ;  /* 0x00000002b8057824 */ /* 0x000fc600078e00ff */
[----:B---3--:R-:W-:Y:S02]  /*30f0*/  IADD3.X R15, RZ, R3, R9, P5, P4 ;  /* 0x00000003ff0f7210 */ /* 0x008fe40002fe8409 */
[----:B------:R-:W-:-:S04]  /*3100*/  IADD3 R12, P5, P4, R12, R2, R6 ;  /* 0x000000020c0c7210 */ /* 0x000fc80007cbe006 */
[----:B------:R-:W-:Y:S02]  /*3110*/  IADD3.X R13, RZ, R3, R7, P5, P4 ;  /* 0x00000003ff0d7210 */ /* 0x000fe40002fe8407 */
[----:B------:R-:W-:-:S04]  /*3120*/  IADD3 R10, P5, P4, R10, R2, R5 ;  /* 0x000000020a0a7210 */ /* 0x000fc80007cbe005 */
[----:B------:R-:W-:Y:S02]  /*3130*/  IADD3.X R11, RZ, R3, R18, P5, P4 ;  /* 0x00000003ff0b7210 */ /* 0x000fe40002fe8412 */
[C---:B------:R-:W-:Y:S02]  /*3140*/  IADD3 R8, P5, R16.reuse, R8, RZ ;  /* 0x0000000810087210 */ /* 0x040fe40007fbe0ff */
[----:B------:R-:W-:-:S03]  /*3150*/  IADD3 R6, P4, R16, R6, RZ ;  /* 0x0000000610067210 */ /* 0x000fc60007f9e0ff */
[C---:B----4-:R-:W-:Y:S01]  /*3160*/  IMAD.X R9, R17.reuse, 0x1, R9, P5 ;  /* 0x0000000111097824 */ /* 0x050fe200028e0609 */
[----:B------:R-:W-:Y:S01]  /*3170*/  ISETP.NE.U32.AND P5, PT, R20, RZ, PT ;  /* 0x000000ff1400720c */ /* 0x000fe20003fa5070 */
[C---:B------:R-:W-:Y:S01]  /*3180*/  IMAD.X R7, R17.reuse, 0x1, R7, P4 ;  /* 0x0000000111077824 */ /* 0x040fe200020e0607 */
[----:B------:R-:W-:Y:S02]  /*3190*/  IADD3 R2, P4, R16, R5, RZ ;  /* 0x0000000510027210 */ /* 0x000fe40007f9e0ff */
[----:B------:R1:W-:Y:S03]  /*31a0*/  LDGSTS.E.BYPASS.LTC128B.128 [R226+0x3100], [R8.64], !P3 ;  /* 0x0310000008e27fae */ /* 0x0003e6000d901d46 */
[----:B------:R-:W-:Y:S01]  /*31b0*/  IMAD.X R3, R17, 0x1, R18, P4 ;  /* 0x0000000111037824 */ /* 0x000fe200020e0612 */
[----:B------:R1:W-:Y:S01]  /*31c0*/  LDGSTS.E.BYPASS.LTC128B.128 [R226+0x4100], [R6.64], !P2 ;  /* 0x0410000006e27fae */ /* 0x0003e2000d101d46 */
[----:B------:R-:W-:-:S03]  /*31d0*/  ISETP.NE.U32.AND P4, PT, R21, RZ, PT ;  /* 0x000000ff1500720c */ /* 0x000fc60003f85070 */
[----:B------:R1:W-:Y:S04]  /*31e0*/  LDGSTS.E.BYPASS.LTC128B.128 [R226+0x5100], [R2.64], !P1 ;  /* 0x0510000002e27fae */ /* 0x0003e8000c901d46 */
[----:B------:R1:W-:Y:S01]  /*31f0*/  LDGSTS.E.BYPASS.LTC128B.128.ZFILL [R226+0x3900], [R14.64], P5 ;  /* 0x039000000ee27fae */ /* 0x0003e2000a941d46 */
[----:B------:R-:W-:-:S05]  /*3200*/  ISETP.NE.U32.AND P5, PT, R19, RZ, PT ;  /* 0x000000ff1300720c */ /* 0x000fca0003fa5070 */
[----:B------:R1:W-:Y:S08]  /*3210*/  LDGSTS.E.BYPASS.LTC128B.128.ZFILL [R226+0x4900], [R12.64], P4 ;  /* 0x049000000ce27fae */ /* 0x0003f0000a141d46 */
[----:B------:R1:W-:Y:S02]  /*3220*/  LDGSTS.E.BYPASS.LTC128B.128.ZFILL [R226+0x5900], [R10.64], P5 ;  /* 0x059000000ae27fae */ /* 0x0003e4000a941d46 */
.L_x_10:
[----:B-1234-:R-:W-:Y:S01]  /*3230*/  LOP3.LUT R2, R166, 0xffffffe0, RZ, 0xc0, !PT ;  /* 0xffffffe0a6027812 */ /* 0x01efe200078ec0ff */
[----:B------:R-:W-:Y:S01]  /*3240*/  IMAD.SHL.U32 R221, R0, 0x2, RZ ;  /* 0x0000000200dd7824 */ /* 0x000fe200078e00ff */
[----:B------:R-:W0:Y:S03]  /*3250*/  LDGDEPBAR ;  /* 0x00000000000079af */ /* 0x000e260000000000 */
[----:B------:R-:W-:-:S02]  /*3260*/  IMAD.IADD R2, R176, 0x1, -R2 ;  /* 0x00000001b0027824 */ /* 0x000fc400078e0a02 */
[----:B------:R-:W-:-:S03]  /*3270*/  IMAD R222, R4, 0x2, R221 ;  /* 0x0000000204de7824 */ /* 0x000fc600078e02dd */
[----:B------:R-:W-:-:S04]  /*3280*/  SHF.R.S32.HI R3, RZ, 0x1f, R2 ;  /* 0x0000001fff037819 */ /* 0x000fc80000011402 */
[----:B------:R-:W-:-:S04]  /*3290*/  LEA.HI R3, R3, R2, RZ, 0x2 ;  /* 0x0000000203037211 */ /* 0x000fc800078f10ff */
[----:B------:R-:W-:-:S05]  /*32a0*/  LOP3.LUT R3, R3, 0x7ffffffc, RZ, 0xc0, !PT ;  /* 0x7ffffffc03037812 */ /* 0x000fca00078ec0ff */
[----:B------:R-:W-:-:S04]  /*32b0*/  IMAD.IADD R2, R2, 0x1, -R3 ;  /* 0x0000000102027824 */ /* 0x000fc800078e0a03 */
[----:B------:R-:W-:-:S05]  /*32c0*/  IMAD R2, R2, -0x2, R162 ;  /* 0xfffffffe02027824 */ /* 0x000fca00078e02a2 */
[C---:B------:R-:W-:Y:S02]  /*32d0*/  ISETP.GT.AND P4, PT, R2.reuse, RZ, PT ;  /* 0x000000ff0200720c */ /* 0x040fe40003f84270 */
[----:B------:R-:W-:Y:S02]  /*32e0*/  ISETP.GT.AND P5, PT, R2, 0x1, PT ;  /* 0x000000010200780c */ /* 0x000fe40003fa4270 */
[----:B------:R-:W-:Y:S02]  /*32f0*/  FSEL R15, R122, -INF , P4 ;  /* 0xff8000007a0f7808 */ /* 0x000fe40002000000 */
[----:B------:R-:W-:Y:S02]  /*3300*/  FSEL R10, R151, -INF , P4 ;  /* 0xff800000970a7808 */ /* 0x000fe40002000000 */
[----:B------:R-:W-:Y:S02]  /*3310*/  FSEL R39, R161, -INF , P4 ;  /* 0xff800000a1277808 */ /* 0x000fe40002000000 */
[----:B------:R-:W-:-:S02]  /*3320*/  FSEL R32, R164, -INF , P4 ;  /* 0xff800000a4207808 */ /* 0x000fc40002000000 */
[----:B------:R-:W-:Y:S02]  /*3330*/  ISETP.GT.AND P4, PT, R2, 0x8, PT ;  /* 0x000000080200780c */ /* 0x000fe40003f84270 */
[----:B------:R-:W-:Y:S02]  /*3340*/  FSEL R11, R123, -INF , P5 ;  /* 0xff8000007b0b7808 */ /* 0x000fe40002800000 */
[----:B------:R-:W-:Y:S02]  /*3350*/  FSEL R16, R120, -INF , P5 ;  /* 0xff80000078107808 */ /* 0x000fe40002800000 */
[----:B------:R-:W-:Y:S02]  /*3360*/  FSEL R44, R160, -INF , P5 ;  /* 0xff800000a02c7808 */ /* 0x000fe40002800000 */
[----:B------:R-:W-:Y:S02]  /*3370*/  FSEL R36, R163, -INF , P5 ;  /* 0xff800000a3247808 */ /* 0x000fe40002800000 */
[----:B------:R-:W-:-:S02]  /*3380*/  ISETP.GT.AND P5, PT, R2, 0x9, PT ;  /* 0x000000090200780c */ /* 0x000fc40003fa4270 */
[----:B------:R-:W-:Y:S02]  /*3390*/  FSEL R13, R112, -INF , P4 ;  /* 0xff800000700d7808 */ /* 0x000fe40002000000 */
[----:B------:R-:W-:Y:S02]  /*33a0*/  FMNMX.FTZ R3, R10, R11, !PT ;  /* 0x0000000b0a037209 */ /* 0x000fe40007810000 */
        /* <DEDUP_REMOVED lines=30> */
[----:B------:R-:W-:Y:S02]  /*3590*/  FMNMX.FTZ R5, R15, R16, !PT ;  /* 0x000000100f057209 */ /* 0x000fe40007810000 */
[----:B------:R-:W-:Y:S02]  /*35a0*/  FSEL R67, R67, -INF , P5 ;  /* 0xff80000043437808 */ /* 0x000fe40002800000 */
[----:B------:R-:W-:Y:S02]  /*35b0*/  FSEL R130, R98, -INF , P5 ;  /* 0xff80000062827808 */ /* 0x000fe40002800000 */
[----:B------:R-:W-:-:S02]  /*35c0*/  FSEL R106, R103, -INF , P5 ;  /* 0xff800000676a7808 */ /* 0x000fc40002800000 */
[----:B------:R-:W-:Y:S02]  /*35d0*/  ISETP.GT.AND P5, PT, R2, 0x21, PT ;  /* 0x000000210200780c */ /* 0x000fe40003fa4270 */
[----:B------:R-:W-:Y:S02]  /*35e0*/  FSEL R131, R85, -INF , P4 ;  /* 0xff80000055837808 */ /* 0x000fe40002000000 */
[----:B------:R-:W-:Y:S02]  /*35f0*/  FMNMX.FTZ R3, R50, R3, !PT ;  /* 0x0000000332037209 */ /* 0x000fe40007810000 */
[----:B------:R-:W-:Y:S02]  /*3600*/  FMNMX.FTZ R5, R17, R5, !PT ;  /* 0x0000000511057209 */ /* 0x000fe40007810000 */
[----:B------:R-:W-:Y:S02]  /*3610*/  FSEL R155, R82, -INF , P4 ;  /* 0xff800000529b7808 */ /* 0x000fe40002000000 */
[----:B------:R-:W-:-:S02]  /*3620*/  FSEL R189, R92, -INF , P4 ;  /* 0xff8000005cbd7808 */ /* 0x000fc40002000000 */
[----:B------:R-:W-:Y:S02]  /*3630*/  FSEL R171, R93, -INF , P4 ;  /* 0xff8000005dab7808 */ /* 0x000fe40002000000 */
[----:B------:R-:W-:Y:S02]  /*3640*/  ISETP.GT.AND P4, PT, R2, 0x28, PT ;  /* 0x000000280200780c */ /* 0x000fe40003f84270 */
[----:B------:R-:W-:Y:S02]  /*3650*/  FSEL R154, R84, -INF , P5 ;  /* 0xff800000549a7808 */ /* 0x000fe40002800000 */
[----:B------:R-:W-:Y:S02]  /*3660*/  FMNMX.FTZ R3, R131, R3, !PT ;  /* 0x0000000383037209 */ /* 0x000fe40007810000 */
[----:B------:R-:W-:Y:S02]  /*3670*/  FMNMX.FTZ R5, R28, R5, !PT ;  /* 0x000000051c057209 */ /* 0x000fe40007810000 */
[----:B------:R-:W-:-:S02]  /*3680*/  FSEL R168, R81, -INF , P5 ;  /* 0xff80000051a87808 */ /* 0x000fc40002800000 */
[----:B------:R-:W-:Y:S02]  /*3690*/  FSEL R191, R86, -INF , P5 ;  /* 0xff80000056bf7808 */ /* 0x000fe40002800000 */
[----:B------:R-:W-:Y:S02]  /*36a0*/  FSEL R186, R94, -INF , P5 ;  /* 0xff8000005eba7808 */ /* 0x000fe40002800000 */
[----:B------:R-:W-:Y:S02]  /*36b0*/  ISETP.GT.AND P5, PT, R2, 0x29, PT ;  /* 0x000000290200780c */ /* 0x000fe40003fa4270 */
[----:B------:R-:W-:Y:S02]  /*36c0*/  FSEL R153, R69, -INF , P4 ;  /* 0xff80000045997808 */ /* 0x000fe40002000000 */
[----:B------:R-:W-:Y:S02]  /*36d0*/  FMNMX.FTZ R3, R154, R3, !PT ;  /* 0x000000039a037209 */ /* 0x000fe40007810000 */
[----:B------:R-:W-:-:S02]  /*36e0*/  FMNMX.FTZ R5, R51, R5, !PT ;  /* 0x0000000533057209 */ /* 0x000fc40007810000 */
[----:B------:R-:W-:Y:S02]  /*36f0*/  FSEL R169, R53, -INF , P4 ;  /* 0xff80000035a97808 */ /* 0x000fe40002000000 */
[----:B------:R-:W-:Y:S02]  /*3700*/  FSEL R190, R72, -INF , P4 ;  /* 0xff80000048be7808 */ /* 0x000fe40002000000 */
[----:B------:R-:W-:Y:S02]  /*3710*/  FSEL R188, R80, -INF , P4 ;  /* 0xff80000050bc7808 */ /* 0x000fe40002000000 */
[----:B------:R-:W-:Y:S02]  /*3720*/  ISETP.GT.AND P4, PT, R2, 0x30, PT ;  /* 0x000000300200780c */ /* 0x000fe40003f84270 */
[----:B------:R-:W-:Y:S02]  /*3730*/  FSEL R152, R68, -INF , P5 ;  /* 0xff80000044987808 */ /* 0x000fe40002800000 */
[----:B------:R-:W-:-:S02]  /*3740*/  FMNMX.FTZ R3, R153, R3, !PT ;  /* 0x0000000399037209 */ /* 0x000fc40007810000 */
[----:B------:R-:W-:Y:S02]  /*3750*/  FMNMX.FTZ R5, R65, R5, !PT ;  /* 0x0000000541057209 */ /* 0x000fe40007810000 */
[----:B------:R-:W-:Y:S02]  /*3760*/  FSEL R170, R41, -INF , P5 ;  /* 0xff80000029aa7808 */ /* 0x000fe40002800000 */
[----:B------:R-:W-:Y:S02]  /*3770*/  FSEL R192, R70, -INF , P5 ;  /* 0xff80000046c07808 */ /* 0x000fe40002800000 */
[----:B------:R-:W-:Y:S02]  /*3780*/  FSEL R187, R73, -INF , P5 ;  /* 0xff80000049bb7808 */ /* 0x000fe40002800000 */
[----:B------:R-:W-:Y:S02]  /*3790*/  ISETP.GT.AND P5, PT, R2, 0x31, PT ;  /* 0x000000310200780c */ /* 0x000fe40003fa4270 */
[----:B------:R-:W-:-:S02]  /*37a0*/  FSEL R207, R33, -INF , P4 ;  /* 0xff80000021cf7808 */ /* 0x000fc40002000000 */
[----:B------:R-:W-:Y:S02]  /*37b0*/  FMNMX.FTZ R3, R152, R3, !PT ;  /* 0x0000000398037209 */ /* 0x000fe40007810000 */
        /* <DEDUP_REMOVED lines=15> */
[----:B------:R-:W-:Y:S02]  /*38b0*/  FMNMX.FTZ R6, R32, R36, !PT ;  /* 0x0000002420067209 */ /* 0x000fe40007810000 */
[----:B------:R-:W-:-:S02]  /*38c0*/  FSEL R206, R22, -INF , P5 ;  /* 0xff80000016ce7808 */ /* 0x000fc40002800000 */
[----:B------:R-:W-:Y:S01]  /*38d0*/  FMNMX.FTZ R2, R204, R2, !PT ;  /* 0x00000002cc027209 */ /* 0x000fe20007810000 */
[----:B------:R-:W-:Y:S01]  /*38e0*/  LDSM.16.MT88.4 R20, [R221+0x1100] ;  /* 0x00110000dd14783b */ /* 0x000fe20000004200 */
[----:B------:R-:W-:Y:S02]  /*38f0*/  FMNMX.FTZ R3, R168, R3, !PT ;  /* 0x00000003a8037209 */ /* 0x000fe40007810000 */
[----:B------:R-:W-:Y:S02]  /*3900*/  FMNMX.FTZ R5, R37, R6, !PT ;  /* 0x0000000625057209 */ /* 0x000fe40007810000 */
[----:B------:R-:W-:Y:S02]  /*3910*/  FMNMX.FTZ R6, R206, R2, !PT ;  /* 0x00000002ce067209 */ /* 0x000fe40007810000 */
[----:B------:R-:W-:Y:S02]  /*3920*/  FMNMX.FTZ R2, R169, R3, !PT ;  /* 0x00000003a9027209 */ /* 0x000fe40007810000 */
[----:B------:R-:W-:Y:S01]  /*3930*/  FMNMX.FTZ R5, R38, R5, !PT ;  /* 0x0000000526057209 */ /* 0x000fe20007810000 */
[----:B------:R-:W1:Y:S01]  /*3940*/  SHFL.BFLY PT, R103, R6, 0x2, 0x1f ;  /* 0x0c401f0006677f89 */ /* 0x000e6200000e0000 */
[----:B------:R-:W-:-:S02]  /*3950*/  FMNMX.FTZ R2, R170, R2, !PT ;  /* 0x00000002aa027209 */ /* 0x000fc40007810000 */
[----:B------:R-:W-:Y:S02]  /*3960*/  FMNMX.FTZ R3, R100, R5, !PT ;  /* 0x0000000564037209 */ /* 0x000fe40007810000 */
[----:B------:R-:W-:Y:S02]  /*3970*/  FMNMX.FTZ R2, R215, R2, !PT ;  /* 0x00000002d7027209 */ /* 0x000fe40007810000 */
[----:B------:R-:W-:Y:S02]  /*3980*/  FMNMX.FTZ R3, R101, R3, !PT ;  /* 0x0000000365037209 */ /* 0x000fe40007810000 */
[----:B------:R-:W-:Y:S02]  /*3990*/  FSEL R208, R25, -INF , P4 ;  /* 0xff80000019d07808 */ /* 0x000fe40002000000 */
[----:B------:R-:W-:Y:S02]  /*39a0*/  FMNMX.FTZ R2, R214, R2, !PT ;  /* 0x00000002d6027209 */ /* 0x000fe40007810000 */
[----:B------:R-:W-:-:S02]  /*39b0*/  FMNMX.FTZ R3, R102, R3, !PT ;  /* 0x0000000366037209 */ /* 0x000fc40007810000 */
[----:B------:R-:W-:Y:S02]  /*39c0*/  FSEL R209, R24, -INF , P5 ;  /* 0xff80000018d17808 */ /* 0x000fe40002800000 */
[----:B------:R-:W-:Y:S01]  /*39d0*/  FMNMX.FTZ R2, R208, R2, !PT ;  /* 0x00000002d0027209 */ /* 0x000fe20007810000 */
[----:B------:R-:W-:Y:S01]  /*39e0*/  LDSM.16.MT88.4 R24, [R221+0x100] ;  /* 0x00010000dd18783b */ /* 0x000fe20000004200 */
[----:B------:R-:W-:Y:S02]  /*39f0*/  FMNMX.FTZ R3, R106, R3, !PT ;  /* 0x000000036a037209 */ /* 0x000fe40007810000 */
[----:B------:R-:W-:Y:S02]  /*3a00*/  FMNMX.FTZ R5, R39, R44, !PT ;  /* 0x0000002c27057209 */ /* 0x000fe40007810000 */
[----:B------:R-:W-:Y:S02]  /*3a10*/  FMNMX.FTZ R8, R209, R2, !PT ;  /* 0x00000002d1087209 */ /* 0x000fe40007810000 */
[----:B------:R-:W-:-:S02]  /*3a20*/  FMNMX.FTZ R3, R171, R3, !PT ;  /* 0x00000003ab037209 */ /* 0x000fc40007810000 */
[----:B------:R-:W-:Y:S01]  /*3a30*/  FMNMX.FTZ R5, R45, R5, !PT ;  /* 0x000000052d057209 */ /* 0x000fe20007810000 */
[----:B------:R-:W2:Y:S01]  /*3a40*/  SHFL.BFLY PT, R7, R8, 0x2, 0x1f ;  /* 0x0c401f0008077f89 */ /* 0x000ea200000e0000 */
[----:B------:R-:W-:Y:S02]  /*3a50*/  FMNMX.FTZ R2, R186, R3, !PT ;  /* 0x00000003ba027209 */ /* 0x000fe40007810000 */
[----:B------:R-:W-:Y:S02]  /*3a60*/  FMNMX.FTZ R3, R46, R5, !PT ;  /* 0x000000052e037209 */ /* 0x000fe40007810000 */
[----:B-1----:R-:W-:Y:S02]  /*3a70*/  FMNMX.FTZ R103, R6, R103, !PT ;  /* 0x0000006706677209 */ /* 0x002fe40007810000 */
        /* <DEDUP_REMOVED lines=11> */
[----:B------:R-:W-:Y:S02]  /*3b30*/  FMNMX.FTZ R2, R216, R2, !PT ;  /* 0x00000002d8027209 */ /* 0x000fe40007810000 */
[----:B------:R-:W-:Y:S02]  /*3b40*/  FMNMX.FTZ R3, R189, R3, !PT ;  /* 0x00000003bd037209 */ /* 0x000fe40007810000 */
[----:B------:R-:W-:Y:S02]  /*3b50*/  FMNMX.FTZ R6, R217, R2, !PT ;  /* 0x00000002d9067209 */ /* 0x000fe40007810000 */
[----:B--2---:R-:W-:Y:S02]  /*3b60*/  FMNMX.FTZ R8, R8, R7, !PT ;  /* 0x0000000708087209 */ /* 0x004fe40007810000 */
[----:B------:R-:W-:Y:S01]  /*3b70*/  FMNMX.FTZ R2, R191, R3, !PT ;  /* 0x00000003bf027209 */ /* 0x000fe20007810000 */
[----:B------:R-:W2:Y:S01]  /*3b80*/  SHFL.BFLY PT, R7, R6, 0x2, 0x1f ;  /* 0x0c401f0006077f89 */ /* 0x000ea200000e0000 */
[----:B-1----:R-:W-:-:S02]  /*3b90*/  FMNMX.FTZ R103, R103, R5, !PT ;  /* 0x0000000567677209 */ /* 0x002fc40007810000 */
[----:B------:R-:W-:Y:S01]  /*3ba0*/  FMNMX.FTZ R2, R190, R2, !PT ;  /* 0x00000002be027209 */ /* 0x000fe20007810000 */
[----:B------:R-:W1:Y:S01]  /*3bb0*/  SHFL.BFLY PT, R9, R8, 0x1, 0x1f ;  /* 0x0c201f0008097f89 */ /* 0x000e6200000e0000 */
[----:B------:R-:W-:Y:S01]  /*3bc0*/  FSEL R231, R43, -INF , P4 ;  /* 0xff8000002be77808 */ /* 0x000fe20002000000 */
[C---:B------:R-:W-:Y:S01]  /*3bd0*/  FMUL.FTZ R12, R103.reuse, c[0x0][0x2d0] ;  /* 0x0000b400670c7a20 */ /* 0x040fe20000410000 */
[----:B------:R-:W-:Y:S01]  /*3be0*/  FMNMX.FTZ R2, R192, R2, !PT ;  /* 0x00000002c0027209 */ /* 0x000fe20007810000 */
[----:B------:R-:W-:Y:S01]  /*3bf0*/  LDSM.16.MT88.4 R40, [R222+0x2100] ;  /* 0x00210000de28783b */ /* 0x000fe20000004200 */
[----:B------:R-:W-:Y:S02]  /*3c00*/  FSETP.NEU.FTZ.AND P4, PT, R103, -INF , PT ;  /* 0xff8000006700780b */ /* 0x000fe40003f9d000 */
[----:B------:R-:W-:Y:S02]  /*3c10*/  FMNMX.FTZ R2, R252, R2, !PT ;  /* 0x00000002fc027209 */ /* 0x000fe40007810000 */
[----:B------:R-:W-:-:S02]  /*3c20*/  FSEL R12, R12, RZ, P4 ;  /* 0x000000ff0c0c7208 */ /* 0x000fc40002000000 */
[----:B------:R-:W-:Y:S02]  /*3c30*/  FMNMX.FTZ R5, R251, R2, !PT ;  /* 0x00000002fb057209 */ /* 0x000fe40007810000 */
[----:B------:R-:W-:Y:S01]  /*3c40*/  FSEL R232, R52, -INF , P5 ;  /* 0xff80000034e87808 */ /* 0x000fe20002800000 */
[--C-:B------:R-:W-:Y:S01]  /*3c50*/  FFMA.FTZ R2, R10, c[0x0][0x2d0], -R12.reuse ;  /* 0x0000b4000a027a23 */ /* 0x100fe2000001080c */
[----:B------:R-:W-:Y:S01]  /*3c60*/  FMNMX.FTZ R5, R231, R5, !PT ;  /* 0x00000005e7057209 */ /* 0x000fe20007810000 */
[--C-:B------:R-:W-:Y:S02]  /*3c70*/  FFMA.FTZ R3, R11, c[0x0][0x2d0], -R12.reuse ;  /* 0x0000b4000b037a23 */ /* 0x100fe4000001080c */
[----:B------:R1:W-:Y:S01]  /*3c80*/  MUFU.EX2 R136, R2 ;  /* 0x0000000200887308 */ /* 0x0003e20000000800 */
[----:B------:R-:W-:Y:S02]  /*3c90*/  FMNMX.FTZ R5, R232, R5, !PT ;  /* 0x00000005e8057209 */ /* 0x000fe40007810000 */
[----:B--2---:R-:W-:Y:S01]  /*3ca0*/  FMNMX.FTZ R7, R6, R7, !PT ;  /* 0x0000000706077209 */ /* 0x004fe20007810000 */
[----:B------:R-:W-:-:S04]  /*3cb0*/  FFMA.FTZ R6, R13, c[0x0][0x2d0], -R12 ;  /* 0x0000b4000d067a23 */ /* 0x000fc8000001080c */
[----:B------:R2:W3:Y:S01]  /*3cc0*/  MUFU.EX2 R18, R3 ;  /* 0x0000000300127308 */ /* 0x0004e20000000800 */
[----:B-1----:R-:W-:-:S07]  /*3cd0*/  FMNMX.FTZ R2, R9, R8, !PT ;  /* 0x0000000809027209 */ /* 0x002fce0007810000 */
[----:B------:R1:W-:Y:S01]  /*3ce0*/  MUFU.EX2 R138, R6 ;  /* 0x00000006008a7308 */ /* 0x0003e20000000800 */
[----:B------:R-:W4:Y:S01]  /*3cf0*/  SHFL.BFLY PT, R8, R5, 0x2, 0x1f ;  /* 0x0c401f0005087f89 */ /* 0x000f2200000e0000 */
[----:B------:R-:W-:-:S03]  /*3d00*/  FSETP.NEU.FTZ.AND P4, PT, R2, -INF , PT ;  /* 0xff8000000200780b */ /* 0x000fc60003f9d000 */
[----:B------:R-:W5:Y:S01]  /*3d10*/  SHFL.BFLY PT, R9, R7, 0x1, 0x1f ;  /* 0x0c201f0007097f89 */ /* 0x000f6200000e0000 */
[----:B--2---:R-:W-:-:S05]  /*3d20*/  FMUL.FTZ R3, R2, c[0x0][0x2d0] ;  /* 0x0000b40002037a20 */ /* 0x004fca0000410000 */
[----:B------:R-:W-:Y:S01]  /*3d30*/  FSEL R3, R3, RZ, P4 ;  /* 0x000000ff03037208 */ /* 0x000fe20002000000 */
[----:B-1----:R-:W-:-:S04]  /*3d40*/  FFMA.FTZ R6, R14, c[0x0][0x2d0], -R12 ;  /* 0x0000b4000e067a23 */ /* 0x002fc8000001080c */
[--C-:B------:R-:W-:Y:S01]  /*3d50*/  FFMA.FTZ R0, R16, c[0x0][0x2d0], -R3.reuse ;  /* 0x0000b40010007a23 */ /* 0x100fe20000010803 */
[----:B------:R1:W-:Y:S01]  /*3d60*/  MUFU.EX2 R194, R6 ;  /* 0x0000000600c27308 */ /* 0x0003e20000000800 */
[----:B------:R-:W-:Y:S02]  /*3d70*/  FFMA.FTZ R4, R28, c[0x0][0x2d0], -R3 ;  /* 0x0000b4001c047a23 */ /* 0x000fe40000010803 */
[----:B------:R-:W-:Y:S01]  /*3d80*/  LDSM.16.MT88.4 R28, [R222+0x1100] ;  /* 0x00110000de1c783b */ /* 0x000fe20000004200 */
[----:B----4-:R-:W-:-:S04]  /*3d90*/  FMNMX.FTZ R5, R5, R8, !PT ;  /* 0x0000000805057209 */ /* 0x010fc80007810000 */
[----:B------:R2:W-:Y:S01]  /*3da0*/  MUFU.EX2 R14, R0 ;  /* 0x00000000000e7308 */ /* 0x0005e20000000800 */
[----:B-----5:R-:W-:-:S04]  /*3db0*/  FMNMX.FTZ R105, R7, R9, !PT ;  /* 0x0000000907697209 */ /* 0x020fc80007810000 */
[----:B------:R-:W-:Y:S01]  /*3dc0*/  FSETP.NEU.FTZ.AND P4, PT, R105, -INF , PT ;  /* 0xff8000006900780b */ /* 0x000fe20003f9d000 */
[--C-:B-1----:R-:W-:Y:S02]  /*3dd0*/  FFMA.FTZ R6, R15, c[0x0][0x2d0], -R3.reuse ;  /* 0x0000b4000f067a23 */ /* 0x102fe40000010803 */
[----:B------:R-:W-:Y:S01]  /*3de0*/  MUFU.EX2 R195, R4 ;  /* 0x0000000400c37308 */ /* 0x000fe20000000800 */
[----:B---3--:R-:W-:Y:S02]  /*3df0*/  IMAD.MOV.U32 R15, RZ, RZ, R18 ;  /* 0x000000ffff0f7224 */ /* 0x008fe400078e0012 */
[----:B--2---:R-:W-:-:S05]  /*3e00*/  FFMA.FTZ R0, R17, c[0x0][0x2d0], -R3 ;  /* 0x0000b40011007a23 */ /* 0x004fca0000010803 */
[----:B------:R1:W-:Y:S01]  /*3e10*/  MUFU.EX2 R137, R6 ;  /* 0x0000000600897308 */ /* 0x0003e20000000800 */
[----:B------:R-:W-:Y:S07]  /*3e20*/  LDSM.16.MT88.4 R16, [R222+0x100] ;  /* 0x00010000de10783b */ /* 0x000fee0000004200 */
[----:B------:R2:W3:Y:S01]  /*3e30*/  MUFU.EX2 R193, R0 ;  /* 0x0000000000c17308 */ /* 0x0004e20000000800 */
[----:B-1----:R-:W1:Y:S01]  /*3e40*/  SHFL.BFLY PT, R6, R5, 0x1, 0x1f ;  /* 0x0c201f0005067f89 */ /* 0x002e6200000e0000 */
[----:B--2---:R-:W-:Y:S01]  /*3e50*/  FMUL.FTZ R0, R105, c[0x0][0x2d0] ;  /* 0x0000b40069007a20 */ /* 0x004fe20000410000 */
[----:B---3--:R-:W-:-:S04]  /*3e60*/  F2FP.PACK_AB R7, R195, R193 ;  /* 0x000000c1c307723e */ /* 0x008fc800000000ff */
[----:B------:R-:W-:-:S05]  /*3e70*/  FSEL R0, R0, RZ, P4 ;  /* 0x000000ff00007208 */ /* 0x000fca0002000000 */
[--C-:B------:R-:W-:Y:S02]  /*3e80*/  FFMA.FTZ R4, R32, c[0x0][0x2d0], -R0.reuse ;  /* 0x0000b40020047a23 */ /* 0x100fe40000010800 */
[----:B------:R-:W2:Y:S01]  /*3e90*/  LDSM.16.MT88.4 R32, [R221+0x2100] ;  /* 0x00210000dd20783b */ /* 0x000ea20000004200 */
[--C-:B------:R-:W-:Y:S01]  /*3ea0*/  FFMA.FTZ R9, R37, c[0x0][0x2d0], -R0.reuse ;  /* 0x0000b40025097a23 */ /* 0x100fe20000010800 */
[----:B------:R3:W-:Y:S01]  /*3eb0*/  MUFU.EX2 R248, R4 ;  /* 0x0000000400f87308 */ /* 0x0007e20000000800 */
[----:B-1----:R-:W-:Y:S02]  /*3ec0*/  FMNMX.FTZ R104, R5, R6, !PT ;  /* 0x0000000605687209 */ /* 0x002fe40007810000 */
[----:B------:R-:W-:Y:S02]  /*3ed0*/  F2FP.PACK_AB R6, R194, R138 ;  /* 0x0000008ac206723e */ /* 0x000fe400000000ff */
[C---:B------:R-:W-:Y:S01]  /*3ee0*/  FSETP.NEU.FTZ.AND P4, PT, R104.reuse, -INF , PT ;  /* 0xff8000006800780b */ /* 0x040fe20003f9d000 */
[----:B------:R-:W-:Y:S01]  /*3ef0*/  FMUL.FTZ R8, R104, c[0x0][0x2d0] ;  /* 0x0000b40068087a20 */ /* 0x000fe20000410000 */
[----:B------:R-:W-:Y:S01]  /*3f00*/  F2FP.PACK_AB R5, R14, R137 ;  /* 0x000000890e05723e */ /* 0x000fe200000000ff */
[----:B------:R-:W-:Y:S03]  /*3f10*/  MUFU.EX2 R249, R9 ;  /* 0x0000000900f97308 */ /* 0x000fe60000000800 */
[----:B------:R-:W-:Y:S01]  /*3f20*/  FSEL R13, R8, RZ, P4 ;  /* 0x000000ff080d7208 */ /* 0x000fe20002000000 */
[----:B------:R-:W-:-:S02]  /*3f30*/  FFMA.FTZ R8, R38, c[0x0][0x2d0], -R0 ;  /* 0x0000b40026087a23 */ /* 0x000fc40000010800 */
[----:B---3--:R-:W-:Y:S02]  /*3f40*/  FFMA.FTZ R4, R36, c[0x0][0x2d0], -R0 ;  /* 0x0000b40024047a23 */ /* 0x008fe40000010800 */
[----:B------:R1:W3:Y:S08]  /*3f50*/  MUFU.EX2 R250, R8 ;  /* 0x0000000800fa7308 */ /* 0x0002f00000000800 */
[----:B------:R4:W-:Y:S01]  /*3f60*/  MUFU.EX2 R243, R4 ;  /* 0x0000000400f37308 */ /* 0x0009e20000000800 */
[----:B-1----:R-:W-:Y:S01]  /*3f70*/  FFMA.FTZ R8, R39, c[0x0][0x2d0], -R13 ;  /* 0x0000b40027087a23 */ /* 0x002fe2000001080d */
[----:B---3--:R-:W-:Y:S01]  /*3f80*/  F2FP.PACK_AB R10, R250, R249 ;  /* 0x000000f9fa0a723e */ /* 0x008fe200000000ff */
[----:B------:R-:W-:Y:S05]  /*3f90*/  LDSM.16.MT88.4 R36, [R222+0x2500] ;  /* 0x00250000de24783b */ /* 0x000fea0000004200 */
[----:B------:R1:W-:Y:S01]  /*3fa0*/  MUFU.EX2 R240, R8 ;  /* 0x0000000800f07308 */ /* 0x0003e20000000800 */
[----:B----4-:R-:W-:-:S07]  /*3fb0*/  F2FP.PACK_AB R4, R15, R136 ;  /* 0x000000880f04723e */ /* 0x010fce00000000ff */
[----:B------:R-:W-:Y:S01]  /*3fc0*/  HMMA.16816.F32 R124, R4, R24, RZ ;  /* 0x00000018047c723c */ /* 0x000fe200000018ff */
[----:B-1----:R-:W-:-:S07]  /*3fd0*/  FFMA.FTZ R8, R44, c[0x0][0x2d0], -R13 ;  /* 0x0000b4002c087a23 */ /* 0x002fce000001080d */
[C---:B------:R-:W-:Y:S01]  /*3fe0*/  HMMA.16816.F32 R120, R4.reuse, R16, RZ ;  /* 0x000000100478723c */ /* 0x040fe200000018ff */
[----:B------:R1:W3:Y:S07]  /*3ff0*/  MUFU.EX2 R239, R8 ;  /* 0x0000000800ef7308 */ /* 0x0002ee0000000800 */
[C---:B------:R-:W-:Y:S08]  /*4000*/  HMMA.16816.F32 R116, R4.reuse, R20, RZ ;  /* 0x000000140474723c */ /* 0x040ff000000018ff */
[----:B------:R-:W-:Y:S01]  /*4010*/  HMMA.16816.F32 R112, R4, R28, RZ ;  /* 0x0000001c0470723c */ /* 0x000fe200000018ff */
[----:B-1----:R-:W-:Y:S01]  /*4020*/  FFMA.FTZ R8, R45, c[0x0][0x2d0], -R13 ;  /* 0x0000b4002d087a23 */ /* 0x002fe2000001080d */
[----:B---3--:R-:W-:-:S03]  /*4030*/  F2FP.PACK_AB R9, R239, R240 ;  /* 0x000000f0ef09723e */ /* 0x008fc600000000ff */
[----:B------:R1:W-:Y:S03]  /*4040*/  MUFU.EX2 R242, R8 ;  /* 0x0000000800f27308 */ /* 0x0003e60000000800 */
[C---:B--2---:R-:W-:Y:S08]  /*4050*/  HMMA.16816.F32 R108, R4.reuse, R32, RZ ;  /* 0x00000020046c723c */ /* 0x044ff000000018ff */
[----:B------:R-:W-:Y:S01]  /*4060*/  HMMA.16816.F32 R96, R4, R40, RZ ;  /* 0x000000280460723c */ /* 0x000fe200000018ff */
[----:B-1----:R-:W-:-:S07]  /*4070*/  FFMA.FTZ R8, R46, c[0x0][0x2d0], -R13 ;  /* 0x0000b4002e087a23 */ /* 0x002fce000001080d */
[C---:B------:R-:W-:Y:S01]  /*4080*/  HMMA.16816.F32 R92, R4.reuse, R26, RZ ;  /* 0x0000001a045c723c */ /* 0x040fe200000018ff */
[----:B------:R1:W2:Y:S07]  /*4090*/  MUFU.EX2 R247, R8 ;  /* 0x0000000800f77308 */ /* 0x0002ae0000000800 */
[C---:B------:R-:W-:Y:S08]  /*40a0*/  HMMA.16816.F32 R88, R4.reuse, R18, RZ ;  /* 0x000000120458723c */ /* 0x040ff000000018ff */
[----:B------:R-:W-:Y:S01]  /*40b0*/  HMMA.16816.F32 R84, R4, R22, RZ ;  /* 0x000000160454723c */ /* 0x000fe200000018ff */
[----:B-1----:R-:W-:-:S02]  /*40c0*/  F2FP.PACK_AB R8, R243, R248 ;  /* 0x000000f8f308723e */ /* 0x002fc400000000ff */
[----:B--2---:R-:W-:-:S05]  /*40d0*/  F2FP.PACK_AB R11, R247, R242 ;  /* 0x000000f2f70b723e */ /* 0x004fca00000000ff */
[C---:B------:R-:W-:Y:S08]  /*40e0*/  HMMA.16816.F32 R80, R4.reuse, R30, RZ ;  /* 0x0000001e0450723c */ /* 0x040ff000000018ff */
[C---:B------:R-:W-:Y:S08]  /*40f0*/  HMMA.16816.F32 R76, R4.reuse, R34, RZ ;  /* 0x00000022044c723c */ /* 0x040ff000000018ff */
[----:B------:R-:W-:Y:S07]  /*4100*/  HMMA.16816.F32 R68, R4, R42, RZ ;  /* 0x0000002a0444723c */ /* 0x000fee00000018ff */
[--C-:B------:R-:W-:Y:S01]  /*4110*/  FFMA.FTZ R4, R47, c[0x0][0x2d0], -R12.reuse ;  /* 0x0000b4002f047a23 */ /* 0x100fe2000001080c */
[C---:B------:R-:W-:Y:S03]  /*4120*/  HMMA.16816.F32 R72, R8.reuse, R24, RZ ;  /* 0x000000180848723c */ /* 0x040fe600000018ff */
[----:B------:R1:W-:Y:S05]  /*4130*/  MUFU.EX2 R241, R4 ;  /* 0x0000000400f17308 */ /* 0x0003ea0000000800 */
[C---:B------:R-:W-:Y:S01]  /*4140*/  HMMA.16816.F32 R144, R8.reuse, R26, RZ ;  /* 0x0000001a0890723c */ /* 0x040fe200000018ff */
[----:B------:R-:W-:Y:S07]  /*4150*/  LDSM.16.MT88.4 R24, [R221+0x500] ;  /* 0x00050000dd18783b */ /* 0x000fee0000004200 */
[----:B------:R-:W-:Y:S01]  /*4160*/  HMMA.16816.F32 R60, R8, R16, RZ ;  /* 0x00000010083c723c */ /* 0x000fe200000018ff */
[----:B-1----:R-:W-:-:S04]  /*4170*/  FFMA.FTZ R4, R48, c[0x0][0x2d0], -R12 ;  /* 0x0000b40030047a23 */ /* 0x002fc8000001080c */
[----:B------:R1:W-:Y:S03]  /*4180*/  MUFU.EX2 R246, R4 ;  /* 0x0000000400f67308 */ /* 0x0003e60000000800 */
[C---:B------:R-:W-:Y:S01]  /*4190*/  HMMA.16816.F32 R140, R8.reuse, R18, RZ ;  /* 0x00000012088c723c */ /* 0x040fe200000018ff */
[----:B------:R-:W2:Y:S07]  /*41a0*/  LDSM.16.MT88.4 R16, [R221+0x1500] ;  /* 0x00150000dd10783b */ /* 0x000eae0000004200 */
[----:B------:R-:W-:Y:S01]  /*41b0*/  HMMA.16816.F32 R56, R8, R20, RZ ;  /* 0x000000140838723c */ /* 0x000fe200000018ff */
[----:B-1----:R-:W-:-:S07]  /*41c0*/  FFMA.FTZ R4, R49, c[0x0][0x2d0], -R12 ;  /* 0x0000b40031047a23 */ /* 0x002fce000001080c */
[C---:B------:R-:W-:Y:S01]  /*41d0*/  HMMA.16816.F32 R132, R8.reuse, R22, RZ ;  /* 0x000000160884723c */ /* 0x040fe200000018ff */
[----:B------:R-:W-:Y:S01]  /*41e0*/  LDSM.16.MT88.4 R20, [R222+0x500] ;  /* 0x00050000de14783b */ /* 0x000fe20000004200 */
[----:B------:R1:W-:Y:S06]  /*41f0*/  MUFU.EX2 R245, R4 ;  /* 0x0000000400f57308 */ /* 0x0003ec0000000800 */
[C---:B------:R-:W-:Y:S08]  /*4200*/  HMMA.16816.F32 R52, R8.reuse, R28, RZ ;  /* 0x0000001c0834723c */ /* 0x040ff000000018ff */
[----:B------:R-:W-:Y:S01]  /*4210*/  HMMA.16816.F32 R148, R8, R30, RZ ;  /* 0x0000001e0894723c */ /* 0x000fe200000018ff */
[----:B------:R-:W-:Y:S01]  /*4220*/  LDSM.16.MT88.4 R28, [R222+0x1500] ;  /* 0x00150000de1c783b */ /* 0x000fe20000004200 */
[----:B-1----:R-:W-:-:S04]  /*4230*/  FFMA.FTZ R4, R50, c[0x0][0x2d0], -R12 ;  /* 0x0000b40032047a23 */ /* 0x002fc8000001080c */
[----:B------:R1:W3:Y:S02]  /*4240*/  MUFU.EX2 R244, R4 ;  /* 0x0000000400f47308 */ /* 0x0002e40000000800 */
[C---:B------:R-:W-:Y:S08]  /*4250*/  HMMA.16816.F32 R160, R8.reuse, R34, RZ ;  /* 0x0000002208a0723c */ /* 0x040ff000000018ff */
[----:B------:R-:W-:Y:S01]  /*4260*/  HMMA.16816.F32 R44, R8, R40, RZ ;  /* 0x00000028082c723c */ /* 0x000fe200000018ff */
[----:B-1----:R-:W-:-:S07]  /*4270*/  FFMA.FTZ R4, R51, c[0x0][0x2d0], -R3 ;  /* 0x0000b40033047a23 */ /* 0x002fce0000010803 */
[C---:B------:R-:W-:Y:S01]  /*4280*/  HMMA.16816.F32 R164, R8.reuse, R42, RZ ;  /* 0x0000002a08a4723c */ /* 0x040fe200000018ff */
[----:B---3--:R-:W-:Y:S01]  /*4290*/  F2FP.PACK_AB R6, R244, R245 ;  /* 0x000000f5f406723e */ /* 0x008fe200000000ff */
[----:B------:R1:W-:Y:S06]  /*42a0*/  MUFU.EX2 R235, R4 ;  /* 0x0000000400eb7308 */ /* 0x0003ec0000000800 */
[----:B------:R-:W-:Y:S01]  /*42b0*/  HMMA.16816.F32 R48, R8, R32, RZ ;  /* 0x000000200830723c */ /* 0x000fe200000018ff */
[----:B------:R-:W3:Y:S06]  /*42c0*/  LDSM.16.MT88.4 R32, [R221+0x2500] ;  /* 0x00250000dd20783b */ /* 0x000eec0000004200 */
[----:B------:R-:W-:-:S04]  /*42d0*/  FFMA.FTZ R8, R102, c[0x0][0x2d0], -R0 ;  /* 0x0000b40066087a23 */ /* 0x000fc80000010800 */
[----:B------:R4:W-:Y:S01]  /*42e0*/  MUFU.EX2 R219, R8 ;  /* 0x0000000800db7308 */ /* 0x0009e20000000800 */
[----:B-1----:R-:W-:Y:S02]  /*42f0*/  FFMA.FTZ R4, R65, c[0x0][0x2d0], -R3 ;  /* 0x0000b40041047a23 */ /* 0x002fe40000010803 */
[----:B------:R-:W-:-:S05]  /*4300*/  IMAD.MOV.U32 R65, RZ, RZ, R138 ;  /* 0x000000ffff417224 */ /* 0x000fca00078e008a */
[----:B------:R1:W5:Y:S01]  /*4310*/  MUFU.EX2 R238, R4 ;  /* 0x0000000400ee7308 */ /* 0x0003620000000800 */
[----:B----4-:R-:W-:Y:S02]  /*4320*/  FFMA.FTZ R8, R106, c[0x0][0x2d0], -R0 ;  /* 0x0000b4006a087a23 */ /* 0x010fe40000010800 */
[----:B------:R-:W-:-:S05]  /*4330*/  IMAD.MOV.U32 R106, RZ, RZ, R181 ;  /* 0x000000ffff6a7224 */ /* 0x000fca00078e00b5 */
[----:B------:R4:W-:Y:S01]  /*4340*/  MUFU.EX2 R218, R8 ;  /* 0x0000000800da7308 */ /* 0x0009e20000000800 */
[----:B-1----:R-:W-:Y:S01]  /*4350*/  FFMA.FTZ R4, R66, c[0x0][0x2d0], -R3 ;  /* 0x0000b40042047a23 */ /* 0x002fe20000010803 */
[----:B-----5:R-:W-:Y:S01]  /*4360*/  F2FP.PACK_AB R5, R238, R235 ;  /* 0x000000ebee05723e */ /* 0x020fe200000000ff */
[----:B------:R-:W-:-:S05]  /*4370*/  IMAD.MOV.U32 R66, RZ, RZ, R137 ;  /* 0x000000ffff427224 */ /* 0x000fca00078e0089 */
[----:B------:R1:W-:Y:S01]  /*4380*/  MUFU.EX2 R237, R4 ;  /* 0x0000000400ed7308 */ /* 0x0003e20000000800 */
[----:B----4-:R-:W-:-:S07]  /*4390*/  FFMA.FTZ R8, R107, c[0x0][0x2d0], -R13 ;  /* 0x0000b4006b087a23 */ /* 0x010fce000001080d */
[----:B------:R4:W-:Y:S01]  /*43a0*/  MUFU.EX2 R212, R8 ;  /* 0x0000000800d47308 */ /* 0x0009e20000000800 */
[----:B-1----:R-:W-:Y:S02]  /*43b0*/  FFMA.FTZ R4, R67, c[0x0][0x2d0], -R3 ;  /* 0x0000b40043047a23 */ /* 0x002fe40000010803 */
[----:B------:R-:W-:-:S05]  /*43c0*/  IMAD.MOV.U32 R67, RZ, RZ, R14 ;  /* 0x000000ffff437224 */ /* 0x000fca00078e000e */
[----:B------:R1:W5:Y:S01]  /*43d0*/  MUFU.EX2 R236, R4 ;  /* 0x0000000400ec7308 */ /* 0x0003620000000800 */
[----:B------:R-:W-:Y:S02]  /*43e0*/  FFMA.FTZ R14, R169, c[0x0][0x2d0], -R3 ;  /* 0x0000b400a90e7a23 */ /* 0x000fe40000010803 */
[----:B----4-:R-:W-:Y:S02]  /*43f0*/  FFMA.FTZ R8, R128, c[0x0][0x2d0], -R13 ;  /* 0x0000b40080087a23 */ /* 0x010fe4000001080d */
[----:B------:R-:W-:-:S03]  /*4400*/  IMAD.MOV.U32 R128, RZ, RZ, R180 ;  /* 0x000000ffff807224 */ /* 0x000fc600078e00b4 */
[----:B------:R4:W-:Y:S01]  /*4410*/  MUFU.EX2 R213, R8 ;  /* 0x0000000800d57308 */ /* 0x0009e20000000800 */
[----:B-1----:R-:W-:Y:S01]  /*4420*/  FFMA.FTZ R4, R100, c[0x0][0x2d0], -R0 ;  /* 0x0000b40064047a23 */ /* 0x002fe20000010800 */
[----:B-----5:R-:W-:Y:S01]  /*4430*/  F2FP.PACK_AB R7, R236, R237 ;  /* 0x000000edec07723e */ /* 0x020fe200000000ff */
[----:B------:R-:W-:-:S05]  /*4440*/  IMAD.MOV.U32 R100, RZ, RZ, R136 ;  /* 0x000000ffff647224 */ /* 0x000fca00078e0088 */
[----:B------:R1:W-:Y:S01]  /*4450*/  MUFU.EX2 R229, R4 ;  /* 0x0000000400e57308 */ /* 0x0003e20000000800 */
[----:B----4-:R-:W-:-:S07]  /*4460*/  FFMA.FTZ R8, R129, c[0x0][0x2d0], -R13 ;  /* 0x0000b40081087a23 */ /* 0x010fce000001080d */
[----:B------:R4:W-:Y:S01]  /*4470*/  MUFU.EX2 R180, R14 ;  /* 0x0000000e00b47308 */ /* 0x0009e20000000800 */
[----:B-1----:R-:W-:-:S07]  /*4480*/  FFMA.FTZ R4, R101, c[0x0][0x2d0], -R0 ;  /* 0x0000b40065047a23 */ /* 0x002fce0000010800 */
[----:B------:R1:W-:Y:S08]  /*4490*/  MUFU.EX2 R211, R8 ;  /* 0x0000000800d37308 */ /* 0x0003f00000000800 */
[----:B------:R5:W2:Y:S01]  /*44a0*/  MUFU.EX2 R228, R4 ;  /* 0x0000000400e47308 */ /* 0x000aa20000000800 */
[----:B----4-:R-:W-:Y:S02]  /*44b0*/  FFMA.FTZ R14, R170, c[0x0][0x2d0], -R3 ;  /* 0x0000b400aa0e7a23 */ /* 0x010fe40000010803 */
[----:B-1----:R-:W-:-:S05]  /*44c0*/  FFMA.FTZ R8, R130, c[0x0][0x2d0], -R13 ;  /* 0x0000b40082087a23 */ /* 0x002fca000001080d */
[----:B------:R1:W-:Y:S01]  /*44d0*/  MUFU.EX2 R181, R14 ;  /* 0x0000000e00b57308 */ /* 0x0003e20000000800 */
[----:B-----5:R-:W-:-:S07]  /*44e0*/  F2FP.PACK_AB R4, R246, R241 ;  /* 0x000000f1f604723e */ /* 0x020fce00000000ff */
[----:B------:R4:W5:Y:S01]  /*44f0*/  MUFU.EX2 R210, R8 ;  /* 0x0000000800d27308 */ /* 0x0009620000000800 */
[----:B--2---:R-:W-:Y:S01]  /*4500*/  HMMA.16816.F32 R156, R4, R16, R116 ;  /* 0x00000010049c723c */ /* 0x004fe20000001874 */
[----:B-1----:R-:W-:-:S06]  /*4510*/  FFMA.FTZ R14, R171, c[0x0][0x2d0], -R0 ;  /* 0x0000b400ab0e7a23 */ /* 0x002fcc0000010800 */
[----:B------:R1:W-:Y:S01]  /*4520*/  MUFU.EX2 R107, R14 ;  /* 0x0000000e006b7308 */ /* 0x0003e20000000800 */
[----:B---3--:R-:W-:Y:S01]  /*4530*/  HMMA.16816.F32 R116, R4, R32, R108 ;  /* 0x000000200474723c */ /* 0x008fe2000000186c */
[----:B----4-:R-:W-:-:S06]  /*4540*/  FFMA.FTZ R8, R131, c[0x0][0x2d0], -R12 ;  /* 0x0000b40083087a23 */ /* 0x010fcc000001080c */
[----:B------:R2:W-:Y:S01]  /*4550*/  MUFU.EX2 R203, R8 ;  /* 0x0000000800cb7308 */ /* 0x0005e20000000800 */
[----:B------:R-:W-:Y:S01]  /*4560*/  HMMA.16816.F32 R172, R4, R20, R120 ;  /* 0x0000001404ac723c */ /* 0x000fe20000001878 */
[----:B-1----:R-:W-:-:S07]  /*4570*/  FFMA.FTZ R14, R186, c[0x0][0x2d0], -R0 ;  /* 0x0000b400ba0e7a23 */ /* 0x002fce0000010800 */
[----:B------:R-:W-:Y:S01]  /*4580*/  HMMA.16816.F32 R108, R4, R36, R96 ;  /* 0x00000024046c723c */ /* 0x000fe20000001860 */
[----:B------:R-:W-:Y:S01]  /*4590*/  IMAD.MOV.U32 R186, RZ, RZ, R106 ;  /* 0x000000ffffba7224 */ /* 0x000fe200078e006a */
[----:B------:R1:W-:Y:S01]  /*45a0*/  MUFU.EX2 R101, R14 ;  /* 0x0000000e00657308 */ /* 0x0003e20000000800 */
[----:B--2---:R-:W-:-:S05]  /*45b0*/  FFMA.FTZ R8, R154, c[0x0][0x2d0], -R12 ;  /* 0x0000b4009a087a23 */ /* 0x004fca000001080c */
[C---:B------:R-:W-:Y:S01]  /*45c0*/  HMMA.16816.F32 R176, R4.reuse, R24, R124 ;  /* 0x0000001804b0723c */ /* 0x040fe2000000187c */
[----:B------:R-:W-:Y:S01]  /*45d0*/  IMAD.MOV.U32 R154, RZ, RZ, R100 ;  /* 0x000000ffff9a7224 */ /* 0x000fe200078e0064 */
[----:B------:R2:W3:Y:S06]  /*45e0*/  MUFU.EX2 R202, R8 ;  /* 0x0000000800ca7308 */ /* 0x0004ec0000000800 */
[----:B------:R-:W-:Y:S01]  /*45f0*/  HMMA.16816.F32 R120, R4, R26, R92 ;  /* 0x0000001a0478723c */ /* 0x000fe2000000185c */
[----:B-1----:R-:W-:-:S04]  /*4600*/  FFMA.FTZ R14, R188, c[0x0][0x2d0], -R0 ;  /* 0x0000b400bc0e7a23 */ /* 0x002fc80000010800 */
[----:B------:R1:W-:Y:S03]  /*4610*/  MUFU.EX2 R102, R14 ;  /* 0x0000000e00667308 */ /* 0x0003e60000000800 */
[C---:B------:R-:W-:Y:S01]  /*4620*/  HMMA.16816.F32 R136, R4.reuse, R22, R88 ;  /* 0x000000160488723c */ /* 0x040fe20000001858 */
[----:B--2---:R-:W-:Y:S02]  /*4630*/  FFMA.FTZ R8, R153, c[0x0][0x2d0], -R12 ;  /* 0x0000b40099087a23 */ /* 0x004fe4000001080c */
[----:B------:R-:W-:Y:S02]  /*4640*/  IMAD.MOV.U32 R153, RZ, RZ, R67 ;  /* 0x000000ffff997224 */ /* 0x000fe400078e0043 */
[----:B------:R2:W-:Y:S03]  /*4650*/  MUFU.EX2 R201, R8 ;  /* 0x0000000800c97308 */ /* 0x0005e60000000800 */
        /* <DEDUP_REMOVED lines=8> */
[----:B------:R2:W-:Y:S06]  /*46e0*/  MUFU.EX2 R200, R8 ;  /* 0x0000000800c87308 */ /* 0x0005ec0000000800 */
[----:B------:R-:W-:Y:S01]  /*46f0*/  HMMA.16816.F32 R88, R4, R34, R76 ;  /* 0x000000220458723c */ /* 0x000fe2000000184c */
[----:B-1----:R-:W-:-:S04]  /*4700*/  FFMA.FTZ R14, R189, c[0x0][0x2d0], -R13 ;  /* 0x0000b400bd0e7a23 */ /* 0x002fc8000001080d */
[----:B------:R1:W-:Y:S03]  /*4710*/  MUFU.EX2 R100, R14 ;  /* 0x0000000e00647308 */ /* 0x0003e60000000800 */
[----:B------:R-:W-:Y:S01]  /*4720*/  HMMA.16816.F32 R84, R4, R38, R68 ;  /* 0x000000260454723c */ /* 0x000fe20000001844 */
[----:B--2---:R-:W-:-:S04]  /*4730*/  FFMA.FTZ R8, R155, c[0x0][0x2d0], -R3 ;  /* 0x0000b4009b087a23 */ /* 0x004fc80000010803 */
[----:B------:R2:W-:Y:S02]  /*4740*/  MUFU.EX2 R185, R8 ;  /* 0x0000000800b97308 */ /* 0x0005e40000000800 */
[----:B------:R-:W-:Y:S02]  /*4750*/  F2FP.PACK_AB R4, R228, R229 ;  /* 0x000000e5e404723e */ /* 0x000fe400000000ff */
[----:B------:R-:W-:Y:S02]  /*4760*/  F2FP.PACK_AB R5, R213, R212 ;  /* 0x000000d4d505723e */ /* 0x000fe400000000ff */
[----:B------:R-:W-:Y:S02]  /*4770*/  F2FP.PACK_AB R6, R218, R219 ;  /* 0x000000dbda06723e */ /* 0x000fe400000000ff */
[----:B-----5:R-:W-:Y:S01]  /*4780*/  F2FP.PACK_AB R7, R210, R211 ;  /* 0x000000d3d207723e */ /* 0x020fe200000000ff */
[----:B-1----:R-:W-:-:S04]  /*4790*/  FFMA.FTZ R14, R191, c[0x0][0x2d0], -R13 ;  /* 0x0000b400bf0e7a23 */ /* 0x002fc8000001080d */
[----:B------:R1:W-:Y:S02]  /*47a0*/  MUFU.EX2 R67, R14 ;  /* 0x0000000e00437308 */ /* 0x0003e40000000800 */
[----:B------:R-:W-:Y:S01]  /*47b0*/  HMMA.16816.F32 R80, R4, R24, R72 ;  /* 0x000000180450723c */ /* 0x000fe20000001848 */
[----:B--2---:R-:W-:-:S05]  /*47c0*/  FFMA.FTZ R8, R168, c[0x0][0x2d0], -R3 ;  /* 0x0000b400a8087a23 */ /* 0x004fca0000010803 */
[----:B------:R2:W4:Y:S02]  /*47d0*/  MUFU.EX2 R182, R8 ;  /* 0x0000000800b67308 */ /* 0x0005240000000800 */
[----:B------:R-:W-:Y:S01]  /*47e0*/  HMMA.16816.F32 R76, R4, R20, R60 ;  /* 0x00000014044c723c */ /* 0x000fe2000000183c */
[----:B-1----:R-:W-:-:S07]  /*47f0*/  FFMA.FTZ R14, R190, c[0x0][0x2d0], -R13 ;  /* 0x0000b400be0e7a23 */ /* 0x002fce000001080d */
[C---:B------:R-:W-:Y:S01]  /*4800*/  HMMA.16816.F32 R72, R4.reuse, R16, R56 ;  /* 0x000000100448723c */ /* 0x040fe20000001838 */
[----:B--2---:R-:W-:Y:S07]  /*4810*/  LDSM.16.MT88.4 R8, [R222+0x900] ;  /* 0x00090000de08783b */ /* 0x004fee0000004200 */
[C---:B------:R-:W-:Y:S08]  /*4820*/  HMMA.16816.F32 R68, R4.reuse, R28, R52 ;  /* 0x0000001c0444723c */ /* 0x040ff00000001834 */
[C---:B------:R-:W-:Y:S08]  /*4830*/  HMMA.16816.F32 R60, R4.reuse, R32, R48 ;  /* 0x00000020043c723c */ /* 0x040ff00000001830 */
[C---:B------:R-:W-:Y:S08]  /*4840*/  HMMA.16816.F32 R196, R4.reuse, R36, R44 ;  /* 0x0000002404c4723c */ /* 0x040ff0000000182c */
[C---:B------:R-:W-:Y:S01]  /*4850*/  HMMA.16816.F32 R40, R4.reuse, R30, R148 ;  /* 0x0000001e0428723c */ /* 0x040fe20000001894 */
[----:B------:R-:W1:Y:S07]  /*4860*/  LDSM.16.MT88.4 R28, [R221+0x2900] ;  /* 0x00290000dd1c783b */ /* 0x000e6e0000004200 */
[C---:B------:R-:W-:Y:S01]  /*4870*/  HMMA.16816.F32 R56, R4.reuse, R26, R144 ;  /* 0x0000001a0438723c */ /* 0x040fe20000001890 */
[----:B------:R-:W-:Y:S06]  /*4880*/  LDSM.16.MT88.4 R24, [R222+0x1900] ;  /* 0x00190000de18783b */ /* 0x000fec0000004200 */
[----:B------:R-:W-:Y:S01]  /*4890*/  IMAD.MOV.U32 R147, RZ, RZ, R66 ;  /* 0x000000ffff937224 */ /* 0x000fe200078e0042 */
[----:B------:R-:W-:Y:S01]  /*48a0*/  HMMA.16816.F32 R48, R4, R22, R140 ;  /* 0x000000160430723c */ /* 0x000fe2000000188c */
[----:B------:R-:W-:Y:S01]  /*48b0*/  LDSM.16.MT88.4 R20, [R221+0x1900] ;  /* 0x00190000dd14783b */ /* 0x000fe20000004200 */
[----:B------:R2:W-:Y:S01]  /*48c0*/  MUFU.EX2 R66, R14 ;  /* 0x0000000e00427308 */ /* 0x0005e20000000800 */
[----:B------:R-:W-:-:S02]  /*48d0*/  IMAD.MOV.U32 R146, RZ, RZ, R65 ;  /* 0x000000ffff927224 */ /* 0x000fc400078e0041 */
[----:B------:R-:W-:Y:S01]  /*48e0*/  IMAD.MOV.U32 R144, RZ, RZ, R194 ;  /* 0x000000ffff907224 */ /* 0x000fe200078e00c2 */
[----:B------:R-:W-:Y:S01]  /*48f0*/  LDSM.16.MT88.4 R140, [R222+0xd00] ;  /* 0x000d0000de8c783b */ /* 0x000fe20000004200 */
[----:B------:R-:W-:Y:S01]  /*4900*/  IMAD.MOV.U32 R145, RZ, RZ, R193 ;  /* 0x000000ffff917224 */ /* 0x000fe200078e00c1 */
[C---:B------:R-:W-:Y:S02]  /*4910*/  HMMA.16816.F32 R44, R4.reuse, R18, R132 ;  /* 0x00000012042c723c */ /* 0x040fe40000001884 */
[----:B------:R-:W5:Y:S06]  /*4920*/  LDSM.16.MT88.4 R16, [R221+0x900] ;  /* 0x00090000dd10783b */ /* 0x000f6c0000004200 */
[----:B------:R-:W-:Y:S01]  /*4930*/  HMMA.16816.F32 R52, R4, R34, R160 ;  /* 0x000000220434723c */ /* 0x000fe200000018a0 */
[----:B------:R-:W5:Y:S01]  /*4940*/  LDSM.16.MT88.4 R32, [R222+0x2900] ;  /* 0x00290000de20783b */ /* 0x000f620000004200 */
[----:B--2---:R-:W-:-:S04]  /*4950*/  FFMA.FTZ R14, R192, c[0x0][0x2d0], -R13 ;  /* 0x0000b400c00e7a23 */ /* 0x004fc8000001080d */
[----:B------:R-:W2:Y:S02]  /*4960*/  MUFU.EX2 R65, R14 ;  /* 0x0000000e00417308 */ /* 0x000ea40000000800 */
[----:B------:R-:W-:Y:S07]  /*4970*/  HMMA.16816.F32 R36, R4, R38, R164 ;  /* 0x000000260424723c */ /* 0x000fee00000018a4 */
[----:B---3--:R-:W-:Y:S02]  /*4980*/  F2FP.PACK_AB R4, R202, R203 ;  /* 0x000000cbca04723e */ /* 0x008fe400000000ff */
[----:B----4-:R-:W-:-:S02]  /*4990*/  F2FP.PACK_AB R5, R182, R185 ;  /* 0x000000b9b605723e */ /* 0x010fc400000000ff */
[----:B------:R-:W-:Y:S02]  /*49a0*/  F2FP.PACK_AB R6, R200, R201 ;  /* 0x000000c9c806723e */ /* 0x000fe400000000ff */
[----:B------:R-:W-:-:S07]  /*49b0*/  F2FP.PACK_AB R7, R181, R180 ;  /* 0x000000b4b507723e */ /* 0x000fce00000000ff */
[C---:B-1----:R-:W-:Y:S08]  /*49c0*/  HMMA.16816.F32 R188, R4.reuse, R28, R116 ;  /* 0x0000001c04bc723c */ /* 0x042ff00000001874 */
[C---:B-----5:R-:W-:Y:S08]  /*49d0*/  HMMA.16816.F32 R112, R4.reuse, R16, R176 ;  /* 0x000000100470723c */ /* 0x060ff000000018b0 */
[C---:B------:R-:W-:Y:S01]  /*49e0*/  HMMA.16816.F32 R132, R4.reuse, R8, R172 ;  /* 0x000000080484723c */ /* 0x040fe200000018ac */
[----:B------:R-:W-:Y:S07]  /*49f0*/  LDSM.16.MT88.4 R172, [R222+0x1d00] ;  /* 0x001d0000deac783b */ /* 0x000fee0000004200 */
[C---:B------:R-:W-:Y:S01]  /*4a00*/  HMMA.16816.F32 R148, R4.reuse, R20, R156 ;  /* 0x000000140494723c */ /* 0x040fe2000000189c */
[----:B------:R-:W1:Y:S07]  /*4a10*/  LDSM.16.MT88.4 R156, [R221+0x1d00] ;  /* 0x001d0000dd9c783b */ /* 0x000e6e0000004200 */
[C---:B------:R-:W-:Y:S01]  /*4a20*/  HMMA.16816.F32 R164, R4.reuse, R24, R124 ;  /* 0x0000001804a4723c */ /* 0x040fe2000000187c */
[----:B------:R-:W-:Y:S07]  /*4a30*/  LDSM.16.MT88.4 R124, [R221+0xd00] ;  /* 0x000d0000dd7c783b */ /* 0x000fee0000004200 */
[C---:B------:R-:W-:Y:S08]  /*4a40*/  HMMA.16816.F32 R192, R4.reuse, R32, R108 ;  /* 0x0000002004c0723c */ /* 0x040ff0000000186c */
[C---:B------:R-:W-:Y:S08]  /*4a50*/  HMMA.16816.F32 R120, R4.reuse, R18, R120 ;  /* 0x000000120478723c */ /* 0x040ff00000001878 */
[C---:B------:R-:W-:Y:S08]  /*4a60*/  HMMA.16816.F32 R136, R4.reuse, R10, R136 ;  /* 0x0000000a0488723c */ /* 0x040ff00000001888 */
[C---:B------:R-:W-:Y:S08]  /*4a70*/  HMMA.16816.F32 R96, R4.reuse, R22, R96 ;  /* 0x000000160460723c */ /* 0x040ff00000001860 */
[C---:B------:R-:W-:Y:S08]  /*4a80*/  HMMA.16816.F32 R168, R4.reuse, R26, R92 ;  /* 0x0000001a04a8723c */ /* 0x040ff0000000185c */
[C---:B------:R-:W-:Y:S08]  /*4a90*/  HMMA.16816.F32 R88, R4.reuse, R30, R88 ;  /* 0x0000001e0458723c */ /* 0x040ff00000001858 */
[----:B------:R-:W-:Y:S07]  /*4aa0*/  HMMA.16816.F32 R116, R4, R34, R84 ;  /* 0x000000220474723c */ /* 0x000fee0000001854 */
[----:B------:R-:W-:-:S02]  /*4ab0*/  F2FP.PACK_AB R4, R101, R107 ;  /* 0x0000006b6504723e */ /* 0x000fc400000000ff */
[----:B------:R-:W-:Y:S02]  /*4ac0*/  F2FP.PACK_AB R5, R67, R100 ;  /* 0x000000644305723e */ /* 0x000fe400000000ff */
[----:B------:R-:W-:Y:S02]  /*4ad0*/  F2FP.PACK_AB R6, R106, R102 ;  /* 0x000000666a06723e */ /* 0x000fe400000000ff */
[----:B--2---:R-:W-:-:S07]  /*4ae0*/  F2FP.PACK_AB R7, R65, R66 ;  /* 0x000000424107723e */ /* 0x004fce00000000ff */
[C---:B------:R-:W-:Y:S07]  /*4af0*/  HMMA.16816.F32 R128, R4.reuse, R8, R76 ;  /* 0x000000080480723c */ /* 0x040fee000000184c */
[----:B------:R-:W-:Y:S01]  /*4b00*/  FFMA.FTZ R8, R207, c[0x0][0x2d0], -R12 ;  /* 0x0000b400cf087a23 */ /* 0x000fe2000001080c */
[----:B------:R-:W-:Y:S01]  /*4b10*/  HMMA.16816.F32 R108, R4, R10, R48 ;  /* 0x0000000a046c723c */ /* 0x000fe20000001830 */
[----:B------:R-:W-:Y:S02]  /*4b20*/  IMAD.MOV.U32 R207, RZ, RZ, R145 ;  /* 0x000000ffffcf7224 */ /* 0x000fe400078e0091 */
[----:B------:R2:W-:Y:S01]  /*4b30*/  MUFU.EX2 R49, R8 ;  /* 0x0000000800317308 */ /* 0x0005e20000000800 */
[----:B------:R-:W-:-:S03]  /*4b40*/  FADD.FTZ R9, R240, R239 ;  /* 0x000000eff0097221 */ /* 0x000fc60000010000 */
[----:B------:R-:W-:Y:S01]  /*4b50*/  IMAD.MOV.U32 R50, RZ, RZ, R144 ;  /* 0x000000ffff327224 */ /* 0x000fe200078e0090 */
[----:B------:R-:W-:Y:S01]  /*4b60*/  HMMA.16816.F32 R160, R4, R18, R56 ;  /* 0x0000001204a0723c */ /* 0x000fe20000001838 */
[----:B------:R-:W-:Y:S02]  /*4b70*/  IMAD.MOV.U32 R10, RZ, RZ, R146 ;  /* 0x000000ffff0a7224 */ /* 0x000fe400078e0092 */
[----:B------:R-:W-:Y:S02]  /*4b80*/  IMAD.MOV.U32 R11, RZ, RZ, R147 ;  /* 0x000000ffff0b7224 */ /* 0x000fe400078e0093 */
[----:B------:R-:W-:-:S03]  /*4b90*/  IMAD.MOV.U32 R51, RZ, RZ, R152 ;  /* 0x000000ffff337224 */ /* 0x000fc600078e0098 */
[C---:B------:R-:W-:Y:S01]  /*4ba0*/  HMMA.16816.F32 R56, R4.reuse, R22, R44 ;  /* 0x000000160438723c */ /* 0x040fe2000000182c */
[----:B--2---:R-:W-:Y:S02]  /*4bb0*/  FFMA.FTZ R8, R205, c[0x0][0x2d0], -R12 ;  /* 0x0000b400cd087a23 */ /* 0x004fe4000001080c */
[----:B------:R-:W-:Y:S02]  /*4bc0*/  IMAD.MOV.U32 R205, RZ, RZ, R153 ;  /* 0x000000ffffcd7224 */ /* 0x000fe400078e0099 */
[----:B------:R2:W3:Y:S03]  /*4bd0*/  MUFU.EX2 R48, R8 ;  /* 0x0000000800307308 */ /* 0x0004e60000000800 */
[----:B------:R-:W-:Y:S01]  /*4be0*/  HMMA.16816.F32 R68, R4, R24, R68 ;  /* 0x000000180444723c */ /* 0x000fe20000001844 */
[----:B------:R-:W-:Y:S02]  /*4bf0*/  IMAD.MOV.U32 R46, RZ, RZ, R15 ;  /* 0x000000ffff2e7224 */ /* 0x000fe400078e000f */
[----:B------:R-:W-:-:S05]  /*4c00*/  IMAD.MOV.U32 R47, RZ, RZ, R154 ;  /* 0x000000ffff2f7224 */ /* 0x000fca00078e009a */
[----:B------:R-:W-:Y:S01]  /*4c10*/  HMMA.16816.F32 R144, R4, R20, R72 ;  /* 0x000000140490723c */ /* 0x000fe20000001848 */
[----:B--2---:R-:W-:-:S07]  /*4c20*/  FFMA.FTZ R8, R204, c[0x0][0x2d0], -R12 ;  /* 0x0000b400cc087a23 */ /* 0x004fce000001080c */
[C---:B------:R-:W-:Y:S01]  /*4c30*/  HMMA.16816.F32 R176, R4.reuse, R16, R80 ;  /* 0x0000001004b0723c */ /* 0x040fe20000001850 */
[----:B------:R-:W2:Y:S01]  /*4c40*/  LDSM.16.MT88.4 R80, [R221+0x2d00] ;  /* 0x002d0000dd50783b */ /* 0x000ea20000004200 */
[----:B---3--:R-:W-:Y:S01]  /*4c50*/  F2FP.PACK_AB R92, R48, R49 ;  /* 0x00000031305c723e */ /* 0x008fe200000000ff */
[----:B------:R3:W-:Y:S05]  /*4c60*/  MUFU.EX2 R44, R8 ;  /* 0x00000008002c7308 */ /* 0x0007ea0000000800 */
[C---:B------:R-:W-:Y:S08]  /*4c70*/  HMMA.16816.F32 R40, R4.reuse, R26, R40 ;  /* 0x0000001a0428723c */ /* 0x040ff00000001828 */
[----:B------:R-:W-:Y:S01]  /*4c80*/  HMMA.16816.F32 R60, R4, R28, R60 ;  /* 0x0000001c043c723c */ /* 0x000fe2000000183c */
[----:B---3--:R-:W-:-:S04]  /*4c90*/  FFMA.FTZ R8, R206, c[0x0][0x2d0], -R12 ;  /* 0x0000b400ce087a23 */ /* 0x008fc8000001080c */
[----:B------:R3:W4:Y:S03]  /*4ca0*/  MUFU.EX2 R24, R8 ;  /* 0x0000000800187308 */ /* 0x0007260000000800 */
[C---:B------:R-:W-:Y:S08]  /*4cb0*/  HMMA.16816.F32 R52, R4.reuse, R30, R52 ;  /* 0x0000001e0434723c */ /* 0x040ff00000001834 */
[----:B------:R-:W-:Y:S01]  /*4cc0*/  HMMA.16816.F32 R84, R4, R32, R196 ;  /* 0x000000200454723c */ /* 0x000fe200000018c4 */
[----:B---3--:R-:W-:-:S07]  /*4cd0*/  FFMA.FTZ R8, R215, c[0x0][0x2d0], -R3 ;  /* 0x0000b400d7087a23 */ /* 0x008fce0000010803 */
[----:B------:R-:W-:Y:S01]  /*4ce0*/  HMMA.16816.F32 R36, R4, R34, R36 ;  /* 0x000000220424723c */ /* 0x000fe20000001824 */
[----:B------:R-:W3:Y:S01]  /*4cf0*/  LDSM.16.MT88.4 R4, [R222+0x2d00] ;  /* 0x002d0000de04783b */ /* 0x000ee20000004200 */
[----:B----4-:R-:W-:Y:S01]  /*4d00*/  F2FP.PACK_AB R94, R24, R44 ;  /* 0x0000002c185e723e */ /* 0x010fe200000000ff */
[----:B------:R4:W-:Y:S02]  /*4d10*/  MUFU.EX2 R23, R8 ;  /* 0x0000000800177308 */ /* 0x0009e40000000800 */
[----:B----4-:R-:W-:-:S06]  /*4d20*/  FFMA.FTZ R8, R214, c[0x0][0x2d0], -R3 ;  /* 0x0000b400d6087a23 */ /* 0x010fcc0000010803 */
[----:B------:R4:W5:Y:S02]  /*4d30*/  MUFU.EX2 R22, R8 ;  /* 0x0000000800167308 */ /* 0x0009640000000800 */
[--C-:B----4-:R-:W-:Y:S01]  /*4d40*/  FFMA.FTZ R8, R208, c[0x0][0x2d0], -R3.reuse ;  /* 0x0000b400d0087a23 */ /* 0x110fe20000010803 */
[----:B-----5:R-:W-:Y:S01]  /*4d50*/  F2FP.PACK_AB R93, R22, R23 ;  /* 0x00000017165d723e */ /* 0x020fe200000000ff */
[----:B------:R-:W-:-:S04]  /*4d60*/  FFMA.FTZ R3, R209, c[0x0][0x2d0], -R3 ;  /* 0x0000b400d1037a23 */ /* 0x000fc80000010803 */
[----:B------:R4:W-:Y:S08]  /*4d70*/  MUFU.EX2 R20, R8 ;  /* 0x0000000800147308 */ /* 0x0009f00000000800 */
[----:B------:R5:W1:Y:S01]  /*4d80*/  MUFU.EX2 R21, R3 ;  /* 0x0000000300157308 */ /* 0x000a620000000800 */
[----:B----4-:R-:W-:-:S04]  /*4d90*/  FADD.FTZ R8, R47, R46 ;  /* 0x0000002e2f087221 */ /* 0x010fc80000010000 */
[----:B------:R-:W-:Y:S02]  /*4da0*/  FADD.FTZ R10, R10, R8 ;  /* 0x000000080a0a7221 */ /* 0x000fe40000010000 */
[----:B-----5:R-:W-:Y:S01]  /*4db0*/  FFMA.FTZ R3, R234, c[0x0][0x2d0], -R0 ;  /* 0x0000b400ea037a23 */ /* 0x020fe20000010800 */
[----:B-1----:R-:W-:-:S03]  /*4dc0*/  F2FP.PACK_AB R95, R21, R20 ;  /* 0x00000014155f723e */ /* 0x002fc600000000ff */
[----:B------:R1:W-:Y:S04]  /*4dd0*/  MUFU.EX2 R19, R3 ;  /* 0x0000000300137308 */ /* 0x0003e80000000800 */
[C---:B------:R-:W-:Y:S08]  /*4de0*/  HMMA.16816.F32 R152, R92.reuse, R158, R96 ;  /* 0x0000009e5c98723c */ /* 0x040ff00000001860 */
[----:B--2---:R-:W-:Y:S01]  /*4df0*/  HMMA.16816.F32 R76, R92, R82, R88 ;  /* 0x000000525c4c723c */ /* 0x004fe20000001858 */
[----:B-1----:R-:W-:-:S04]  /*4e00*/  FFMA.FTZ R3, R233, c[0x0][0x2d0], -R0 ;  /* 0x0000b400e9037a23 */ /* 0x002fc80000010800 */
[----:B------:R1:W2:Y:S03]  /*4e10*/  MUFU.EX2 R18, R3 ;  /* 0x0000000300127308 */ /* 0x0002a60000000800 */
[C---:B---3--:R-:W-:Y:S08]  /*4e20*/  HMMA.16816.F32 R88, R92.reuse, R4, R192 ;  /* 0x000000045c58723c */ /* 0x048ff000000018c0 */
[----:B------:R-:W-:Y:S01]  /*4e30*/  HMMA.16816.F32 R112, R92, R124, R112 ;  /* 0x0000007c5c70723c */ /* 0x000fe20000001870 */
[--C-:B-1----:R-:W-:Y:S01]  /*4e40*/  FFMA.FTZ R3, R216, c[0x0][0x2d0], -R0.reuse ;  /* 0x0000b400d8037a23 */ /* 0x102fe20000010800 */
[----:B--2---:R-:W-:Y:S01]  /*4e50*/  F2FP.PACK_AB R96, R18, R19 ;  /* 0x000000131260723e */ /* 0x004fe200000000ff */
[----:B------:R-:W-:-:S05]  /*4e60*/  FFMA.FTZ R0, R217, c[0x0][0x2d0], -R0 ;  /* 0x0000b400d9007a23 */ /* 0x000fca0000010800 */
[C---:B------:R-:W-:Y:S01]  /*4e70*/  HMMA.16816.F32 R120, R92.reuse, R126, R120 ;  /* 0x0000007e5c78723c */ /* 0x040fe20000001878 */
[----:B------:R1:W-:Y:S07]  /*4e80*/  MUFU.EX2 R17, R3 ;  /* 0x0000000300117308 */ /* 0x0003ee0000000800 */
[C---:B------:R-:W-:Y:S01]  /*4e90*/  HMMA.16816.F32 R132, R92.reuse, R140, R132 ;  /* 0x0000008c5c84723c */ /* 0x040fe20000001884 */
[----:B------:R2:W3:Y:S07]  /*4ea0*/  MUFU.EX2 R16, R0 ;  /* 0x0000000000107308 */ /* 0x0004ee0000000800 */
[----:B------:R-:W-:Y:S01]  /*4eb0*/  HMMA.16816.F32 R136, R92, R142, R136 ;  /* 0x0000008e5c88723c */ /* 0x000fe20000001888 */
[----:B-1----:R-:W-:-:S02]  /*4ec0*/  FADD.FTZ R3, R11, R205 ;  /* 0x000000cd0b037221 */ /* 0x002fc40000010000 */
[----:B------:R-:W-:Y:S02]  /*4ed0*/  FADD.FTZ R11, R242, R9 ;  /* 0x00000009f20b7221 */ /* 0x000fe40000010000 */
[----:B------:R-:W-:Y:S02]  /*4ee0*/  FADD.FTZ R9, R207, R3 ;  /* 0x00000003cf097221 */ /* 0x000fe40000010000 */
[----:B------:R-:W-:Y:S01]  /*4ef0*/  FADD.FTZ R3, R50, R10 ;  /* 0x0000000a32037221 */ /* 0x000fe20000010000 */
[----:B------:R-:W-:Y:S01]  /*4f00*/  HMMA.16816.F32 R148, R92, R156, R148 ;  /* 0x0000009c5c94723c */ /* 0x000fe20000001894 */
[----:B--2---:R-:W-:Y:S01]  /*4f10*/  FFMA.FTZ R0, R252, c[0x0][0x2d0], -R13 ;  /* 0x0000b400fc007a23 */ /* 0x004fe2000001080d */
[----:B---3--:R-:W-:-:S03]  /*4f20*/  F2FP.PACK_AB R98, R16, R17 ;  /* 0x000000111062723e */ /* 0x008fc600000000ff */
[----:B------:R1:W-:Y:S03]  /*4f30*/  MUFU.EX2 R12, R0 ;  /* 0x00000000000c7308 */ /* 0x0003e60000000800 */
[C---:B------:R-:W-:Y:S08]  /*4f40*/  HMMA.16816.F32 R164, R92.reuse, R172, R164 ;  /* 0x000000ac5ca4723c */ /* 0x040ff000000018a4 */
[----:B------:R-:W-:Y:S01]  /*4f50*/  HMMA.16816.F32 R168, R92, R174, R168 ;  /* 0x000000ae5ca8723c */ /* 0x000fe200000018a8 */
[----:B-1----:R-:W-:-:S07]  /*4f60*/  FFMA.FTZ R0, R251, c[0x0][0x2d0], -R13 ;  /* 0x0000b400fb007a23 */ /* 0x002fce000001080d */
[C---:B------:R-:W-:Y:S01]  /*4f70*/  HMMA.16816.F32 R72, R92.reuse, R80, R188 ;  /* 0x000000505c48723c */ /* 0x040fe200000018bc */
[----:B------:R1:W2:Y:S07]  /*4f80*/  MUFU.EX2 R14, R0 ;  /* 0x00000000000e7308 */ /* 0x0002ae0000000800 */
[----:B------:R-:W-:Y:S01]  /*4f90*/  HMMA.16816.F32 R92, R92, R6, R116 ;  /* 0x000000065c5c723c */ /* 0x000fe20000001874 */
[----:B-1----:R-:W-:Y:S01]  /*4fa0*/  FFMA.FTZ R0, R231, c[0x0][0x2d0], -R13 ;  /* 0x0000b400e7007a23 */ /* 0x002fe2000001080d */
[----:B--2---:R-:W-:-:S03]  /*4fb0*/  F2FP.PACK_AB R97, R14, R12 ;  /* 0x0000000c0e61723e */ /* 0x004fc600000000ff */
[----:B------:R1:W-:Y:S02]  /*4fc0*/  MUFU.EX2 R15, R0 ;  /* 0x00000000000f7308 */ /* 0x0003e40000000800 */
[----:B-1----:R-:W-:-:S06]  /*4fd0*/  FFMA.FTZ R0, R232, c[0x0][0x2d0], -R13 ;  /* 0x0000b400e8007a23 */ /* 0x002fcc000001080d */
[----:B------:R1:W2:Y:S02]  /*4fe0*/  MUFU.EX2 R13, R0 ;  /* 0x00000000000d7308 */ /* 0x0002a40000000800 */
[----:B-1----:R-:W-:Y:S01]  /*4ff0*/  FADD.FTZ R0, R248, R243 ;  /* 0x000000f3f8007221 */ /* 0x002fe20000010000 */
[----:B--2---:R-:W-:-:S03]  /*5000*/  F2FP.PACK_AB R99, R13, R15 ;  /* 0x0000000f0d63723e */ /* 0x004fc600000000ff */
[----:B------:R-:W-:-:S04]  /*5010*/  FADD.FTZ R0, R249, R0 ;  /* 0x00000000f9007221 */ /* 0x000fc80000010000 */
[----:B------:R-:W-:Y:S01]  /*5020*/  FADD.FTZ R8, R250, R0 ;  /* 0x00000000fa087221 */ /* 0x000fe20000010000 */
[----:B------:R-:W-:Y:S01]  /*5030*/  HMMA.16816.F32 R84, R96, R4, R84 ;  /* 0x000000046054723c */ /* 0x000fe20000001854 */
[----:B------:R-:W-:Y:S01]  /*5040*/  FADD.FTZ R0, R51, R9 ;  /* 0x0000000933007221 */ /* 0x000fe20000010000 */
[----:B------:R-:W-:Y:S01]  /*5050*/  IADD3 R250, R187, -0x2, RZ ;  /* 0xfffffffebbfa7810 */ /* 0x000fe20007ffe0ff */
[----:B------:R-:W-:-:S03]  /*5060*/  FADD.FTZ R8, R229, R8 ;  /* 0x00000008e5087221 */ /* 0x000fc60000010000 */
[----:B------:R-:W-:Y:S01]  /*5070*/  ISETP.GE.AND P4, PT, R250, R186, PT ;  /* 0x000000bafa00720c */ /* 0x000fe20003f86270 */
[----:B------:R-:W-:Y:S01]  /*5080*/  FADD.FTZ R4, R247, R11 ;  /* 0x0000000bf7047221 */ /* 0x000fe20000010000 */
[C---:B------:R-:W-:Y:S01]  /*5090*/  HMMA.16816.F32 R116, R96.reuse, R124, R176 ;  /* 0x0000007c6074723c */ /* 0x040fe200000018b0 */
[----:B------:R-:W-:Y:S02]  /*50a0*/  FADD.FTZ R5, R241, R3 ;  /* 0x00000003f1057221 */ /* 0x000fe40000010000 */
[----:B------:R-:W-:Y:S02]  /*50b0*/  FADD.FTZ R4, R212, R4 ;  /* 0x00000004d4047221 */ /* 0x000fe40000010000 */
[----:B------:R-:W-:Y:S02]  /*50c0*/  FADD.FTZ R3, R235, R0 ;  /* 0x00000000eb037221 */ /* 0x000fe40000010000 */
[----:B------:R-:W-:Y:S01]  /*50d0*/  FADD.FTZ R0, R228, R8 ;  /* 0x00000008e4007221 */ /* 0x000fe20000010000 */
[----:B------:R-:W-:Y:S01]  /*50e0*/  HMMA.16816.F32 R124, R96, R126, R160 ;  /* 0x0000007e607c723c */ /* 0x000fe200000018a0 */
[----:B------:R-:W-:-:S02]  /*50f0*/  FADD.FTZ R4, R213, R4 ;  /* 0x00000004d5047221 */ /* 0x000fc40000010000 */
[----:B------:R-:W-:Y:S02]  /*5100*/  FADD.FTZ R5, R246, R5 ;  /* 0x00000005f6057221 */ /* 0x000fe40000010000 */
[----:B------:R-:W-:Y:S02]  /*5110*/  FADD.FTZ R0, R219, R0 ;  /* 0x00000000db007221 */ /* 0x000fe40000010000 */
[----:B------:R-:W-:Y:S01]  /*5120*/  FADD.FTZ R4, R211, R4 ;  /* 0x00000004d3047221 */ /* 0x000fe20000010000 */
[----:B------:R-:W-:Y:S01]  /*5130*/  HMMA.16816.F32 R160, R96, R172, R68 ;  /* 0x000000ac60a0723c */ /* 0x000fe20000001844 */
[----:B------:R-:W-:Y:S02]  /*5140*/  FADD.FTZ R5, R245, R5 ;  /* 0x00000005f5057221 */ /* 0x000fe40000010000 */
[----:B------:R-:W-:Y:S02]  /*5150*/  FADD.FTZ R0, R218, R0 ;  /* 0x00000000da007221 */ /* 0x000fe40000010000 */
[----:B------:R-:W-:-:S02]  /*5160*/  FADD.FTZ R4, R210, R4 ;  /* 0x00000004d2047221 */ /* 0x000fc40000010000 */
        /* <DEDUP_REMOVED lines=12> */
[----:B------:R-:W-:-:S04]  /*5230*/  FADD.FTZ R5, R201, R5 ;  /* 0x00000005c9057221 */ /* 0x000fc80000010000 */
[----:B------:R-:W-:-:S03]  /*5240*/  FADD.FTZ R5, R200, R5 ;  /* 0x00000005c8057221 */ /* 0x000fc60000010000 */
[C---:B------:R-:W-:Y:S08]  /*5250*/  HMMA.16816.F32 R140, R96.reuse, R142, R108 ;  /* 0x0000008e608c723c */ /* 0x040ff0000000186c */
[C---:B------:R-:W-:Y:S08]  /*5260*/  HMMA.16816.F32 R156, R96.reuse, R158, R56 ;  /* 0x0000009e609c723c */ /* 0x040ff00000001838 */
[C---:B------:R-:W-:Y:S08]  /*5270*/  HMMA.16816.F32 R172, R96.reuse, R174, R40 ;  /* 0x000000ae60ac723c */ /* 0x040ff00000001828 */
[C---:B------:R-:W-:Y:S08]  /*5280*/  HMMA.16816.F32 R80, R96.reuse, R82, R52 ;  /* 0x000000526050723c */ /* 0x040ff00000001834 */
[----:B------:R-:W-:Y:S07]  /*5290*/  HMMA.16816.F32 R96, R96, R6, R36 ;  /* 0x000000066060723c */ /* 0x000fee0000001824 */
[----:B------:R-:W-:-:S02]  /*52a0*/  FADD.FTZ R6, R238, R3 ;  /* 0x00000003ee067221 */ /* 0x000fc40000010000 */
[----:B------:R-:W-:Y:S02]  /*52b0*/  FADD.FTZ R3, R106, R0 ;  /* 0x000000006a037221 */ /* 0x000fe40000010000 */
[----:B------:R-:W-:Y:S02]  /*52c0*/  FADD.FTZ R6, R237, R6 ;  /* 0x00000006ed067221 */ /* 0x000fe40000010000 */
[----:B------:R-:W-:Y:S02]  /*52d0*/  FADD.FTZ R0, R65, R4 ;  /* 0x0000000441007221 */ /* 0x000fe40000010000 */
[----:B------:R-:W-:Y:S02]  /*52e0*/  FADD.FTZ R6, R236, R6 ;  /* 0x00000006ec067221 */ /* 0x000fe40000010000 */
[----:B------:R-:W-:Y:S02]  /*52f0*/  FADD.FTZ R4, R19, R3 ;  /* 0x0000000313047221 */ /* 0x000fe40000010000 */
        /* <DEDUP_REMOVED lines=17> */
[----:B------:R-:W-:Y:S01]  /*5410*/  FADD.FTZ R3, R24, R0 ;  /* 0x0000000018037221 */ /* 0x000fe20000010000 */
[----:B------:R1:W-:Y:S01]  /*5420*/  STL [R1+0x1c], R6 ;  /* 0x00001c0601007387 */ /* 0x0003e20000100800 */
[----:B------:R-:W-:-:S03]  /*5430*/  FADD.FTZ R0, R21, R5 ;  /* 0x0000000515007221 */ /* 0x000fc60000010000 */
[----:B------:R1:W-:Y:S04]  /*5440*/  STL [R1+0x20], R4 ;  /* 0x0000200401007387 */ /* 0x0003e80000100800 */
[----:B------:R1:W-:Y:S04]  /*5450*/  STL [R1+0x28], R0 ;  /* 0x0000280001007387 */ /* 0x0003e80000100800 */
[----:B------:R1:W-:Y:S01]  /*5460*/  STL [R1+0x24], R3 ;  /* 0x0000240301007387 */ /* 0x0003e20000100800 */
[----:B------:R-:W-:Y:S05]  /*5470*/  @!P4 BRA `(.L_x_11) ;  /* 0x00003d300000c947 */ /* 0x000fea0003800000 */
[----:B------:R-:W-:Y:S01]  /*5480*/  SHF.R.S32.HI R187, RZ, 0x1f, R64 ;  /* 0x0000001fffbb7819 */ /* 0x000fe20000011440 */
[C---:B-1----:R-:W-:Y:S01]  /*5490*/  IMAD.SHL.U32 R4, R64.reuse, 0x2, RZ ;  /* 0x0000000240047824 */ /* 0x042fe200078e00ff */
[----:B------:R-:W-:Y:S01]  /*54a0*/  SHF.R.S32.HI R186, RZ, 0x1f, R183 ;  /* 0x0000001fffba7819 */ /* 0x000fe200000114b7 */
[----:B------:R-:W-:Y:S01]  /*54b0*/  IMAD.MOV.U32 R107, RZ, RZ, R2 ;  /* 0x000000ffff6b7224 */ /* 0x000fe200078e0002 */
[----:B------:R-:W-:Y:S01]  /*54c0*/  SHF.L.U64.HI R0, R64, 0x1, R187 ;  /* 0x0000000140007819 */ /* 0x000fe200000102bb */
[----:B------:R-:W-:Y:S01]  /*54d0*/  IMAD.MOV.U32 R100, RZ, RZ, R104 ;  /* 0x000000ffff647224 */ /* 0x000fe200078e0068 */
[C---:B------:R-:W-:Y:S01]  /*54e0*/  SHF.L.U64.HI R3, R183.reuse, 0x1, R186 ;  /* 0x00000001b7037819 */ /* 0x040fe200000102ba */
[----:B------:R-:W-:Y:S01]  /*54f0*/  IMAD.MOV.U32 R106, RZ, RZ, R103 ;  /* 0x000000ffff6a7224 */ /* 0x000fe200078e0067 */
[----:B------:R-:W-:Y:S01]  /*5500*/  SHF.R.S32.HI R186, RZ, 0x1f, R184 ;  /* 0x0000001fffba7819 */ /* 0x000fe200000114b8 */
[----:B------:R1:W-:Y:S03]  /*5510*/  STL [R1+0x14], R0 ;  /* 0x0000140001007387 */ /* 0x0003e60000100800 */
[----:B------:R-:W-:Y:S01]  /*5520*/  SHF.L.U64.HI R2, R184, 0x1, R186 ;  /* 0x00000001b8027819 */ /* 0x000fe200000102ba */
[----:B------:R-:W-:Y:S04]  /*5530*/  STL [R1+0x10], R4 ;  /* 0x0000100401007387 */ /* 0x000fe80000100800 */
[----:B------:R2:W-:Y:S01]  /*5540*/  STL [R1+0xc], R3 ;  /* 0x00000c0301007387 */ /* 0x0005e20000100800 */
[----:B-1----:R-:W-:-:S05]  /*5550*/  IMAD.SHL.U32 R0, R183, 0x2, RZ ;  /* 0x00000002b7007824 */ /* 0x002fca00078e00ff */
[----:B------:R1:W-:Y:S01]  /*5560*/  STL [R1+0x8], R0 ;  /* 0x0000080001007387 */ /* 0x0003e20000100800 */
[----:B--2---:R-:W-:Y:S02]  /*5570*/  MOV R3, R105 ;  /* 0x0000006900037202 */ /* 0x004fe40000000f00 */
[----:B-1----:R-:W-:-:S05]  /*5580*/  SHF.L.U32 R0, R184, 0x1, RZ ;  /* 0x00000001b8007819 */ /* 0x002fca00000006ff */
[----:B------:R1:W-:Y:S04]  /*5590*/  STL [R1], R0 ;  /* 0x0000000001007387 */ /* 0x0003e80000100800 */
[----:B------:R1:W-:Y:S01]  /*55a0*/  STL [R1+0x4], R2 ;  /* 0x0000040201007387 */ /* 0x0003e20000100800 */
[----:B------:R-:W-:Y:S05]  /*55b0*/  BRA `(.L_x_12) ;  /* 0x0000037000007947 */ /* 0x000fea0003800000 */
.L_x_14:
[----:B------:R-:W2:Y:S01]  /*55c0*/  LDL R2, [R1+0x34] ;  /* 0x0000340001027983 */ /* 0x000ea20000100800 */
[----:B------:R-:W-:Y:S03]  /*55d0*/  IMAD.MOV.U32 R227, RZ, RZ, RZ ;  /* 0x000000ffffe37224 */ /* 0x000fe600078e00ff */
[----:B------:R-:W3:Y:S04]  /*55e0*/  LDL R102, [R1+0x18] ;  /* 0x0000180001667983 */ /* 0x000ee80000100800 */
[----:B------:R-:W4:Y:S04]  /*55f0*/  LDL.64 R216, [R1+0x40] ;  /* 0x0000400001d87983 */ /* 0x000f280000100a00 */
[----:B------:R-:W5:Y:S04]  /*5600*/  LDL R103, [R1+0x54] ;  /* 0x0000540001677983 */ /* 0x000f680000100800 */
[----:B------:R-:W4:Y:S04]  /*5610*/  LDL.64 R104, [R1+0x38] ;  /* 0x0000380001687983 */ /* 0x000f280000100a00 */
[----:B------:R-:W5:Y:S01]  /*5620*/  LDL R101, [R1+0x50] ;  /* 0x0000500001657983 */ /* 0x000f620000100800 */
[----:B--2---:R-:W-:Y:S05]  /*5630*/  IMAD R2, R250, 0x40, R2 ;  /* 0x00000040fa027824 */ /* 0x004fea00078e0202 */
[----:B---3--:R-:W-:Y:S05]  /*5640*/  IADD3 R2, R2, -0x40, R102 ;  /* 0xffffffc002027810 */ /* 0x008fea0007ffe066 */
[----:B------:R-:W-:Y:S04]  /*5650*/  @P0 IMAD.HI.U32 R4, R2, c[0x0][0x2bc], RZ ;  /* 0x0000af0002040a27 */ /* 0x000fe800078e00ff */
[----:B------:R-:W-:Y:S01]  /*5660*/  IMAD.MOV.U32 R0, RZ, RZ, R2 ;  /* 0x000000ffff007224 */ /* 0x000fe200078e0002 */
[----:B------:R-:W-:Y:S04]  /*5670*/  @P0 SHF.R.U32.HI R0, RZ, c[0x0][0x2c0], R4 ;  /* 0x0000b000ff000a19 */ /* 0x000fe80000011604 */
[C---:B----4-:R-:W-:Y:S04]  /*5680*/  @!P6 IADD3 R5, P4, R0.reuse, R216, RZ ;  /* 0x000000d80005e210 */ /* 0x050fe80007f9e0ff */
[----:B-----5:R-:W-:Y:S01]  /*5690*/  @!P6 LEA.HI.X.SX32 R6, R0, R103, 0x1, P4 ;  /* 0x000000670006e211 */ /* 0x020fe200020f0eff */
[----:B------:R-:W-:Y:S01]  /*56a0*/  IMAD.MOV R0, RZ, RZ, -R0 ;  /* 0x000000ffff007224 */ /* 0x000fe200078e0a00 */
[C---:B------:R-:W-:Y:S03]  /*56b0*/  @!P6 LEA R4, P4, R5.reuse, c[0x0][0x2a0], 0x2 ;  /* 0x0000a8000504ea11 */ /* 0x040fe600078810ff */
[----:B------:R-:W-:Y:S01]  /*56c0*/  IMAD R230, R0, c[0x0][0x2b8], R2 ;  /* 0x0000ae0000e67a24 */ /* 0x000fe200078e0202 */
[----:B------:R-:W-:Y:S04]  /*56d0*/  @!P6 LEA.HI.X R5, R5, c[0x0][0x2a4], R6, 0x2, P4 ;  /* 0x0000a9000505ea11 */ /* 0x000fe800020f1406 */
[----:B------:R-:W-:Y:S01]  /*56e0*/  SHF.R.S32.HI R0, RZ, 0x1f, R230 ;  /* 0x0000001fff007819 */ /* 0x000fe200000114e6 */
[----:B------:R1:W2:Y:S04]  /*56f0*/  @!P6 LDG.E R227, [R4.64] ;  /* 0x0000000604e3e981 */ /* 0x0002a8000c1e1900 */
[----:B------:R-:W-:Y:S04]  /*5700*/  IMAD R0, R0, c[0x0][0x1e0], RZ ;  /* 0x0000780000007a24 */ /* 0x000fe800078e02ff */
[C---:B------:R-:W-:Y:S02]  /*5710*/  IMAD R0, R230.reuse, c[0x0][0x1e4], R0 ;  /* 0x00007900e6007a24 */ /* 0x040fe400078e0200 */
[----:B-1----:R-:W-:Y:S04]  /*5720*/  IMAD.WIDE.U32 R4, R230, c[0x0][0x1e0], RZ ;  /* 0x00007800e6047a25 */ /* 0x002fe800078e00ff */
[----:B------:R-:W-:Y:S01]  /*5730*/  IMAD.IADD R5, R5, 0x1, R0 ;  /* 0x0000000105057824 */ /* 0x000fe200078e0200 */
[----:B--2---:R-:W-:Y:S03]  /*5740*/  SHF.R.S32.HI R0, RZ, 0x1f, R227 ;  /* 0x0000001fff007819 */ /* 0x004fe600000114e3 */
[C---:B------:R-:W-:Y:S04]  /*5750*/  IMAD.WIDE.U32 R4, R227.reuse, c[0x0][0x1f0], R4 ;  /* 0x00007c00e3047a25 */ /* 0x040fe800078e0004 */
[----:B------:R-:W-:Y:S01]  /*5760*/  IMAD R0, R0, c[0x0][0x1f0], RZ ;  /* 0x00007c0000007a24 */ /* 0x000fe200078e02ff */
[----:B------:R-:W-:Y:S03]  /*5770*/  IADD3 R2, P4, R104, R4, RZ ;  /* 0x0000000468027210 */ /* 0x000fe60007f9e0ff */
[----:B------:R-:W-:Y:S05]  /*5780*/  IMAD R0, R227, c[0x0][0x1f4], R0 ;  /* 0x00007d00e3007a24 */ /* 0x000fea00078e0200 */
[----:B------:R-:W-:Y:S02]  /*5790*/  IADD3.X R4, R101, R5, R0, P4, !PT ;  /* 0x0000000565047210 */ /* 0x000fe400027fe400 */
[C---:B------:R-:W-:Y:S04]  /*57a0*/  LEA R0, P4, R2.reuse, c[0x0][0x1c8], 0x1 ;  /* 0x0000720002007a11 */ /* 0x040fe800078808ff */
[----:B------:R-:W-:Y:S02]  /*57b0*/  LEA.HI.X R2, R2, c[0x0][0x1cc], R4, 0x1, P4 ;  /* 0x0000730002027a11 */ /* 0x000fe400020f0c04 */
[----:B------:R-:W1:Y:S04]  /*57c0*/  SHFL.IDX PT, R4, R0, RZ, 0x1c1f ;  /* 0x001c1fff00047589 */ /* 0x000e6800000e0000 */
[----:B------:R-:W2:Y:S04]  /*57d0*/  SHFL.IDX PT, R5, R2, RZ, 0x1c1f ;  /* 0x001c1fff02057589 */ /* 0x000ea800000e0000 */
[----:B------:R-:W3:Y:S04]  /*57e0*/  SHFL.IDX PT, R0, R0, 0x1, 0x1c1f ;  /* 0x003c1f0000007f89 */ /* 0x000ee800000e0000 */
[----:B------:R-:W4:Y:S01]  /*57f0*/  SHFL.IDX PT, R2, R2, 0x1, 0x1c1f ;  /* 0x003c1f0002027f89 */ /* 0x000f2200000e0000 */
[C---:B-1----:R-:W-:Y:S02]  /*5800*/  IADD3 R6, P5, R4.reuse, R252, RZ ;  /* 0x000000fc04067210 */ /* 0x042fe40007fbe0ff */
[C---:B------:R-:W-:Y:S02]  /*5810*/  IADD3 R12, P4, R4.reuse, R251, RZ ;  /* 0x000000fb040c7210 */ /* 0x040fe40007f9e0ff */
[C---:B--2---:R-:W-:Y:S02]  /*5820*/  IADD3.X R7, R5.reuse, R249, RZ, P5, !PT ;  /* 0x000000f905077210 */ /* 0x044fe40002ffe4ff */
[----:B------:R-:W-:Y:S01]  /*5830*/  IADD3 R10, P5, R4, R248, RZ ;  /* 0x000000f8040a7210 */ /* 0x000fe20007fbe0ff */
[C---:B------:R-:W-:Y:S01]  /*5840*/  IMAD.X R13, R5.reuse, 0x1, R247, P4 ;  /* 0x00000001050d7824 */ /* 0x040fe200020e06f7 */
[----:B---3--:R-:W-:Y:S01]  /*5850*/  IADD3 R8, P4, R0, R252, RZ ;  /* 0x000000fc00087210 */ /* 0x008fe20007f9e0ff */
[----:B------:R1:W-:Y:S02]  /*5860*/  LDGSTS.E.BYPASS.LTC128B.128 [R226+0x3100], [R6.64], !P3 ;  /* 0x0310000006e27fae */ /* 0x0003e4000d901d46 */
[--C-:B------:R-:W-:Y:S02]  /*5870*/  IMAD.X R11, R5, 0x1, R228.reuse, P5 ;  /* 0x00000001050b7824 */ /* 0x100fe400028e06e4 */
[----:B------:R2:W-:Y:S01]  /*5880*/  LDGSTS.E.BYPASS.LTC128B.128 [R226+0x4100], [R12.64], !P2 ;  /* 0x041000000ce27fae */ /* 0x0005e2000d101d46 */
[----:B----4-:R-:W-:Y:S01]  /*5890*/  IMAD.X R9, R2, 0x1, R249, P4 ;  /* 0x0000000102097824 */ /* 0x010fe200020e06f9 */
[----:B------:R-:W-:Y:S02]  /*58a0*/  IADD3 R4, P4, R0, R248, RZ ;  /* 0x000000f800047210 */ /* 0x000fe40007f9e0ff */
[----:B------:R2:W-:Y:S03]  /*58b0*/  LDGSTS.E.BYPASS.LTC128B.128 [R226+0x5100], [R10.64], !P1 ;  /* 0x051000000ae27fae */ /* 0x0005e6000c901d46 */
[----:B------:R-:W-:Y:S01]  /*58c0*/  IMAD.X R5, R2, 0x1, R228, P4 ;  /* 0x0000000102057824 */ /* 0x000fe200020e06e4 */
[----:B------:R2:W-:Y:S01]  /*58d0*/  LDGSTS.E.BYPASS.LTC128B.128 [R226+0x3900], [R8.64], !P3 ;  /* 0x0390000008e27fae */ /* 0x0005e2000d901d46 */
[----:B-1----:R-:W-:Y:S04]  /*58e0*/  IADD3 R6, P5, R0, R251, RZ ;  /* 0x000000fb00067210 */ /* 0x002fe80007fbe0ff */
[----:B------:R-:W-:Y:S05]  /*58f0*/  IADD3.X R7, R2, R247, RZ, P5, !PT ;  /* 0x000000f702077210 */ /* 0x000fea0002ffe4ff */
[----:B------:R2:W-:Y:S04]  /*5900*/  LDGSTS.E.BYPASS.LTC128B.128 [R226+0x4900], [R6.64], !P2 ;  /* 0x0490000006e27fae */ /* 0x0005e8000d101d46 */
[----:B------:R2:W-:Y:S01]  /*5910*/  LDGSTS.E.BYPASS.LTC128B.128 [R226+0x5900], [R4.64], !P1 ;  /* 0x0590000004e27fae */ /* 0x0005e2000c901d46 */
[----:B------:R-:W-:-:S05]  /*5920*/  BRA `(.L_x_13) ;  /* 0x0000137000007947 */ /* 0x000fca0003800000 */
.L_x_12:
[----:B------:R-:W2:Y:S01]  /*5930*/  LDL.64 R104, [R1+0x48] ;  /* 0x0000480001687983 */ /* 0x000ea20000100a00 */
[----:B------:R-:W-:Y:S04]  /*5940*/  DEPBAR.LE SB0, 0x0 ;  /* 0x000080000000791a */ /* 0x000fe80000000000 */
[----:B-1----:R-:W-:Y:S01]  /*5950*/  SHF.R.S32.HI R0, RZ, 0x1f, R230 ;  /* 0x0000001fff007819 */ /* 0x002fe200000114e6 */
[----:B------:R-:W3:Y:S01]  /*5960*/  LDL R101, [R1+0x58] ;  /* 0x0000580001657983 */ /* 0x000ee20000100800 */
[----:B------:R-:W-:Y:S01]  /*5970*/  IMAD.WIDE.U32 R102, R230, c[0x0][0x208], RZ ;  /* 0x00008200e6667a25 */ /* 0x000fe200078e00ff */
[----:B------:R-:W-:Y:S02]  /*5980*/  SHF.R.S32.HI R2, RZ, 0x1f, R227 ;  /* 0x0000001fff027819 */ /* 0x000fe400000114e3 */
[----:B------:R-:W4:Y:S01]  /*5990*/  LDL R252, [R1+0x10] ;  /* 0x0000100001fc7983 */ /* 0x000f220000100800 */
[----:B------:R-:W-:Y:S02]  /*59a0*/  IMAD R0, R0, c[0x0][0x208], RZ ;  /* 0x0000820000007a24 */ /* 0x000fe400078e02ff */
[----:B------:R-:W-:Y:S01]  /*59b0*/  IMAD R2, R2, c[0x0][0x218], RZ ;  /* 0x0000860002027a24 */ /* 0x000fe200078e02ff */
[----:B------:R-:W5:Y:S01]  /*59c0*/  LDL R249, [R1+0x14] ;  /* 0x0000140001f97983 */ /* 0x000f620000100800 */
[----:B------:R-:W-:Y:S02]  /*59d0*/  IMAD R0, R230, c[0x0][0x20c], R0 ;  /* 0x00008300e6007a24 */ /* 0x000fe400078e0200 */
[----:B------:R-:W-:Y:S01]  /*59e0*/  IMAD R2, R227, c[0x0][0x21c], R2 ;  /* 0x00008700e3027a24 */ /* 0x000fe200078e0202 */
[----:B------:R-:W4:Y:S02]  /*59f0*/  LDL R251, [R1+0x8] ;  /* 0x0000080001fb7983 */ /* 0x000f240000100800 */
[----:B------:R-:W-:Y:S02]  /*5a00*/  IADD3 R103, R103, R0, RZ ;  /* 0x0000000067677210 */ /* 0x000fe40007ffe0ff */
[----:B------:R-:W4:Y:S03]  /*5a10*/  LDL R247, [R1+0xc] ;  /* 0x00000c0001f77983 */ /* 0x000f260000100800 */
[----:B------:R-:W-:Y:S01]  /*5a20*/  IMAD.WIDE.U32 R102, R227, c[0x0][0x218], R102 ;  /* 0x00008600e3667a25 */ /* 0x000fe200078e0066 */
[----:B------:R-:W4:Y:S04]  /*5a30*/  LDL R248, [R1] ;  /* 0x0000000001f87983 */ /* 0x000f280000100800 */
[----:B------:R-:W4:Y:S04]  /*5a40*/  LDL R228, [R1+0x4] ;  /* 0x0000040001e47983 */ /* 0x000f280000100800 */
[----:B------:R-:W-:Y:S08]  /*5a50*/  BAR.SYNC.DEFER_BLOCKING 0x0 ;  /* 0x0000000000007b1d */ /* 0x000ff00000010000 */
[----:B------:R-:W-:Y:S08]  /*5a60*/  LDSM.16.M88.4 R64, [R224+0x6100] ;  /* 0x00610000e040783b */ /* 0x000ff00000000200 */
[----:B------:R-:W1:Y:S08]  /*5a70*/  LDSM.16.M88.4 R16, [R220+0x3100] ;  /* 0x00310000dc10783b */ /* 0x000e700000000200 */
[----:B------:R-:W1:Y:S08]  /*5a80*/  LDSM.16.M88.4 R60, [R224+0x7100] ;  /* 0x00710000e03c783b */ /* 0x000e700000000200 */
[----:B------:R-:W1:Y:S08]  /*5a90*/  LDSM.16.M88.4 R32, [R220+0x3500] ;  /* 0x00350000dc20783b */ /* 0x000e700000000200 */
[----:B------:R-:W5:Y:S04]  /*5aa0*/  LDL R246, [R1+0x2c] ;  /* 0x00002c0001f67983 */ /* 0x000f680000100800 */
[----:B------:R-:W1:Y:S08]  /*5ab0*/  LDSM.16.M88.4 R48, [R220+0x3900] ;  /* 0x00390000dc30783b */ /* 0x000e700000000200 */
[----:B------:R-:W1:Y:S02]  /*5ac0*/  LDSM.16.M88.4 R108, [R220+0x3d00] ;  /* 0x003d0000dc6c783b */ /* 0x000e640000000200 */
[-C--:B-1----:R-:W-:Y:S06]  /*5ad0*/  HMMA.16816.F32 R4, R64, R16.reuse, RZ ;  /* 0x000000104004723c */ /* 0x082fec00000018ff */
[----:B------:R-:W-:Y:S02]  /*5ae0*/  LDSM.16.M88.4 R176, [R225+0x6100] ;  /* 0x00610000e1b0783b */ /* 0x000fe40000000200 */
[C---:B------:R-:W-:Y:S06]  /*5af0*/  HMMA.16816.F32 R8, R60.reuse, R16, RZ ;  /* 0x000000103c08723c */ /* 0x040fec00000018ff */
[----:B------:R-:W1:Y:S02]  /*5b00*/  LDSM.16.M88.4 R180, [R223] ;  /* 0x00000000dfb4783b */ /* 0x000e640000000200 */
[-C--:B------:R-:W-:Y:S06]  /*5b10*/  HMMA.16816.F32 R12, R60, R18.reuse, RZ ;  /* 0x000000123c0c723c */ /* 0x080fec00000018ff */
[----:B------:R-:W1:Y:S02]  /*5b20*/  LDSM.16.M88.4 R184, [R225+0x7100] ;  /* 0x00710000e1b8783b */ /* 0x000e640000000200 */
[C---:B------:R-:W-:Y:S06]  /*5b30*/  HMMA.16816.F32 R16, R64.reuse, R18, RZ ;  /* 0x000000124010723c */ /* 0x040fec00000018ff */
[----:B------:R-:W1:Y:S02]  /*5b40*/  LDSM.16.M88.4 R188, [R223+0x400] ;  /* 0x00040000dfbc783b */ /* 0x000e640000000200 */
[-C--:B------:R-:W-:Y:S08]  /*5b50*/  HMMA.16816.F32 R20, R64, R32.reuse, RZ ;  /* 0x000000204014723c */ /* 0x080ff000000018ff */
[C---:B------:R-:W-:Y:S08]  /*5b60*/  HMMA.16816.F32 R24, R60.reuse, R32, RZ ;  /* 0x000000203c18723c */ /* 0x040ff000000018ff */
        /* <DEDUP_REMOVED lines=9> */
[----:B------:R-:W-:Y:S01]  /*5c00*/  HMMA.16816.F32 R64, R64, R110, RZ ;  /* 0x0000006e4040723c */ /* 0x000fe200000018ff */
[----:B------:R-:W2:Y:S07]  /*5c10*/  LDSM.16.M88.4 R108, [R223+0x800] ;  /* 0x00080000df6c783b */ /* 0x000eae0000000200 */
[-C--:B-1----:R-:W-:Y:S08]  /*5c20*/  HMMA.16816.F32 R4, R176, R180.reuse, R4 ;  /* 0x000000b4b004723c */ /* 0x082ff00000001804 */
[C---:B------:R-:W-:Y:S08]  /*5c30*/  HMMA.16816.F32 R8, R184.reuse, R180, R8 ;  /* 0x000000b4b808723c */ /* 0x040ff00000001808 */
[-C--:B------:R-:W-:Y:S08]  /*5c40*/  HMMA.16816.F32 R12, R184, R182.reuse, R12 ;  /* 0x000000b6b80c723c */ /* 0x080ff0000000180c */
[C---:B------:R-:W-:Y:S01]  /*5c50*/  HMMA.16816.F32 R16, R176.reuse, R182, R16 ;  /* 0x000000b6b010723c */ /* 0x040fe20000001810 */
[----:B------:R-:W1:Y:S07]  /*5c60*/  LDSM.16.M88.4 R180, [R223+0xc00] ;  /* 0x000c0000dfb4783b */ /* 0x000e6e0000000200 */
[-C--:B------:R-:W-:Y:S08]  /*5c70*/  HMMA.16816.F32 R20, R176, R188.reuse, R20 ;  /* 0x000000bcb014723c */ /* 0x080ff00000001814 */
[C---:B------:R-:W-:Y:S08]  /*5c80*/  HMMA.16816.F32 R24, R184.reuse, R188, R24 ;  /* 0x000000bcb818723c */ /* 0x040ff00000001818 */
[-C--:B------:R-:W-:Y:S08]  /*5c90*/  HMMA.16816.F32 R28, R184, R190.reuse, R28 ;  /* 0x000000beb81c723c */ /* 0x080ff0000000181c */
[C---:B------:R-:W-:Y:S08]  /*5ca0*/  HMMA.16816.F32 R32, R176.reuse, R190, R32 ;  /* 0x000000beb020723c */ /* 0x040ff00000001820 */
[-C--:B--2---:R-:W-:Y:S04]  /*5cb0*/  HMMA.16816.F32 R36, R176, R108.reuse, R36 ;  /* 0x0000006cb024723c */ /* 0x084fe80000001824 */
[----:B------:R-:W-:Y:S04]  /*5cc0*/  IADD3 R0, P4, R104, R102, RZ ;  /* 0x0000006668007210 */ /* 0x000fe80007f9e0ff */
[----:B---3--:R-:W-:Y:S01]  /*5cd0*/  IADD3.X R102, R101, R103, R2, P4, !PT ;  /* 0x0000006765667210 */ /* 0x008fe200027fe402 */
[C---:B------:R-:W-:Y:S04]  /*5ce0*/  HMMA.16816.F32 R40, R184.reuse, R108, R40 ;  /* 0x0000006cb828723c */ /* 0x040fe80000001828 */
[C---:B------:R-:W-:Y:S04]  /*5cf0*/  LEA R2, P4, R0.reuse, c[0x0][0x1f8], 0x1 ;  /* 0x00007e0000027a11 */ /* 0x040fe800078808ff */
[----:B------:R-:W-:Y:S01]  /*5d00*/  LEA.HI.X R0, R0, c[0x0][0x1fc], R102, 0x1, P4 ;  /* 0x00007f0000007a11 */ /* 0x000fe200020f0c66 */
[-C--:B------:R-:W-:Y:S01]  /*5d10*/  HMMA.16816.F32 R44, R184, R110.reuse, R44 ;  /* 0x0000006eb82c723c */ /* 0x080fe2000000182c */
[----:B------:R-:W4:Y:S07]  /*5d20*/  SHFL.IDX PT, R102, R2, RZ, 0x1c1f ;  /* 0x001c1fff02667589 */ /* 0x000f2e00000e0000 */
[C---:B------:R-:W-:Y:S01]  /*5d30*/  HMMA.16816.F32 R48, R176.reuse, R110, R48 ;  /* 0x0000006eb030723c */ /* 0x040fe20000001830 */
[----:B------:R-:W5:Y:S07]  /*5d40*/  SHFL.IDX PT, R101, R0, RZ, 0x1c1f ;  /* 0x001c1fff00657589 */ /* 0x000f6e00000e0000 */
[-C--:B-1----:R-:W-:Y:S01]  /*5d50*/  HMMA.16816.F32 R52, R176, R180.reuse, R52 ;  /* 0x000000b4b034723c */ /* 0x082fe20000001834 */
[----:B------:R-:W1:Y:S07]  /*5d60*/  SHFL.IDX PT, R2, R2, 0x1, 0x1c1f ;  /* 0x003c1f0002027f89 */ /* 0x000e6e00000e0000 */
[C---:B------:R-:W-:Y:S01]  /*5d70*/  HMMA.16816.F32 R56, R184.reuse, R180, R56 ;  /* 0x000000b4b838723c */ /* 0x040fe20000001838 */
[----:B------:R-:W2:Y:S03]  /*5d80*/  SHFL.IDX PT, R0, R0, 0x1, 0x1c1f ;  /* 0x003c1f0000007f89 */ /* 0x000ea600000e0000 */
[C---:B----4-:R-:W-:Y:S02]  /*5d90*/  IADD3 R104, P5, R102.reuse, R252, RZ ;  /* 0x000000fc66687210 */ /* 0x050fe40007fbe0ff */
[C---:B------:R-:W-:Y:S02]  /*5da0*/  IADD3 R192, P4, R102.reuse, R251, RZ ;  /* 0x000000fb66c07210 */ /* 0x040fe40007f9e0ff */
[-C--:B------:R-:W-:Y:S04]  /*5db0*/  HMMA.16816.F32 R60, R184, R182.reuse, R60 ;  /* 0x000000b6b83c723c */ /* 0x080fe8000000183c */
[C---:B-----5:R-:W-:Y:S02]  /*5dc0*/  IADD3.X R105, R101.reuse, R249, RZ, P5, !PT ;  /* 0x000000f965697210 */ /* 0x060fe40002ffe4ff */
[C---:B------:R-:W-:Y:S02]  /*5dd0*/  IADD3.X R193, R101.reuse, R247, RZ, P4, !PT ;  /* 0x000000f765c17210 */ /* 0x040fe400027fe4ff */
[----:B------:R-:W-:Y:S01]  /*5de0*/  IADD3 R188, P5, R102, R248, RZ ;  /* 0x000000f866bc7210 */ /* 0x000fe20007fbe0ff */
[----:B------:R1:W-:Y:S01]  /*5df0*/  LDGSTS.E.BYPASS.LTC128B.128 [R226+0x100], [R104.64], !P3 ;  /* 0x0010000068e27fae */ /* 0x0003e2000d901d46 */
[----:B------:R-:W-:Y:S04]  /*5e00*/  HMMA.16816.F32 R64, R176, R182, R64 ;  /* 0x000000b6b040723c */ /* 0x000fe80000001840 */
[----:B------:R-:W-:Y:S03]  /*5e10*/  IADD3.X R189, R101, R228, RZ, P5, !PT ;  /* 0x000000e465bd7210 */ /* 0x000fe60002ffe4ff */
[----:B------:R3:W-:Y:S08]  /*5e20*/  LDGSTS.E.BYPASS.LTC128B.128 [R226+0x1100], [R192.64], !P2 ;  /* 0x01100000c0e27fae */ /* 0x0007f0000d101d46 */
[----:B------:R4:W-:Y:S01]  /*5e30*/  LDGSTS.E.BYPASS.LTC128B.128 [R226+0x2100], [R188.64], !P1 ;  /* 0x02100000bce27fae */ /* 0x0009e2000c901d46 */
[----:B-1----:R-:W-:Y:S04]  /*5e40*/  IADD3 R104, P5, R2, R251, RZ ;  /* 0x000000fb02687210 */ /* 0x002fe80007fbe0ff */
[----:B--2---:R-:W-:Y:S02]  /*5e50*/  IADD3.X R105, R0, R247, RZ, P5, !PT ;  /* 0x000000f700697210 */ /* 0x004fe40002ffe4ff */
[----:B---3--:R-:W-:Y:S04]  /*5e60*/  IADD3 R192, P4, R2, R252, RZ ;  /* 0x000000fc02c07210 */ /* 0x008fe80007f9e0ff */
[----:B------:R-:W-:Y:S02]  /*5e70*/  IADD3.X R193, R0, R249, RZ, P4, !PT ;  /* 0x000000f900c17210 */ /* 0x000fe400027fe4ff */
[----:B------:R-:W-:Y:S03]  /*5e80*/  IADD3 R102, P4, R2, R248, RZ ;  /* 0x000000f802667210 */ /* 0x000fe60007f9e0ff */
[----:B------:R1:W-:Y:S01]  /*5e90*/  LDGSTS.E.BYPASS.LTC128B.128 [R226+0x900], [R192.64], !P3 ;  /* 0x00900000c0e27fae */ /* 0x0003e2000d901d46 */
[----:B------:R-:W-:Y:S02]  /*5ea0*/  IADD3.X R103, R0, R228, RZ, P4, !PT ;  /* 0x000000e400677210 */ /* 0x000fe400027fe4ff */
[----:B------:R-:W-:Y:S05]  /*5eb0*/  ISETP.GT.AND P4, PT, R250, R246, PT ;  /* 0x000000f6fa00720c */ /* 0x000fea0003f84270 */
[----:B------:R2:W-:Y:S08]  /*5ec0*/  LDGSTS.E.BYPASS.LTC128B.128 [R226+0x1900], [R104.64], !P2 ;  /* 0x0190000068e27fae */ /* 0x0005f0000d101d46 */
[----:B------:R2:W-:Y:S08]  /*5ed0*/  LDGSTS.E.BYPASS.LTC128B.128 [R226+0x2900], [R102.64], !P1 ;  /* 0x0290000066e27fae */ /* 0x0005f0000c901d46 */
[----:B----4-:R-:W-:Y:S08]  /*5ee0*/  LDSM.16.M88.4 R188, [R224+0x8100] ;  /* 0x00810000e0bc783b */ /* 0x010ff00000000200 */
[----:B-1----:R-:W1:Y:S08]  /*5ef0*/  LDSM.16.M88.4 R192, [R220+0x4100] ;  /* 0x00410000dcc0783b */ /* 0x002e700000000200 */
[----:B------:R-:W3:Y:S08]  /*5f00*/  LDSM.16.M88.4 R196, [R224+0x9100] ;  /* 0x00910000e0c4783b */ /* 0x000ef00000000200 */
[----:B------:R-:W0:Y:S08]  /*5f10*/  LDGDEPBAR ;  /* 0x00000000000079af */ /* 0x000e300000000000 */
[----:B------:R-:W4:Y:S08]  /*5f20*/  LDSM.16.M88.4 R108, [R220+0x4500] ;  /* 0x00450000dc6c783b */ /* 0x000f300000000200 */
[----:B------:R-:W5:Y:S08]  /*5f30*/  LDSM.16.M88.4 R200, [R220+0x4900] ;  /* 0x00490000dcc8783b */ /* 0x000f700000000200 */
[----:B------:R-:W2:Y:S01]  /*5f40*/  LDSM.16.M88.4 R204, [R220+0x4d00] ;  /* 0x004d0000dccc783b */ /* 0x000ea20000000200 */
[-C--:B-1----:R-:W-:Y:S07]  /*5f50*/  HMMA.16816.F32 R4, R188, R192.reuse, R4 ;  /* 0x000000c0bc04723c */ /* 0x082fee0000001804 */
[----:B------:R-:W-:Y:S01]  /*5f60*/  LDSM.16.M88.4 R208, [R225+0x8100] ;  /* 0x00810000e1d0783b */ /* 0x000fe20000000200 */
[C---:B---3--:R-:W-:Y:S07]  /*5f70*/  HMMA.16816.F32 R8, R196.reuse, R192, R8 ;  /* 0x000000c0c408723c */ /* 0x048fee0000001808 */
[----:B------:R-:W1:Y:S01]  /*5f80*/  LDSM.16.M88.4 R212, [R223+0x1000] ;  /* 0x00100000dfd4783b */ /* 0x000e620000000200 */
[-C--:B------:R-:W-:Y:S07]  /*5f90*/  HMMA.16816.F32 R12, R196, R194.reuse, R12 ;  /* 0x000000c2c40c723c */ /* 0x080fee000000180c */
[----:B------:R-:W3:Y:S01]  /*5fa0*/  LDSM.16.M88.4 R184, [R225+0x9100] ;  /* 0x00910000e1b8783b */ /* 0x000ee20000000200 */
[C---:B------:R-:W-:Y:S07]  /*5fb0*/  HMMA.16816.F32 R16, R188.reuse, R194, R16 ;  /* 0x000000c2bc10723c */ /* 0x040fee0000001810 */
[----:B------:R-:W1:Y:S01]  /*5fc0*/  LDSM.16.M88.4 R176, [R223+0x1400] ;  /* 0x00140000dfb0783b */ /* 0x000e620000000200 */
[-C--:B----4-:R-:W-:Y:S07]  /*5fd0*/  HMMA.16816.F32 R20, R188, R108.reuse, R20 ;  /* 0x0000006cbc14723c */ /* 0x090fee0000001814 */
[----:B------:R-:W-:Y:S01]  /*5fe0*/  LDSM.16.M88.4 R180, [R223+0x1c00] ;  /* 0x001c0000dfb4783b */ /* 0x000fe20000000200 */
[C---:B------:R-:W-:Y:S07]  /*5ff0*/  HMMA.16816.F32 R24, R196.reuse, R108, R24 ;  /* 0x0000006cc418723c */ /* 0x040fee0000001818 */
[----:B------:R-:W-:Y:S01]  /*6000*/  LDSM.16.M88.4 R192, [R220+0x5100] ;  /* 0x00510000dcc0783b */ /* 0x000fe20000000200 */
[-C--:B------:R-:W-:Y:S07]  /*6010*/  HMMA.16816.F32 R28, R196, R110.reuse, R28 ;  /* 0x0000006ec41c723c */ /* 0x080fee000000181c */
[----:B------:R-:W-:Y:S01]  /*6020*/  LDSM.16.M88.4 R216, [R223+0x2000] ;  /* 0x00200000dfd8783b */ /* 0x000fe20000000200 */
[C---:B------:R-:W-:Y:S07]  /*6030*/  HMMA.16816.F32 R32, R188.reuse, R110, R32 ;  /* 0x0000006ebc20723c */ /* 0x040fee0000001820 */
[----:B------:R-:W4:Y:S01]  /*6040*/  LDSM.16.M88.4 R108, [R223+0x1800] ;  /* 0x00180000df6c783b */ /* 0x000f220000000200 */
[-C--:B-----5:R-:W-:Y:S08]  /*6050*/  HMMA.16816.F32 R36, R188, R200.reuse, R36 ;  /* 0x000000c8bc24723c */ /* 0x0a0ff00000001824 */
[C---:B------:R-:W-:Y:S08]  /*6060*/  HMMA.16816.F32 R40, R196.reuse, R200, R40 ;  /* 0x000000c8c428723c */ /* 0x040ff00000001828 */
[-C--:B------:R-:W-:Y:S08]  /*6070*/  HMMA.16816.F32 R44, R196, R202.reuse, R44 ;  /* 0x000000cac42c723c */ /* 0x080ff0000000182c */
[C---:B------:R-:W-:Y:S01]  /*6080*/  HMMA.16816.F32 R48, R188.reuse, R202, R48 ;  /* 0x000000cabc30723c */ /* 0x040fe20000001830 */
[----:B------:R-:W-:Y:S07]  /*6090*/  LDSM.16.M88.4 R200, [R220+0x5500] ;  /* 0x00550000dcc8783b */ /* 0x000fee0000000200 */
[-C--:B--2---:R-:W-:Y:S08]  /*60a0*/  HMMA.16816.F32 R52, R188, R204.reuse, R52 ;  /* 0x000000ccbc34723c */ /* 0x084ff00000001834 */
[C---:B------:R-:W-:Y:S08]  /*60b0*/  HMMA.16816.F32 R56, R196.reuse, R204, R56 ;  /* 0x000000ccc438723c */ /* 0x040ff00000001838 */
[-C--:B------:R-:W-:Y:S01]  /*60c0*/  HMMA.16816.F32 R60, R196, R206.reuse, R60 ;  /* 0x000000cec43c723c */ /* 0x080fe2000000183c */
[----:B------:R-:W-:Y:S07]  /*60d0*/  LDSM.16.M88.4 R196, [R224+0xb100] ;  /* 0x00b10000e0c4783b */ /* 0x000fee0000000200 */
[----:B------:R-:W-:Y:S01]  /*60e0*/  HMMA.16816.F32 R64, R188, R206, R64 ;  /* 0x000000cebc40723c */ /* 0x000fe20000001840 */
[----:B------:R-:W2:Y:S07]  /*60f0*/  LDSM.16.M88.4 R188, [R224+0xa100] ;  /* 0x00a10000e0bc783b */ /* 0x000eae0000000200 */
[-C--:B-1----:R-:W-:Y:S01]  /*6100*/  HMMA.16816.F32 R4, R208, R212.reuse, R4 ;  /* 0x000000d4d004723c */ /* 0x082fe20000001804 */
[----:B------:R-:W1:Y:S07]  /*6110*/  LDSM.16.M88.4 R204, [R220+0x5900] ;  /* 0x00590000dccc783b */ /* 0x000e6e0000000200 */
[C---:B---3--:R-:W-:Y:S08]  /*6120*/  HMMA.16816.F32 R8, R184.reuse, R212, R8 ;  /* 0x000000d4b808723c */ /* 0x048ff00000001808 */
[-C--:B------:R-:W-:Y:S08]  /*6130*/  HMMA.16816.F32 R12, R184, R214.reuse, R12 ;  /* 0x000000d6b80c723c */ /* 0x080ff0000000180c */
[C---:B------:R-:W-:Y:S01]  /*6140*/  HMMA.16816.F32 R16, R208.reuse, R214, R16 ;  /* 0x000000d6d010723c */ /* 0x040fe20000001810 */
[----:B------:R-:W3:Y:S07]  /*6150*/  LDSM.16.M88.4 R212, [R220+0x5d00] ;  /* 0x005d0000dcd4783b */ /* 0x000eee0000000200 */
[-C--:B------:R-:W-:Y:S08]  /*6160*/  HMMA.16816.F32 R20, R208, R176.reuse, R20 ;  /* 0x000000b0d014723c */ /* 0x080ff00000001814 */
[C---:B------:R-:W-:Y:S08]  /*6170*/  HMMA.16816.F32 R24, R184.reuse, R176, R24 ;  /* 0x000000b0b818723c */ /* 0x040ff00000001818 */
[-C--:B------:R-:W-:Y:S08]  /*6180*/  HMMA.16816.F32 R28, R184, R178.reuse, R28 ;  /* 0x000000b2b81c723c */ /* 0x080ff0000000181c */
[C---:B------:R-:W-:Y:S01]  /*6190*/  HMMA.16816.F32 R32, R208.reuse, R178, R32 ;  /* 0x000000b2d020723c */ /* 0x040fe20000001820 */
[----:B------:R-:W5:Y:S07]  /*61a0*/  LDSM.16.M88.4 R176, [R225+0xa100] ;  /* 0x00a10000e1b0783b */ /* 0x000f6e0000000200 */
[-C--:B----4-:R-:W-:Y:S08]  /*61b0*/  HMMA.16816.F32 R36, R208, R108.reuse, R36 ;  /* 0x0000006cd024723c */ /* 0x090ff00000001824 */
[C---:B------:R-:W-:Y:S08]  /*61c0*/  HMMA.16816.F32 R40, R184.reuse, R108, R40 ;  /* 0x0000006cb828723c */ /* 0x040ff00000001828 */
[-C--:B------:R-:W-:Y:S08]  /*61d0*/  HMMA.16816.F32 R44, R184, R110.reuse, R44 ;  /* 0x0000006eb82c723c */ /* 0x080ff0000000182c */
[C---:B------:R-:W-:Y:S01]  /*61e0*/  HMMA.16816.F32 R48, R208.reuse, R110, R48 ;  /* 0x0000006ed030723c */ /* 0x040fe20000001830 */
[----:B------:R-:W4:Y:S07]  /*61f0*/  LDSM.16.M88.4 R108, [R225+0xb100] ;  /* 0x00b10000e16c783b */ /* 0x000f2e0000000200 */
[-C--:B------:R-:W-:Y:S08]  /*6200*/  HMMA.16816.F32 R52, R208, R180.reuse, R52 ;  /* 0x000000b4d034723c */ /* 0x080ff00000001834 */
[C---:B------:R-:W-:Y:S08]  /*6210*/  HMMA.16816.F32 R56, R184.reuse, R180, R56 ;  /* 0x000000b4b838723c */ /* 0x040ff00000001838 */
[-C--:B------:R-:W-:Y:S08]  /*6220*/  HMMA.16816.F32 R60, R184, R182.reuse, R60 ;  /* 0x000000b6b83c723c */ /* 0x080ff0000000183c */
[----:B------:R-:W-:Y:S08]  /*6230*/  HMMA.16816.F32 R64, R208, R182, R64 ;  /* 0x000000b6d040723c */ /* 0x000ff00000001840 */
[-C--:B--2---:R-:W-:Y:S08]  /*6240*/  HMMA.16816.F32 R4, R188, R192.reuse, R4 ;  /* 0x000000c0bc04723c */ /* 0x084ff00000001804 */
[C---:B------:R-:W-:Y:S08]  /*6250*/  HMMA.16816.F32 R8, R196.reuse, R192, R8 ;  /* 0x000000c0c408723c */ /* 0x040ff00000001808 */
[-C--:B------:R-:W-:Y:S08]  /*6260*/  HMMA.16816.F32 R12, R196, R194.reuse, R12 ;  /* 0x000000c2c40c723c */ /* 0x080ff0000000180c */
[C---:B------:R-:W-:Y:S08]  /*6270*/  HMMA.16816.F32 R16, R188.reuse, R194, R16 ;  /* 0x000000c2bc10723c */ /* 0x040ff00000001810 */
[-C--:B------:R-:W-:Y:S08]  /*6280*/  HMMA.16816.F32 R20, R188, R200.reuse, R20 ;  /* 0x000000c8bc14723c */ /* 0x080ff00000001814 */
[C---:B------:R-:W-:Y:S08]  /*6290*/  HMMA.16816.F32 R24, R196.reuse, R200, R24 ;  /* 0x000000c8c418723c */ /* 0x040ff00000001818 */
[-C--:B------:R-:W-:Y:S08]  /*62a0*/  HMMA.16816.F32 R28, R196, R202.reuse, R28 ;  /* 0x000000cac41c723c */ /* 0x080ff0000000181c */
[C---:B------:R-:W-:Y:S08]  /*62b0*/  HMMA.16816.F32 R32, R188.reuse, R202, R32 ;  /* 0x000000cabc20723c */ /* 0x040ff00000001820 */
[-C--:B-1----:R-:W-:Y:S08]  /*62c0*/  HMMA.16816.F32 R36, R188, R204.reuse, R36 ;  /* 0x000000ccbc24723c */ /* 0x082ff00000001824 */
[C---:B------:R-:W-:Y:S08]  /*62d0*/  HMMA.16816.F32 R40, R196.reuse, R204, R40 ;  /* 0x000000ccc428723c */ /* 0x040ff00000001828 */
[-C--:B------:R-:W-:Y:S08]  /*62e0*/  HMMA.16816.F32 R44, R196, R206.reuse, R44 ;  /* 0x000000cec42c723c */ /* 0x080ff0000000182c */
[C---:B------:R-:W-:Y:S08]  /*62f0*/  HMMA.16816.F32 R48, R188.reuse, R206, R48 ;  /* 0x000000cebc30723c */ /* 0x040ff00000001830 */
[-C--:B---3--:R-:W-:Y:S08]  /*6300*/  HMMA.16816.F32 R52, R188, R212.reuse, R52 ;  /* 0x000000d4bc34723c */ /* 0x088ff00000001834 */
[C---:B------:R-:W-:Y:S08]  /*6310*/  HMMA.16816.F32 R56, R196.reuse, R212, R56 ;  /* 0x000000d4c438723c */ /* 0x040ff00000001838 */
[-C--:B------:R-:W-:Y:S08]  /*6320*/  HMMA.16816.F32 R60, R196, R214.reuse, R60 ;  /* 0x000000d6c43c723c */ /* 0x080ff0000000183c */
[----:B------:R-:W-:Y:S08]  /*6330*/  HMMA.16816.F32 R64, R188, R214, R64 ;  /* 0x000000d6bc40723c */ /* 0x000ff00000001840 */
[-C--:B-----5:R-:W-:Y:S08]  /*6340*/  HMMA.16816.F32 R4, R176, R216.reuse, R4 ;  /* 0x000000d8b004723c */ /* 0x0a0ff00000001804 */
[C---:B----4-:R-:W-:Y:S08]  /*6350*/  HMMA.16816.F32 R8, R108.reuse, R216, R8 ;  /* 0x000000d86c08723c */ /* 0x050ff00000001808 */
[-C--:B------:R-:W-:Y:S08]  /*6360*/  HMMA.16816.F32 R12, R108, R218.reuse, R12 ;  /* 0x000000da6c0c723c */ /* 0x080ff0000000180c */
[----:B------:R-:W-:Y:S01]  /*6370*/  FMUL.FTZ R4, R4, c[0x0][0x320] ;  /* 0x0000c80004047a20 */ /* 0x000fe20000410000 */
[C---:B------:R-:W-:Y:S03]  /*6380*/  HMMA.16816.F32 R16, R176.reuse, R218, R16 ;  /* 0x000000dab010723c */ /* 0x040fe60000001810 */
[----:B------:R-:W1:Y:S01]  /*6390*/  MUFU.TANH R183, R4 ;  /* 0x0000000400b77308 */ /* 0x000e620000002400 */
[----:B------:R-:W-:Y:S02]  /*63a0*/  FMUL.FTZ R5, R5, c[0x0][0x320] ;  /* 0x0000c80005057a20 */ /* 0x000fe40000410000 */
[----:B------:R-:W-:Y:S02]  /*63b0*/  FMUL.FTZ R6, R6, c[0x0][0x320] ;  /* 0x0000c80006067a20 */ /* 0x000fe40000410000 */
[----:B------:R-:W-:Y:S04]  /*63c0*/  FMUL.FTZ R7, R7, c[0x0][0x320] ;  /* 0x0000c80007077a20 */ /* 0x000fe80000410000 */
[----:B------:R-:W-:Y:S01]  /*63d0*/  FMUL.FTZ R8, R8, c[0x0][0x320] ;  /* 0x0000c80008087a20 */ /* 0x000fe20000410000 */
[----:B------:R-:W2:Y:S01]  /*63e0*/  MUFU.TANH R182, R5 ;  /* 0x0000000500b67308 */ /* 0x000ea20000002400 */
[----:B------:R-:W-:Y:S02]  /*63f0*/  FMUL.FTZ R9, R9, c[0x0][0x320] ;  /* 0x0000c80009097a20 */ /* 0x000fe40000410000 */
[----:B------:R-:W-:Y:S02]  /*6400*/  FMUL.FTZ R10, R10, c[0x0][0x320] ;  /* 0x0000c8000a0a7a20 */ /* 0x000fe40000410000 */
[----:B------:R-:W-:Y:S02]  /*6410*/  FMUL.FTZ R11, R11, c[0x0][0x320] ;  /* 0x0000c8000b0b7a20 */ /* 0x000fe40000410000 */
[----:B------:R-:W-:Y:S02]  /*6420*/  FMUL.FTZ R14, R14, c[0x0][0x320] ;  /* 0x0000c8000e0e7a20 */ /* 0x000fe40000410000 */
[----:B------:R-:W-:Y:S01]  /*6430*/  FMUL.FTZ R15, R15, c[0x0][0x320] ;  /* 0x0000c8000f0f7a20 */ /* 0x000fe20000410000 */
[----:B------:R-:W3:Y:S01]  /*6440*/  MUFU.TANH R186, R6 ;  /* 0x0000000600ba7308 */ /* 0x000ee20000002400 */
[----:B------:R-:W-:Y:S02]  /*6450*/  FMUL.FTZ R16, R16, c[0x0][0x320] ;  /* 0x0000c80010107a20 */ /* 0x000fe40000410000 */
[----:B------:R-:W-:Y:S02]  /*6460*/  FMUL.FTZ R17, R17, c[0x0][0x320] ;  /* 0x0000c80011117a20 */ /* 0x000fe40000410000 */
[----:B------:R-:W-:Y:S02]  /*6470*/  FMUL.FTZ R18, R18, c[0x0][0x320] ;  /* 0x0000c80012127a20 */ /* 0x000fe40000410000 */
[----:B------:R-:W-:Y:S02]  /*6480*/  FMUL.FTZ R19, R19, c[0x0][0x320] ;  /* 0x0000c80013137a20 */ /* 0x000fe40000410000 */
[----:B------:R-:W-:Y:S01]  /*6490*/  FMUL.FTZ R12, R12, c[0x0][0x320] ;  /* 0x0000c8000c0c7a20 */ /* 0x000fe20000410000 */
[----:B------:R4:W1:Y:S01]  /*64a0*/  MUFU.TANH R185, R7 ;  /* 0x0000000700b97308 */ /* 0x0008620000002400 */
[----:B------:R-:W-:Y:S09]  /*64b0*/  FMUL.FTZ R13, R13, c[0x0][0x320] ;  /* 0x0000c8000d0d7a20 */ /* 0x000ff20000410000 */
[----:B------:R-:W1:Y:S10]  /*64c0*/  MUFU.TANH R189, R8 ;  /* 0x0000000800bd7308 */ /* 0x000e740000002400 */
[----:B------:R-:W1:Y:S01]  /*64d0*/  MUFU.TANH R184, R9 ;  /* 0x0000000900b87308 */ /* 0x000e620000002400 */
[----:B----4-:R-:W4:Y:S09]  /*64e0*/  LDSM.16.M88.4 R4, [R223+0x2400] ;  /* 0x00240000df04783b */ /* 0x010f320000000200 */
[----:B------:R-:W1:Y:S10]  /*64f0*/  MUFU.TANH R187, R10 ;  /* 0x0000000a00bb7308 */ /* 0x000e740000002400 */
[----:B------:R5:W1:Y:S10]  /*6500*/  MUFU.TANH R188, R11 ;  /* 0x0000000b00bc7308 */ /* 0x000a740000002400 */
[----:B------:R1:W1:Y:S10]  /*6510*/  MUFU.TANH R181, R12 ;  /* 0x0000000c00b57308 */ /* 0x0002740000002400 */
[----:B------:R1:W1:Y:S01]  /*6520*/  MUFU.TANH R180, R13 ;  /* 0x0000000d00b47308 */ /* 0x0002620000002400 */
[----:B-----5:R-:W5:Y:S01]  /*6530*/  LDSM.16.M88.4 R8, [R223+0x2800] ;  /* 0x00280000df08783b */ /* 0x020f620000000200 */
[-C--:B----4-:R-:W-:Y:S08]  /*6540*/  HMMA.16816.F32 R20, R176, R4.reuse, R20 ;  /* 0x00000004b014723c */ /* 0x090ff00000001814 */
[----:B------:R-:W4:Y:S01]  /*6550*/  MUFU.TANH R14, R14 ;  /* 0x0000000e000e7308 */ /* 0x000f220000002400 */
[C---:B------:R-:W-:Y:S09]  /*6560*/  HMMA.16816.F32 R24, R108.reuse, R4, R24 ;  /* 0x000000046c18723c */ /* 0x040ff20000001818 */
[----:B------:R-:W1:Y:S01]  /*6570*/  MUFU.TANH R15, R15 ;  /* 0x0000000f000f7308 */ /* 0x000e620000002400 */
[-C--:B------:R-:W-:Y:S08]  /*6580*/  HMMA.16816.F32 R28, R108, R6.reuse, R28 ;  /* 0x000000066c1c723c */ /* 0x080ff0000000181c */
[C---:B------:R-:W-:Y:S01]  /*6590*/  HMMA.16816.F32 R32, R176.reuse, R6, R32 ;  /* 0x00000006b020723c */ /* 0x040fe20000001820 */
[----:B------:R-:W1:Y:S01]  /*65a0*/  MUFU.TANH R16, R16 ;  /* 0x0000001000107308 */ /* 0x000e620000002400 */
[----:B------:R-:W1:Y:S01]  /*65b0*/  LDSM.16.M88.4 R4, [R223+0x2c00] ;  /* 0x002c0000df04783b */ /* 0x000e620000000200 */
[----:B------:R-:W-:Y:S04]  /*65c0*/  DEPBAR.LE SB0, 0x0 ;  /* 0x000080000000791a */ /* 0x000fe80000000000 */
[----:B------:R-:W-:Y:S02]  /*65d0*/  FMUL.FTZ R20, R20, c[0x0][0x320] ;  /* 0x0000c80014147a20 */ /* 0x000fe40000410000 */
[----:B------:R-:W-:Y:S02]  /*65e0*/  FMUL.FTZ R21, R21, c[0x0][0x320] ;  /* 0x0000c80015157a20 */ /* 0x000fe40000410000 */
[----:B------:R-:W1:Y:S01]  /*65f0*/  MUFU.TANH R17, R17 ;  /* 0x0000001100117308 */ /* 0x000e620000002400 */
[----:B------:R-:W-:Y:S01]  /*6600*/  BAR.SYNC.DEFER_BLOCKING 0x0 ;  /* 0x0000000000007b1d */ /* 0x000fe20000010000 */
[----:B------:R-:W-:Y:S01]  /*6610*/  FMUL.FTZ R22, R22, c[0x0][0x320] ;  /* 0x0000c80016167a20 */ /* 0x000fe20000410000 */
[-C--:B-----5:R-:W-:Y:S05]  /*6620*/  HMMA.16816.F32 R36, R176, R8.reuse, R36 ;  /* 0x00000008b024723c */ /* 0x0a0fea0000001824 */
[----:B------:R-:W-:Y:S02]  /*6630*/  FMUL.FTZ R23, R23, c[0x0][0x320] ;  /* 0x0000c80017177a20 */ /* 0x000fe40000410000 */
[----:B------:R-:W1:Y:S01]  /*6640*/  MUFU.TANH R18, R18 ;  /* 0x0000001200127308 */ /* 0x000e620000002400 */
[----:B------:R-:W-:Y:S01]  /*6650*/  FMUL.FTZ R24, R24, c[0x0][0x320] ;  /* 0x0000c80018187a20 */ /* 0x000fe20000410000 */
[C---:B------:R-:W-:Y:S04]  /*6660*/  HMMA.16816.F32 R40, R108.reuse, R8, R40 ;  /* 0x000000086c28723c */ /* 0x040fe80000001828 */
[----:B------:R-:W-:Y:S02]  /*6670*/  FMUL.FTZ R25, R25, c[0x0][0x320] ;  /* 0x0000c80019197a20 */ /* 0x000fe40000410000 */
[----:B------:R-:W-:Y:S02]  /*6680*/  FMUL.FTZ R26, R26, c[0x0][0x320] ;  /* 0x0000c8001a1a7a20 */ /* 0x000fe40000410000 */
[----:B------:R-:W2:Y:S01]  /*6690*/  MUFU.TANH R19, R19 ;  /* 0x0000001300137308 */ /* 0x000ea20000002400 */
[-C--:B------:R-:W-:Y:S03]  /*66a0*/  HMMA.16816.F32 R44, R108, R10.reuse, R44 ;  /* 0x0000000a6c2c723c */ /* 0x080fe6000000182c */
[----:B------:R-:W-:Y:S02]  /*66b0*/  FMUL.FTZ R27, R27, c[0x0][0x320] ;  /* 0x0000c8001b1b7a20 */ /* 0x000fe40000410000 */
[----:B------:R-:W-:Y:S02]  /*66c0*/  FMUL.FTZ R28, R28, c[0x0][0x320] ;  /* 0x0000c8001c1c7a20 */ /* 0x000fe40000410000 */
[----:B------:R-:W-:Y:S01]  /*66d0*/  FMUL.FTZ R29, R29, c[0x0][0x320] ;  /* 0x0000c8001d1d7a20 */ /* 0x000fe20000410000 */
[C---:B------:R-:W-:Y:S01]  /*66e0*/  HMMA.16816.F32 R48, R176.reuse, R10, R48 ;  /* 0x0000000ab030723c */ /* 0x040fe20000001830 */
[----:B------:R2:W2:Y:S03]  /*66f0*/  MUFU.TANH R190, R20 ;  /* 0x0000001400be7308 */ /* 0x0004a60000002400 */
[----:B------:R-:W-:Y:S02]  /*6700*/  FMUL.FTZ R30, R30, c[0x0][0x320] ;  /* 0x0000c8001e1e7a20 */ /* 0x000fe40000410000 */
[----:B------:R-:W-:Y:S02]  /*6710*/  FMUL.FTZ R31, R31, c[0x0][0x320] ;  /* 0x0000c8001f1f7a20 */ /* 0x000fe40000410000 */
[-C--:B-1----:R-:W-:Y:S03]  /*6720*/  HMMA.16816.F32 R52, R176, R4.reuse, R52 ;  /* 0x00000004b034723c */ /* 0x082fe60000001834 */
[----:B------:R1:W1:Y:S01]  /*6730*/  MUFU.TANH R191, R21 ;  /* 0x0000001500bf7308 */ /* 0x0002620000002400 */
[----:B------:R-:W-:Y:S02]  /*6740*/  FMUL.FTZ R32, R32, c[0x0][0x320] ;  /* 0x0000c80020207a20 */ /* 0x000fe40000410000 */
[----:B------:R-:W-:Y:S02]  /*6750*/  FMUL.FTZ R33, R33, c[0x0][0x320] ;  /* 0x0000c80021217a20 */ /* 0x000fe40000410000 */
[C---:B------:R-:W-:Y:S04]  /*6760*/  HMMA.16816.F32 R56, R108.reuse, R4, R56 ;  /* 0x000000046c38723c */ /* 0x040fe80000001838 */
[----:B------:R-:W-:Y:S01]  /*6770*/  FMUL.FTZ R34, R34, c[0x0][0x320] ;  /* 0x0000c80022227a20 */ /* 0x000fe20000410000 */
[----:B------:R1:W1:Y:S01]  /*6780*/  MUFU.TANH R194, R22 ;  /* 0x0000001600c27308 */ /* 0x0002620000002400 */
[----:B------:R-:W-:Y:S02]  /*6790*/  FMUL.FTZ R35, R35, c[0x0][0x320] ;  /* 0x0000c80023237a20 */ /* 0x000fe40000410000 */
[-C--:B------:R-:W-:Y:S04]  /*67a0*/  HMMA.16816.F32 R60, R108, R6.reuse, R60 ;  /* 0x000000066c3c723c */ /* 0x080fe8000000183c */
[----:B------:R-:W-:Y:S02]  /*67b0*/  FMUL.FTZ R36, R36, c[0x0][0x320] ;  /* 0x0000c80024247a20 */ /* 0x000fe40000410000 */
[----:B------:R-:W-:Y:S01]  /*67c0*/  FMUL.FTZ R37, R37, c[0x0][0x320] ;  /* 0x0000c80025257a20 */ /* 0x000fe20000410000 */
[----:B------:R1:W1:Y:S01]  /*67d0*/  MUFU.TANH R196, R23 ;  /* 0x0000001700c47308 */ /* 0x0002620000002400 */
[----:B------:R-:W-:Y:S04]  /*67e0*/  HMMA.16816.F32 R64, R176, R6, R64 ;  /* 0x00000006b040723c */ /* 0x000fe80000001840 */
[----:B------:R-:W-:Y:S02]  /*67f0*/  FMUL.FTZ R38, R38, c[0x0][0x320] ;  /* 0x0000c80026267a20 */ /* 0x000fe40000410000 */
[----:B------:R-:W-:Y:S02]  /*6800*/  FMUL.FTZ R39, R39, c[0x0][0x320] ;  /* 0x0000c80027277a20 */ /* 0x000fe40000410000 */
[----:B------:R-:W-:Y:S01]  /*6810*/  FMUL.FTZ R40, R40, c[0x0][0x320] ;  /* 0x0000c80028287a20 */ /* 0x000fe20000410000 */
[----:B------:R1:W1:Y:S03]  /*6820*/  MUFU.TANH R199, R24 ;  /* 0x0000001800c77308 */ /* 0x0002660000002400 */
[----:B------:R-:W-:Y:S02]  /*6830*/  FMUL.FTZ R41, R41, c[0x0][0x320] ;  /* 0x0000c80029297a20 */ /* 0x000fe40000410000 */
[----:B------:R-:W-:Y:S02]  /*6840*/  FMUL.FTZ R42, R42, c[0x0][0x320] ;  /* 0x0000c8002a2a7a20 */ /* 0x000fe40000410000 */
[----:B------:R-:W-:Y:S02]  /*6850*/  FMUL.FTZ R43, R43, c[0x0][0x320] ;  /* 0x0000c8002b2b7a20 */ /* 0x000fe40000410000 */
[----:B------:R-:W-:Y:S01]  /*6860*/  FMUL.FTZ R44, R44, c[0x0][0x320] ;  /* 0x0000c8002c2c7a20 */ /* 0x000fe20000410000 */
[----:B------:R1:W1:Y:S01]  /*6870*/  MUFU.TANH R198, R25 ;  /* 0x0000001900c67308 */ /* 0x0002620000002400 */
[----:B------:R-:W-:Y:S02]  /*6880*/  FMUL.FTZ R45, R45, c[0x0][0x320] ;  /* 0x0000c8002d2d7a20 */ /* 0x000fe40000410000 */
        /* <DEDUP_REMOVED lines=25> */
[----:B------:R-:W-:Y:S05]  /*6a20*/  FMUL.FTZ R67, R67, c[0x0][0x320] ;  /* 0x0000c80043437a20 */ /* 0x000fea0000410000 */
[----:B------:R1:W1:Y:S10]  /*6a30*/  MUFU.TANH R204, R30 ;  /* 0x0000001e00cc7308 */ /* 0x0002740000002400 */
        /* <DEDUP_REMOVED lines=36> */
[----:B------:R1:W1:Y:S02]  /*6c80*/  MUFU.TANH R236, R67 ;  /* 0x0000004300ec7308 */ /* 0x0002640000002400 */
[----:B-1234-:R-:W-:-:S05]  /*6c90*/  @P4 BRA `(.L_x_14) ;  /* 0xffffe92000004947 */ /* 0x01efca000383ffff */
.L_x_13:
[----:B------:R-:W-:Y:S01]  /*6ca0*/  FMNMX.FTZ R0, R183, R3, !PT ;  /* 0x00000003b7007209 */ /* 0x000fe20007810000 */
[----:B------:R-:W-:Y:S01]  /*6cb0*/  LDSM.16.MT88.4 R20, [R221+0x100] ;  /* 0x00010000dd14783b */ /* 0x000fe20000004200 */
[----:B------:R-:W-:Y:S02]  /*6cc0*/  FMNMX.FTZ R2, R189, R106, !PT ;  /* 0x0000006abd027209 */ /* 0x000fe40007810000 */
[----:B------:R-:W-:Y:S02]  /*6cd0*/  FMNMX.FTZ R0, R182, R0, !PT ;  /* 0x00000000b6007209 */ /* 0x000fe40007810000 */
[----:B------:R-:W-:Y:S02]  /*6ce0*/  FMNMX.FTZ R2, R184, R2, !PT ;  /* 0x00000002b8027209 */ /* 0x000fe40007810000 */
[----:B------:R-:W-:Y:S01]  /*6cf0*/  FMNMX.FTZ R0, R16, R0, !PT ;  /* 0x0000000010007209 */ /* 0x000fe20007810000 */
[----:B------:R-:W-:Y:S01]  /*6d00*/  LDSM.16.MT88.4 R36, [R222+0x100] ;  /* 0x00010000de24783b */ /* 0x000fe20000004200 */
[----:B--2---:R-:W-:Y:S02]  /*6d10*/  FMNMX.FTZ R4, R186, R100, !PT ;  /* 0x00000064ba047209 */ /* 0x004fe40007810000 */
[----:B------:R-:W-:Y:S02]  /*6d20*/  FMNMX.FTZ R0, R17, R0, !PT ;  /* 0x0000000011007209 */ /* 0x000fe40007810000 */
[----:B------:R-:W-:Y:S02]  /*6d30*/  FMNMX.FTZ R2, R181, R2, !PT ;  /* 0x00000002b5027209 */ /* 0x000fe40007810000 */
[----:B------:R-:W-:Y:S01]  /*6d40*/  FMNMX.FTZ R0, R190, R0, !PT ;  /* 0x00000000be007209 */ /* 0x000fe20007810000 */
[----:B------:R-:W-:Y:S01]  /*6d50*/  LDSM.16.MT88.4 R52, [R221+0x1100] ;  /* 0x00110000dd34783b */ /* 0x000fe20000004200 */
[----:B------:R-:W-:Y:S02]  /*6d60*/  FMNMX.FTZ R4, R185, R4, !PT ;  /* 0x00000004b9047209 */ /* 0x000fe40007810000 */
[----:B------:R-:W-:Y:S02]  /*6d70*/  FMNMX.FTZ R0, R191, R0, !PT ;  /* 0x00000000bf007209 */ /* 0x000fe40007810000 */
[----:B------:R-:W-:Y:S02]  /*6d80*/  FMNMX.FTZ R2, R180, R2, !PT ;  /* 0x00000002b4027209 */ /* 0x000fe40007810000 */
[----:B------:R-:W-:Y:S01]  /*6d90*/  FMNMX.FTZ R0, R193, R0, !PT ;  /* 0x00000000c1007209 */ /* 0x000fe20007810000 */
[----:B------:R-:W0:Y:S01]  /*6da0*/  LDGDEPBAR ;  /* 0x00000000000079af */ /* 0x000e220000000000 */
[----:B------:R-:W-:Y:S02]  /*6db0*/  FMNMX.FTZ R4, R18, R4, !PT ;  /* 0x0000000412047209 */ /* 0x000fe40007810000 */
        /* <DEDUP_REMOVED lines=19> */
[----:B------:R-:W-:Y:S01]  /*6ef0*/  FMNMX.FTZ R2, R215, R2, !PT ;  /* 0x00000002d7027209 */ /* 0x000fe20007810000 */
[----:B------:R-:W-:Y:S01]  /*6f00*/  SHFL.BFLY PT, R7, R0, 0x2, 0x1f ;  /* 0x0c401f0000077f89 */ /* 0x000fe200000e0000 */
        /* <DEDUP_REMOVED lines=19> */
[----:B------:R-:W-:Y:S03]  /*7040*/  FMNMX.FTZ R5, R200, R5, !PT ;  /* 0x00000005c8057209 */ /* 0x000fe60007810000 */
[----:B------:R-:W1:Y:S01]  /*7050*/  SHFL.BFLY PT, R6, R4, 0x2, 0x1f ;  /* 0x0c401f0004067f89 */ /* 0x000e6200000e0000 */
[----:B------:R-:W-:Y:S04]  /*7060*/  FMNMX.FTZ R5, R201, R5, !PT ;  /* 0x00000005c9057209 */ /* 0x000fe80007810000 */
[----:B------:R-:W-:Y:S04]  /*7070*/  FMNMX.FTZ R5, R204, R5, !PT ;  /* 0x00000005cc057209 */ /* 0x000fe80007810000 */
[----:B------:R-:W-:Y:S04]  /*7080*/  FMNMX.FTZ R5, R205, R5, !PT ;  /* 0x00000005cd057209 */ /* 0x000fe80007810000 */
[----:B------:R-:W-:Y:S02]  /*7090*/  FMNMX.FTZ R5, R218, R5, !PT ;  /* 0x00000005da057209 */ /* 0x000fe40007810000 */
[----:B-1----:R-:W-:Y:S02]  /*70a0*/  FMNMX.FTZ R4, R4, R6, !PT ;  /* 0x0000000604047209 */ /* 0x002fe40007810000 */
[----:B------:R-:W-:Y:S02]  /*70b0*/  FMNMX.FTZ R0, R0, R7, !PT ;  /* 0x0000000700007209 */ /* 0x000fe40007810000 */
[----:B------:R-:W-:Y:S01]  /*70c0*/  FMNMX.FTZ R103, R2, R103, !PT ;  /* 0x0000006702677209 */ /* 0x000fe20007810000 */
[----:B------:R-:W1:Y:S01]  /*70d0*/  SHFL.BFLY PT, R104, R4, 0x1, 0x1f ;  /* 0x0c201f0004687f89 */ /* 0x000e6200000e0000 */
[----:B------:R-:W-:Y:S04]  /*70e0*/  FMNMX.FTZ R2, R229, R5, !PT ;  /* 0x00000005e5027209 */ /* 0x000fe80007810000 */
[----:B------:R-:W-:Y:S03]  /*70f0*/  FMNMX.FTZ R2, R233, R2, !PT ;  /* 0x00000002e9027209 */ /* 0x000fe60007810000 */
[----:B------:R-:W2:Y:S01]  /*7100*/  SHFL.BFLY PT, R105, R0, 0x1, 0x1f ;  /* 0x0c201f0000697f89 */ /* 0x000ea200000e0000 */
[----:B------:R-:W-:Y:S07]  /*7110*/  FMNMX.FTZ R2, R234, R2, !PT ;  /* 0x00000002ea027209 */ /* 0x000fee0007810000 */
[----:B------:R-:W3:Y:S01]  /*7120*/  SHFL.BFLY PT, R5, R103, 0x1, 0x1f ;  /* 0x0c201f0067057f89 */ /* 0x000ee200000e0000 */
[----:B-1----:R-:W-:Y:S05]  /*7130*/  FMNMX.FTZ R104, R4, R104, !PT ;  /* 0x0000006804687209 */ /* 0x002fea0007810000 */
[----:B------:R-:W-:Y:S01]  /*7140*/  FMUL.FTZ R111, R104, c[0x0][0x2d0] ;  /* 0x0000b400686f7a20 */ /* 0x000fe20000410000 */
[----:B--2---:R-:W-:Y:S03]  /*7150*/  FMNMX.FTZ R105, R0, R105, !PT ;  /* 0x0000006900697209 */ /* 0x004fe60007810000 */
[--C-:B------:R-:W-:Y:S02]  /*7160*/  FFMA.FTZ R64, R197, c[0x0][0x2d0], -R111.reuse ;  /* 0x0000b400c5407a23 */ /* 0x100fe4000001086f */
[----:B------:R-:W-:Y:S02]  /*7170*/  FFMA.FTZ R60, R195, c[0x0][0x2d0], -R111 ;  /* 0x0000b400c33c7a23 */ /* 0x000fe4000001086f */
[C---:B------:R-:W-:Y:S01]  /*7180*/  FADD.FTZ R0, -R105.reuse, R3 ;  /* 0x0000000369007221 */ /* 0x040fe20000010100 */
[----:B------:R-:W-:Y:S01]  /*7190*/  FMNMX.FTZ R3, R242, R2, !PT ;  /* 0x00000002f2037209 */ /* 0x000fe20007810000 */
[----:B------:R-:W-:Y:S01]  /*71a0*/  FMUL.FTZ R110, R105, c[0x0][0x2d0] ;  /* 0x0000b400696e7a20 */ /* 0x000fe20000410000 */
[----:B---3--:R-:W-:Y:S01]  /*71b0*/  FMNMX.FTZ R103, R103, R5, !PT ;  /* 0x0000000567677209 */ /* 0x008fe20007810000 */
[----:B------:R-:W-:Y:S01]  /*71c0*/  FMUL.FTZ R2, R0, c[0x0][0x2d0] ;  /* 0x0000b40000027a20 */ /* 0x000fe20000410000 */
[----:B------:R-:W-:Y:S01]  /*71d0*/  FMNMX.FTZ R0, R244, R3, !PT ;  /* 0x00000003f4007209 */ /* 0x000fe20007810000 */
[--C-:B------:R-:W-:Y:S02]  /*71e0*/  FFMA.FTZ R4, R183, c[0x0][0x2d0], -R110.reuse ;  /* 0x0000b400b7047a23 */ /* 0x100fe4000001086e */
[----:B------:R1:W2:Y:S01]  /*71f0*/  MUFU.EX2 R102, R2 ;  /* 0x0000000200667308 */ /* 0x0002a20000000800 */
[----:B------:R-:W-:Y:S01]  /*7200*/  FMNMX.FTZ R0, R108, R0, !PT ;  /* 0x000000006c007209 */ /* 0x000fe20007810000 */
[----:B------:R-:W-:Y:S02]  /*7210*/  FMUL.FTZ R176, R103, c[0x0][0x2d0] ;  /* 0x0000b40067b07a20 */ /* 0x000fe40000410000 */
[----:B------:R-:W-:Y:S01]  /*7220*/  FFMA.FTZ R56, R192, c[0x0][0x2d0], -R110 ;  /* 0x0000b400c0387a23 */ /* 0x000fe2000001086e */
[----:B------:R-:W-:Y:S01]  /*7230*/  FMNMX.FTZ R0, R109, R0, !PT ;  /* 0x000000006d007209 */ /* 0x000fe20007810000 */
[--C-:B------:R-:W-:Y:S02]  /*7240*/  FFMA.FTZ R44, R194, c[0x0][0x2d0], -R111.reuse ;  /* 0x0000b400c22c7a23 */ /* 0x100fe4000001086f */
[--C-:B------:R-:W-:Y:S02]  /*7250*/  FFMA.FTZ R48, R196, c[0x0][0x2d0], -R111.reuse ;  /* 0x0000b400c4307a23 */ /* 0x100fe4000001086f */
[----:B------:R-:W3:Y:S01]  /*7260*/  SHFL.BFLY PT, R3, R0, 0x2, 0x1f ;  /* 0x0c401f0000037f89 */ /* 0x000ee200000e0000 */
[----:B------:R-:W-:Y:S01]  /*7270*/  MUFU.EX2 R183, R4 ;  /* 0x0000000400b77308 */ /* 0x000fe20000000800 */
[----:B-1----:R-:W-:Y:S02]  /*7280*/  FADD.FTZ R2, -R104, R100 ;  /* 0x0000006468027221 */ /* 0x002fe40000010100 */
[----:B--2---:R-:W-:Y:S02]  /*7290*/  FMUL.FTZ R49, R102, R157 ;  /* 0x0000009d66317220 */ /* 0x004fe40000410000 */
[----:B------:R-:W-:Y:S02]  /*72a0*/  FMUL.FTZ R2, R2, c[0x0][0x2d0] ;  /* 0x0000b40002027a20 */ /* 0x000fe40000410000 */
[C---:B------:R-:W-:Y:S03]  /*72b0*/  FMUL.FTZ R65, R102.reuse, R173 ;  /* 0x000000ad66417220 */ /* 0x040fe60000410000 */
[----:B------:R1:W2:Y:S01]  /*72c0*/  MUFU.EX2 R101, R2 ;  /* 0x0000000200657308 */ /* 0x0002a20000000800 */
[----:B------:R-:W-:Y:S01]  /*72d0*/  FMUL.FTZ R68, R102, R68 ;  /* 0x0000004466447220 */ /* 0x000fe20000410000 */
[----:B---3--:R-:W-:Y:S01]  /*72e0*/  FMNMX.FTZ R0, R0, R3, !PT ;  /* 0x0000000300007209 */ /* 0x008fe20007810000 */
[----:B------:R-:W-:Y:S02]  /*72f0*/  FFMA.FTZ R3, R17, c[0x0][0x2d0], -R110 ;  /* 0x0000b40011037a23 */ /* 0x000fe4000001086e */
[C---:B------:R-:W-:Y:S02]  /*7300*/  FMUL.FTZ R17, R102.reuse, R125 ;  /* 0x0000007d66117220 */ /* 0x040fe40000410000 */
[C---:B------:R-:W-:Y:S02]  /*7310*/  FMUL.FTZ R69, R102.reuse, R69 ;  /* 0x0000004566457220 */ /* 0x040fe40000410000 */
[C---:B------:R-:W-:Y:S01]  /*7320*/  FMUL.FTZ R80, R102.reuse, R80 ;  /* 0x0000005066507220 */ /* 0x040fe20000410000 */
[----:B------:R3:W-:Y:S01]  /*7330*/  MUFU.EX2 R34, R3 ;  /* 0x0000000300227308 */ /* 0x0007e20000000800 */
[C---:B------:R-:W-:Y:S02]  /*7340*/  FMUL.FTZ R81, R102.reuse, R81 ;  /* 0x0000005166517220 */ /* 0x040fe40000410000 */
[C---:B------:R-:W-:Y:S02]  /*7350*/  FMUL.FTZ R84, R102.reuse, R84 ;  /* 0x0000005466547220 */ /* 0x040fe40000410000 */
[C---:B------:R-:W-:Y:S02]  /*7360*/  FMUL.FTZ R85, R102.reuse, R85 ;  /* 0x0000005566557220 */ /* 0x040fe40000410000 */
[C---:B------:R-:W-:Y:S02]  /*7370*/  FMUL.FTZ R96, R102.reuse, R96 ;  /* 0x0000006066607220 */ /* 0x040fe40000410000 */
[----:B------:R-:W-:Y:S02]  /*7380*/  FMUL.FTZ R97, R102, R97 ;  /* 0x0000006166617220 */ /* 0x000fe40000410000 */
[----:B-1----:R-:W-:Y:S02]  /*7390*/  FADD.FTZ R2, -R103, R106 ;  /* 0x0000006a67027221 */ /* 0x002fe40000010100 */
[C---:B--2---:R-:W-:Y:S02]  /*73a0*/  FMUL.FTZ R6, R101.reuse, R118 ;  /* 0x0000007665067220 */ /* 0x044fe40000410000 */
[----:B------:R-:W-:Y:S02]  /*73b0*/  FMUL.FTZ R2, R2, c[0x0][0x2d0] ;  /* 0x0000b40002027a20 */ /* 0x000fe40000410000 */
[----:B------:R-:W-:Y:S02]  /*73c0*/  FMUL.FTZ R7, R101, R119 ;  /* 0x0000007765077220 */ /* 0x000fe40000410000 */
[----:B------:R1:W2:Y:S01]  /*73d0*/  MUFU.EX2 R100, R2 ;  /* 0x0000000200647308 */ /* 0x0002a20000000800 */
[----:B------:R-:W-:Y:S02]  /*73e0*/  FFMA.FTZ R106, R199, c[0x0][0x2d0], -R176 ;  /* 0x0000b400c76a7a23 */ /* 0x000fe400000108b0 */
[--C-:B---3--:R-:W-:Y:S02]  /*73f0*/  FFMA.FTZ R3, R186, c[0x0][0x2d0], -R111.reuse ;  /* 0x0000b400ba037a23 */ /* 0x108fe4000001086f */
[C---:B------:R-:W-:Y:S02]  /*7400*/  FMUL.FTZ R50, R101.reuse, R158 ;  /* 0x0000009e65327220 */ /* 0x040fe40000410000 */
        /* <DEDUP_REMOVED lines=8> */
[----:B------:R-:W-:Y:S02]  /*7490*/  FMUL.FTZ R87, R101, R87 ;  /* 0x0000005765577220 */ /* 0x000fe40000410000 */
[--C-:B-1----:R-:W-:Y:S02]  /*74a0*/  FFMA.FTZ R2, R182, c[0x0][0x2d0], -R110.reuse ;  /* 0x0000b400b6027a23 */ /* 0x102fe4000001086e */
[----:B------:R1:W-:Y:S01]  /*74b0*/  MUFU.EX2 R182, R3 ;  /* 0x0000000300b67308 */ /* 0x0003e20000000800 */
[C---:B--2---:R-:W-:Y:S02]  /*74c0*/  FMUL.FTZ R12, R100.reuse, R120 ;  /* 0x00000078640c7220 */ /* 0x044fe40000410000 */
[C---:B------:R-:W-:Y:S02]  /*74d0*/  FMUL.FTZ R13, R100.reuse, R121 ;  /* 0x00000079640d7220 */ /* 0x040fe40000410000 */
[C---:B------:R-:W-:Y:S02]  /*74e0*/  FMUL.FTZ R24, R100.reuse, R132 ;  /* 0x0000008464187220 */ /* 0x040fe40000410000 */
[C---:B------:R-:W-:Y:S02]  /*74f0*/  FMUL.FTZ R25, R100.reuse, R133 ;  /* 0x0000008564197220 */ /* 0x040fe40000410000 */
[C---:B------:R-:W-:Y:S01]  /*7500*/  FMUL.FTZ R28, R100.reuse, R136 ;  /* 0x00000088641c7220 */ /* 0x040fe20000410000 */
[----:B------:R2:W-:Y:S01]  /*7510*/  MUFU.EX2 R8, R2 ;  /* 0x0000000200087308 */ /* 0x0005e20000000800 */
[----:B------:R-:W-:Y:S01]  /*7520*/  MOV R136, R246 ;  /* 0x000000f600887202 */ /* 0x000fe20000000f00 */
[C---:B------:R-:W-:Y:S02]  /*7530*/  FMUL.FTZ R29, R100.reuse, R137 ;  /* 0x00000089641d7220 */ /* 0x040fe40000410000 */
[C---:B------:R-:W-:Y:S02]  /*7540*/  FMUL.FTZ R41, R100.reuse, R149 ;  /* 0x0000009564297220 */ /* 0x040fe40000410000 */
[C---:B------:R-:W-:Y:S02]  /*7550*/  FMUL.FTZ R45, R100.reuse, R153 ;  /* 0x00000099642d7220 */ /* 0x040fe40000410000 */
[C---:B------:R-:W-:Y:S02]  /*7560*/  FMUL.FTZ R57, R100.reuse, R165 ;  /* 0x000000a564397220 */ /* 0x040fe40000410000 */
[----:B------:R3:W-:Y:S01]  /*7570*/  MUFU.EX2 R133, R60 ;  /* 0x0000003c00857308 */ /* 0x0007e20000000800 */
[C---:B------:R-:W-:Y:S02]  /*7580*/  FMUL.FTZ R61, R100.reuse, R169 ;  /* 0x000000a9643d7220 */ /* 0x040fe40000410000 */
[C---:B------:R-:W-:Y:S02]  /*7590*/  FMUL.FTZ R72, R100.reuse, R72 ;  /* 0x0000004864487220 */ /* 0x040fe40000410000 */
[--C-:B-1----:R-:W-:Y:S02]  /*75a0*/  FFMA.FTZ R3, R185, c[0x0][0x2d0], -R111.reuse ;  /* 0x0000b400b9037a23 */ /* 0x102fe4000001086f */
[C---:B------:R-:W-:Y:S02]  /*75b0*/  FMUL.FTZ R73, R100.reuse, R73 ;  /* 0x0000004964497220 */ /* 0x040fe40000410000 */
[C---:B------:R-:W-:Y:S01]  /*75c0*/  FMUL.FTZ R76, R100.reuse, R76 ;  /* 0x0000004c644c7220 */ /* 0x040fe20000410000 */
[----:B------:R1:W4:Y:S01]  /*75d0*/  MUFU.EX2 R32, R3 ;  /* 0x0000000300207308 */ /* 0x0003220000000800 */
[C---:B------:R-:W-:Y:S02]  /*75e0*/  FMUL.FTZ R77, R100.reuse, R77 ;  /* 0x0000004d644d7220 */ /* 0x040fe40000410000 */
[----:B------:R-:W-:Y:S02]  /*75f0*/  FMUL.FTZ R88, R100, R88 ;  /* 0x0000005864587220 */ /* 0x000fe40000410000 */
[----:B--2---:R-:W-:Y:S02]  /*7600*/  FFMA.FTZ R2, R16, c[0x0][0x2d0], -R110 ;  /* 0x0000b40010027a23 */ /* 0x004fe4000001086e */
[----:B------:R-:W-:Y:S02]  /*7610*/  FMUL.FTZ R16, R102, R124 ;  /* 0x0000007c66107220 */ /* 0x000fe40000410000 */
[C---:B------:R-:W-:Y:S01]  /*7620*/  FMUL.FTZ R89, R100.reuse, R89 ;  /* 0x0000005964597220 */ /* 0x040fe20000410000 */
[----:B------:R2:W5:Y:S01]  /*7630*/  MUFU.EX2 R9, R2 ;  /* 0x0000000200097308 */ /* 0x0005620000000800 */
[C---:B------:R-:W-:Y:S02]  /*7640*/  FMUL.FTZ R92, R100.reuse, R92 ;  /* 0x0000005c645c7220 */ /* 0x040fe40000410000 */
[C---:B------:R-:W-:Y:S02]  /*7650*/  FMUL.FTZ R93, R100.reuse, R93 ;  /* 0x0000005d645d7220 */ /* 0x040fe40000410000 */
[----:B---3--:R-:W-:Y:S02]  /*7660*/  FMUL.FTZ R60, R100, R168 ;  /* 0x000000a8643c7220 */ /* 0x008fe40000410000 */
[C---:B------:R-:W-:Y:S02]  /*7670*/  FMUL.FTZ R98, R101.reuse, R98 ;  /* 0x0000006265627220 */ /* 0x040fe40000410000 */
[C---:B------:R-:W-:Y:S02]  /*7680*/  FMUL.FTZ R99, R101.reuse, R99 ;  /* 0x0000006365637220 */ /* 0x040fe40000410000 */
[--C-:B-1----:R-:W-:Y:S01]  /*7690*/  FFMA.FTZ R3, R18, c[0x0][0x2d0], -R111.reuse ;  /* 0x0000b40012037a23 */ /* 0x102fe2000001086f */
[----:B----4-:R-:W-:Y:S01]  /*76a0*/  MOV R137, R32 ;  /* 0x0000002000897202 */ /* 0x010fe20000000f00 */
[----:B------:R-:W-:Y:S02]  /*76b0*/  FMUL.FTZ R18, R101, R126 ;  /* 0x0000007e65127220 */ /* 0x000fe40000410000 */
[----:B------:R1:W3:Y:S01]  /*76c0*/  MUFU.EX2 R4, R3 ;  /* 0x0000000300047308 */ /* 0x0002e20000000800 */
[----:B--2---:R-:W2:Y:S01]  /*76d0*/  SHFL.BFLY PT, R2, R0, 0x1, 0x1f ;  /* 0x0c201f0000027f89 */ /* 0x004ea200000e0000 */
[----:B-----5:R-:W-:Y:S01]  /*76e0*/  MOV R185, R9 ;  /* 0x0000000900b97202 */ /* 0x020fe20000000f00 */
[----:B------:R-:W-:Y:S03]  /*76f0*/  FMUL.FTZ R9, R100, R113 ;  /* 0x0000007164097220 */ /* 0x000fe60000410000 */
[----:B------:R-:W-:Y:S01]  /*7700*/  F2FP.PACK_AB R118, R34, R185 ;  /* 0x000000b92276723e */ /* 0x000fe200000000ff */
[--C-:B-1----:R-:W-:Y:S04]  /*7710*/  FFMA.FTZ R3, R189, c[0x0][0x2d0], -R176.reuse ;  /* 0x0000b400bd037a23 */ /* 0x102fe800000108b0 */
[----:B------:R1:W4:Y:S01]  /*7720*/  MUFU.EX2 R35, R3 ;  /* 0x0000000300237308 */ /* 0x0003220000000800 */
[----:B--2---:R-:W-:Y:S01]  /*7730*/  FMNMX.FTZ R2, R2, R0, !PT ;  /* 0x0000000002027209 */ /* 0x004fe20007810000 */
[----:B------:R-:W-:Y:S02]  /*7740*/  FFMA.FTZ R0, R19, c[0x0][0x2d0], -R111 ;  /* 0x0000b40013007a23 */ /* 0x000fe4000001086f */
[----:B------:R-:W-:Y:S02]  /*7750*/  FMUL.FTZ R19, R101, R127 ;  /* 0x0000007f65137220 */ /* 0x000fe40000410000 */
[----:B------:R-:W-:Y:S04]  /*7760*/  LDSM.16.MT88.4 R124, [R221+0x2100] ;  /* 0x00210000dd7c783b */ /* 0x000fe80000004200 */
[----:B------:R2:W-:Y:S01]  /*7770*/  MUFU.EX2 R5, R0 ;  /* 0x0000000000057308 */ /* 0x0005e20000000800 */
[----:B-1----:R-:W-:Y:S01]  /*7780*/  FFMA.FTZ R3, R184, c[0x0][0x2d0], -R176 ;  /* 0x0000b400b8037a23 */ /* 0x002fe200000108b0 */
[----:B---3--:R-:W-:Y:S02]  /*7790*/  MOV R184, R4 ;  /* 0x0000000400b87202 */ /* 0x008fe40000000f00 */
[----:B----4-:R-:W-:Y:S06]  /*77a0*/  MOV R132, R35 ;  /* 0x0000002300847202 */ /* 0x010fec0000000f00 */
[----:B------:R1:W-:Y:S01]  /*77b0*/  MUFU.EX2 R33, R3 ;  /* 0x0000000300217308 */ /* 0x0003e20000000800 */
[----:B--2---:R-:W-:Y:S02]  /*77c0*/  FADD.FTZ R0, -R2, R107 ;  /* 0x0000006b02007221 */ /* 0x004fe40000010100 */
[----:B------:R-:W-:Y:S02]  /*77d0*/  FFMA.FTZ R107, R207, c[0x0][0x2d0], -R110 ;  /* 0x0000b400cf6b7a23 */ /* 0x000fe4000001086e */
[----:B------:R-:W-:Y:S06]  /*77e0*/  FMUL.FTZ R0, R0, c[0x0][0x2d0] ;  /* 0x0000b40000007a20 */ /* 0x000fec0000410000 */
[----:B------:R-:W2:Y:S01]  /*77f0*/  MUFU.EX2 R0, R0 ;  /* 0x0000000000007308 */ /* 0x000ea20000000800 */
[--C-:B-1----:R-:W-:Y:S09]  /*7800*/  FFMA.FTZ R3, R181, c[0x0][0x2d0], -R176.reuse ;  /* 0x0000b400b5037a23 */ /* 0x102ff200000108b0 */
[----:B------:R1:W-:Y:S01]  /*7810*/  MUFU.EX2 R186, R3 ;  /* 0x0000000300ba7308 */ /* 0x0003e20000000800 */
[C---:B--2---:R-:W-:Y:S02]  /*7820*/  FMUL.FTZ R10, R0.reuse, R114 ;  /* 0x00000072000a7220 */ /* 0x044fe40000410000 */
[C---:B------:R-:W-:Y:S02]  /*7830*/  FMUL.FTZ R11, R0.reuse, R115 ;  /* 0x00000073000b7220 */ /* 0x040fe40000410000 */
[C---:B------:R-:W-:Y:S02]  /*7840*/  FMUL.FTZ R26, R0.reuse, R134 ;  /* 0x00000086001a7220 */ /* 0x040fe40000410000 */
[C---:B------:R-:W-:Y:S03]  /*7850*/  FMUL.FTZ R27, R0.reuse, R135 ;  /* 0x00000087001b7220 */ /* 0x040fe60000410000 */
[----:B------:R2:W-:Y:S01]  /*7860*/  MUFU.EX2 R134, R56 ;  /* 0x0000003800867308 */ /* 0x0005e20000000800 */
[C---:B------:R-:W-:Y:S02]  /*7870*/  FMUL.FTZ R31, R0.reuse, R139 ;  /* 0x0000008b001f7220 */ /* 0x040fe40000410000 */
[----:B------:R-:W-:Y:S01]  /*7880*/  FMUL.FTZ R30, R0, R138 ;  /* 0x0000008a001e7220 */ /* 0x000fe20000410000 */
[----:B------:R-:W-:Y:S01]  /*7890*/  MOV R138, R33 ;  /* 0x00000021008a7202 */ /* 0x000fe20000000f00 */
[----:B-1----:R-:W-:Y:S01]  /*78a0*/  FFMA.FTZ R3, R180, c[0x0][0x2d0], -R176 ;  /* 0x0000b400b4037a23 */ /* 0x002fe200000108b0 */
[----:B------:R-:W-:Y:S01]  /*78b0*/  MOV R180, R8 ;  /* 0x0000000800b47202 */ /* 0x000fe20000000f00 */
[----:B------:R-:W-:Y:S01]  /*78c0*/  FMUL.FTZ R8, R100, R112 ;  /* 0x0000007064087220 */ /* 0x000fe20000410000 */
[----:B------:R-:W-:Y:S01]  /*78d0*/  F2FP.PACK_AB R112, R33, R35 ;  /* 0x000000232170723e */ /* 0x000fe200000000ff */
[----:B------:R-:W-:Y:S01]  /*78e0*/  FMUL.FTZ R35, R101, R143 ;  /* 0x0000008f65237220 */ /* 0x000fe20000410000 */
[----:B------:R-:W1:Y:S01]  /*78f0*/  MUFU.EX2 R40, R3 ;  /* 0x0000000300287308 */ /* 0x000e620000000800 */
[----:B------:R-:W-:Y:S02]  /*7900*/  FMUL.FTZ R33, R102, R141 ;  /* 0x0000008d66217220 */ /* 0x000fe40000410000 */
[C---:B------:R-:W-:Y:S02]  /*7910*/  FMUL.FTZ R42, R0.reuse, R150 ;  /* 0x00000096002a7220 */ /* 0x040fe40000410000 */
[C---:B------:R-:W-:Y:S02]  /*7920*/  FMUL.FTZ R43, R0.reuse, R151 ;  /* 0x00000097002b7220 */ /* 0x040fe40000410000 */
[C---:B------:R-:W-:Y:S02]  /*7930*/  FMUL.FTZ R46, R0.reuse, R154 ;  /* 0x0000009a002e7220 */ /* 0x040fe40000410000 */
[C---:B------:R-:W-:Y:S01]  /*7940*/  FMUL.FTZ R47, R0.reuse, R155 ;  /* 0x0000009b002f7220 */ /* 0x040fe20000410000 */
[----:B------:R3:W-:Y:S01]  /*7950*/  MUFU.EX2 R141, R48 ;  /* 0x00000030008d7308 */ /* 0x0007e20000000800 */
[C---:B------:R-:W-:Y:S02]  /*7960*/  FMUL.FTZ R58, R0.reuse, R166 ;  /* 0x000000a6003a7220 */ /* 0x040fe40000410000 */
[----:B------:R-:W-:Y:S02]  /*7970*/  FMUL.FTZ R59, R0, R167 ;  /* 0x000000a7003b7220 */ /* 0x000fe40000410000 */
[----:B--2---:R-:W-:Y:S02]  /*7980*/  FMUL.FTZ R56, R100, R164 ;  /* 0x000000a464387220 */ /* 0x004fe40000410000 */
[C---:B------:R-:W-:Y:S02]  /*7990*/  FMUL.FTZ R62, R0.reuse, R170 ;  /* 0x000000aa003e7220 */ /* 0x040fe40000410000 */
[C---:B------:R-:W-:Y:S01]  /*79a0*/  FMUL.FTZ R63, R0.reuse, R171 ;  /* 0x000000ab003f7220 */ /* 0x040fe20000410000 */
[----:B------:R2:W-:Y:S01]  /*79b0*/  MUFU.EX2 R135, R64 ;  /* 0x0000004000877308 */ /* 0x0005e20000000800 */
[C---:B------:R-:W-:Y:S02]  /*79c0*/  FMUL.FTZ R74, R0.reuse, R74 ;  /* 0x0000004a004a7220 */ /* 0x040fe40000410000 */
[----:B------:R-:W-:Y:S01]  /*79d0*/  FMUL.FTZ R75, R0, R75 ;  /* 0x0000004b004b7220 */ /* 0x000fe20000410000 */
[----:B-1----:R-:W-:Y:S01]  /*79e0*/  F2FP.PACK_AB R114, R40, R186 ;  /* 0x000000ba2872723e */ /* 0x002fe200000000ff */
[----:B------:R-:W-:Y:S01]  /*79f0*/  FMUL.FTZ R3, R2, c[0x0][0x2d0] ;  /* 0x0000b40002037a20 */ /* 0x000fe20000410000 */
[----:B------:R-:W-:Y:S01]  /*7a00*/  MOV R139, R40 ;  /* 0x00000028008b7202 */ /* 0x000fe20000000f00 */
[----:B------:R-:W-:Y:S02]  /*7a10*/  FFMA.FTZ R40, R191, c[0x0][0x2d0], -R110 ;  /* 0x0000b400bf287a23 */ /* 0x000fe4000001086e */
[--C-:B------:R-:W-:Y:S01]  /*7a20*/  FFMA.FTZ R4, R187, c[0x0][0x2d0], -R3.reuse ;  /* 0x0000b400bb047a23 */ /* 0x100fe20000010803 */
[----:B------:R-:W-:Y:S01]  /*7a30*/  MOV R187, R5 ;  /* 0x0000000500bb7202 */ /* 0x000fe20000000f00 */
[----:B------:R-:W-:Y:S01]  /*7a40*/  FMUL.FTZ R5, R102, R117 ;  /* 0x0000007566057220 */ /* 0x000fe20000410000 */
[----:B------:R-:W-:Y:S01]  /*7a50*/  F2FP.PACK_AB R117, R32, R182 ;  /* 0x000000b62075723e */ /* 0x000fe200000000ff */
[----:B------:R1:W-:Y:S01]  /*7a60*/  MUFU.EX2 R216, R4 ;  /* 0x0000000400d87308 */ /* 0x0003e20000000800 */
[----:B------:R-:W-:Y:S01]  /*7a70*/  F2FP.PACK_AB R119, R187, R184 ;  /* 0x000000b8bb77723e */ /* 0x000fe200000000ff */
[C---:B------:R-:W-:Y:S01]  /*7a80*/  FMUL.FTZ R32, R102.reuse, R140 ;  /* 0x0000008c66207220 */ /* 0x040fe20000410000 */
[----:B------:R-:W-:Y:S01]  /*7a90*/  MOV R140, R34 ;  /* 0x00000022008c7202 */ /* 0x000fe20000000f00 */
[----:B------:R-:W-:Y:S02]  /*7aa0*/  FMUL.FTZ R34, R101, R142 ;  /* 0x0000008e65227220 */ /* 0x000fe40000410000 */
[----:B---3--:R-:W-:Y:S02]  /*7ab0*/  FMUL.FTZ R48, R102, R156 ;  /* 0x0000009c66307220 */ /* 0x008fe40000410000 */
[----:B------:R-:W-:Y:S01]  /*7ac0*/  FMUL.FTZ R78, R0, R78 ;  /* 0x0000004e004e7220 */ /* 0x000fe20000410000 */
[----:B------:R-:W-:Y:S01]  /*7ad0*/  LDSM.16.MT88.4 R156, [R221+0x1d00] ;  /* 0x001d0000dd9c783b */ /* 0x000fe20000004200 */
[----:B------:R3:W-:Y:S01]  /*7ae0*/  MUFU.EX2 R191, R106 ;  /* 0x0000006a00bf7308 */ /* 0x0007e20000000800 */
[----:B--2---:R-:W-:Y:S02]  /*7af0*/  FMUL.FTZ R64, R102, R172 ;  /* 0x000000ac66407220 */ /* 0x004fe40000410000 */
[C---:B------:R-:W-:Y:S02]  /*7b00*/  FMUL.FTZ R79, R0.reuse, R79 ;  /* 0x0000004f004f7220 */ /* 0x040fe40000410000 */
[C---:B------:R-:W-:Y:S02]  /*7b10*/  FMUL.FTZ R90, R0.reuse, R90 ;  /* 0x0000005a005a7220 */ /* 0x040fe40000410000 */
[C---:B------:R-:W-:Y:S01]  /*7b20*/  FMUL.FTZ R91, R0.reuse, R91 ;  /* 0x0000005b005b7220 */ /* 0x040fe20000410000 */
[----:B------:R-:W-:Y:S01]  /*7b30*/  LDSM.16.MT88.4 R172, [R222+0x1d00] ;  /* 0x001d0000deac783b */ /* 0x000fe20000004200 */
[C---:B------:R-:W-:Y:S01]  /*7b40*/  FMUL.FTZ R94, R0.reuse, R94 ;  /* 0x0000005e005e7220 */ /* 0x040fe20000410000 */
[----:B------:R2:W-:Y:S01]  /*7b50*/  MUFU.EX2 R142, R40 ;  /* 0x00000028008e7308 */ /* 0x0005e20000000800 */
[----:B------:R-:W-:Y:S02]  /*7b60*/  FMUL.FTZ R95, R0, R95 ;  /* 0x0000005f005f7220 */ /* 0x000fe40000410000 */
[--C-:B------:R-:W-:Y:S02]  /*7b70*/  FFMA.FTZ R108, R108, c[0x0][0x2d0], -R3.reuse ;  /* 0x0000b4006c6c7a23 */ /* 0x100fe40000010803 */
[--C-:B-1----:R-:W-:Y:S05]  /*7b80*/  FFMA.FTZ R4, R188, c[0x0][0x2d0], -R3.reuse ;  /* 0x0000b400bc047a23 */ /* 0x102fea0000010803 */
[----:B------:R1:W4:Y:S01]  /*7b90*/  MUFU.EX2 R217, R4 ;  /* 0x0000000400d97308 */ /* 0x0003220000000800 */
[----:B---3--:R-:W-:Y:S02]  /*7ba0*/  FFMA.FTZ R106, R198, c[0x0][0x2d0], -R176 ;  /* 0x0000b400c66a7a23 */ /* 0x008fe400000108b0 */
[----:B--2---:R-:W-:Y:S02]  /*7bb0*/  FMUL.FTZ R40, R100, R148 ;  /* 0x0000009464287220 */ /* 0x004fe40000410000 */
[--C-:B-1----:R-:W-:Y:S01]  /*7bc0*/  FFMA.FTZ R4, R14, c[0x0][0x2d0], -R3.reuse ;  /* 0x0000b4000e047a23 */ /* 0x102fe20000010803 */
[----:B----4-:R-:W-:Y:S01]  /*7bd0*/  F2FP.PACK_AB R113, R217, R216 ;  /* 0x000000d8d971723e */ /* 0x010fe200000000ff */
[C---:B------:R-:W-:Y:S03]  /*7be0*/  FMUL.FTZ R14, R0.reuse, R122 ;  /* 0x0000007a000e7220 */ /* 0x040fe60000410000 */
[----:B------:R1:W-:Y:S02]  /*7bf0*/  MUFU.EX2 R219, R4 ;  /* 0x0000000400db7308 */ /* 0x0003e40000000800 */
[--C-:B-1----:R-:W-:Y:S02]  /*7c00*/  FFMA.FTZ R4, R15, c[0x0][0x2d0], -R3.reuse ;  /* 0x0000b4000f047a23 */ /* 0x102fe40000010803 */
[----:B------:R-:W-:Y:S06]  /*7c10*/  FMUL.FTZ R15, R0, R123 ;  /* 0x0000007b000f7220 */ /* 0x000fec0000410000 */
[----:B------:R1:W2:Y:S01]  /*7c20*/  MUFU.EX2 R228, R4 ;  /* 0x0000000400e47308 */ /* 0x0002a20000000800 */
[----:B------:R-:W3:Y:S01]  /*7c30*/  LDSM.16.MT88.4 R120, [R222+0x1100] ;  /* 0x00110000de78783b */ /* 0x000ee20000004200 */
[----:B-1----:R-:W-:Y:S01]  /*7c40*/  FMUL.FTZ R4, R102, R116 ;  /* 0x0000007466047220 */ /* 0x002fe20000410000 */
[----:B------:R-:W-:Y:S02]  /*7c50*/  F2FP.PACK_AB R116, R180, R183 ;  /* 0x000000b7b474723e */ /* 0x000fe400000000ff */
[----:B--2---:R-:W-:Y:S05]  /*7c60*/  F2FP.PACK_AB R115, R228, R219 ;  /* 0x000000dbe473723e */ /* 0x004fea00000000ff */
[-C--:B------:R-:W-:Y:S08]  /*7c70*/  HMMA.16816.F32 R4, R116, R20.reuse, R4 ;  /* 0x000000147404723c */ /* 0x080ff00000001804 */
[C---:B------:R-:W-:Y:S07]  /*7c80*/  HMMA.16816.F32 R8, R112.reuse, R20, R8 ;  /* 0x000000147008723c */ /* 0x040fee0000001808 */
[C---:B------:R-:W-:Y:S01]  /*7c90*/  FMUL.FTZ R20, R102.reuse, R128 ;  /* 0x0000008066147220 */ /* 0x040fe20000410000 */
[-C--:B------:R-:W-:Y:S04]  /*7ca0*/  HMMA.16816.F32 R12, R112, R22.reuse, R12 ;  /* 0x00000016700c723c */ /* 0x080fe8000000180c */
[----:B------:R-:W-:Y:S04]  /*7cb0*/  FMUL.FTZ R21, R102, R129 ;  /* 0x0000008166157220 */ /* 0x000fe80000410000 */
[C---:B------:R-:W-:Y:S07]  /*7cc0*/  HMMA.16816.F32 R16, R116.reuse, R22, R16 ;  /* 0x000000167410723c */ /* 0x040fee0000001810 */
[C---:B------:R-:W-:Y:S02]  /*7cd0*/  FMUL.FTZ R22, R101.reuse, R130 ;  /* 0x0000008265167220 */ /* 0x040fe40000410000 */
[C---:B------:R-:W-:Y:S02]  /*7ce0*/  FMUL.FTZ R23, R101.reuse, R131 ;  /* 0x0000008365177220 */ /* 0x040fe40000410000 */
[----:B------:R-:W-:Y:S05]  /*7cf0*/  LDSM.16.MT88.4 R128, [R222+0x500] ;  /* 0x00050000de80783b */ /* 0x000fea0000004200 */
[-C--:B------:R-:W-:Y:S08]  /*7d00*/  HMMA.16816.F32 R20, R116, R36.reuse, R20 ;  /* 0x000000247414723c */ /* 0x080ff00000001814 */
[C---:B------:R-:W-:Y:S07]  /*7d10*/  HMMA.16816.F32 R24, R112.reuse, R36, R24 ;  /* 0x000000247018723c */ /* 0x040fee0000001818 */
[--C-:B------:R-:W-:Y:S01]  /*7d20*/  FFMA.FTZ R36, R190, c[0x0][0x2d0], -R110.reuse ;  /* 0x0000b400be247a23 */ /* 0x100fe2000001086e */
[-C--:B------:R-:W-:Y:S01]  /*7d30*/  HMMA.16816.F32 R28, R112, R38.reuse, R28 ;  /* 0x00000026701c723c */ /* 0x080fe2000000181c */
[----:B------:R1:W-:Y:S03]  /*7d40*/  MUFU.EX2 R190, R44 ;  /* 0x0000002c00be7308 */ /* 0x0003e60000000800 */
[----:B------:R-:W-:Y:S04]  /*7d50*/  FMUL.FTZ R37, R102, R145 ;  /* 0x0000009166257220 */ /* 0x000fe80000410000 */
[C---:B------:R-:W-:Y:S03]  /*7d60*/  HMMA.16816.F32 R32, R116.reuse, R38, R32 ;  /* 0x000000267420723c */ /* 0x040fe60000001820 */
[----:B------:R2:W4:Y:S04]  /*7d70*/  MUFU.EX2 R143, R36 ;  /* 0x00000024008f7308 */ /* 0x0005280000000800 */
[C---:B------:R-:W-:Y:S02]  /*7d80*/  FMUL.FTZ R38, R101.reuse, R146 ;  /* 0x0000009265267220 */ /* 0x040fe40000410000 */
[----:B------:R-:W-:Y:S03]  /*7d90*/  FMUL.FTZ R39, R101, R147 ;  /* 0x0000009365277220 */ /* 0x000fe60000410000 */
[----:B-1----:R-:W-:Y:S02]  /*7da0*/  FMUL.FTZ R44, R100, R152 ;  /* 0x00000098642c7220 */ /* 0x002fe40000410000 */
[----:B--2---:R-:W-:Y:S02]  /*7db0*/  FMUL.FTZ R36, R102, R144 ;  /* 0x0000009066247220 */ /* 0x004fe40000410000 */
[----:B------:R1:W-:Y:S05]  /*7dc0*/  MUFU.EX2 R144, R106 ;  /* 0x0000006a00907308 */ /* 0x0003ea0000000800 */
[-C--:B------:R-:W-:Y:S08]  /*7dd0*/  HMMA.16816.F32 R36, R116, R52.reuse, R36 ;  /* 0x000000347424723c */ /* 0x080ff00000001824 */
[C---:B------:R-:W-:Y:S07]  /*7de0*/  HMMA.16816.F32 R40, R112.reuse, R52, R40 ;  /* 0x000000347028723c */ /* 0x040fee0000001828 */
[----:B------:R-:W-:Y:S01]  /*7df0*/  FFMA.FTZ R52, R193, c[0x0][0x2d0], -R110 ;  /* 0x0000b400c1347a23 */ /* 0x000fe2000001086e */
[-C--:B------:R-:W-:Y:S03]  /*7e00*/  HMMA.16816.F32 R44, R112, R54.reuse, R44 ;  /* 0x00000036702c723c */ /* 0x080fe6000000182c */
[----:B------:R2:W5:Y:S01]  /*7e10*/  MUFU.EX2 R181, R52 ;  /* 0x0000003400b57308 */ /* 0x0005620000000800 */
[--C-:B-1----:R-:W-:Y:S02]  /*7e20*/  FFMA.FTZ R106, R200, c[0x0][0x2d0], -R3.reuse ;  /* 0x0000b400c86a7a23 */ /* 0x102fe40000010803 */
[C---:B------:R-:W-:Y:S02]  /*7e30*/  FMUL.FTZ R53, R102.reuse, R161 ;  /* 0x000000a166357220 */ /* 0x040fe40000410000 */
[C---:B------:R-:W-:Y:S05]  /*7e40*/  HMMA.16816.F32 R48, R116.reuse, R54, R48 ;  /* 0x000000367430723c */ /* 0x040fea0000001830 */
[----:B------:R1:W-:Y:S02]  /*7e50*/  MUFU.EX2 R198, R106 ;  /* 0x0000006a00c67308 */ /* 0x0003e40000000800 */
[C---:B------:R-:W-:Y:S02]  /*7e60*/  FMUL.FTZ R54, R101.reuse, R162 ;  /* 0x000000a265367220 */ /* 0x040fe40000410000 */
[----:B------:R-:W-:Y:S03]  /*7e70*/  FMUL.FTZ R55, R101, R163 ;  /* 0x000000a365377220 */ /* 0x000fe60000410000 */
[----:B--2---:R-:W-:Y:S07]  /*7e80*/  FMUL.FTZ R52, R102, R160 ;  /* 0x000000a066347220 */ /* 0x004fee0000410000 */
[-C--:B---3--:R-:W-:Y:S03]  /*7e90*/  HMMA.16816.F32 R52, R116, R120.reuse, R52 ;  /* 0x000000787434723c */ /* 0x088fe60000001834 */
[--C-:B-1----:R-:W-:Y:S04]  /*7ea0*/  FFMA.FTZ R106, R201, c[0x0][0x2d0], -R3.reuse ;  /* 0x0000b400c96a7a23 */ /* 0x102fe80000010803 */
[----:B------:R1:W2:Y:S01]  /*7eb0*/  MUFU.EX2 R197, R106 ;  /* 0x0000006a00c57308 */ /* 0x0002a20000000800 */
[C---:B------:R-:W-:Y:S08]  /*7ec0*/  HMMA.16816.F32 R56, R112.reuse, R120, R56 ;  /* 0x000000787038723c */ /* 0x040ff00000001838 */
[-C--:B------:R-:W-:Y:S08]  /*7ed0*/  HMMA.16816.F32 R60, R112, R122.reuse, R60 ;  /* 0x0000007a703c723c */ /* 0x080ff0000000183c */
[C---:B------:R-:W-:Y:S01]  /*7ee0*/  HMMA.16816.F32 R64, R116.reuse, R122, R64 ;  /* 0x0000007a7440723c */ /* 0x040fe20000001840 */
[----:B------:R-:W3:Y:S03]  /*7ef0*/  LDSM.16.MT88.4 R120, [R222+0x2100] ;  /* 0x00210000de78783b */ /* 0x000ee60000004200 */
[--C-:B-1----:R-:W-:Y:S04]  /*7f00*/  FFMA.FTZ R106, R202, c[0x0][0x2d0], -R176.reuse ;  /* 0x0000b400ca6a7a23 */ /* 0x102fe800000108b0 */
[-C--:B------:R-:W-:Y:S01]  /*7f10*/  HMMA.16816.F32 R68, R116, R124.reuse, R68 ;  /* 0x0000007c7444723c */ /* 0x080fe20000001844 */
[----:B------:R1:W-:Y:S07]  /*7f20*/  MUFU.EX2 R252, R106 ;  /* 0x0000006a00fc7308 */ /* 0x0003ee0000000800 */
[C---:B------:R-:W-:Y:S08]  /*7f30*/  HMMA.16816.F32 R72, R112.reuse, R124, R72 ;  /* 0x0000007c7048723c */ /* 0x040ff00000001848 */
[-C--:B------:R-:W-:Y:S08]  /*7f40*/  HMMA.16816.F32 R76, R112, R126.reuse, R76 ;  /* 0x0000007e704c723c */ /* 0x080ff0000000184c */
[C---:B------:R-:W-:Y:S01]  /*7f50*/  HMMA.16816.F32 R80, R116.reuse, R126, R80 ;  /* 0x0000007e7450723c */ /* 0x040fe20000001850 */
[----:B------:R-:W2:Y:S03]  /*7f60*/  LDSM.16.MT88.4 R124, [R221+0x500] ;  /* 0x00050000dd7c783b */ /* 0x000ea60000004200 */
[----:B-1----:R-:W-:Y:S04]  /*7f70*/  FFMA.FTZ R106, R203, c[0x0][0x2d0], -R176 ;  /* 0x0000b400cb6a7a23 */ /* 0x002fe800000108b0 */
[----:B------:R1:W1:Y:S01]  /*7f80*/  MUFU.EX2 R251, R106 ;  /* 0x0000006a00fb7308 */ /* 0x0002620000000800 */
[-C--:B---3--:R-:W-:Y:S08]  /*7f90*/  HMMA.16816.F32 R84, R116, R120.reuse, R84 ;  /* 0x000000787454723c */ /* 0x088ff00000001854 */
[C---:B------:R-:W-:Y:S08]  /*7fa0*/  HMMA.16816.F32 R88, R112.reuse, R120, R88 ;  /* 0x000000787058723c */ /* 0x040ff00000001858 */
[-C--:B------:R-:W-:Y:S04]  /*7fb0*/  HMMA.16816.F32 R92, R112, R122.reuse, R92 ;  /* 0x0000007a705c723c */ /* 0x080fe8000000185c */
[--C-:B-1----:R-:W-:Y:S04]  /*7fc0*/  FFMA.FTZ R106, R204, c[0x0][0x2d0], -R3.reuse ;  /* 0x0000b400cc6a7a23 */ /* 0x102fe80000010803 */
[----:B------:R-:W-:Y:S01]  /*7fd0*/  HMMA.16816.F32 R96, R116, R122, R96 ;  /* 0x0000007a7460723c */ /* 0x000fe20000001860 */
[----:B------:R-:W1:Y:S01]  /*7fe0*/  LDSM.16.MT88.4 R120, [R221+0x1500] ;  /* 0x00150000dd78783b */ /* 0x000e620000004200 */
[----:B------:R3:W-:Y:S02]  /*7ff0*/  MUFU.EX2 R195, R106 ;  /* 0x0000006a00c37308 */ /* 0x0007e40000000800 */
[----:B----4-:R-:W-:Y:S02]  /*8000*/  F2FP.PACK_AB R112, R142, R143 ;  /* 0x0000008f8e70723e */ /* 0x010fe400000000ff */
[----:B-----5:R-:W-:Y:S02]  /*8010*/  F2FP.PACK_AB R114, R134, R181 ;  /* 0x000000b58672723e */ /* 0x020fe400000000ff */
[----:B------:R-:W-:Y:S04]  /*8020*/  F2FP.PACK_AB R113, R141, R190 ;  /* 0x000000be8d71723e */ /* 0x000fe800000000ff */
[----:B------:R-:W-:Y:S02]  /*8030*/  F2FP.PACK_AB R115, R135, R133 ;  /* 0x000000858773723e */ /* 0x000fe400000000ff */
[----:B------:R-:W-:Y:S02]  /*8040*/  F2FP.PACK_AB R116, R144, R191 ;  /* 0x000000bf9074723e */ /* 0x000fe400000000ff */
[----:B--2---:R-:W-:Y:S02]  /*8050*/  F2FP.PACK_AB R117, R197, R198 ;  /* 0x000000c6c575723e */ /* 0x004fe400000000ff */
[----:B------:R-:W-:Y:S01]  /*8060*/  F2FP.PACK_AB R118, R251, R252 ;  /* 0x000000fcfb76723e */ /* 0x000fe200000000ff */
[-C--:B------:R-:W-:Y:S05]  /*8070*/  HMMA.16816.F32 R4, R112, R124.reuse, R4 ;  /* 0x0000007c7004723c */ /* 0x080fea0000001804 */
[----:B---3--:R-:W-:Y:S04]  /*8080*/  FFMA.FTZ R106, R205, c[0x0][0x2d0], -R3 ;  /* 0x0000b400cd6a7a23 */ /* 0x008fe80000010803 */
[----:B------:R2:W3:Y:S03]  /*8090*/  MUFU.EX2 R192, R106 ;  /* 0x0000006a00c07308 */ /* 0x0004e60000000800 */
[--C-:B--2---:R-:W-:Y:S01]  /*80a0*/  FFMA.FTZ R106, R210, c[0x0][0x2d0], -R110.reuse ;  /* 0x0000b400d26a7a23 */ /* 0x104fe2000001086e */
[----:B---3--:R-:W-:Y:S06]  /*80b0*/  F2FP.PACK_AB R119, R192, R195 ;  /* 0x000000c3c077723e */ /* 0x008fec00000000ff */
[----:B------:R2:W-:Y:S01]  /*80c0*/  MUFU.EX2 R248, R106 ;  /* 0x0000006a00f87308 */ /* 0x0005e20000000800 */
[C---:B------:R-:W-:Y:S08]  /*80d0*/  HMMA.16816.F32 R8, R116.reuse, R124, R8 ;  /* 0x0000007c7408723c */ /* 0x040ff00000001808 */
[-C--:B------:R-:W-:Y:S08]  /*80e0*/  HMMA.16816.F32 R12, R116, R126.reuse, R12 ;  /* 0x0000007e740c723c */ /* 0x080ff0000000180c */
[C---:B------:R-:W-:Y:S01]  /*80f0*/  HMMA.16816.F32 R16, R112.reuse, R126, R16 ;  /* 0x0000007e7010723c */ /* 0x040fe20000001810 */
[----:B------:R-:W3:Y:S03]  /*8100*/  LDSM.16.MT88.4 R124, [R222+0x1500] ;  /* 0x00150000de7c783b */ /* 0x000ee60000004200 */
[----:B--2---:R-:W-:Y:S04]  /*8110*/  FFMA.FTZ R106, R211, c[0x0][0x2d0], -R110 ;  /* 0x0000b400d36a7a23 */ /* 0x004fe8000001086e */
[-C--:B------:R-:W-:Y:S01]  /*8120*/  HMMA.16816.F32 R20, R112, R128.reuse, R20 ;  /* 0x000000807014723c */ /* 0x080fe20000001814 */
[----:B------:R2:W4:Y:S07]  /*8130*/  MUFU.EX2 R249, R106 ;  /* 0x0000006a00f97308 */ /* 0x00052e0000000800 */
[C---:B------:R-:W-:Y:S08]  /*8140*/  HMMA.16816.F32 R24, R116.reuse, R128, R24 ;  /* 0x000000807418723c */ /* 0x040ff00000001818 */
[-C--:B------:R-:W-:Y:S08]  /*8150*/  HMMA.16816.F32 R28, R116, R130.reuse, R28 ;  /* 0x00000082741c723c */ /* 0x080ff0000000181c */
[C---:B------:R-:W-:Y:S01]  /*8160*/  HMMA.16816.F32 R32, R112.reuse, R130, R32 ;  /* 0x000000827020723c */ /* 0x040fe20000001820 */
[----:B------:R-:W5:Y:S03]  /*8170*/  LDSM.16.MT88.4 R128, [R221+0x2500] ;  /* 0x00250000dd80783b */ /* 0x000f660000004200 */
[--C-:B--2---:R-:W-:Y:S04]  /*8180*/  FFMA.FTZ R106, R212, c[0x0][0x2d0], -R111.reuse ;  /* 0x0000b400d46a7a23 */ /* 0x104fe8000001086f */
[-C--:B-1----:R-:W-:Y:S01]  /*8190*/  HMMA.16816.F32 R36, R112, R120.reuse, R36 ;  /* 0x000000787024723c */ /* 0x082fe20000001824 */
[----:B------:R1:W-:Y:S07]  /*81a0*/  MUFU.EX2 R246, R106 ;  /* 0x0000006a00f67308 */ /* 0x0003ee0000000800 */
[C---:B------:R-:W-:Y:S08]  /*81b0*/  HMMA.16816.F32 R40, R116.reuse, R120, R40 ;  /* 0x000000787428723c */ /* 0x040ff00000001828 */
[-C--:B------:R-:W-:Y:S08]  /*81c0*/  HMMA.16816.F32 R44, R116, R122.reuse, R44 ;  /* 0x0000007a742c723c */ /* 0x080ff0000000182c */
[C---:B------:R-:W-:Y:S01]  /*81d0*/  HMMA.16816.F32 R48, R112.reuse, R122, R48 ;  /* 0x0000007a7030723c */ /* 0x040fe20000001830 */
[----:B------:R-:W2:Y:S03]  /*81e0*/  LDSM.16.MT88.4 R120, [R222+0x2500] ;  /* 0x00250000de78783b */ /* 0x000ea60000004200 */
[--C-:B-1----:R-:W-:Y:S02]  /*81f0*/  FFMA.FTZ R106, R213, c[0x0][0x2d0], -R111.reuse ;  /* 0x0000b400d56a7a23 */ /* 0x102fe4000001086f */
[----:B------:R1:W-:Y:S02]  /*8200*/  MUFU.EX2 R213, R107 ;  /* 0x0000006b00d57308 */ /* 0x0003e40000000800 */
[-C--:B---3--:R-:W-:Y:S08]  /*8210*/  HMMA.16816.F32 R52, R112, R124.reuse, R52 ;  /* 0x0000007c7034723c */ /* 0x088ff00000001834 */
[C---:B------:R-:W-:Y:S01]  /*8220*/  HMMA.16816.F32 R56, R116.reuse, R124, R56 ;  /* 0x0000007c7438723c */ /* 0x040fe20000001838 */
[----:B------:R3:W2:Y:S07]  /*8230*/  MUFU.EX2 R247, R106 ;  /* 0x0000006a00f77308 */ /* 0x0006ae0000000800 */
[-C--:B------:R-:W-:Y:S04]  /*8240*/  HMMA.16816.F32 R60, R116, R126.reuse, R60 ;  /* 0x0000007e743c723c */ /* 0x080fe8000000183c */
[----:B-1----:R-:W-:Y:S01]  /*8250*/  FFMA.FTZ R107, R215, c[0x0][0x2d0], -R176 ;  /* 0x0000b400d76b7a23 */ /* 0x002fe200000108b0 */
[----:B------:R-:W-:Y:S03]  /*8260*/  MOV R215, R135 ;  /* 0x0000008700d77202 */ /* 0x000fe60000000f00 */
[C---:B------:R-:W-:Y:S01]  /*8270*/  HMMA.16816.F32 R64, R112.reuse, R126, R64 ;  /* 0x0000007e7040723c */ /* 0x040fe20000001840 */
[----:B------:R-:W1:Y:S03]  /*8280*/  LDSM.16.MT88.4 R124, [R221+0x900] ;  /* 0x00090000dd7c783b */ /* 0x000e660000004200 */
[----:B------:R-:W-:Y:S02]  /*8290*/  MOV R135, R132 ;  /* 0x0000008400877202 */ /* 0x000fe40000000f00 */
[----:B------:R-:W-:Y:S02]  /*82a0*/  MOV R132, R182 ;  /* 0x000000b600847202 */ /* 0x000fe40000000f00 */
[-C--:B-----5:R-:W-:Y:S04]  /*82b0*/  HMMA.16816.F32 R68, R112, R128.reuse, R68 ;  /* 0x000000807044723c */ /* 0x0a0fe80000001844 */
[--C-:B---3--:R-:W-:Y:S04]  /*82c0*/  FFMA.FTZ R106, R206, c[0x0][0x2d0], -R110.reuse ;  /* 0x0000b400ce6a7a23 */ /* 0x108fe8000001086e */
[C---:B------:R-:W-:Y:S01]  /*82d0*/  HMMA.16816.F32 R72, R116.reuse, R128, R72 ;  /* 0x000000807448723c */ /* 0x040fe20000001848 */
[----:B------:R3:W5:Y:S07]  /*82e0*/  MUFU.EX2 R212, R106 ;  /* 0x0000006a00d47308 */ /* 0x00076e0000000800 */
[-C--:B------:R-:W-:Y:S08]  /*82f0*/  HMMA.16816.F32 R76, R116, R130.reuse, R76 ;  /* 0x00000082744c723c */ /* 0x080ff0000000184c */
[C---:B------:R-:W-:Y:S01]  /*8300*/  HMMA.16816.F32 R80, R112.reuse, R130, R80 ;  /* 0x000000827050723c */ /* 0x040fe20000001850 */
[----:B------:R-:W1:Y:S07]  /*8310*/  LDSM.16.MT88.4 R128, [R222+0x900] ;  /* 0x00090000de80783b */ /* 0x000e6e0000004200 */
[-C--:B--2---:R-:W-:Y:S04]  /*8320*/  HMMA.16816.F32 R84, R112, R120.reuse, R84 ;  /* 0x000000787054723c */ /* 0x084fe80000001854 */
[--C-:B---3--:R-:W-:Y:S02]  /*8330*/  FFMA.FTZ R106, R208, c[0x0][0x2d0], -R111.reuse ;  /* 0x0000b400d06a7a23 */ /* 0x108fe4000001086f */
[----:B------:R2:W-:Y:S02]  /*8340*/  MUFU.EX2 R208, R107 ;  /* 0x0000006b00d07308 */ /* 0x0005e40000000800 */
[C---:B------:R-:W-:Y:S08]  /*8350*/  HMMA.16816.F32 R88, R116.reuse, R120, R88 ;  /* 0x000000787458723c */ /* 0x040ff00000001858 */
[-C--:B------:R-:W-:Y:S01]  /*8360*/  HMMA.16816.F32 R92, R116, R122.reuse, R92 ;  /* 0x0000007a745c723c */ /* 0x080fe2000000185c */
[----:B------:R3:W-:Y:S07]  /*8370*/  MUFU.EX2 R211, R106 ;  /* 0x0000006a00d37308 */ /* 0x0007ee0000000800 */
[----:B------:R-:W-:Y:S01]  /*8380*/  HMMA.16816.F32 R96, R112, R122, R96 ;  /* 0x0000007a7060723c */ /* 0x000fe20000001860 */
[----:B------:R-:W1:Y:S03]  /*8390*/  LDSM.16.MT88.4 R120, [R221+0x1900] ;  /* 0x00190000dd78783b */ /* 0x000e660000004200 */
[----:B--2---:R-:W-:Y:S03]  /*83a0*/  FFMA.FTZ R107, R178, c[0x0][0x2d0], -R110 ;  /* 0x0000b400b26b7a23 */ /* 0x004fe6000001086e */
[----:B----4-:R-:W-:Y:S02]  /*83b0*/  F2FP.PACK_AB R112, R249, R248 ;  /* 0x000000f8f970723e */ /* 0x010fe400000000ff */
[----:B------:R-:W-:Y:S01]  /*83c0*/  F2FP.PACK_AB R113, R247, R246 ;  /* 0x000000f6f771723e */ /* 0x000fe200000000ff */
[----:B------:R2:W-:Y:S02]  /*83d0*/  MUFU.EX2 R200, R107 ;  /* 0x0000006b00c87308 */ /* 0x0005e40000000800 */
[----:B-----5:R-:W-:Y:S01]  /*83e0*/  F2FP.PACK_AB R114, R213, R212 ;  /* 0x000000d4d572723e */ /* 0x020fe200000000ff */
[----:B---3--:R-:W-:Y:S07]  /*83f0*/  FFMA.FTZ R106, R209, c[0x0][0x2d0], -R111 ;  /* 0x0000b400d16a7a23 */ /* 0x008fee000001086f */
[----:B------:R3:W4:Y:S01]  /*8400*/  MUFU.EX2 R210, R106 ;  /* 0x0000006a00d27308 */ /* 0x0007220000000800 */
[--C-:B--2---:R-:W-:Y:S09]  /*8410*/  FFMA.FTZ R107, R241, c[0x0][0x2d0], -R176.reuse ;  /* 0x0000b400f16b7a23 */ /* 0x104ff200000108b0 */
[----:B------:R-:W-:Y:S01]  /*8420*/  MUFU.EX2 R193, R107 ;  /* 0x0000006b00c17308 */ /* 0x000fe20000000800 */
[--C-:B---3--:R-:W-:Y:S01]  /*8430*/  FFMA.FTZ R106, R214, c[0x0][0x2d0], -R176.reuse ;  /* 0x0000b400d66a7a23 */ /* 0x108fe200000108b0 */
[----:B----4-:R-:W-:Y:S08]  /*8440*/  F2FP.PACK_AB R115, R210, R211 ;  /* 0x000000d3d273723e */ /* 0x010ff000000000ff */
[----:B------:R-:W-:Y:S01]  /*8450*/  MUFU.EX2 R107, R108 ;  /* 0x0000006c006b7308 */ /* 0x000fe20000000800 */
[----:B------:R-:W-:Y:S01]  /*8460*/  MOV R214, R136 ;  /* 0x0000008800d67202 */ /* 0x000fe20000000f00 */
[-C--:B-1----:R-:W-:Y:S03]  /*8470*/  HMMA.16816.F32 R4, R112, R124.reuse, R4 ;  /* 0x0000007c7004723c */ /* 0x082fe60000001804 */
[----:B------:R-:W-:Y:S05]  /*8480*/  ISETP.GT.AND P4, PT, R250, R214, PT ;  /* 0x000000d6fa00720c */ /* 0x000fea0003f84270 */
[----:B------:R1:W2:Y:S04]  /*8490*/  MUFU.EX2 R209, R106 ;  /* 0x0000006a00d17308 */ /* 0x0002a80000000800 */
[--C-:B-1----:R-:W-:Y:S01]  /*84a0*/  FFMA.FTZ R106, R218, c[0x0][0x2d0], -R3.reuse ;  /* 0x0000b400da6a7a23 */ /* 0x102fe20000010803 */
[----:B--2---:R-:W-:Y:S02]  /*84b0*/  F2FP.PACK_AB R116, R208, R209 ;  /* 0x000000d1d074723e */ /* 0x004fe400000000ff */
[----:B------:R-:W-:Y:S03]  /*84c0*/  MOV R218, R134 ;  /* 0x0000008600da7202 */ /* 0x000fe60000000f00 */
[----:B------:R1:W-:Y:S01]  /*84d0*/  MUFU.EX2 R189, R106 ;  /* 0x0000006a00bd7308 */ /* 0x0003e20000000800 */
[----:B------:R-:W-:Y:S01]  /*84e0*/  MOV R134, R180 ;  /* 0x000000b400867202 */ /* 0x000fe20000000f00 */
[--C-:B-1----:R-:W-:Y:S01]  /*84f0*/  FFMA.FTZ R106, R229, c[0x0][0x2d0], -R3.reuse ;  /* 0x0000b400e56a7a23 */ /* 0x102fe20000010803 */
[----:B------:R-:W-:Y:S02]  /*8500*/  MOV R229, R133 ;  /* 0x0000008500e57202 */ /* 0x000fe40000000f00 */
[----:B------:R-:W-:Y:S05]  /*8510*/  MOV R133, R183 ;  /* 0x000000b700857202 */ /* 0x000fea0000000f00 */
[----:B------:R1:W2:Y:S02]  /*8520*/  MUFU.EX2 R188, R106 ;  /* 0x0000006a00bc7308 */ /* 0x0002a40000000800 */
[--C-:B-1----:R-:W-:Y:S01]  /*8530*/  FFMA.FTZ R106, R231, c[0x0][0x2d0], -R176.reuse ;  /* 0x0000b400e76a7a23 */ /* 0x102fe200000108b0 */
[----:B--2---:R-:W-:Y:S02]  /*8540*/  F2FP.PACK_AB R117, R188, R189 ;  /* 0x000000bdbc75723e */ /* 0x004fe400000000ff */
[----:B------:R-:W-:Y:S05]  /*8550*/  MOV R231, R181 ;  /* 0x000000b500e77202 */ /* 0x000fea0000000f00 */
[----:B------:R1:W-:Y:S01]  /*8560*/  MUFU.EX2 R207, R106 ;  /* 0x0000006a00cf7308 */ /* 0x0003e20000000800 */
[----:B------:R-:W-:Y:S01]  /*8570*/  LDSM.16.MT88.4 R180, [R221+0x2d00] ;  /* 0x002d0000ddb4783b */ /* 0x000fe20000004200 */
[----:B-1----:R-:W-:Y:S01]  /*8580*/  FFMA.FTZ R106, R232, c[0x0][0x2d0], -R176 ;  /* 0x0000b400e86a7a23 */ /* 0x002fe200000108b0 */
[----:B------:R-:W-:Y:S07]  /*8590*/  MOV R232, R144 ;  /* 0x0000009000e87202 */ /* 0x000fee0000000f00 */
[----:B------:R1:W2:Y:S02]  /*85a0*/  MUFU.EX2 R206, R106 ;  /* 0x0000006a00ce7308 */ /* 0x0002a40000000800 */
[--C-:B-1----:R-:W-:Y:S01]  /*85b0*/  FFMA.FTZ R106, R233, c[0x0][0x2d0], -R3.reuse ;  /* 0x0000b400e96a7a23 */ /* 0x102fe20000010803 */
[----:B------:R-:W-:Y:S02]  /*85c0*/  MOV R233, R141 ;  /* 0x0000008d00e97202 */ /* 0x000fe40000000f00 */
[----:B------:R-:W-:Y:S05]  /*85d0*/  MOV R141, R187 ;  /* 0x000000bb008d7202 */ /* 0x000fea0000000f00 */
[----:B------:R1:W-:Y:S01]  /*85e0*/  MUFU.EX2 R187, R106 ;  /* 0x0000006a00bb7308 */ /* 0x0003e20000000800 */
[----:B--2---:R-:W-:Y:S01]  /*85f0*/  F2FP.PACK_AB R118, R206, R207 ;  /* 0x000000cfce76723e */ /* 0x004fe200000000ff */
[----:B-1----:R-:W-:Y:S01]  /*8600*/  FFMA.FTZ R106, R234, c[0x0][0x2d0], -R3 ;  /* 0x0000b400ea6a7a23 */ /* 0x002fe20000010803 */
[----:B------:R-:W-:Y:S02]  /*8610*/  MOV R234, R142 ;  /* 0x0000008e00ea7202 */ /* 0x000fe40000000f00 */
[----:B------:R-:W-:Y:S02]  /*8620*/  MOV R142, R139 ;  /* 0x0000008b008e7202 */ /* 0x000fe40000000f00 */
[----:B------:R-:W-:Y:S03]  /*8630*/  MOV R139, R186 ;  /* 0x000000ba008b7202 */ /* 0x000fe60000000f00 */
[----:B------:R1:W2:Y:S01]  /*8640*/  MUFU.EX2 R186, R106 ;  /* 0x0000006a00ba7308 */ /* 0x0002a20000000800 */
[----:B------:R-:W-:Y:S01]  /*8650*/  MOV R241, R139 ;  /* 0x0000008b00f17202 */ /* 0x000fe20000000f00 */
[--C-:B-1----:R-:W-:Y:S01]  /*8660*/  FFMA.FTZ R106, R237, c[0x0][0x2d0], -R110.reuse ;  /* 0x0000b400ed6a7a23 */ /* 0x102fe2000001086e */
[----:B--2---:R-:W-:Y:S02]  /*8670*/  F2FP.PACK_AB R119, R186, R187 ;  /* 0x000000bbba77723e */ /* 0x004fe400000000ff */
[----:B------:R-:W-:Y:S05]  /*8680*/  MOV R237, R191 ;  /* 0x000000bf00ed7202 */ /* 0x000fea0000000f00 */
[----:B------:R1:W-:Y:S01]  /*8690*/  MUFU.EX2 R205, R106 ;  /* 0x0000006a00cd7308 */ /* 0x0003e20000000800 */
[C---:B------:R-:W-:Y:S08]  /*86a0*/  HMMA.16816.F32 R8, R116.reuse, R124, R8 ;  /* 0x0000007c7408723c */ /* 0x040ff00000001808 */
[-C--:B------:R-:W-:Y:S08]  /*86b0*/  HMMA.16816.F32 R12, R116, R126.reuse, R12 ;  /* 0x0000007e740c723c */ /* 0x080ff0000000180c */
[C---:B------:R-:W-:Y:S01]  /*86c0*/  HMMA.16816.F32 R16, R112.reuse, R126, R16 ;  /* 0x0000007e7010723c */ /* 0x040fe20000001810 */
[----:B------:R-:W2:Y:S03]  /*86d0*/  LDSM.16.MT88.4 R124, [R222+0x1900] ;  /* 0x00190000de7c783b */ /* 0x000ea60000004200 */
[--C-:B-1----:R-:W-:Y:S01]  /*86e0*/  FFMA.FTZ R106, R235, c[0x0][0x2d0], -R110.reuse ;  /* 0x0000b400eb6a7a23 */ /* 0x102fe2000001086e */
[----:B------:R-:W-:Y:S03]  /*86f0*/  MOV R235, R190 ;  /* 0x000000be00eb7202 */ /* 0x000fe60000000f00 */
[-C--:B------:R-:W-:Y:S01]  /*8700*/  HMMA.16816.F32 R20, R112, R128.reuse, R20 ;  /* 0x000000807014723c */ /* 0x080fe20000001814 */
[----:B------:R1:W3:Y:S07]  /*8710*/  MUFU.EX2 R204, R106 ;  /* 0x0000006a00cc7308 */ /* 0x0002ee0000000800 */
[C---:B------:R-:W-:Y:S08]  /*8720*/  HMMA.16816.F32 R24, R116.reuse, R128, R24 ;  /* 0x000000807418723c */ /* 0x040ff00000001818 */
[-C--:B------:R-:W-:Y:S08]  /*8730*/  HMMA.16816.F32 R28, R116, R130.reuse, R28 ;  /* 0x00000082741c723c */ /* 0x080ff0000000181c */
[C---:B------:R-:W-:Y:S01]  /*8740*/  HMMA.16816.F32 R32, R112.reuse, R130, R32 ;  /* 0x000000827020723c */ /* 0x040fe20000001820 */
[----:B------:R-:W4:Y:S03]  /*8750*/  LDSM.16.MT88.4 R128, [R221+0x2900] ;  /* 0x00290000dd80783b */ /* 0x000f260000004200 */
[--C-:B-1----:R-:W-:Y:S01]  /*8760*/  FFMA.FTZ R106, R238, c[0x0][0x2d0], -R111.reuse ;  /* 0x0000b400ee6a7a23 */ /* 0x102fe2000001086f */
[----:B------:R-:W-:Y:S02]  /*8770*/  MOV R238, R143 ;  /* 0x0000008f00ee7202 */ /* 0x000fe40000000f00 */
[----:B---3--:R-:W-:Y:S01]  /*8780*/  F2FP.PACK_AB R108, R204, R205 ;  /* 0x000000cdcc6c723e */ /* 0x008fe200000000ff */
[-C--:B------:R-:W-:Y:S01]  /*8790*/  HMMA.16816.F32 R36, R112, R120.reuse, R36 ;  /* 0x000000787024723c */ /* 0x080fe20000001824 */
[----:B------:R1:W-:Y:S07]  /*87a0*/  MUFU.EX2 R203, R106 ;  /* 0x0000006a00cb7308 */ /* 0x0003ee0000000800 */
[C---:B------:R-:W-:Y:S08]  /*87b0*/  HMMA.16816.F32 R40, R116.reuse, R120, R40 ;  /* 0x000000787428723c */ /* 0x040ff00000001828 */
[-C--:B------:R-:W-:Y:S08]  /*87c0*/  HMMA.16816.F32 R44, R116, R122.reuse, R44 ;  /* 0x0000007a742c723c */ /* 0x080ff0000000182c */
[C---:B------:R-:W-:Y:S01]  /*87d0*/  HMMA.16816.F32 R48, R112.reuse, R122, R48 ;  /* 0x0000007a7030723c */ /* 0x040fe20000001830 */
[----:B------:R-:W3:Y:S03]  /*87e0*/  LDSM.16.MT88.4 R120, [R222+0x2900] ;  /* 0x00290000de78783b */ /* 0x000ee60000004200 */
[--C-:B-1----:R-:W-:Y:S01]  /*87f0*/  FFMA.FTZ R106, R239, c[0x0][0x2d0], -R111.reuse ;  /* 0x0000b400ef6a7a23 */ /* 0x102fe2000001086f */
[----:B------:R-:W-:Y:S03]  /*8800*/  MOV R239, R142 ;  /* 0x0000008e00ef7202 */ /* 0x000fe60000000f00 */
[-C--:B--2---:R-:W-:Y:S01]  /*8810*/  HMMA.16816.F32 R52, R112, R124.reuse, R52 ;  /* 0x0000007c7034723c */ /* 0x084fe20000001834 */
[----:B------:R1:W-:Y:S07]  /*8820*/  MUFU.EX2 R201, R106 ;  /* 0x0000006a00c97308 */ /* 0x0003ee0000000800 */
[C---:B------:R-:W-:Y:S08]  /*8830*/  HMMA.16816.F32 R56, R116.reuse, R124, R56 ;  /* 0x0000007c7438723c */ /* 0x040ff00000001838 */
[-C--:B------:R-:W-:Y:S08]  /*8840*/  HMMA.16816.F32 R60, R116, R126.reuse, R60 ;  /* 0x0000007e743c723c */ /* 0x080ff0000000183c */
[C---:B------:R-:W-:Y:S01]  /*8850*/  HMMA.16816.F32 R64, R112.reuse, R126, R64 ;  /* 0x0000007e7040723c */ /* 0x040fe20000001840 */
[----:B------:R-:W2:Y:S03]  /*8860*/  LDSM.16.MT88.4 R124, [R221+0xd00] ;  /* 0x000d0000dd7c783b */ /* 0x000ea60000004200 */
[----:B-1----:R-:W-:Y:S04]  /*8870*/  FFMA.FTZ R106, R177, c[0x0][0x2d0], -R110 ;  /* 0x0000b400b16a7a23 */ /* 0x002fe8000001086e */
[-C--:B----4-:R-:W-:Y:S01]  /*8880*/  HMMA.16816.F32 R68, R112, R128.reuse, R68 ;  /* 0x000000807044723c */ /* 0x090fe20000001844 */
[----:B------:R1:W4:Y:S07]  /*8890*/  MUFU.EX2 R202, R106 ;  /* 0x0000006a00ca7308 */ /* 0x00032e0000000800 */
[C---:B------:R-:W-:Y:S08]  /*88a0*/  HMMA.16816.F32 R72, R116.reuse, R128, R72 ;  /* 0x000000807448723c */ /* 0x040ff00000001848 */
[-C--:B------:R-:W-:Y:S08]  /*88b0*/  HMMA.16816.F32 R76, R116, R130.reuse, R76 ;  /* 0x00000082744c723c */ /* 0x080ff0000000184c */
[C---:B------:R-:W-:Y:S04]  /*88c0*/  HMMA.16816.F32 R80, R112.reuse, R130, R80 ;  /* 0x000000827050723c */ /* 0x040fe80000001850 */
[--C-:B-1----:R-:W-:Y:S01]  /*88d0*/  FFMA.FTZ R106, R179, c[0x0][0x2d0], -R111.reuse ;  /* 0x0000b400b36a7a23 */ /* 0x102fe2000001086f */
[----:B----4-:R-:W-:Y:S03]  /*88e0*/  F2FP.PACK_AB R110, R200, R202 ;  /* 0x000000cac86e723e */ /* 0x010fe600000000ff */
[-C--:B---3--:R-:W-:Y:S01]  /*88f0*/  HMMA.16816.F32 R84, R112, R120.reuse, R84 ;  /* 0x000000787054723c */ /* 0x088fe20000001854 */
[----:B------:R1:W-:Y:S07]  /*8900*/  MUFU.EX2 R199, R106 ;  /* 0x0000006a00c77308 */ /* 0x0003ee0000000800 */
[C---:B------:R-:W-:Y:S08]  /*8910*/  HMMA.16816.F32 R88, R116.reuse, R120, R88 ;  /* 0x000000787458723c */ /* 0x040ff00000001858 */
[-C--:B------:R-:W-:Y:S08]  /*8920*/  HMMA.16816.F32 R92, R116, R122.reuse, R92 ;  /* 0x0000007a745c723c */ /* 0x080ff0000000185c */
[----:B------:R-:W-:Y:S04]  /*8930*/  HMMA.16816.F32 R96, R112, R122, R96 ;  /* 0x0000007a7060723c */ /* 0x000fe80000001860 */
[----:B-1----:R-:W-:Y:S01]  /*8940*/  FFMA.FTZ R106, R236, c[0x0][0x2d0], -R111 ;  /* 0x0000b400ec6a7a23 */ /* 0x002fe2000001086f */
[----:B------:R-:W-:Y:S03]  /*8950*/  MOV R236, R141 ;  /* 0x0000008d00ec7202 */ /* 0x000fe60000000f00 */
[----:B------:R1:W3:Y:S04]  /*8960*/  MUFU.EX2 R196, R106 ;  /* 0x0000006a00c47308 */ /* 0x0002e80000000800 */
[--C-:B-1----:R-:W-:Y:S01]  /*8970*/  FFMA.FTZ R106, R240, c[0x0][0x2d0], -R176.reuse ;  /* 0x0000b400f06a7a23 */ /* 0x102fe200000108b0 */
[----:B---3--:R-:W-:Y:S02]  /*8980*/  F2FP.PACK_AB R111, R196, R199 ;  /* 0x000000c7c46f723e */ /* 0x008fe400000000ff */
[----:B------:R-:W-:Y:S03]  /*8990*/  MOV R240, R140 ;  /* 0x0000008c00f07202 */ /* 0x000fe60000000f00 */
[----:B------:R1:W-:Y:S01]  /*89a0*/  MUFU.EX2 R194, R106 ;  /* 0x0000006a00c27308 */ /* 0x0003e20000000800 */
[----:B------:R-:W3:Y:S01]  /*89b0*/  LDSM.16.MT88.4 R140, [R222+0xd00] ;  /* 0x000d0000de8c783b */ /* 0x000ee20000004200 */
[--C-:B-1----:R-:W-:Y:S01]  /*89c0*/  FFMA.FTZ R106, R242, c[0x0][0x2d0], -R3.reuse ;  /* 0x0000b400f26a7a23 */ /* 0x102fe20000010803 */
[----:B------:R-:W-:Y:S07]  /*89d0*/  MOV R242, R184 ;  /* 0x000000b800f27202 */ /* 0x000fee0000000f00 */
[----:B------:R1:W-:Y:S02]  /*89e0*/  MUFU.EX2 R184, R106 ;  /* 0x0000006a00b87308 */ /* 0x0003e40000000800 */
[--C-:B-1----:R-:W-:Y:S01]  /*89f0*/  FFMA.FTZ R106, R244, c[0x0][0x2d0], -R3.reuse ;  /* 0x0000b400f46a7a23 */ /* 0x102fe20000010803 */
[----:B------:R-:W-:Y:S01]  /*8a00*/  MOV R244, R185 ;  /* 0x000000b900f47202 */ /* 0x000fe20000000f00 */
[----:B------:R-:W-:Y:S01]  /*8a10*/  FFMA.FTZ R3, R109, c[0x0][0x2d0], -R3 ;  /* 0x0000b4006d037a23 */ /* 0x000fe20000010803 */
[----:B------:R-:W-:Y:S05]  /*8a20*/  F2FP.PACK_AB R109, R201, R203 ;  /* 0x000000cbc96d723e */ /* 0x000fea00000000ff */
[----:B------:R1:W4:Y:S02]  /*8a30*/  MUFU.EX2 R185, R106 ;  /* 0x0000006a00b97308 */ /* 0x0003240000000800 */
[-C--:B--2---:R-:W-:Y:S01]  /*8a40*/  HMMA.16816.F32 R116, R108, R124.reuse, R4 ;  /* 0x0000007c6c74723c */ /* 0x084fe20000001804 */
[----:B------:R-:W2:Y:S04]  /*8a50*/  LDSM.16.MT88.4 R4, [R222+0x2d00] ;  /* 0x002d0000de04783b */ /* 0x000ea80000004200 */
[--C-:B-1----:R-:W-:Y:S01]  /*8a60*/  FFMA.FTZ R106, R245, c[0x0][0x2d0], -R176.reuse ;  /* 0x0000b400f56a7a23 */ /* 0x102fe200000108b0 */
[----:B----4-:R-:W-:Y:S02]  /*8a70*/  F2FP.PACK_AB R177, R185, R184 ;  /* 0x000000b8b9b1723e */ /* 0x010fe400000000ff */
[----:B------:R-:W-:Y:S01]  /*8a80*/  MOV R245, R138 ;  /* 0x0000008a00f57202 */ /* 0x000fe20000000f00 */
[----:B------:R1:W-:Y:S03]  /*8a90*/  MUFU.EX2 R191, R106 ;  /* 0x0000006a00bf7308 */ /* 0x0003e60000000800 */
[----:B-1----:R-:W-:Y:S01]  /*8aa0*/  FFMA.FTZ R106, R243, c[0x0][0x2d0], -R176 ;  /* 0x0000b400f36a7a23 */ /* 0x002fe200000108b0 */
[----:B------:R-:W-:Y:S02]  /*8ab0*/  F2FP.PACK_AB R176, R193, R194 ;  /* 0x000000c2c1b0723e */ /* 0x000fe400000000ff */
[----:B------:R-:W-:Y:S04]  /*8ac0*/  MOV R243, R137 ;  /* 0x0000008900f37202 */ /* 0x000fe80000000f00 */
[----:B------:R-:W1:Y:S10]  /*8ad0*/  MUFU.EX2 R190, R106 ;  /* 0x0000006a00be7308 */ /* 0x000e740000000800 */
[----:B------:R-:W4:Y:S01]  /*8ae0*/  MUFU.EX2 R106, R3 ;  /* 0x00000003006a7308 */ /* 0x000f220000000800 */
[----:B-1----:R-:W-:Y:S02]  /*8af0*/  F2FP.PACK_AB R178, R190, R191 ;  /* 0x000000bfbeb2723e */ /* 0x002fe400000000ff */
[----:B----4-:R-:W-:Y:S07]  /*8b00*/  F2FP.PACK_AB R179, R106, R107 ;  /* 0x0000006b6ab3723e */ /* 0x010fee00000000ff */
[C---:B------:R-:W-:Y:S01]  /*8b10*/  HMMA.16816.F32 R112, R176.reuse, R124, R8 ;  /* 0x0000007cb070723c */ /* 0x040fe20000001808 */
[----:B------:R-:W4:Y:S04]  /*8b20*/  LDL.LU R9, [R1+0x20] ;  /* 0x0000200001097983 */ /* 0x000f280000300800 */
[----:B------:R-:W5:Y:S02]  /*8b30*/  LDL.LU R8, [R1+0x24] ;  /* 0x0000240001087983 */ /* 0x000f640000300800 */
[----:B------:R-:W-:Y:S01]  /*8b40*/  MOV R11, R134 ;  /* 0x00000086000b7202 */ /* 0x000fe20000000f00 */
[-C--:B------:R-:W-:Y:S01]  /*8b50*/  HMMA.16816.F32 R120, R176, R126.reuse, R12 ;  /* 0x0000007eb078723c */ /* 0x080fe2000000180c */
[----:B------:R-:W5:Y:S03]  /*8b60*/  LDL.LU R3, [R1+0x28] ;  /* 0x0000280001037983 */ /* 0x000f660000300800 */
[----:B------:R-:W-:Y:S01]  /*8b70*/  MOV R10, R135 ;  /* 0x00000087000a7202 */ /* 0x000fe20000000f00 */
[----:B------:R-:W5:Y:S02]  /*8b80*/  LDL.LU R14, [R1+0x1c] ;  /* 0x00001c00010e7983 */ /* 0x000f640000300800 */
[----:B------:R-:W-:Y:S01]  /*8b90*/  MOV R13, R133 ;  /* 0x00000085000d7202 */ /* 0x000fe20000000f00 */
[C---:B------:R-:W-:Y:S04]  /*8ba0*/  HMMA.16816.F32 R124, R108.reuse, R126, R16 ;  /* 0x0000007e6c7c723c */ /* 0x040fe80000001810 */
[----:B------:R-:W-:Y:S04]  /*8bb0*/  MOV R15, R132 ;  /* 0x00000084000f7202 */ /* 0x000fe80000000f00 */
[-C--:B---3--:R-:W-:Y:S08]  /*8bc0*/  HMMA.16816.F32 R128, R108, R140.reuse, R20 ;  /* 0x0000008c6c80723c */ /* 0x088ff00000001814 */
[C---:B------:R-:W-:Y:S08]  /*8bd0*/  HMMA.16816.F32 R132, R176.reuse, R140, R24 ;  /* 0x0000008cb084723c */ /* 0x040ff00000001818 */
[-C--:B------:R-:W-:Y:S08]  /*8be0*/  HMMA.16816.F32 R136, R176, R142.reuse, R28 ;  /* 0x0000008eb088723c */ /* 0x080ff0000000181c */
        /* <DEDUP_REMOVED lines=13> */
[-C--:B--2---:R-:W-:Y:S08]  /*8cc0*/  HMMA.16816.F32 R84, R108, R4.reuse, R84 ;  /* 0x000000046c54723c */ /* 0x084ff00000001854 */
[C---:B------:R-:W-:Y:S08]  /*8cd0*/  HMMA.16816.F32 R88, R176.reuse, R4, R88 ;  /* 0x00000004b058723c */ /* 0x040ff00000001858 */
[-C--:B------:R-:W-:Y:S08]  /*8ce0*/  HMMA.16816.F32 R92, R176, R6.reuse, R92 ;  /* 0x00000006b05c723c */ /* 0x080ff0000000185c */
[----:B------:R-:W-:Y:S04]  /*8cf0*/  HMMA.16816.F32 R96, R108, R6, R96 ;  /* 0x000000066c60723c */ /* 0x000fe80000001860 */
[----:B----4-:R-:W-:Y:S02]  /*8d00*/  FFMA.FTZ R101, R101, R9, R15 ;  /* 0x0000000965657223 */ /* 0x010fe4000001000f */
[----:B-----5:R-:W-:Y:S02]  /*8d10*/  FFMA.FTZ R100, R100, R8, R10 ;  /* 0x0000000864647223 */ /* 0x020fe4000001000a */
[----:B------:R-:W-:Y:S04]  /*8d20*/  FADD.FTZ R8, R243, R101 ;  /* 0x00000065f3087221 */ /* 0x000fe80000010000 */
[----:B------:R-:W-:Y:S02]  /*8d30*/  FFMA.FTZ R3, R0, R3, R216 ;  /* 0x0000000300037223 */ /* 0x000fe400000100d8 */
[----:B------:R-:W-:Y:S01]  /*8d40*/  FADD.FTZ R10, R245, R100 ;  /* 0x00000064f50a7221 */ /* 0x000fe20000010000 */
[----:B------:R-:W-:Y:S01]  /*8d50*/  MOV R100, R104 ;  /* 0x0000006800647202 */ /* 0x000fe20000000f00 */
[----:B------:R-:W-:Y:S02]  /*8d60*/  FFMA.FTZ R102, R102, R14, R13 ;  /* 0x0000000e66667223 */ /* 0x000fe4000001000d */
[----:B------:R-:W-:Y:S02]  /*8d70*/  FADD.FTZ R3, R217, R3 ;  /* 0x00000003d9037221 */ /* 0x000fe40000010000 */
        /* <DEDUP_REMOVED lines=47> */
[----:B------:R-:W-:Y:S01]  /*9070*/  FADD.FTZ R3, R201, R3 ;  /* 0x00000003c9037221 */ /* 0x000fe20000010000 */
[----:B------:R1:W-:Y:S01]  /*9080*/  STL [R1+0x1c], R4 ;  /* 0x00001c0401007387 */ /* 0x0003e20000100800 */
[----:B------:R-:W-:Y:S02]  /*9090*/  FADD.FTZ R8, R184, R8 ;  /* 0x00000008b8087221 */ /* 0x000fe40000010000 */
[----:B------:R-:W-:Y:S02]  /*90a0*/  FADD.FTZ R5, R193, R0 ;  /* 0x00000000c1057221 */ /* 0x000fe40000010000 */
[----:B------:R-:W-:Y:S02]  /*90b0*/  FADD.FTZ R6, R199, R3 ;  /* 0x00000003c7067221 */ /* 0x000fe40000010000 */
[----:B------:R-:W-:Y:S02]  /*90c0*/  FADD.FTZ R5, R191, R5 ;  /* 0x00000005bf057221 */ /* 0x000fe40000010000 */
[----:B------:R-:W-:Y:S02]  /*90d0*/  FADD.FTZ R6, R196, R6 ;  /* 0x00000006c4067221 */ /* 0x000fe40000010000 */
[----:B------:R-:W-:Y:S03]  /*90e0*/  FADD.FTZ R0, R185, R8 ;  /* 0x00000008b9007221 */ /* 0x000fe60000010000 */
[----:B------:R-:W-:Y:S01]  /*90f0*/  STL [R1+0x20], R6 ;  /* 0x0000200601007387 */ /* 0x000fe20000100800 */
[----:B------:R-:W-:Y:S01]  /*9100*/  FADD.FTZ R3, R107, R0 ;  /* 0x000000006b037221 */ /* 0x000fe20000010000 */
[----:B------:R-:W-:Y:S02]  /*9110*/  IADD3 R0, R250, -0x1, RZ ;  /* 0xfffffffffa007810 */ /* 0x000fe40007ffe0ff */
[----:B------:R-:W-:Y:S01]  /*9120*/  MOV R107, R2 ;  /* 0x00000002006b7202 */ /* 0x000fe20000000f00 */
[----:B------:R-:W-:Y:S01]  /*9130*/  FADD.FTZ R3, R106, R3 ;  /* 0x000000036a037221 */ /* 0x000fe20000010000 */
[----:B------:R-:W-:Y:S02]  /*9140*/  MOV R250, R0 ;  /* 0x0000000000fa7202 */ /* 0x000fe40000000f00 */
[----:B------:R-:W-:Y:S01]  /*9150*/  MOV R106, R103 ;  /* 0x00000067006a7202 */ /* 0x000fe20000000f00 */
[----:B-1----:R-:W-:Y:S05]  /*9160*/  FADD.FTZ R4, R190, R5 ;  /* 0x00000005be047221 */ /* 0x002fea0000010000 */
[----:B------:R-:W-:Y:S04]  /*9170*/  STL [R1+0x24], R4 ;  /* 0x0000240401007387 */ /* 0x000fe80000100800 */
[----:B------:R1:W-:Y:S02]  /*9180*/  STL [R1+0x28], R3 ;  /* 0x0000280301007387 */ /* 0x0003e40000100800 */
[----:B-1----:R-:W-:Y:S01]  /*9190*/  MOV R3, R105 ;  /* 0x0000006900037202 */ /* 0x002fe20000000f00 */
[----:B------:R-:W-:-:S05]  /*91a0*/  @P4 BRA `(.L_x_12) ;  /* 0xffffc78000004947 */ /* 0x000fca000383ffff */
.L_x_11:
[----:B-1----:R-:W2:Y:S04]  /*91b0*/  LDL.LU R0, [R1+0x1c] ;  /* 0x00001c0001007983 */ /* 0x002ea80000300800 */
[----:B------:R-:W3:Y:S04]  /*91c0*/  LDL.LU R4, [R1+0x20] ;  /* 0x0000200001047983 */ /* 0x000ee80000300800 */
[----:B------:R-:W4:Y:S04]  /*91d0*/  LDL.LU R8, [R1+0x24] ;  /* 0x0000240001087983 */ /* 0x000f280000300800 */
[----:B------:R-:W5:Y:S01]  /*91e0*/  LDL.LU R5, [R1+0x28] ;  /* 0x0000280001057983 */ /* 0x000f620000300800 */
[----:B------:R-:W-:-:S02]  /*91f0*/  MOV R18, 0xff800000 ;  /* 0xff80000000127802 */ /* 0x000fc40000000f00 */
[----:B------:R-:W-:Y:S02]  /*9200*/  MOV R19, 0xff800000 ;  /* 0xff80000000137802 */ /* 0x000fe40000000f00 */
[----:B------:R-:W-:Y:S02]  /*9210*/  MOV R20, 0xff800000 ;  /* 0xff80000000147802 */ /* 0x000fe40000000f00 */
[----:B------:R-:W-:Y:S02]  /*9220*/  MOV R21, 0xff800000 ;  /* 0xff80000000157802 */ /* 0x000fe40000000f00 */
[----:B------:R-:W-:Y:S01]  /*9230*/  PLOP3.LUT P4, PT, PT, PT, PT, 0x8, 0x0 ;  /* 0x000000000000781c */ /* 0x000fe20003f8e170 */
[----:B--2---:R-:W1:Y:S04]  /*9240*/  SHFL.BFLY PT, R11, R0, 0x2, 0x1f ;  /* 0x0c401f00000b7f89 */ /* 0x004e6800000e0000 */
[----:B---3--:R-:W2:Y:S04]  /*9250*/  SHFL.BFLY PT, R9, R4, 0x2, 0x1f ;  /* 0x0c401f0004097f89 */ /* 0x008ea800000e0000 */
[----:B----4-:R-:W3:Y:S04]  /*9260*/  SHFL.BFLY PT, R7, R8, 0x2, 0x1f ;  /* 0x0c401f0008077f89 */ /* 0x010ee800000e0000 */
[----:B-----5:R-:W4:Y:S01]  /*9270*/  SHFL.BFLY PT, R6, R5, 0x2, 0x1f ;  /* 0x0c401f0005067f89 */ /* 0x020f2200000e0000 */
[----:B-1----:R-:W-:-:S02]  /*9280*/  FADD.FTZ R11, R11, R0 ;  /* 0x000000000b0b7221 */ /* 0x002fc40000010000 */
[----:B--2---:R-:W-:-:S03]  /*9290*/  FADD.FTZ R9, R9, R4 ;  /* 0x0000000409097221 */ /* 0x004fc60000010000 */
[----:B------:R-:W1:Y:S01]  /*92a0*/  SHFL.BFLY PT, R0, R11, 0x1, 0x1f ;  /* 0x0c201f000b007f89 */ /* 0x000e6200000e0000 */
[----:B---3--:R-:W-:-:S03]  /*92b0*/  FADD.FTZ R7, R7, R8 ;  /* 0x0000000807077221 */ /* 0x008fc60000010000 */
[----:B------:R-:W2:Y:S01]  /*92c0*/  SHFL.BFLY PT, R4, R9, 0x1, 0x1f ;  /* 0x0c201f0009047f89 */ /* 0x000ea200000e0000 */
[----:B----4-:R-:W-:-:S03]  /*92d0*/  FADD.FTZ R6, R6, R5 ;  /* 0x0000000506067221 */ /* 0x010fc60000010000 */
[----:B------:R-:W3:Y:S04]  /*92e0*/  SHFL.BFLY PT, R3, R7, 0x1, 0x1f ;  /* 0x0c201f0007037f89 */ /* 0x000ee800000e0000 */
[----:B------:R-:W4:Y:S01]  /*92f0*/  SHFL.BFLY PT, R5, R6, 0x1, 0x1f ;  /* 0x0c201f0006057f89 */ /* 0x000f2200000e0000 */
[----:B-1----:R-:W-:Y:S01]  /*9300*/  FADD.FTZ R11, R11, R0 ;  /* 0x000000000b0b7221 */ /* 0x002fe20000010000 */
[----:B------:R-:W-:Y:S01]  /*9310*/  MOV R0, RZ ;  /* 0x000000ff00007202 */ /* 0x000fe20000000f00 */
[----:B--2---:R-:W-:-:S03]  /*9320*/  FADD.FTZ R9, R9, R4 ;  /* 0x0000000409097221 */ /* 0x004fc60000010000 */
[----:B------:R-:W-:Y:S02]  /*9330*/  FSETP.NE.FTZ.AND P3, PT, R11, RZ, PT ;  /* 0x000000ff0b00720b */ /* 0x000fe40003f75000 */
[----:B------:R-:W-:Y:S01]  /*9340*/  MOV R4, RZ ;  /* 0x000000ff00047202 */ /* 0x000fe20000000f00 */
[----:B---3--:R-:W-:Y:S01]  /*9350*/  FADD.FTZ R7, R7, R3 ;  /* 0x0000000307077221 */ /* 0x008fe20000010000 */
[----:B------:R-:W-:Y:S02]  /*9360*/  FSETP.NE.FTZ.AND P2, PT, R9, RZ, PT ;  /* 0x000000ff0900720b */ /* 0x000fe40003f55000 */
[----:B------:R-:W-:Y:S01]  /*9370*/  MOV R3, RZ ;  /* 0x000000ff00037202 */ /* 0x000fe20000000f00 */
[----:B----4-:R-:W-:Y:S01]  /*9380*/  FADD.FTZ R6, R5, R6 ;  /* 0x0000000605067221 */ /* 0x010fe20000010000 */
[----:B------:R-:W-:-:S04]  /*9390*/  FSETP.NE.FTZ.AND P1, PT, R7, RZ, PT ;  /* 0x000000ff0700720b */ /* 0x000fc80003f35000 */
[----:B------:R-:W-:Y:S01]  /*93a0*/  FSETP.NE.FTZ.AND P0, PT, R6, RZ, PT ;  /* 0x000000ff0600720b */ /* 0x000fe20003f15000 */
[----:B------:R-:W1:Y:S08]  /*93b0*/  @P3 MUFU.RCP R0, R11 ;  /* 0x0000000b00003308 */ /* 0x000e700000001000 */
[----:B------:R-:W2:Y:S04]  /*93c0*/  @P1 MUFU.RCP R3, R7 ;  /* 0x0000000700031308 */ /* 0x000ea80000001000 */
[----:B------:R-:W-:Y:S01]  /*93d0*/  @P0 MOV R8, 0x3f317218 ;  /* 0x3f31721800080802 */ /* 0x000fe20000000f00 */
[----:B-1----:R-:W-:-:S03]  /*93e0*/  FMUL.FTZ R116, R0, R116 ;  /* 0x0000007400747220 */ /* 0x002fc60000410000 */
[----:B------:R-:W1:Y:S01]  /*93f0*/  @P2 MUFU.RCP R4, R9 ;  /* 0x0000000900042308 */ /* 0x000e620000001000 */
[C---:B------:R-:W-:Y:S02]  /*9400*/  FMUL.FTZ R117, R0.reuse, R117 ;  /* 0x0000007500757220 */ /* 0x040fe40000410000 */
[C---:B------:R-:W-:Y:S02]  /*9410*/  FMUL.FTZ R124, R0.reuse, R124 ;  /* 0x0000007c007c7220 */ /* 0x040fe40000410000 */
[C---:B------:R-:W-:Y:S02]  /*9420*/  FMUL.FTZ R125, R0.reuse, R125 ;  /* 0x0000007d007d7220 */ /* 0x040fe40000410000 */
[C---:B------:R-:W-:Y:S01]  /*9430*/  FMUL.FTZ R128, R0.reuse, R128 ;  /* 0x0000008000807220 */ /* 0x040fe20000410000 */
[----:B------:R-:W-:Y:S01]  /*9440*/  @P3 MUFU.LG2 R11, R11 ;  /* 0x0000000b000b3308 */ /* 0x000fe20000000c00 */
[C---:B------:R-:W-:Y:S02]  /*9450*/  FMUL.FTZ R129, R0.reuse, R129 ;  /* 0x0000008100817220 */ /* 0x040fe40000410000 */
[----:B------:R-:W-:-:S02]  /*9460*/  FMUL.FTZ R140, R0, R140 ;  /* 0x0000008c008c7220 */ /* 0x000fc40000410000 */
[C---:B------:R-:W-:Y:S02]  /*9470*/  FMUL.FTZ R141, R0.reuse, R141 ;  /* 0x0000008d008d7220 */ /* 0x040fe40000410000 */
[C---:B------:R-:W-:Y:S01]  /*9480*/  FMUL.FTZ R144, R0.reuse, R144 ;  /* 0x0000009000907220 */ /* 0x040fe20000410000 */
[----:B------:R-:W-:Y:S01]  /*9490*/  @P2 MUFU.LG2 R9, R9 ;  /* 0x0000000900092308 */ /* 0x000fe20000000c00 */
[C---:B------:R-:W-:Y:S02]  /*94a0*/  FMUL.FTZ R145, R0.reuse, R145 ;  /* 0x0000009100917220 */ /* 0x040fe40000410000 */
[C---:B------:R-:W-:Y:S02]  /*94b0*/  FMUL.FTZ R156, R0.reuse, R156 ;  /* 0x0000009c009c7220 */ /* 0x040fe40000410000 */
[C---:B------:R-:W-:Y:S02]  /*94c0*/  FMUL.FTZ R157, R0.reuse, R157 ;  /* 0x0000009d009d7220 */ /* 0x040fe40000410000 */
[C---:B------:R-:W-:Y:S01]  /*94d0*/  FMUL.FTZ R160, R0.reuse, R160 ;  /* 0x000000a000a07220 */ /* 0x040fe20000410000 */
[----:B------:R-:W-:Y:S01]  /*94e0*/  @P1 MUFU.LG2 R7, R7 ;  /* 0x0000000700071308 */ /* 0x000fe20000000c00 */
[----:B------:R-:W-:-:S02]  /*94f0*/  FMUL.FTZ R161, R0, R161 ;  /* 0x000000a100a17220 */ /* 0x000fc40000410000 */
[C---:B------:R-:W-:Y:S02]  /*9500*/  FMUL.FTZ R172, R0.reuse, R172 ;  /* 0x000000ac00ac7220 */ /* 0x040fe40000410000 */
[C---:B------:R-:W-:Y:S02]  /*9510*/  FMUL.FTZ R173, R0.reuse, R173 ;  /* 0x000000ad00ad7220 */ /* 0x040fe40000410000 */
[C---:B------:R-:W-:Y:S02]  /*9520*/  FMUL.FTZ R68, R0.reuse, R68 ;  /* 0x0000004400447220 */ /* 0x040fe40000410000 */
[C---:B------:R-:W-:Y:S02]  /*9530*/  FMUL.FTZ R69, R0.reuse, R69 ;  /* 0x0000004500457220 */ /* 0x040fe40000410000 */
[C---:B------:R-:W-:Y:S02]  /*9540*/  FMUL.FTZ R80, R0.reuse, R80 ;  /* 0x0000005000507220 */ /* 0x040fe40000410000 */
[----:B------:R-:W-:-:S02]  /*9550*/  FMUL.FTZ R81, R0, R81 ;  /* 0x0000005100517220 */ /* 0x000fc40000410000 */
[C---:B------:R-:W-:Y:S02]  /*9560*/  FMUL.FTZ R84, R0.reuse, R84 ;  /* 0x0000005400547220 */ /* 0x040fe40000410000 */
[C---:B------:R-:W-:Y:S02]  /*9570*/  FMUL.FTZ R85, R0.reuse, R85 ;  /* 0x0000005500557220 */ /* 0x040fe40000410000 */
[C---:B------:R-:W-:Y:S02]  /*9580*/  FMUL.FTZ R96, R0.reuse, R96 ;  /* 0x0000006000607220 */ /* 0x040fe40000410000 */
[----:B------:R-:W-:Y:S01]  /*9590*/  FMUL.FTZ R97, R0, R97 ;  /* 0x0000006100617220 */ /* 0x000fe20000410000 */
[----:B------:R-:W-:Y:S01]  /*95a0*/  MOV R0, RZ ;  /* 0x000000ff00007202 */ /* 0x000fe20000000f00 */
[C---:B--2---:R-:W-:Y:S02]  /*95b0*/  FMUL.FTZ R112, R3.reuse, R112 ;  /* 0x0000007003707220 */ /* 0x044fe40000410000 */
[----:B------:R-:W-:-:S02]  /*95c0*/  FMUL.FTZ R113, R3, R113 ;  /* 0x0000007103717220 */ /* 0x000fc40000410000 */
[C---:B------:R-:W-:Y:S01]  /*95d0*/  FMUL.FTZ R120, R3.reuse, R120 ;  /* 0x0000007803787220 */ /* 0x040fe20000410000 */
[----:B------:R-:W2:Y:S01]  /*95e0*/  @P0 MUFU.RCP R0, R6 ;  /* 0x0000000600000308 */ /* 0x000ea20000001000 */
[C---:B------:R-:W-:Y:S02]  /*95f0*/  FMUL.FTZ R121, R3.reuse, R121 ;  /* 0x0000007903797220 */ /* 0x040fe40000410000 */
[C---:B------:R-:W-:Y:S02]  /*9600*/  FMUL.FTZ R132, R3.reuse, R132 ;  /* 0x0000008403847220 */ /* 0x040fe40000410000 */
[C---:B------:R-:W-:Y:S02]  /*9610*/  FMUL.FTZ R133, R3.reuse, R133 ;  /* 0x0000008503857220 */ /* 0x040fe40000410000 */
[C---:B------:R-:W-:Y:S01]  /*9620*/  FMUL.FTZ R136, R3.reuse, R136 ;  /* 0x0000008803887220 */ /* 0x040fe20000410000 */
[----:B------:R-:W3:Y:S01]  /*9630*/  @P0 MUFU.LG2 R6, R6 ;  /* 0x0000000600060308 */ /* 0x000ee20000000c00 */
        /* <DEDUP_REMOVED lines=17> */
[----:B------:R-:W-:Y:S01]  /*9750*/  @P2 MOV R3, 0x3f317218 ;  /* 0x3f31721800032802 */ /* 0x000fe20000000f00 */
[C---:B-1----:R-:W-:Y:S02]  /*9760*/  FMUL.FTZ R118, R4.reuse, R118 ;  /* 0x0000007604767220 */ /* 0x042fe40000410000 */
        /* <DEDUP_REMOVED lines=24> */
[C---:B--2---:R-:W-:Y:S02]  /*98f0*/  FMUL.FTZ R114, R0.reuse, R114 ;  /* 0x0000007200727220 */ /* 0x044fe40000410000 */
        /* <DEDUP_REMOVED lines=24> */
[----:B------:R-:W-:Y:S02]  /*9a80*/  @P2 FMUL.FTZ R5, R3, c[0x0][0x2d0] ;  /* 0x0000b40003052a20 */ /* 0x000fe40000410000 */
[----:B------:R-:W-:-:S02]  /*9a90*/  @P3 FMUL.FTZ R10, R4, c[0x0][0x2d0] ;  /* 0x0000b400040a3a20 */ /* 0x000fc40000410000 */
[----:B------:R-:W-:Y:S02]  /*9aa0*/  @P1 FMUL.FTZ R3, R0, c[0x0][0x2d0] ;  /* 0x0000b40000031a20 */ /* 0x000fe40000410000 */
[----:B------:R-:W-:Y:S02]  /*9ab0*/  @P3 FMUL.FTZ R11, R11, 0.69314718246459960938 ;  /* 0x3f3172180b0b3820 */ /* 0x000fe40000410000 */
[----:B------:R-:W-:Y:S02]  /*9ac0*/  @P2 FMUL.FTZ R9, R9, 0.69314718246459960938 ;  /* 0x3f31721809092820 */ /* 0x000fe40000410000 */
[----:B------:R-:W-:Y:S02]  /*9ad0*/  @P1 FMUL.FTZ R7, R7, 0.69314718246459960938 ;  /* 0x3f31721807071820 */ /* 0x000fe40000410000 */
[----:B---3--:R-:W-:Y:S02]  /*9ae0*/  @P0 FMUL.FTZ R4, R6, 0.69314718246459960938 ;  /* 0x3f31721806040820 */ /* 0x008fe40000410000 */
[----:B------:R-:W-:-:S02]  /*9af0*/  @P0 FMUL.FTZ R0, R8, c[0x0][0x2d0] ;  /* 0x0000b40008000a20 */ /* 0x000fc40000410000 */
[----:B------:R-:W-:Y:S02]  /*9b00*/  @P3 FFMA.FTZ R18, R10, R105, R11 ;  /* 0x000000690a123223 */ /* 0x000fe4000001000b */
[----:B------:R-:W-:Y:S02]  /*9b10*/  @P2 FFMA.FTZ R19, R5, R104, R9 ;  /* 0x0000006805132223 */ /* 0x000fe40000010009 */
[----:B------:R-:W-:Y:S02]  /*9b20*/  @P1 FFMA.FTZ R20, R3, R103, R7 ;  /* 0x0000006703141223 */ /* 0x000fe40000010007 */
[----:B------:R-:W-:Y:S02]  /*9b30*/  @P0 FFMA.FTZ R21, R0, R2, R4 ;  /* 0x0000000200150223 */ /* 0x000fe40000010004 */
.L_x_3:
[----:B--2---:R-:W-:Y:S05]  /*9b40*/  @P4 BRA `(.L_x_15) ;  /* 0x00001a2000004947 */ /* 0x004fea0003800000 */
[----:B------:R-:W2:Y:S01]  /*9b50*/  LDL.LU R14, [R1+0x30] ;  /* 0x00003000010e7983 */ /* 0x000ea20000300800 */
[----:B------:R-:W-:Y:S01]  /*9b60*/  MOV R24, c[0x0][0x4e8] ;  /* 0x00013a0000187a02 */ /* 0x000fe20000000f00 */
[----:B------:R-:W-:Y:S02]  /*9b70*/  BSSY B0, `(.L_x_16) ;  /* 0x00000c1000007945 */ /* 0x000fe40003800000 */
[----:B------:R-:W3:Y:S01]  /*9b80*/  S2R R16, SR_TID.X ;  /* 0x0000000000107919 */ /* 0x000ee20000002100 */
[C---:B------:R-:W-:Y:S01]  /*9b90*/  ISETP.NE.AND P0, PT, R24.reuse, 0x1, PT ;  /* 0x000000011800780c */ /* 0x040fe20003f05270 */
[----:B------:R-:W-:-:S02]  /*9ba0*/  IMAD R24, R24, c[0x0][0x388], RZ ;  /* 0x0000e20018187a24 */ /* 0x000fc400078e02ff */
[----:B------:R-:W4:Y:S04]  /*9bb0*/  S2R R12, SR_CTAID.Y ;  /* 0x00000000000c7919 */ /* 0x000f280000002600 */
[----:B------:R-:W5:Y:S04]  /*9bc0*/  S2R R13, SR_CTAID.Z ;  /* 0x00000000000d7919 */ /* 0x000f680000002700 */
[----:B------:R-:W1:Y:S01]  /*9bd0*/  S2R R15, SR_CTAID.X ;  /* 0x00000000000f7919 */ /* 0x000e620000002500 */
[----:B---3--:R-:W-:-:S04]  /*9be0*/  SHF.R.S32.HI R11, RZ, 0x1f, R16 ;  /* 0x0000001fff0b7819 */ /* 0x008fc80000011410 */
[CC--:B------:R-:W-:Y:S02]  /*9bf0*/  LEA.HI R4, R11.reuse, R16.reuse, RZ, 0x2 ;  /* 0x000000100b047211 */ /* 0x0c0fe400078f10ff */
[----:B------:R-:W-:Y:S02]  /*9c00*/  LEA.HI R11, R11, R16, RZ, 0x5 ;  /* 0x000000100b0b7211 */ /* 0x000fe400078f28ff */
[----:B------:R-:W-:Y:S02]  /*9c10*/  LOP3.LUT R4, R4, 0xfffffffc, RZ, 0xc0, !PT ;  /* 0xfffffffc04047812 */ /* 0x000fe400078ec0ff */
[--C-:B------:R-:W-:Y:S02]  /*9c20*/  SHF.R.S32.HI R6, RZ, 0x5, R11.reuse ;  /* 0x00000005ff067819 */ /* 0x100fe4000001140b */
[----:B------:R-:W-:Y:S02]  /*9c30*/  SHF.R.S32.HI R5, RZ, 0x1f, R11 ;  /* 0x0000001fff057819 */ /* 0x000fe4000001140b */
[----:B------:R-:W-:Y:S01]  /*9c40*/  LOP3.LUT R11, R11, 0xffffffe0, RZ, 0xc0, !PT ;  /* 0xffffffe00b0b7812 */ /* 0x000fe200078ec0ff */
[----:B------:R-:W-:Y:S01]  /*9c50*/  BAR.SYNC.DEFER_BLOCKING 0x1, 0x80 ;  /* 0x0042000000007b1d */ /* 0x000fe20000010000 */
[----:B--2---:R-:W-:Y:S01]  /*9c60*/  SHF.R.S32.HI R10, RZ, 0x1f, R14 ;  /* 0x0000001fff0a7819 */ /* 0x004fe2000001140e */
[----:B------:R-:W-:-:S04]  /*9c70*/  IMAD.WIDE.U32 R2, R14, c[0x0][0x4d0], RZ ;  /* 0x000134000e027a25 */ /* 0x000fc800078e00ff */
[----:B------:R-:W-:Y:S02]  /*9c80*/  IMAD R0, R10, c[0x0][0x4d0], RZ ;  /* 0x000134000a007a24 */ /* 0x000fe400078e02ff */
[----:B------:R-:W-:Y:S02]  /*9c90*/  IMAD.MOV R9, RZ, RZ, -R14 ;  /* 0x000000ffff097224 */ /* 0x000fe400078e0a0e */
[----:B------:R-:W-:Y:S02]  /*9ca0*/  IMAD R8, R14, c[0x0][0x4d4], R0 ;  /* 0x000135000e087a24 */ /* 0x000fe400078e0200 */
[----:B------:R-:W-:Y:S01]  /*9cb0*/  IMAD.IADD R0, R16, 0x1, -R4 ;  /* 0x0000000110007824 */ /* 0x000fe200078e0a04 */
[----:B------:R-:W-:Y:S01]  /*9cc0*/  LEA.HI R4, R5, R6, RZ, 0x2 ;  /* 0x0000000605047211 */ /* 0x000fe200078f10ff */
[----:B------:R-:W-:Y:S01]  /*9cd0*/  IMAD.IADD R5, R3, 0x1, R8 ;  /* 0x0000000103057824 */ /* 0x000fe200078e0208 */
[----:B------:R-:W-:Y:S01]  /*9ce0*/  IADD3 R16, -R11, R16, RZ ;  /* 0x000000100b107210 */ /* 0x000fe20007ffe1ff */
[----:B----4-:R-:W-:Y:S01]  /*9cf0*/  IMAD R12, R9, c[0x0][0x550], R12 ;  /* 0x00015400090c7a24 */ /* 0x010fe200078e020c */
[----:B------:R-:W-:-:S02]  /*9d00*/  LEA.HI R7, R0, R0, RZ, 0x1 ;  /* 0x0000000000077211 */ /* 0x000fc400078f08ff */
[----:B------:R-:W-:Y:S01]  /*9d10*/  LOP3.LUT R8, R4, 0xffffffc, RZ, 0xc0, !PT ;  /* 0x0ffffffc04087812 */ /* 0x000fe200078ec0ff */
[----:B------:R-:W-:Y:S01]  /*9d20*/  IMAD.MOV.U32 R4, RZ, RZ, R2 ;  /* 0x000000ffff047224 */ /* 0x000fe200078e0002 */
[C---:B------:R-:W-:Y:S01]  /*9d30*/  LOP3.LUT R3, R7.reuse, 0x1ffffffe, RZ, 0xc0, !PT ;  /* 0x1ffffffe07037812 */ /* 0x040fe200078ec0ff */
[----:B------:R-:W-:Y:S01]  /*9d40*/  IMAD.SHL.U32 R2, R7, 0x20, RZ ;  /* 0x0000002007027824 */ /* 0x000fe200078e00ff */
[----:B------:R-:W-:Y:S01]  /*9d50*/  SHF.R.S32.HI R7, RZ, 0x1f, R16 ;  /* 0x0000001fff077819 */ /* 0x000fe20000011410 */
[----:B------:R-:W-:Y:S01]  /*9d60*/  IMAD.IADD R9, R6, 0x1, -R8 ;  /* 0x0000000106097824 */ /* 0x000fe200078e0a08 */
[----:B------:R-:W-:Y:S01]  /*9d70*/  IADD3 R8, R0, -R3, RZ ;  /* 0x8000000300087210 */ /* 0x000fe20007ffe0ff */
[----:B------:R-:W-:Y:S01]  /*9d80*/  IMAD R0, R10, c[0x0][0x438], RZ ;  /* 0x00010e000a007a24 */ /* 0x000fe200078e02ff */
[----:B------:R-:W-:Y:S01]  /*9d90*/  LEA.HI R17, R7, R16, RZ, 0x2 ;  /* 0x0000001007117211 */ /* 0x000fe200078f10ff */
[----:B-----5:R-:W-:Y:S01]  /*9da0*/  IMAD.WIDE.U32 R4, R13, c[0x0][0x4d8], R4 ;  /* 0x000136000d047a25 */ /* 0x020fe200078e0004 */
[----:B------:R-:W-:-:S02]  /*9db0*/  SHF.R.S32.HI R10, RZ, 0x1f, R13 ;  /* 0x0000001fff0a7819 */ /* 0x000fc4000001140d */
[----:B------:R-:W-:Y:S01]  /*9dc0*/  SHF.R.S32.HI R7, RZ, 0x2, R17 ;  /* 0x00000002ff077819 */ /* 0x000fe20000011411 */
[----:B------:R-:W-:Y:S01]  /*9dd0*/  IMAD R6, R14, c[0x0][0x43c], R0 ;  /* 0x00010f000e067a24 */ /* 0x000fe200078e0200 */
[----:B------:R-:W-:Y:S01]  /*9de0*/  LOP3.LUT R0, R2, 0xffffffc0, RZ, 0xc0, !PT ;  /* 0xffffffc002007812 */ /* 0x000fe200078ec0ff */
[----:B------:R-:W-:Y:S01]  /*9df0*/  IMAD.WIDE.U32 R2, R14, c[0x0][0x438], RZ ;  /* 0x00010e000e027a25 */ /* 0x000fe200078e00ff */
[----:B------:R-:W-:-:S03]  /*9e00*/  LOP3.LUT P1, RZ, R16, 0x3, RZ, 0xc0, !PT ;  /* 0x0000000310ff7812 */ /* 0x000fc6000782c0ff */
[----:B------:R-:W-:Y:S02]  /*9e10*/  IMAD R8, R8, 0x8, R0 ;  /* 0x0000000808087824 */ /* 0x000fe400078e0200 */
[----:B------:R-:W-:Y:S02]  /*9e20*/  IMAD R14, R9, 0x10, R7 ;  /* 0x00000010090e7824 */ /* 0x000fe400078e0207 */
[----:B------:R-:W-:Y:S02]  /*9e30*/  IMAD R11, R10, c[0x0][0x4d8], RZ ;  /* 0x000136000a0b7a24 */ /* 0x000fe400078e02ff */
[----:B------:R-:W-:Y:S02]  /*9e40*/  IMAD.IADD R8, R14, 0x1, R8 ;  /* 0x000000010e087824 */ /* 0x000fe400078e0208 */
[----:B------:R-:W-:Y:S02]  /*9e50*/  IMAD.IADD R3, R3, 0x1, R6 ;  /* 0x0000000103037824 */ /* 0x000fe400078e0206 */
[----:B------:R-:W-:-:S02]  /*9e60*/  IMAD R6, R10, c[0x0][0x440], RZ ;  /* 0x000110000a067a24 */ /* 0x000fc400078e02ff */
[----:B-1----:R-:W-:Y:S02]  /*9e70*/  IMAD R8, R15, 0x80, R8 ;  /* 0x000000800f087824 */ /* 0x002fe400078e0208 */
[C---:B------:R-:W-:Y:S02]  /*9e80*/  IMAD R0, R13.reuse, c[0x0][0x4dc], R11 ;  /* 0x000137000d007a24 */ /* 0x040fe400078e020b */
[C---:B------:R-:W-:Y:S02]  /*9e90*/  IMAD R6, R13.reuse, c[0x0][0x444], R6 ;  /* 0x000111000d067a24 */ /* 0x040fe400078e0206 */
[----:B------:R-:W-:Y:S01]  /*9ea0*/  IMAD.WIDE.U32 R2, R13, c[0x0][0x440], R2 ;  /* 0x000110000d027a25 */ /* 0x000fe200078e0002 */
[----:B------:R-:W-:Y:S02]  /*9eb0*/  IADD3 R5, R5, R0, RZ ;  /* 0x0000000005057210 */ /* 0x000fe40007ffe0ff */
[----:B------:R-:W-:Y:S01]  /*9ec0*/  SHF.R.S32.HI R0, RZ, 0x1f, R12 ;  /* 0x0000001fff007819 */ /* 0x000fe2000001140c */
[----:B------:R-:W-:Y:S01]  /*9ed0*/  @P0 IMAD.HI.U32 R11, R8, c[0x0][0x4ec], RZ ;  /* 0x00013b00080b0a27 */ /* 0x000fe200078e00ff */
[----:B------:R-:W-:-:S03]  /*9ee0*/  IADD3 R3, R3, R6, RZ ;  /* 0x0000000603037210 */ /* 0x000fc60007ffe0ff */
[----:B------:R-:W-:-:S04]  /*9ef0*/  @P0 IMAD.HI.U32 R10, R8, c[0x0][0x4ec], RZ ;  /* 0x00013b00080a0a27 */ /* 0x000fc800078e00ff */
[--C-:B------:R-:W-:Y:S01]  /*9f00*/  IMAD.MOV.U32 R6, RZ, RZ, R8.reuse ;  /* 0x000000ffff067224 */ /* 0x100fe200078e0008 */
[----:B------:R-:W-:Y:S01]  /*9f10*/  @P0 SHF.R.U32.HI R6, RZ, c[0x0][0x4f0], R11 ;  /* 0x00013c00ff060a19 */ /* 0x000fe2000001160b */
[----:B------:R-:W-:Y:S01]  /*9f20*/  IMAD.MOV.U32 R7, RZ, RZ, R8 ;  /* 0x000000ffff077224 */ /* 0x000fe200078e0008 */
[----:B------:R-:W-:Y:S01]  /*9f30*/  @P0 SHF.R.U32.HI R7, RZ, c[0x0][0x4f0], R10 ;  /* 0x00013c00ff070a19 */ /* 0x000fe2000001160a */
[----:B------:R-:W-:Y:S01]  /*9f40*/  IMAD R9, R0, c[0x0][0x448], RZ ;  /* 0x0001120000097a24 */ /* 0x000fe200078e02ff */
[----:B------:R-:W-:Y:S01]  /*9f50*/  IADD3 R10, -R6, RZ, RZ ;  /* 0x000000ff060a7210 */ /* 0x000fe20007ffe1ff */
[----:B------:R-:W-:Y:S02]  /*9f60*/  IMAD R0, R0, c[0x0][0x4e0], RZ ;  /* 0x0001380000007a24 */ /* 0x000fe400078e02ff */
[C---:B------:R-:W-:Y:S01]  /*9f70*/  IMAD R11, R12.reuse, c[0x0][0x44c], R9 ;  /* 0x000113000c0b7a24 */ /* 0x040fe200078e0209 */
[----:B------:R-:W-:Y:S01]  /*9f80*/  SHF.R.S32.HI R9, RZ, 0x1f, R7 ;  /* 0x0000001fff097819 */ /* 0x000fe20000011407 */
[----:B------:R-:W-:-:S02]  /*9f90*/  IMAD R13, R12, c[0x0][0x4e4], R0 ;  /* 0x000139000c0d7a24 */ /* 0x000fc400078e0200 */
[----:B------:R-:W-:-:S04]  /*9fa0*/  IMAD.WIDE.U32 R4, R12, c[0x0][0x4e0], R4 ;  /* 0x000138000c047a25 */ /* 0x000fc800078e0004 */
[----:B------:R-:W-:Y:S01]  /*9fb0*/  IMAD R0, R10, c[0x0][0x4e8], R8 ;  /* 0x00013a000a007a24 */ /* 0x000fe200078e0208 */
[----:B------:R-:W-:Y:S01]  /*9fc0*/  SHF.R.S32.HI R10, RZ, 0x1f, R6 ;  /* 0x0000001fff0a7819 */ /* 0x000fe20000011406 */
[----:B------:R-:W-:Y:S01]  /*9fd0*/  IMAD R9, R9, c[0x0][0x430], RZ ;  /* 0x00010c0009097a24 */ /* 0x000fe200078e02ff */
[----:B------:R-:W-:Y:S01]  /*9fe0*/  IADD3 R4, P0, R6, R4, RZ ;  /* 0x0000000406047210 */ /* 0x000fe20007f1e0ff */
[----:B------:R-:W-:Y:S01]  /*9ff0*/  IMAD.WIDE.U32 R2, R12, c[0x0][0x448], R2 ;  /* 0x000112000c027a25 */ /* 0x000fe200078e0002 */
[----:B------:R-:W-:Y:S02]  /*a000*/  SHF.R.S32.HI R6, RZ, 0x1f, R0 ;  /* 0x0000001fff067819 */ /* 0x000fe40000011400 */
[----:B------:R-:W-:Y:S01]  /*a010*/  IADD3.X R5, R10, R5, R13, P0, !PT ;  /* 0x000000050a057210 */ /* 0x000fe200007fe40d */
[----:B------:R-:W-:Y:S02]  /*a020*/  IMAD R10, R7, c[0x0][0x434], R9 ;  /* 0x00010d00070a7a24 */ /* 0x000fe400078e0209 */
[----:B------:R-:W-:-:S02]  /*a030*/  IMAD R9, R6, c[0x0][0x4c8], RZ ;  /* 0x0001320006097a24 */ /* 0x000fc400078e02ff */
[----:B------:R-:W-:Y:S02]  /*a040*/  IMAD.MOV R6, RZ, RZ, -R7 ;  /* 0x000000ffff067224 */ /* 0x000fe400078e0a07 */
[----:B------:R-:W-:-:S04]  /*a050*/  IMAD.WIDE.U32 R4, R0, c[0x0][0x4c8], R4 ;  /* 0x0001320000047a25 */ /* 0x000fc800078e0004 */
[----:B------:R-:W-:Y:S02]  /*a060*/  IMAD R0, R0, c[0x0][0x4cc], R9 ;  /* 0x0001330000007a24 */ /* 0x000fe400078e0209 */
[----:B------:R-:W-:Y:S02]  /*a070*/  IMAD.IADD R3, R3, 0x1, R11 ;  /* 0x0000000103037824 */ /* 0x000fe400078e020b */
[----:B------:R-:W-:Y:S01]  /*a080*/  IMAD R13, R6, c[0x0][0x4e8], R8 ;  /* 0x00013a00060d7a24 */ /* 0x000fe200078e0208 */
[C---:B------:R-:W-:Y:S01]  /*a090*/  LEA R6, P0, R4.reuse, c[0x0][0x4a8], 0x2 ;  /* 0x00012a0004067a11 */ /* 0x040fe200078010ff */
[----:B------:R-:W-:Y:S02]  /*a0a0*/  IMAD.IADD R0, R5, 0x1, R0 ;  /* 0x0000000105007824 */ /* 0x000fe400078e0200 */
[----:B------:R-:W-:Y:S01]  /*a0b0*/  IMAD.WIDE.U32 R2, R7, c[0x0][0x430], R2 ;  /* 0x00010c0007027a25 */ /* 0x000fe200078e0002 */
[----:B------:R-:W-:Y:S01]  /*a0c0*/  SHF.R.S32.HI R7, RZ, 0x1f, R13 ;  /* 0x0000001fff077819 */ /* 0x000fe2000001140d */
[----:B------:R-:W-:Y:S01]  /*a0d0*/  SHFL.IDX PT, R8, R6, 0x2, 0x1c1f ;  /* 0x005c1f0006087f89 */ /* 0x000fe200000e0000 */
[----:B------:R-:W-:Y:S01]  /*a0e0*/  LEA.HI.X R0, R4, c[0x0][0x4ac], R0, 0x2, P0 ;  /* 0x00012b0004007a11 */ /* 0x000fe200000f1400 */
[----:B------:R-:W-:Y:S01]  /*a0f0*/  IMAD R12, R15, 0x80, R14 ;  /* 0x000000800f0c7824 */ /* 0x000fe200078e020e */
[----:B------:R-:W-:Y:S01]  /*a100*/  IADD3 R3, R3, R10, RZ ;  /* 0x0000000a03037210 */ /* 0x000fe20007ffe0ff */
[----:B------:R-:W-:Y:S01]  /*a110*/  IMAD R7, R7, c[0x0][0x428], RZ ;  /* 0x00010a0007077a24 */ /* 0x000fe200078e02ff */
[----:B------:R-:W-:Y:S02]  /*a120*/  SHFL.IDX PT, R4, R6, RZ, 0x1c1f ;  /* 0x001c1fff06047589 */ /* 0x000fe400000e0000 */
[C---:B------:R-:W-:Y:S01]  /*a130*/  IADD3 R14, R12.reuse, 0x40, RZ ;  /* 0x000000400c0e7810 */ /* 0x040fe20007ffe0ff */
[C---:B------:R-:W-:Y:S01]  /*a140*/  IMAD R15, R13.reuse, c[0x0][0x42c], R7 ;  /* 0x00010b000d0f7a24 */ /* 0x040fe200078e0207 */
[----:B------:R-:W1:Y:S01]  /*a150*/  SHFL.IDX PT, R5, R0, RZ, 0x1c1f ;  /* 0x001c1fff00057589 */ /* 0x000e6200000e0000 */
[----:B------:R-:W-:Y:S01]  /*a160*/  IMAD.WIDE.U32 R2, R13, c[0x0][0x428], R2 ;  /* 0x00010a000d027a25 */ /* 0x000fe200078e0002 */
[----:B------:R-:W-:-:S02]  /*a170*/  IADD3 R13, R12, 0x48, RZ ;  /* 0x000000480c0d7810 */ /* 0x000fc40007ffe0ff */
[----:B------:R-:W-:Y:S01]  /*a180*/  SHFL.IDX PT, R10, R6, 0x1, 0x1c1f ;  /* 0x003c1f00060a7f89 */ /* 0x000fe200000e0000 */
[-C--:B------:R-:W-:Y:S02]  /*a190*/  ISETP.GE.OR P4, PT, R12, R24.reuse, P1 ;  /* 0x000000180c00720c */ /* 0x080fe40000f86670 */
[-C--:B------:R-:W-:Y:S01]  /*a1a0*/  ISETP.GE.OR P2, PT, R14, R24.reuse, P1 ;  /* 0x000000180e00720c */ /* 0x080fe20000f46670 */
[----:B------:R-:W2:Y:S01]  /*a1b0*/  SHFL.IDX PT, R11, R0, 0x1, 0x1c1f ;  /* 0x003c1f00000b7f89 */ /* 0x000ea200000e0000 */
[----:B------:R-:W-:Y:S02]  /*a1c0*/  IADD3 R3, R3, R15, RZ ;  /* 0x0000000f03037210 */ /* 0x000fe40007ffe0ff */
[----:B------:R-:W-:Y:S01]  /*a1d0*/  LEA R23, P0, R2, c[0x0][0x400], 0x2 ;  /* 0x0001000002177a11 */ /* 0x000fe200078010ff */
[----:B------:R-:W3:Y:S01]  /*a1e0*/  SHFL.IDX PT, R9, R0, 0x2, 0x1c1f ;  /* 0x005c1f0000097f89 */ /* 0x000ee200000e0000 */
[-C--:B------:R-:W-:Y:S02]  /*a1f0*/  ISETP.GE.AND P5, PT, R14, R24.reuse, PT ;  /* 0x000000180e00720c */ /* 0x080fe40003fa6270 */
[----:B------:R-:W-:Y:S01]  /*a200*/  LEA.HI.X R22, R2, c[0x0][0x404], R3, 0x2, P0 ;  /* 0x0001010002167a11 */ /* 0x000fe200000f1403 */
[----:B------:R-:W-:Y:S01]  /*a210*/  SHFL.IDX PT, R6, R6, 0x3, 0x1c1f ;  /* 0x007c1f0006067f89 */ /* 0x000fe200000e0000 */
[----:B------:R-:W-:-:S03]  /*a220*/  ISETP.GE.AND P6, PT, R13, R24, PT ;  /* 0x000000180d00720c */ /* 0x000fc60003fc6270 */
[----:B------:R4:W5:Y:S04]  /*a230*/  SHFL.IDX PT, R7, R0, 0x3, 0x1c1f ;  /* 0x007c1f0000077f89 */ /* 0x00096800000e0000 */
[----:B-1----:R1:W-:Y:S04]  /*a240*/  @!P4 ST.E [R4.64], R18 ;  /* 0x000000120400c985 */ /* 0x0023e8000c101906 */
[----:B------:R1:W1:Y:S04]  /*a250*/  SHFL.IDX PT, R2, R23, RZ, 0x1c1f ;  /* 0x001c1fff17027589 */ /* 0x00026800000e0000 */
[----:B------:R1:W1:Y:S01]  /*a260*/  SHFL.IDX PT, R3, R22, RZ, 0x1c1f ;  /* 0x001c1fff16037589 */ /* 0x00026200000e0000 */
[----:B----4-:R-:W-:-:S04]  /*a270*/  IADD3 R0, R12, 0x8, RZ ;  /* 0x000000080c007810 */ /* 0x010fc80007ffe0ff */
[CC--:B------:R-:W-:Y:S02]  /*a280*/  ISETP.GE.OR P3, PT, R0.reuse, R24.reuse, P1 ;  /* 0x000000180000720c */ /* 0x0c0fe40000f66670 */
[-C--:B------:R-:W-:Y:S02]  /*a290*/  ISETP.GE.OR P1, PT, R13, R24.reuse, P1 ;  /* 0x000000180d00720c */ /* 0x080fe40000f26670 */
[----:B------:R-:W-:Y:S02]  /*a2a0*/  ISETP.GE.AND P0, PT, R0, R24, PT ;  /* 0x000000180000720c */ /* 0x000fe40003f06270 */
[----:B------:R-:W-:-:S05]  /*a2b0*/  LOP3.LUT R0, R17, 0x7ffffffc, RZ, 0xc0, !PT ;  /* 0x7ffffffc11007812 */ /* 0x000fca00078ec0ff */
[----:B------:R-:W-:Y:S02]  /*a2c0*/  IMAD.IADD R0, R16, 0x1, -R0 ;  /* 0x0000000110007824 */ /* 0x000fe400078e0a00 */
[----:B--2---:R2:W-:Y:S03]  /*a2d0*/  @!P3 ST.E [R10.64], R19 ;  /* 0x000000130a00b985 */ /* 0x0045e6000c101906 */
[----:B------:R-:W-:Y:S01]  /*a2e0*/  SHF.L.U32 R0, R0, 0x1, RZ ;  /* 0x0000000100007819 */ /* 0x000fe200000006ff */
[----:B---3--:R2:W-:Y:S04]  /*a2f0*/  @!P2 ST.E [R8.64], R20 ;  /* 0x000000140800a985 */ /* 0x0085e8000c101906 */
[----:B-----5:R2:W-:Y:S01]  /*a300*/  @!P1 ST.E [R6.64], R21 ;  /* 0x0000001506009985 */ /* 0x0205e2000c101906 */
[----:B------:R-:W-:-:S13]  /*a310*/  ISETP.GE.AND P1, PT, R12, R24, PT ;  /* 0x000000180c00720c */ /* 0x000fda0003f26270 */
[----:B------:R-:W-:Y:S05]  /*a320*/  @P1 BRA `(.L_x_17) ;  /* 0x0000045000001947 */ /* 0x000fea0003800000 */
[C---:B-12---:R-:W-:Y:S02]  /*a330*/  IADD3 R6, R0.reuse, 0x8, RZ ;  /* 0x0000000800067810 */ /* 0x046fe40007ffe0ff */
[----:B------:R-:W-:Y:S02]  /*a340*/  IADD3 R5, R0, 0x10, RZ ;  /* 0x0000001000057810 */ /* 0x000fe40007ffe0ff */
[----:B------:R-:W-:Y:S02]  /*a350*/  ISETP.GE.AND P3, PT, R6, c[0x0][0x3c8], PT ;  /* 0x0000f20006007a0c */ /* 0x000fe40003f66270 */
[----:B------:R-:W-:Y:S02]  /*a360*/  ISETP.GE.AND P2, PT, R5, c[0x0][0x3c8], PT ;  /* 0x0000f20005007a0c */ /* 0x000fe40003f46270 */
[C---:B------:R-:W-:Y:S02]  /*a370*/  IADD3 R4, R0.reuse, 0x18, RZ ;  /* 0x0000001800047810 */ /* 0x040fe40007ffe0ff */
[----:B------:R-:W-:-:S02]  /*a380*/  ISETP.GE.AND P4, PT, R0, c[0x0][0x3c8], PT ;  /* 0x0000f20000007a0c */ /* 0x000fc40003f86270 */
[----:B------:R-:W-:-:S05]  /*a390*/  ISETP.GE.AND P1, PT, R4, c[0x0][0x3c8], PT ;  /* 0x0000f20004007a0c */ /* 0x000fca0003f26270 */
[----:B------:R-:W-:Y:S02]  /*a3a0*/  @!P3 LEA.HI R6, R6, R6, RZ, 0x1 ;  /* 0x000000060606b211 */ /* 0x000fe400078f08ff */
[----:B------:R-:W-:Y:S02]  /*a3b0*/  @!P2 LEA.HI R5, R5, R5, RZ, 0x1 ;  /* 0x000000050505a211 */ /* 0x000fe400078f08ff */
[----:B------:R-:W-:Y:S02]  /*a3c0*/  @!P3 LOP3.LUT R6, R6, 0xfffffffe, RZ, 0xc0, !PT ;  /* 0xfffffffe0606b812 */ /* 0x000fe400078ec0ff */
[----:B------:R-:W-:Y:S01]  /*a3d0*/  @!P2 LOP3.LUT R5, R5, 0xfffffffe, RZ, 0xc0, !PT ;  /* 0xfffffffe0505a812 */ /* 0x000fe200078ec0ff */
[----:B------:R-:W-:Y:S01]  /*a3e0*/  @!P4 IMAD.WIDE R8, R0, 0x4, R2 ;  /* 0x000000040008c825 */ /* 0x000fe200078e0202 */
[----:B------:R-:W-:-:S03]  /*a3f0*/  @!P1 LEA.HI R10, R4, R4, RZ, 0x1 ;  /* 0x00000004040a9211 */ /* 0x000fc600078f08ff */
[--C-:B------:R-:W-:Y:S01]  /*a400*/  @!P3 IMAD.WIDE R6, R6, 0x4, R2.reuse ;  /* 0x000000040606b825 */ /* 0x100fe200078e0202 */
[----:B------:R1:W-:Y:S03]  /*a410*/  @!P4 ST.E.64 [R8.64], R116 ;  /* 0x000000740800c985 */ /* 0x0003e6000c101b06 */
[----:B------:R-:W-:Y:S01]  /*a420*/  @!P2 IMAD.WIDE R4, R5, 0x4, R2 ;  /* 0x000000040504a825 */ /* 0x000fe200078e0202 */
[----:B------:R2:W-:Y:S04]  /*a430*/  @!P3 ST.E.64 [R6.64], R124 ;  /* 0x0000007c0600b985 */ /* 0x0005e8000c101b06 */
[----:B------:R3:W-:Y:S01]  /*a440*/  @!P2 ST.E.64 [R4.64], R128 ;  /* 0x000000800400a985 */ /* 0x0007e2000c101b06 */
[----:B-1----:R-:W-:-:S02]  /*a450*/  @!P1 LOP3.LUT R8, R10, 0xfffffffe, RZ, 0xc0, !PT ;  /* 0xfffffffe0a089812 */ /* 0x002fc400078ec0ff */
[----:B------:R-:W-:-:S03]  /*a460*/  IADD3 R9, R0, 0x20, RZ ;  /* 0x0000002000097810 */ /* 0x000fc60007ffe0ff */
[----:B--2---:R-:W-:Y:S01]  /*a470*/  @!P1 IMAD.WIDE R6, R8, 0x4, R2 ;  /* 0x0000000408069825 */ /* 0x004fe200078e0202 */
[----:B------:R-:W-:Y:S02]  /*a480*/  ISETP.GE.AND P4, PT, R9, c[0x0][0x3c8], PT ;  /* 0x0000f20009007a0c */ /* 0x000fe40003f86270 */
[C---:B---3--:R-:W-:Y:S02]  /*a490*/  IADD3 R5, R0.reuse, 0x28, RZ ;  /* 0x0000002800057810 */ /* 0x048fe40007ffe0ff */
[C---:B------:R-:W-:Y:S01]  /*a4a0*/  IADD3 R4, R0.reuse, 0x30, RZ ;  /* 0x0000003000047810 */ /* 0x040fe20007ffe0ff */
[----:B------:R1:W-:Y:S01]  /*a4b0*/  @!P1 ST.E.64 [R6.64], R140 ;  /* 0x0000008c06009985 */ /* 0x0003e2000c101b06 */
[----:B------:R-:W-:Y:S02]  /*a4c0*/  IADD3 R8, R0, 0x38, RZ ;  /* 0x0000003800087810 */ /* 0x000fe40007ffe0ff */
[----:B------:R-:W-:Y:S02]  /*a4d0*/  ISETP.GE.AND P3, PT, R5, c[0x0][0x3c8], PT ;  /* 0x0000f20005007a0c */ /* 0x000fe40003f66270 */
[----:B------:R-:W-:-:S02]  /*a4e0*/  ISETP.GE.AND P2, PT, R4, c[0x0][0x3c8], PT ;  /* 0x0000f20004007a0c */ /* 0x000fc40003f46270 */
[----:B------:R-:W-:Y:S02]  /*a4f0*/  ISETP.GE.AND P1, PT, R8, c[0x0][0x3c8], PT ;  /* 0x0000f20008007a0c */ /* 0x000fe40003f26270 */
[----:B------:R-:W-:-:S09]  /*a500*/  @!P4 LEA.HI R9, R9, R9, RZ, 0x1 ;  /* 0x000000090909c211 */ /* 0x000fd200078f08ff */
[----:B------:R-:W-:Y:S02]  /*a510*/  @!P2 LEA.HI R4, R4, R4, RZ, 0x1 ;  /* 0x000000040404a211 */ /* 0x000fe400078f08ff */
[----:B------:R-:W-:-:S04]  /*a520*/  @!P1 LEA.HI R8, R8, R8, RZ, 0x1 ;  /* 0x0000000808089211 */ /* 0x000fc800078f08ff */
[----:B------:R-:W-:Y:S02]  /*a530*/  @!P1 LOP3.LUT R10, R8, 0xfffffffe, RZ, 0xc0, !PT ;  /* 0xfffffffe080a9812 */ /* 0x000fe400078ec0ff */
[----:B-1----:R-:W-:Y:S02]  /*a540*/  @!P3 LEA.HI R6, R5, R5, RZ, 0x1 ;  /* 0x000000050506b211 */ /* 0x002fe400078f08ff */
[----:B------:R-:W-:Y:S02]  /*a550*/  @!P4 LOP3.LUT R5, R9, 0xfffffffe, RZ, 0xc0, !PT ;  /* 0xfffffffe0905c812 */ /* 0x000fe400078ec0ff */
[----:B------:R-:W-:Y:S02]  /*a560*/  @!P3 LOP3.LUT R9, R6, 0xfffffffe, RZ, 0xc0, !PT ;  /* 0xfffffffe0609b812 */ /* 0x000fe400078ec0ff */
[----:B------:R-:W-:Y:S01]  /*a570*/  @!P2 LOP3.LUT R6, R4, 0xfffffffe, RZ, 0xc0, !PT ;  /* 0xfffffffe0406a812 */ /* 0x000fe200078ec0ff */
[----:B------:R-:W-:-:S04]  /*a580*/  @!P4 IMAD.WIDE R4, R5, 0x4, R2 ;  /* 0x000000040504c825 */ /* 0x000fc800078e0202 */
[--C-:B------:R-:W-:Y:S01]  /*a590*/  @!P3 IMAD.WIDE R8, R9, 0x4, R2.reuse ;  /* 0x000000040908b825 */ /* 0x100fe200078e0202 */
[----:B------:R1:W-:Y:S03]  /*a5a0*/  @!P4 ST.E.64 [R4.64], R144 ;  /* 0x000000900400c985 */ /* 0x0003e6000c101b06 */
[--C-:B------:R-:W-:Y:S01]  /*a5b0*/  @!P2 IMAD.WIDE R6, R6, 0x4, R2.reuse ;  /* 0x000000040606a825 */ /* 0x100fe200078e0202 */
[----:B------:R2:W-:Y:S04]  /*a5c0*/  @!P3 ST.E.64 [R8.64], R156 ;  /* 0x0000009c0800b985 */ /* 0x0005e8000c101b06 */
[----:B------:R3:W-:Y:S01]  /*a5d0*/  @!P2 ST.E.64 [R6.64], R160 ;  /* 0x000000a00600a985 */ /* 0x0007e2000c101b06 */
[----:B-1----:R-:W-:Y:S01]  /*a5e0*/  @!P1 IMAD.WIDE R4, R10, 0x4, R2 ;  /* 0x000000040a049825 */ /* 0x002fe200078e0202 */
[----:B--2---:R-:W-:-:S04]  /*a5f0*/  IADD3 R8, R0, 0x40, RZ ;  /* 0x0000004000087810 */ /* 0x004fc80007ffe0ff */
[----:B------:R1:W-:Y:S01]  /*a600*/  @!P1 ST.E.64 [R4.64], R172 ;  /* 0x000000ac04009985 */ /* 0x0003e2000c101b06 */
[----:B---3--:R-:W-:Y:S02]  /*a610*/  IADD3 R6, R0, 0x48, RZ ;  /* 0x0000004800067810 */ /* 0x008fe40007ffe0ff */
[----:B------:R-:W-:Y:S02]  /*a620*/  ISETP.GE.AND P4, PT, R8, c[0x0][0x3c8], PT ;  /* 0x0000f20008007a0c */ /* 0x000fe40003f86270 */
[----:B------:R-:W-:-:S11]  /*a630*/  ISETP.GE.AND P3, PT, R6, c[0x0][0x3c8], PT ;  /* 0x0000f20006007a0c */ /* 0x000fd60003f66270 */
[----:B------:R-:W-:Y:S02]  /*a640*/  @!P4 LEA.HI R8, R8, R8, RZ, 0x1 ;  /* 0x000000080808c211 */ /* 0x000fe400078f08ff */
[----:B------:R-:W-:-:S04]  /*a650*/  @!P3 LEA.HI R7, R6, R6, RZ, 0x1 ;  /* 0x000000060607b211 */ /* 0x000fc800078f08ff */
[----:B------:R-:W-:Y:S02]  /*a660*/  @!P3 LOP3.LUT R7, R7, 0xfffffffe, RZ, 0xc0, !PT ;  /* 0xfffffffe0707b812 */ /* 0x000fe400078ec0ff */
[C---:B-1----:R-:W-:Y:S02]  /*a670*/  IADD3 R5, R0.reuse, 0x50, RZ ;  /* 0x0000005000057810 */ /* 0x042fe40007ffe0ff */
[----:B------:R-:W-:Y:S02]  /*a680*/  IADD3 R4, R0, 0x58, RZ ;  /* 0x0000005800047810 */ /* 0x000fe40007ffe0ff */
[----:B------:R-:W-:Y:S02]  /*a690*/  ISETP.GE.AND P2, PT, R5, c[0x0][0x3c8], PT ;  /* 0x0000f20005007a0c */ /* 0x000fe40003f46270 */
[----:B------:R-:W-:-:S11]  /*a6a0*/  ISETP.GE.AND P1, PT, R4, c[0x0][0x3c8], PT ;  /* 0x0000f20004007a0c */ /* 0x000fd60003f26270 */
[----:B------:R-:W-:Y:S02]  /*a6b0*/  @!P2 LEA.HI R6, R5, R5, RZ, 0x1 ;  /* 0x000000050506a211 */ /* 0x000fe400078f08ff */
[----:B------:R-:W-:Y:S02]  /*a6c0*/  @!P1 LEA.HI R4, R4, R4, RZ, 0x1 ;  /* 0x0000000404049211 */ /* 0x000fe400078f08ff */
[----:B------:R-:W-:Y:S02]  /*a6d0*/  @!P4 LOP3.LUT R5, R8, 0xfffffffe, RZ, 0xc0, !PT ;  /* 0xfffffffe0805c812 */ /* 0x000fe400078ec0ff */
[----:B------:R-:W-:Y:S01]  /*a6e0*/  @!P2 LOP3.LUT R10, R6, 0xfffffffe, RZ, 0xc0, !PT ;  /* 0xfffffffe060aa812 */ /* 0x000fe200078ec0ff */
[----:B------:R-:W-:Y:S01]  /*a6f0*/  @!P3 IMAD.WIDE R6, R7, 0x4, R2 ;  /* 0x000000040706b825 */ /* 0x000fe200078e0202 */
[----:B------:R-:W-:-:S03]  /*a700*/  @!P1 LOP3.LUT R11, R4, 0xfffffffe, RZ, 0xc0, !PT ;  /* 0xfffffffe040b9812 */ /* 0x000fc600078ec0ff */
[----:B------:R-:W-:-:S04]  /*a710*/  @!P4 IMAD.WIDE R8, R5, 0x4, R2 ;  /* 0x000000040508c825 */ /* 0x000fc800078e0202 */
[--C-:B------:R-:W-:Y:S01]  /*a720*/  @!P2 IMAD.WIDE R4, R10, 0x4, R2.reuse ;  /* 0x000000040a04a825 */ /* 0x100fe200078e0202 */
[----:B------:R1:W-:Y:S03]  /*a730*/  @!P4 ST.E.64 [R8.64], R68 ;  /* 0x000000440800c985 */ /* 0x0003e6000c101b06 */
[----:B------:R-:W-:Y:S01]  /*a740*/  @!P1 IMAD.WIDE R2, R11, 0x4, R2 ;  /* 0x000000040b029825 */ /* 0x000fe200078e0202 */
[----:B------:R1:W-:Y:S04]  /*a750*/  @!P3 ST.E.64 [R6.64], R80 ;  /* 0x000000500600b985 */ /* 0x0003e8000c101b06 */
[----:B------:R1:W-:Y:S04]  /*a760*/  @!P2 ST.E.64 [R4.64], R84 ;  /* 0x000000540400a985 */ /* 0x0003e8000c101b06 */
[----:B------:R1:W-:Y:S02]  /*a770*/  @!P1 ST.E.64 [R2.64], R96 ;  /* 0x0000006002009985 */ /* 0x0003e4000c101b06 */
.L_x_17:
[----:B-1----:R-:W-:Y:S05]  /*a780*/  BSYNC B0 ;  /* 0x0000000000007941 */ /* 0x002fea0003800000 */
.L_x_16:
[----:B------:R1:W3:Y:S01]  /*a790*/  SHFL.IDX PT, R3, R22, 0x1, 0x1c1f ;  /* 0x003c1f0016037f89 */ /* 0x0002e200000e0000 */
[----:B------:R-:W-:Y:S03]  /*a7a0*/  BSSY B0, `(.L_x_18) ;  /* 0x0000048000007945 */ /* 0x000fe60003800000 */
[----:B------:R1:W4:Y:S01]  /*a7b0*/  SHFL.IDX PT, R2, R23, 0x1, 0x1c1f ;  /* 0x003c1f0017027f89 */ /* 0x00032200000e0000 */
[----:B------:R-:W-:Y:S05]  /*a7c0*/  @P0 BRA `(.L_x_19) ;  /* 0x0000045000000947 */ /* 0x000fea0003800000 */
[C---:B------:R-:W-:Y:S02]  /*a7d0*/  IADD3 R4, R0.reuse, 0x8, RZ ;  /* 0x0000000800047810 */ /* 0x040fe40007ffe0ff */
[----:B------:R-:W-:-:S02]  /*a7e0*/  ISETP.GE.AND P1, PT, R0, c[0x0][0x3c8], PT ;  /* 0x0000f20000007a0c */ /* 0x000fc40003f26270 */
[----:B------:R-:W-:Y:S02]  /*a7f0*/  ISETP.GE.AND P0, PT, R4, c[0x0][0x3c8], PT ;  /* 0x0000f20004007a0c */ /* 0x000fe40003f06270 */
[C---:B--2---:R-:W-:Y:S02]  /*a800*/  IADD3 R8, R0.reuse, 0x10, RZ ;  /* 0x0000001000087810 */ /* 0x044fe40007ffe0ff */
[C---:B------:R-:W-:Y:S02]  /*a810*/  IADD3 R9, R0.reuse, 0x18, RZ ;  /* 0x0000001800097810 */ /* 0x040fe40007ffe0ff */
[C---:B------:R-:W-:Y:S02]  /*a820*/  IADD3 R10, R0.reuse, 0x20, RZ ;  /* 0x00000020000a7810 */ /* 0x040fe40007ffe0ff */
[----:B------:R-:W-:Y:S02]  /*a830*/  IADD3 R11, R0, 0x28, RZ ;  /* 0x00000028000b7810 */ /* 0x000fe40007ffe0ff */
[----:B------:R-:W-:Y:S01]  /*a840*/  ISETP.GE.AND P4, PT, R8, c[0x0][0x3c8], PT ;  /* 0x0000f20008007a0c */ /* 0x000fe20003f86270 */
[C---:B---34-:R-:W-:Y:S01]  /*a850*/  @!P1 IMAD.WIDE R6, R0.reuse, 0x4, R2 ;  /* 0x0000000400069825 */ /* 0x058fe200078e0202 */
[----:B------:R-:W-:-:S02]  /*a860*/  IADD3 R12, R0, 0x30, RZ ;  /* 0x00000030000c7810 */ /* 0x000fc40007ffe0ff */
[----:B------:R-:W-:Y:S02]  /*a870*/  @!P0 LEA.HI R4, R4, R4, RZ, 0x1 ;  /* 0x0000000404048211 */ /* 0x000fe400078f08ff */
[----:B------:R-:W-:Y:S01]  /*a880*/  ISETP.GE.AND P3, PT, R9, c[0x0][0x3c8], PT ;  /* 0x0000f20009007a0c */ /* 0x000fe20003f66270 */
[----:B------:R2:W-:Y:S01]  /*a890*/  @!P1 ST.E.64 [R6.64], R118 ;  /* 0x0000007606009985 */ /* 0x0005e2000c101b06 */
[----:B------:R-:W-:Y:S02]  /*a8a0*/  @!P0 LOP3.LUT R4, R4, 0xfffffffe, RZ, 0xc0, !PT ;  /* 0xfffffffe04048812 */ /* 0x000fe400078ec0ff */
[----:B------:R-:W-:Y:S02]  /*a8b0*/  ISETP.GE.AND P2, PT, R10, c[0x0][0x3c8], PT ;  /* 0x0000f2000a007a0c */ /* 0x000fe40003f46270 */
[----:B------:R-:W-:Y:S01]  /*a8c0*/  ISETP.GE.AND P1, PT, R11, c[0x0][0x3c8], PT ;  /* 0x0000f2000b007a0c */ /* 0x000fe20003f26270 */
[----:B------:R-:W-:-:S05]  /*a8d0*/  @!P0 IMAD.WIDE R4, R4, 0x4, R2 ;  /* 0x0000000404048825 */ /* 0x000fca00078e0202 */
[----:B------:R3:W-:Y:S01]  /*a8e0*/  @!P0 ST.E.64 [R4.64], R126 ;  /* 0x0000007e04008985 */ /* 0x0007e2000c101b06 */
[----:B------:R-:W-:-:S13]  /*a8f0*/  ISETP.GE.AND P0, PT, R12, c[0x0][0x3c8], PT ;  /* 0x0000f2000c007a0c */ /* 0x000fda0003f06270 */
[----:B------:R-:W-:Y:S02]  /*a900*/  @!P0 LEA.HI R12, R12, R12, RZ, 0x1 ;  /* 0x0000000c0c0c8211 */ /* 0x000fe400078f08ff */
[----:B--2---:R-:W-:Y:S02]  /*a910*/  @!P3 LEA.HI R6, R9, R9, RZ, 0x1 ;  /* 0x000000090906b211 */ /* 0x004fe400078f08ff */
[----:B------:R-:W-:Y:S02]  /*a920*/  @!P1 LEA.HI R7, R11, R11, RZ, 0x1 ;  /* 0x0000000b0b079211 */ /* 0x000fe400078f08ff */
[----:B------:R-:W-:Y:S02]  /*a930*/  @!P3 LOP3.LUT R6, R6, 0xfffffffe, RZ, 0xc0, !PT ;  /* 0xfffffffe0606b812 */ /* 0x000fe400078ec0ff */
[----:B------:R-:W-:Y:S02]  /*a940*/  @!P1 LOP3.LUT R7, R7, 0xfffffffe, RZ, 0xc0, !PT ;  /* 0xfffffffe07079812 */ /* 0x000fe400078ec0ff */
[----:B------:R-:W-:-:S02]  /*a950*/  @!P0 LOP3.LUT R12, R12, 0xfffffffe, RZ, 0xc0, !PT ;  /* 0xfffffffe0c0c8812 */ /* 0x000fc400078ec0ff */
[----:B---3--:R-:W-:Y:S01]  /*a960*/  @!P4 LEA.HI R4, R8, R8, RZ, 0x1 ;  /* 0x000000080804c211 */ /* 0x008fe200078f08ff */
[--C-:B------:R-:W-:Y:S01]  /*a970*/  @!P3 IMAD.WIDE R8, R6, 0x4, R2.reuse ;  /* 0x000000040608b825 */ /* 0x100fe200078e0202 */
[----:B------:R-:W-:Y:S02]  /*a980*/  @!P2 LEA.HI R5, R10, R10, RZ, 0x1 ;  /* 0x0000000a0a05a211 */ /* 0x000fe400078f08ff */
[----:B------:R-:W-:Y:S01]  /*a990*/  @!P4 LOP3.LUT R4, R4, 0xfffffffe, RZ, 0xc0, !PT ;  /* 0xfffffffe0404c812 */ /* 0x000fe200078ec0ff */
[----:B------:R-:W-:Y:S01]  /*a9a0*/  @!P1 IMAD.WIDE R6, R7, 0x4, R2 ;  /* 0x0000000407069825 */ /* 0x000fe200078e0202 */
[----:B------:R-:W-:-:S03]  /*a9b0*/  @!P2 LOP3.LUT R10, R5, 0xfffffffe, RZ, 0xc0, !PT ;  /* 0xfffffffe050aa812 */ /* 0x000fc600078ec0ff */
[----:B------:R-:W-:-:S04]  /*a9c0*/  @!P4 IMAD.WIDE R4, R4, 0x4, R2 ;  /* 0x000000040404c825 */ /* 0x000fc800078e0202 */
[--C-:B------:R-:W-:Y:S01]  /*a9d0*/  @!P2 IMAD.WIDE R10, R10, 0x4, R2.reuse ;  /* 0x000000040a0aa825 */ /* 0x100fe200078e0202 */
[----:B------:R2:W-:Y:S04]  /*a9e0*/  @!P4 ST.E.64 [R4.64], R130 ;  /* 0x000000820400c985 */ /* 0x0005e8000c101b06 */
[----:B------:R3:W-:Y:S04]  /*a9f0*/  @!P3 ST.E.64 [R8.64], R142 ;  /* 0x0000008e0800b985 */ /* 0x0007e8000c101b06 */
[----:B------:R-:W-:Y:S04]  /*aa00*/  @!P2 ST.E.64 [R10.64], R146 ;  /* 0x000000920a00a985 */ /* 0x000fe8000c101b06 */
[----:B------:R4:W-:Y:S01]  /*aa10*/  @!P1 ST.E.64 [R6.64], R158 ;  /* 0x0000009e06009985 */ /* 0x0009e2000c101b06 */
[----:B--2---:R-:W-:Y:S01]  /*aa20*/  @!P0 IMAD.WIDE R4, R12, 0x4, R2 ;  /* 0x000000040c048825 */ /* 0x004fe200078e0202 */
[----:B---3--:R-:W-:-:S04]  /*aa30*/  IADD3 R8, R0, 0x38, RZ ;  /* 0x0000003800087810 */ /* 0x008fc80007ffe0ff */
[----:B------:R2:W-:Y:S01]  /*aa40*/  @!P0 ST.E.64 [R4.64], R162 ;  /* 0x000000a204008985 */ /* 0x0005e2000c101b06 */
[----:B------:R-:W-:Y:S02]  /*aa50*/  ISETP.GE.AND P4, PT, R8, c[0x0][0x3c8], PT ;  /* 0x0000f20008007a0c */ /* 0x000fe40003f86270 */
[C---:B----4-:R-:W-:Y:S02]  /*aa60*/  IADD3 R7, R0.reuse, 0x40, RZ ;  /* 0x0000004000077810 */ /* 0x050fe40007ffe0ff */
[----:B------:R-:W-:Y:S02]  /*aa70*/  IADD3 R6, R0, 0x48, RZ ;  /* 0x0000004800067810 */ /* 0x000fe40007ffe0ff */
[----:B------:R-:W-:Y:S02]  /*aa80*/  ISETP.GE.AND P3, PT, R7, c[0x0][0x3c8], PT ;  /* 0x0000f20007007a0c */ /* 0x000fe40003f66270 */
[----:B------:R-:W-:-:S05]  /*aa90*/  ISETP.GE.AND P2, PT, R6, c[0x0][0x3c8], PT ;  /* 0x0000f20006007a0c */ /* 0x000fca0003f46270 */
[----:B------:R-:W-:-:S06]  /*aaa0*/  @!P4 LEA.HI R9, R8, R8, RZ, 0x1 ;  /* 0x000000080809c211 */ /* 0x000fcc00078f08ff */
[----:B------:R-:W-:Y:S02]  /*aab0*/  @!P3 LEA.HI R8, R7, R7, RZ, 0x1 ;  /* 0x000000070708b211 */ /* 0x000fe400078f08ff */
[----:B------:R-:W-:Y:S02]  /*aac0*/  @!P2 LEA.HI R7, R6, R6, RZ, 0x1 ;  /* 0x000000060607a211 */ /* 0x000fe400078f08ff */
[----:B------:R-:W-:Y:S02]  /*aad0*/  @!P3 LOP3.LUT R8, R8, 0xfffffffe, RZ, 0xc0, !PT ;  /* 0xfffffffe0808b812 */ /* 0x000fe400078ec0ff */
[C---:B--2---:R-:W-:Y:S02]  /*aae0*/  IADD3 R5, R0.reuse, 0x50, RZ ;  /* 0x0000005000057810 */ /* 0x044fe40007ffe0ff */
[----:B------:R-:W-:Y:S02]  /*aaf0*/  IADD3 R4, R0, 0x58, RZ ;  /* 0x0000005800047810 */ /* 0x000fe40007ffe0ff */
[----:B------:R-:W-:-:S02]  /*ab00*/  ISETP.GE.AND P1, PT, R5, c[0x0][0x3c8], PT ;  /* 0x0000f20005007a0c */ /* 0x000fc40003f26270 */
[----:B------:R-:W-:Y:S02]  /*ab10*/  ISETP.GE.AND P0, PT, R4, c[0x0][0x3c8], PT ;  /* 0x0000f20004007a0c */ /* 0x000fe40003f06270 */
[----:B------:R-:W-:-:S09]  /*ab20*/  @!P2 LOP3.LUT R7, R7, 0xfffffffe, RZ, 0xc0, !PT ;  /* 0xfffffffe0707a812 */ /* 0x000fd200078ec0ff */
[----:B------:R-:W-:Y:S02]  /*ab30*/  @!P1 LEA.HI R6, R5, R5, RZ, 0x1 ;  /* 0x0000000505069211 */ /* 0x000fe400078f08ff */
[----:B------:R-:W-:Y:S02]  /*ab40*/  @!P0 LEA.HI R4, R4, R4, RZ, 0x1 ;  /* 0x0000000404048211 */ /* 0x000fe400078f08ff */
[----:B------:R-:W-:Y:S01]  /*ab50*/  @!P4 LOP3.LUT R5, R9, 0xfffffffe, RZ, 0xc0, !PT ;  /* 0xfffffffe0905c812 */ /* 0x000fe200078ec0ff */
[--C-:B------:R-:W-:Y:S01]  /*ab60*/  @!P3 IMAD.WIDE R8, R8, 0x4, R2.reuse ;  /* 0x000000040808b825 */ /* 0x100fe200078e0202 */
[----:B------:R-:W-:Y:S02]  /*ab70*/  @!P1 LOP3.LUT R12, R6, 0xfffffffe, RZ, 0xc0, !PT ;  /* 0xfffffffe060c9812 */ /* 0x000fe400078ec0ff */
[----:B------:R-:W-:Y:S01]  /*ab80*/  @!P0 LOP3.LUT R13, R4, 0xfffffffe, RZ, 0xc0, !PT ;  /* 0xfffffffe040d8812 */ /* 0x000fe200078ec0ff */
[----:B------:R-:W-:-:S04]  /*ab90*/  @!P4 IMAD.WIDE R10, R5, 0x4, R2 ;  /* 0x00000004050ac825 */ /* 0x000fc800078e0202 */
[--C-:B------:R-:W-:Y:S01]  /*aba0*/  @!P2 IMAD.WIDE R6, R7, 0x4, R2.reuse ;  /* 0x000000040706a825 */ /* 0x100fe200078e0202 */
[----:B------:R2:W-:Y:S03]  /*abb0*/  @!P4 ST.E.64 [R10.64], R174 ;  /* 0x000000ae0a00c985 */ /* 0x0005e6000c101b06 */
[--C-:B------:R-:W-:Y:S01]  /*abc0*/  @!P1 IMAD.WIDE R4, R12, 0x4, R2.reuse ;  /* 0x000000040c049825 */ /* 0x100fe200078e0202 */
[----:B------:R2:W-:Y:S03]  /*abd0*/  @!P3 ST.E.64 [R8.64], R70 ;  /* 0x000000460800b985 */ /* 0x0005e6000c101b06 */
[----:B------:R-:W-:Y:S01]  /*abe0*/  @!P0 IMAD.WIDE R2, R13, 0x4, R2 ;  /* 0x000000040d028825 */ /* 0x000fe200078e0202 */
[----:B------:R2:W-:Y:S04]  /*abf0*/  @!P2 ST.E.64 [R6.64], R82 ;  /* 0x000000520600a985 */ /* 0x0005e8000c101b06 */
[----:B------:R2:W-:Y:S04]  /*ac00*/  @!P1 ST.E.64 [R4.64], R86 ;  /* 0x0000005604009985 */ /* 0x0005e8000c101b06 */
[----:B------:R2:W-:Y:S02]  /*ac10*/  @!P0 ST.E.64 [R2.64], R98 ;  /* 0x0000006202008985 */ /* 0x0005e4000c101b06 */
.L_x_19:
[----:B------:R-:W-:Y:S05]  /*ac20*/  BSYNC B0 ;  /* 0x0000000000007941 */ /* 0x000fea0003800000 */
.L_x_18:
[----:B--23--:R2:W3:Y:S01]  /*ac30*/  SHFL.IDX PT, R3, R22, 0x2, 0x1c1f ;  /* 0x005c1f0016037f89 */ /* 0x00c4e200000e0000 */
[----:B------:R-:W-:Y:S03]  /*ac40*/  BSSY B0, `(.L_x_20) ;  /* 0x0000048000007945 */ /* 0x000fe60003800000 */
[----:B----4-:R2:W4:Y:S01]  /*ac50*/  SHFL.IDX PT, R2, R23, 0x2, 0x1c1f ;  /* 0x005c1f0017027f89 */ /* 0x01052200000e0000 */
[----:B------:R-:W-:Y:S05]  /*ac60*/  @P5 BRA `(.L_x_21) ;  /* 0x0000045000005947 */ /* 0x000fea0003800000 */
[C---:B------:R-:W-:Y:S02]  /*ac70*/  IADD3 R6, R0.reuse, 0x8, RZ ;  /* 0x0000000800067810 */ /* 0x040fe40007ffe0ff */
[----:B------:R-:W-:-:S02]  /*ac80*/  IADD3 R5, R0, 0x10, RZ ;  /* 0x0000001000057810 */ /* 0x000fc40007ffe0ff */
[C---:B------:R-:W-:Y:S02]  /*ac90*/  IADD3 R4, R0.reuse, 0x18, RZ ;  /* 0x0000001800047810 */ /* 0x040fe40007ffe0ff */
[C---:B------:R-:W-:Y:S02]  /*aca0*/  ISETP.GE.AND P5, PT, R0.reuse, c[0x0][0x3c8], PT ;  /* 0x0000f20000007a0c */ /* 0x040fe40003fa6270 */
[----:B------:R-:W-:Y:S02]  /*acb0*/  IADD3 R7, R0, 0x20, RZ ;  /* 0x0000002000077810 */ /* 0x000fe40007ffe0ff */
[----:B------:R-:W-:Y:S02]  /*acc0*/  ISETP.GE.AND P4, PT, R6, c[0x0][0x3c8], PT ;  /* 0x0000f20006007a0c */ /* 0x000fe40003f86270 */
[----:B------:R-:W-:Y:S02]  /*acd0*/  IADD3 R10, R0, 0x28, RZ ;  /* 0x00000028000a7810 */ /* 0x000fe40007ffe0ff */
[----:B------:R-:W-:-:S02]  /*ace0*/  ISETP.GE.AND P3, PT, R5, c[0x0][0x3c8], PT ;  /* 0x0000f20005007a0c */ /* 0x000fc40003f66270 */
[----:B------:R-:W-:Y:S02]  /*acf0*/  ISETP.GE.AND P2, PT, R4, c[0x0][0x3c8], PT ;  /* 0x0000f20004007a0c */ /* 0x000fe40003f46270 */
[----:B------:R-:W-:Y:S01]  /*ad00*/  ISETP.GE.AND P1, PT, R7, c[0x0][0x3c8], PT ;  /* 0x0000f20007007a0c */ /* 0x000fe20003f26270 */
[----:B---34-:R-:W-:Y:S01]  /*ad10*/  @!P5 IMAD.WIDE R8, R0, 0x4, R2 ;  /* 0x000000040008d825 */ /* 0x018fe200078e0202 */
[----:B------:R-:W-:-:S03]  /*ad20*/  ISETP.GE.AND P0, PT, R10, c[0x0][0x3c8], PT ;  /* 0x0000f2000a007a0c */ /* 0x000fc60003f06270 */
[----:B------:R-:W-:Y:S01]  /*ad30*/  @!P4 LEA.HI R6, R6, R6, RZ, 0x1 ;  /* 0x000000060606c211 */ /* 0x000fe200078f08ff */
[----:B------:R3:W-:Y:S03]  /*ad40*/  @!P5 ST.E.64 [R8.64], R112 ;  /* 0x000000700800d985 */ /* 0x0007e6000c101b06 */
[----:B------:R-:W-:Y:S02]  /*ad50*/  @!P3 LEA.HI R5, R5, R5, RZ, 0x1 ;  /* 0x000000050505b211 */ /* 0x000fe400078f08ff */
[----:B------:R-:W-:Y:S02]  /*ad60*/  @!P2 LEA.HI R4, R4, R4, RZ, 0x1 ;  /* 0x000000040404a211 */ /* 0x000fe400078f08ff */
[----:B------:R-:W-:Y:S02]  /*ad70*/  @!P4 LOP3.LUT R6, R6, 0xfffffffe, RZ, 0xc0, !PT ;  /* 0xfffffffe0606c812 */ /* 0x000fe400078ec0ff */
[----:B------:R-:W-:-:S02]  /*ad80*/  @!P1 LEA.HI R7, R7, R7, RZ, 0x1 ;  /* 0x0000000707079211 */ /* 0x000fc400078f08ff */
[----:B------:R-:W-:Y:S02]  /*ad90*/  @!P0 LEA.HI R10, R10, R10, RZ, 0x1 ;  /* 0x0000000a0a0a8211 */ /* 0x000fe400078f08ff */
[----:B------:R-:W-:Y:S02]  /*ada0*/  @!P2 LOP3.LUT R11, R4, 0xfffffffe, RZ, 0xc0, !PT ;  /* 0xfffffffe040ba812 */ /* 0x000fe400078ec0ff */
[----:B------:R-:W-:Y:S02]  /*adb0*/  @!P1 LOP3.LUT R7, R7, 0xfffffffe, RZ, 0xc0, !PT ;  /* 0xfffffffe07079812 */ /* 0x000fe400078ec0ff */
[----:B------:R-:W-:Y:S01]  /*adc0*/  @!P0 LOP3.LUT R12, R10, 0xfffffffe, RZ, 0xc0, !PT ;  /* 0xfffffffe0a0c8812 */ /* 0x000fe200078ec0ff */
[----:B------:R-:W-:Y:S01]  /*add0*/  @!P2 IMAD.WIDE R10, R11, 0x4, R2 ;  /* 0x000000040b0aa825 */ /* 0x000fe200078e0202 */
[----:B---3--:R-:W-:-:S03]  /*ade0*/  @!P3 LOP3.LUT R8, R5, 0xfffffffe, RZ, 0xc0, !PT ;  /* 0xfffffffe0508b812 */ /* 0x008fc600078ec0ff */
[----:B------:R-:W-:-:S04]  /*adf0*/  @!P4 IMAD.WIDE R4, R6, 0x4, R2 ;  /* 0x000000040604c825 */ /* 0x000fc800078e0202 */
[--C-:B------:R-:W-:Y:S01]  /*ae00*/  @!P3 IMAD.WIDE R8, R8, 0x4, R2.reuse ;  /* 0x000000040808b825 */ /* 0x100fe200078e0202 */
[----:B------:R3:W-:Y:S03]  /*ae10*/  @!P4 ST.E.64 [R4.64], R120 ;  /* 0x000000780400c985 */ /* 0x0007e6000c101b06 */
[--C-:B------:R-:W-:Y:S01]  /*ae20*/  @!P1 IMAD.WIDE R6, R7, 0x4, R2.reuse ;  /* 0x0000000407069825 */ /* 0x100fe200078e0202 */
[----:B------:R4:W-:Y:S04]  /*ae30*/  @!P3 ST.E.64 [R8.64], R132 ;  /* 0x000000840800b985 */ /* 0x0009e8000c101b06 */
[----:B------:R-:W-:Y:S04]  /*ae40*/  @!P2 ST.E.64 [R10.64], R136 ;  /* 0x000000880a00a985 */ /* 0x000fe8000c101b06 */
[----:B------:R5:W-:Y:S01]  /*ae50*/  @!P1 ST.E.64 [R6.64], R148 ;  /* 0x0000009406009985 */ /* 0x000be2000c101b06 */
[----:B---3--:R-:W-:Y:S01]  /*ae60*/  @!P0 IMAD.WIDE R4, R12, 0x4, R2 ;  /* 0x000000040c048825 */ /* 0x008fe200078e0202 */
[----:B----4-:R-:W-:-:S04]  /*ae70*/  IADD3 R9, R0, 0x30, RZ ;  /* 0x0000003000097810 */ /* 0x010fc80007ffe0ff */
[----:B------:R3:W-:Y:S01]  /*ae80*/  @!P0 ST.E.64 [R4.64], R152 ;  /* 0x0000009804008985 */ /* 0x0007e2000c101b06 */
[----:B------:R-:W-:Y:S02]  /*ae90*/  IADD3 R8, R0, 0x38, RZ ;  /* 0x0000003800087810 */ /* 0x000fe40007ffe0ff */
[----:B------:R-:W-:Y:S02]  /*aea0*/  ISETP.GE.AND P5, PT, R9, c[0x0][0x3c8], PT ;  /* 0x0000f20009007a0c */ /* 0x000fe40003fa6270 */
[----:B------:R-:W-:Y:S02]  /*aeb0*/  ISETP.GE.AND P4, PT, R8, c[0x0][0x3c8], PT ;  /* 0x0000f20008007a0c */ /* 0x000fe40003f86270 */
[C---:B-----5:R-:W-:Y:S02]  /*aec0*/  IADD3 R7, R0.reuse, 0x40, RZ ;  /* 0x0000004000077810 */ /* 0x060fe40007ffe0ff */
[----:B------:R-:W-:Y:S02]  /*aed0*/  IADD3 R6, R0, 0x48, RZ ;  /* 0x0000004800067810 */ /* 0x000fe40007ffe0ff */
[----:B------:R-:W-:-:S02]  /*aee0*/  ISETP.GE.AND P3, PT, R7, c[0x0][0x3c8], PT ;  /* 0x0000f20007007a0c */ /* 0x000fc40003f66270 */
[----:B------:R-:W-:-:S03]  /*aef0*/  ISETP.GE.AND P2, PT, R6, c[0x0][0x3c8], PT ;  /* 0x0000f20006007a0c */ /* 0x000fc60003f46270 */
[----:B------:R-:W-:Y:S02]  /*af00*/  @!P5 LEA.HI R9, R9, R9, RZ, 0x1 ;  /* 0x000000090909d211 */ /* 0x000fe400078f08ff */
[----:B------:R-:W-:-:S04]  /*af10*/  @!P4 LEA.HI R10, R8, R8, RZ, 0x1 ;  /* 0x00000008080ac211 */ /* 0x000fc800078f08ff */
[----:B------:R-:W-:Y:S02]  /*af20*/  @!P4 LOP3.LUT R10, R10, 0xfffffffe, RZ, 0xc0, !PT ;  /* 0xfffffffe0a0ac812 */ /* 0x000fe400078ec0ff */
[----:B------:R-:W-:Y:S02]  /*af30*/  @!P3 LEA.HI R8, R7, R7, RZ, 0x1 ;  /* 0x000000070708b211 */ /* 0x000fe400078f08ff */
[----:B------:R-:W-:Y:S01]  /*af40*/  @!P2 LEA.HI R7, R6, R6, RZ, 0x1 ;  /* 0x000000060607a211 */ /* 0x000fe200078f08ff */
[----:B------:R-:W-:Y:S01]  /*af50*/  @!P4 IMAD.WIDE R10, R10, 0x4, R2 ;  /* 0x000000040a0ac825 */ /* 0x000fe200078e0202 */
[----:B------:R-:W-:Y:S02]  /*af60*/  @!P3 LOP3.LUT R8, R8, 0xfffffffe, RZ, 0xc0, !PT ;  /* 0xfffffffe0808b812 */ /* 0x000fe400078ec0ff */
[C---:B---3--:R-:W-:Y:S02]  /*af70*/  IADD3 R5, R0.reuse, 0x50, RZ ;  /* 0x0000005000057810 */ /* 0x048fe40007ffe0ff */
[----:B------:R-:W-:-:S02]  /*af80*/  IADD3 R4, R0, 0x58, RZ ;  /* 0x0000005800047810 */ /* 0x000fc40007ffe0ff */
[----:B------:R-:W-:Y:S02]  /*af90*/  ISETP.GE.AND P1, PT, R5, c[0x0][0x3c8], PT ;  /* 0x0000f20005007a0c */ /* 0x000fe40003f26270 */
[----:B------:R-:W-:Y:S02]  /*afa0*/  ISETP.GE.AND P0, PT, R4, c[0x0][0x3c8], PT ;  /* 0x0000f20004007a0c */ /* 0x000fe40003f06270 */
[----:B------:R-:W-:-:S09]  /*afb0*/  @!P2 LOP3.LUT R7, R7, 0xfffffffe, RZ, 0xc0, !PT ;  /* 0xfffffffe0707a812 */ /* 0x000fd200078ec0ff */
[----:B------:R-:W-:Y:S02]  /*afc0*/  @!P1 LEA.HI R6, R5, R5, RZ, 0x1 ;  /* 0x0000000505069211 */ /* 0x000fe400078f08ff */
[----:B------:R-:W-:Y:S01]  /*afd0*/  @!P5 LOP3.LUT R5, R9, 0xfffffffe, RZ, 0xc0, !PT ;  /* 0xfffffffe0905d812 */ /* 0x000fe200078ec0ff */
[--C-:B------:R-:W-:Y:S01]  /*afe0*/  @!P3 IMAD.WIDE R8, R8, 0x4, R2.reuse ;  /* 0x000000040808b825 */ /* 0x100fe200078e0202 */
[----:B------:R-:W-:Y:S02]  /*aff0*/  @!P0 LEA.HI R4, R4, R4, RZ, 0x1 ;  /* 0x0000000404048211 */ /* 0x000fe400078f08ff */
[----:B------:R-:W-:Y:S01]  /*b000*/  @!P1 LOP3.LUT R14, R6, 0xfffffffe, RZ, 0xc0, !PT ;  /* 0xfffffffe060e9812 */ /* 0x000fe200078ec0ff */
[----:B------:R-:W-:Y:S01]  /*b010*/  @!P5 IMAD.WIDE R12, R5, 0x4, R2 ;  /* 0x00000004050cd825 */ /* 0x000fe200078e0202 */
[----:B------:R-:W-:-:S03]  /*b020*/  @!P0 LOP3.LUT R15, R4, 0xfffffffe, RZ, 0xc0, !PT ;  /* 0xfffffffe040f8812 */ /* 0x000fc600078ec0ff */
[--C-:B------:R-:W-:Y:S01]  /*b030*/  @!P2 IMAD.WIDE R6, R7, 0x4, R2.reuse ;  /* 0x000000040706a825 */ /* 0x100fe200078e0202 */
[----:B------:R3:W-:Y:S03]  /*b040*/  @!P5 ST.E.64 [R12.64], R164 ;  /* 0x000000a40c00d985 */ /* 0x0007e6000c101b06 */
[--C-:B------:R-:W-:Y:S01]  /*b050*/  @!P1 IMAD.WIDE R4, R14, 0x4, R2.reuse ;  /* 0x000000040e049825 */ /* 0x100fe200078e0202 */
[----:B------:R3:W-:Y:S03]  /*b060*/  @!P4 ST.E.64 [R10.64], R168 ;  /* 0x000000a80a00c985 */ /* 0x0007e6000c101b06 */
[----:B------:R-:W-:Y:S01]  /*b070*/  @!P0 IMAD.WIDE R2, R15, 0x4, R2 ;  /* 0x000000040f028825 */ /* 0x000fe200078e0202 */
[----:B------:R3:W-:Y:S04]  /*b080*/  @!P3 ST.E.64 [R8.64], R72 ;  /* 0x000000480800b985 */ /* 0x0007e8000c101b06 */
[----:B------:R3:W-:Y:S04]  /*b090*/  @!P2 ST.E.64 [R6.64], R76 ;  /* 0x0000004c0600a985 */ /* 0x0007e8000c101b06 */
[----:B------:R3:W-:Y:S04]  /*b0a0*/  @!P1 ST.E.64 [R4.64], R88 ;  /* 0x0000005804009985 */ /* 0x0007e8000c101b06 */
[----:B------:R3:W-:Y:S02]  /*b0b0*/  @!P0 ST.E.64 [R2.64], R92 ;  /* 0x0000005c02008985 */ /* 0x0007e4000c101b06 */
.L_x_21:
[----:B------:R-:W-:Y:S05]  /*b0c0*/  BSYNC B0 ;  /* 0x0000000000007941 */ /* 0x000fea0003800000 */
.L_x_20:
[----:B---3--:R3:W1:Y:S04]  /*b0d0*/  SHFL.IDX PT, R3, R22, 0x3, 0x1c1f ;  /* 0x007c1f0016037f89 */ /* 0x00866800000e0000 */
[----:B----4-:R3:W4:Y:S01]  /*b0e0*/  SHFL.IDX PT, R2, R23, 0x3, 0x1c1f ;  /* 0x007c1f0017027f89 */ /* 0x01072200000e0000 */
[----:B------:R-:W-:Y:S05]  /*b0f0*/  @P6 EXIT ;  /* 0x000000000000694d */ /* 0x000fea0003800000 */
[C---:B------:R-:W-:Y:S02]  /*b100*/  IADD3 R6, R0.reuse, 0x8, RZ ;  /* 0x0000000800067810 */ /* 0x040fe40007ffe0ff */
[----:B------:R-:W-:-:S02]  /*b110*/  IADD3 R5, R0, 0x10, RZ ;  /* 0x0000001000057810 */ /* 0x000fc40007ffe0ff */
[----:B------:R-:W-:Y:S02]  /*b120*/  IADD3 R4, R0, 0x18, RZ ;  /* 0x0000001800047810 */ /* 0x000fe40007ffe0ff */
[----:B------:R-:W-:Y:S02]  /*b130*/  ISETP.GE.AND P2, PT, R6, c[0x0][0x3c8], PT ;  /* 0x0000f20006007a0c */ /* 0x000fe40003f46270 */
[----:B------:R-:W-:Y:S02]  /*b140*/  ISETP.GE.AND P1, PT, R5, c[0x0][0x3c8], PT ;  /* 0x0000f20005007a0c */ /* 0x000fe40003f26270 */
[----:B------:R-:W-:Y:S02]  /*b150*/  ISETP.GE.AND P0, PT, R4, c[0x0][0x3c8], PT ;  /* 0x0000f20004007a0c */ /* 0x000fe40003f06270 */
[C---:B------:R-:W-:Y:S02]  /*b160*/  ISETP.GE.AND P3, PT, R0.reuse, c[0x0][0x3c8], PT ;  /* 0x0000f20000007a0c */ /* 0x040fe40003f66270 */
[----:B------:R-:W-:-:S02]  /*b170*/  IADD3 R13, R0, 0x20, RZ ;  /* 0x00000020000d7810 */ /* 0x000fc40007ffe0ff */
[----:B------:R-:W-:Y:S02]  /*b180*/  IADD3 R14, R0, 0x28, RZ ;  /* 0x00000028000e7810 */ /* 0x000fe40007ffe0ff */
[----:B------:R-:W-:Y:S02]  /*b190*/  ISETP.GE.AND P6, PT, R13, c[0x0][0x3c8], PT ;  /* 0x0000f2000d007a0c */ /* 0x000fe40003fc6270 */
[----:B------:R-:W-:Y:S02]  /*b1a0*/  @!P2 LEA.HI R8, R6, R6, RZ, 0x1 ;  /* 0x000000060608a211 */ /* 0x000fe400078f08ff */
[----:B------:R-:W-:Y:S02]  /*b1b0*/  @!P1 LEA.HI R5, R5, R5, RZ, 0x1 ;  /* 0x0000000505059211 */ /* 0x000fe400078f08ff */
[----:B------:R-:W-:Y:S01]  /*b1c0*/  @!P0 LEA.HI R4, R4, R4, RZ, 0x1 ;  /* 0x0000000404048211 */ /* 0x000fe200078f08ff */
[----:B-1--4-:R-:W-:Y:S01]  /*b1d0*/  @!P3 IMAD.WIDE R10, R0, 0x4, R2 ;  /* 0x00000004000ab825 */ /* 0x012fe200078e0202 */
[----:B------:R-:W-:-:S02]  /*b1e0*/  @!P2 LOP3.LUT R8, R8, 0xfffffffe, RZ, 0xc0, !PT ;  /* 0xfffffffe0808a812 */ /* 0x000fc400078ec0ff */
[----:B------:R-:W-:Y:S02]  /*b1f0*/  @!P1 LOP3.LUT R5, R5, 0xfffffffe, RZ, 0xc0, !PT ;  /* 0xfffffffe05059812 */ /* 0x000fe400078ec0ff */
[----:B------:R-:W-:Y:S01]  /*b200*/  ISETP.GE.AND P5, PT, R14, c[0x0][0x3c8], PT ;  /* 0x0000f2000e007a0c */ /* 0x000fe20003fa6270 */
[--C-:B------:R-:W-:Y:S01]  /*b210*/  @!P2 IMAD.WIDE R8, R8, 0x4, R2.reuse ;  /* 0x000000040808a825 */ /* 0x100fe200078e0202 */
[----:B------:R-:W-:Y:S01]  /*b220*/  @!P0 LOP3.LUT R4, R4, 0xfffffffe, RZ, 0xc0, !PT ;  /* 0xfffffffe04048812 */ /* 0x000fe200078ec0ff */
[----:B------:R1:W-:Y:S01]  /*b230*/  @!P3 ST.E.64 [R10.64], R114 ;  /* 0x000000720a00b985 */ /* 0x0003e2000c101b06 */
[----:B------:R-:W-:Y:S01]  /*b240*/  IADD3 R12, R0, 0x50, RZ ;  /* 0x00000050000c7810 */ /* 0x000fe20007ffe0ff */
[--C-:B------:R-:W-:Y:S02]  /*b250*/  @!P1 IMAD.WIDE R6, R5, 0x4, R2.reuse ;  /* 0x0000000405069825 */ /* 0x100fe400078e0202 */
[----:B------:R4:W-:Y:S02]  /*b260*/  @!P2 ST.E.64 [R8.64], R122 ;  /* 0x0000007a0800a985 */ /* 0x0009e4000c101b06 */
[----:B------:R-:W-:-:S02]  /*b270*/  @!P0 IMAD.WIDE R4, R4, 0x4, R2 ;  /* 0x0000000404048825 */ /* 0x000fc400078e0202 */
[----:B------:R-:W-:Y:S04]  /*b280*/  @!P1 ST.E.64 [R6.64], R134 ;  /* 0x0000008606009985 */ /* 0x000fe8000c101b06 */
[----:B------:R5:W-:Y:S01]  /*b290*/  @!P0 ST.E.64 [R4.64], R138 ;  /* 0x0000008a04008985 */ /* 0x000be2000c101b06 */
[----:B------:R-:W-:Y:S02]  /*b2a0*/  ISETP.GE.AND P0, PT, R12, c[0x0][0x3c8], PT ;  /* 0x0000f2000c007a0c */ /* 0x000fe40003f06270 */
[C---:B-1----:R-:W-:Y:S02]  /*b2b0*/  IADD3 R10, R0.reuse, 0x40, RZ ;  /* 0x00000040000a7810 */ /* 0x042fe40007ffe0ff */
[C---:B------:R-:W-:Y:S02]  /*b2c0*/  IADD3 R11, R0.reuse, 0x48, RZ ;  /* 0x00000048000b7810 */ /* 0x040fe40007ffe0ff */
[----:B----4-:R-:W-:-:S02]  /*b2d0*/  IADD3 R8, R0, 0x30, RZ ;  /* 0x0000003000087810 */ /* 0x010fc40007ffe0ff */
[----:B------:R-:W-:Y:S02]  /*b2e0*/  IADD3 R9, R0, 0x38, RZ ;  /* 0x0000003800097810 */ /* 0x000fe40007ffe0ff */
[----:B------:R-:W-:Y:S02]  /*b2f0*/  ISETP.GE.AND P4, PT, R8, c[0x0][0x3c8], PT ;  /* 0x0000f20008007a0c */ /* 0x000fe40003f86270 */
[----:B------:R-:W-:Y:S02]  /*b300*/  ISETP.GE.AND P3, PT, R9, c[0x0][0x3c8], PT ;  /* 0x0000f20009007a0c */ /* 0x000fe40003f66270 */
[----:B-----5:R-:W-:Y:S02]  /*b310*/  @!P6 LEA.HI R4, R13, R13, RZ, 0x1 ;  /* 0x0000000d0d04e211 */ /* 0x020fe400078f08ff */
[----:B------:R-:W-:Y:S02]  /*b320*/  @!P5 LEA.HI R5, R14, R14, RZ, 0x1 ;  /* 0x0000000e0e05d211 */ /* 0x000fe400078f08ff */
[----:B------:R-:W-:-:S02]  /*b330*/  @!P6 LOP3.LUT R4, R4, 0xfffffffe, RZ, 0xc0, !PT ;  /* 0xfffffffe0404e812 */ /* 0x000fc400078ec0ff */
[----:B------:R-:W-:Y:S02]  /*b340*/  ISETP.GE.AND P2, PT, R10, c[0x0][0x3c8], PT ;  /* 0x0000f2000a007a0c */ /* 0x000fe40003f46270 */
[----:B------:R-:W-:Y:S01]  /*b350*/  @!P5 LOP3.LUT R5, R5, 0xfffffffe, RZ, 0xc0, !PT ;  /* 0xfffffffe0505d812 */ /* 0x000fe200078ec0ff */
[--C-:B------:R-:W-:Y:S01]  /*b360*/  @!P6 IMAD.WIDE R6, R4, 0x4, R2.reuse ;  /* 0x000000040406e825 */ /* 0x100fe200078e0202 */
[----:B------:R-:W-:Y:S02]  /*b370*/  ISETP.GE.AND P1, PT, R11, c[0x0][0x3c8], PT ;  /* 0x0000f2000b007a0c */ /* 0x000fe40003f26270 */
[----:B------:R-:W-:Y:S01]  /*b380*/  IADD3 R0, R0, 0x58, RZ ;  /* 0x0000005800007810 */ /* 0x000fe20007ffe0ff */
[----:B------:R-:W-:Y:S01]  /*b390*/  @!P5 IMAD.WIDE R4, R5, 0x4, R2 ;  /* 0x000000040504d825 */ /* 0x000fe200078e0202 */
[----:B------:R1:W-:Y:S04]  /*b3a0*/  @!P6 ST.E.64 [R6.64], R150 ;  /* 0x000000960600e985 */ /* 0x0003e8000c101b06 */
[----:B------:R4:W-:Y:S01]  /*b3b0*/  @!P5 ST.E.64 [R4.64], R154 ;  /* 0x0000009a0400d985 */ /* 0x0009e2000c101b06 */
[----:B-1----:R-:W-:-:S04]  /*b3c0*/  @!P2 LEA.HI R7, R10, R10, RZ, 0x1 ;  /* 0x0000000a0a07a211 */ /* 0x002fc800078f08ff */
[----:B------:R-:W-:Y:S02]  /*b3d0*/  @!P1 LEA.HI R6, R11, R11, RZ, 0x1 ;  /* 0x0000000b0b069211 */ /* 0x000fe400078f08ff */
[----:B----4-:R-:W-:Y:S02]  /*b3e0*/  @!P4 LEA.HI R4, R8, R8, RZ, 0x1 ;  /* 0x000000080804c211 */ /* 0x010fe400078f08ff */
[----:B------:R-:W-:Y:S02]  /*b3f0*/  @!P3 LEA.HI R8, R9, R9, RZ, 0x1 ;  /* 0x000000090908b211 */ /* 0x000fe400078f08ff */
[----:B------:R-:W-:Y:S02]  /*b400*/  @!P0 LEA.HI R5, R12, R12, RZ, 0x1 ;  /* 0x0000000c0c058211 */ /* 0x000fe400078f08ff */
[----:B------:R-:W-:Y:S02]  /*b410*/  @!P4 LOP3.LUT R4, R4, 0xfffffffe, RZ, 0xc0, !PT ;  /* 0xfffffffe0404c812 */ /* 0x000fe400078ec0ff */
[----:B------:R-:W-:-:S02]  /*b420*/  @!P3 LOP3.LUT R8, R8, 0xfffffffe, RZ, 0xc0, !PT ;  /* 0xfffffffe0808b812 */ /* 0x000fc400078ec0ff */
[----:B------:R-:W-:Y:S01]  /*b430*/  @!P2 LOP3.LUT R7, R7, 0xfffffffe, RZ, 0xc0, !PT ;  /* 0xfffffffe0707a812 */ /* 0x000fe200078ec0ff */
[--C-:B------:R-:W-:Y:S01]  /*b440*/  @!P4 IMAD.WIDE R12, R4, 0x4, R2.reuse ;  /* 0x00000004040cc825 */ /* 0x100fe200078e0202 */
[----:B------:R-:W-:Y:S02]  /*b450*/  @!P1 LOP3.LUT R6, R6, 0xfffffffe, RZ, 0xc0, !PT ;  /* 0xfffffffe06069812 */ /* 0x000fe400078ec0ff */
[----:B------:R-:W-:Y:S01]  /*b460*/  @!P0 LOP3.LUT R5, R5, 0xfffffffe, RZ, 0xc0, !PT ;  /* 0xfffffffe05058812 */ /* 0x000fe200078ec0ff */
[--C-:B------:R-:W-:Y:S01]  /*b470*/  @!P3 IMAD.WIDE R10, R8, 0x4, R2.reuse ;  /* 0x00000004080ab825 */ /* 0x100fe200078e0202 */
[----:B------:R1:W-:Y:S03]  /*b480*/  @!P4 ST.E.64 [R12.64], R166 ;  /* 0x000000a60c00c985 */ /* 0x0003e6000c101b06 */
[--C-:B------:R-:W-:Y:S01]  /*b490*/  @!P2 IMAD.WIDE R8, R7, 0x4, R2.reuse ;  /* 0x000000040708a825 */ /* 0x100fe200078e0202 */
[----:B------:R1:W-:Y:S03]  /*b4a0*/  @!P3 ST.E.64 [R10.64], R170 ;  /* 0x000000aa0a00b985 */ /* 0x0003e6000c101b06 */
[--C-:B------:R-:W-:Y:S01]  /*b4b0*/  @!P1 IMAD.WIDE R6, R6, 0x4, R2.reuse ;  /* 0x0000000406069825 */ /* 0x100fe200078e0202 */
[----:B------:R1:W-:Y:S03]  /*b4c0*/  @!P2 ST.E.64 [R8.64], R74 ;  /* 0x0000004a0800a985 */ /* 0x0003e6000c101b06 */
[----:B------:R-:W-:Y:S01]  /*b4d0*/  @!P0 IMAD.WIDE R4, R5, 0x4, R2 ;  /* 0x0000000405048825 */ /* 0x000fe200078e0202 */
[----:B------:R1:W-:Y:S04]  /*b4e0*/  @!P1 ST.E.64 [R6.64], R78 ;  /* 0x0000004e06009985 */ /* 0x0003e8000c101b06 */
[----:B------:R1:W-:Y:S01]  /*b4f0*/  @!P0 ST.E.64 [R4.64], R90 ;  /* 0x0000005a04008985 */ /* 0x0003e2000c101b06 */
[----:B------:R-:W-:-:S13]  /*b500*/  ISETP.GE.AND P0, PT, R0, c[0x0][0x3c8], PT ;  /* 0x0000f20000007a0c */ /* 0x000fda0003f06270 */
[----:B------:R-:W-:Y:S05]  /*b510*/  @P0 EXIT ;  /* 0x000000000000094d */ /* 0x000fea0003800000 */
[----:B------:R-:W-:-:S04]  /*b520*/  LEA.HI R0, R0, R0, RZ, 0x1 ;  /* 0x0000000000007211 */ /* 0x000fc800078f08ff */
[----:B------:R-:W-:-:S05]  /*b530*/  LOP3.LUT R0, R0, 0xfffffffe, RZ, 0xc0, !PT ;  /* 0xfffffffe00007812 */ /* 0x000fca00078ec0ff */
[----:B------:R-:W-:-:S05]  /*b540*/  IMAD.WIDE R2, R0, 0x4, R2 ;  /* 0x0000000400027825 */ /* 0x000fca00078e0202 */
[----:B------:R-:W-:Y:S01]  /*b550*/  ST.E.64 [R2.64], R94 ;  /* 0x0000005e02007985 */ /* 0x000fe2000c101b06 */
[----:B------:R-:W-:Y:S05]  /*b560*/  EXIT ;  /* 0x000000000000794d */ /* 0x000fea0003800000 */
.L_x_15:
[----:B------:R-:W2:Y:S02]  /*b570*/  S2R R0, SR_TID.X ;  /* 0x0000000000007919 */ /* 0x000ea40000002100 */
[----:B--2---:R-:W-:-:S13]  /*b580*/  ISETP.GT.AND P0, PT, R0, 0x7f, PT ;  /* 0x0000007f0000780c */ /* 0x004fda0003f04270 */
[----:B------:R-:W-:Y:S05]  /*b590*/  @P0 EXIT ;  /* 0x000000000000094d */ /* 0x000fea0003800000 */
[----:B------:R-:W2:Y:S01]  /*b5a0*/  S2R R8, SR_CTAID.X ;  /* 0x0000000000087919 */ /* 0x000ea20000002500 */
[----:B------:R-:W-:-:S05]  /*b5b0*/  MOV R3, c[0x0][0x4e8] ;  /* 0x00013a0000037a02 */ /* 0x000fca0000000f00 */
[----:B------:R-:W-:Y:S01]  /*b5c0*/  IMAD R2, R3, c[0x0][0x388], RZ ;  /* 0x0000e20003027a24 */ /* 0x000fe200078e02ff */
[----:B--2---:R-:W-:-:S04]  /*b5d0*/  LEA R8, R8, R0, 0x7 ;  /* 0x0000000008087211 */ /* 0x004fc800078e38ff */
[----:B------:R-:W-:-:S13]  /*b5e0*/  ISETP.GE.AND P0, PT, R8, R2, PT ;  /* 0x000000020800720c */ /* 0x000fda0003f06270 */
[----:B------:R-:W-:Y:S05]  /*b5f0*/  @P0 EXIT ;  /* 0x000000000000094d */ /* 0x000fea0003800000 */
[----:B------:R-:W2:Y:S01]  /*b600*/  LDL.LU R4, [R1+0x30] ;  /* 0x0000300001047983 */ /* 0x000ea20000300800 */
[----:B------:R-:W-:-:S03]  /*b610*/  ISETP.NE.AND P0, PT, R3, 0x1, PT ;  /* 0x000000010300780c */ /* 0x000fc60003f05270 */
[----:B------:R-:W3:Y:S04]  /*b620*/  S2R R9, SR_CTAID.Z ;  /* 0x0000000000097919 */ /* 0x000ee80000002700 */
[----:B------:R-:W4:Y:S06]  /*b630*/  S2R R10, SR_CTAID.Y ;  /* 0x00000000000a7919 */ /* 0x000f2c0000002600 */
[----:B------:R-:W-:Y:S01]  /*b640*/  @P0 IMAD.HI.U32 R6, R8, c[0x0][0x4ec], RZ ;  /* 0x00013b0008060a27 */ /* 0x000fe200078e00ff */
[----:B---3--:R-:W-:-:S02]  /*b650*/  SHF.R.S32.HI R7, RZ, 0x1f, R9 ;  /* 0x0000001fff077819 */ /* 0x008fc40000011409 */
[----:B--2---:R-:W-:Y:S01]  /*b660*/  SHF.R.S32.HI R0, RZ, 0x1f, R4 ;  /* 0x0000001fff007819 */ /* 0x004fe20000011404 */
[C---:B------:R-:W-:Y:S01]  /*b670*/  IMAD.WIDE.U32 R2, R4.reuse, c[0x0][0x4d0], RZ ;  /* 0x0001340004027a25 */ /* 0x040fe200078e00ff */
[----:B------:R-:W-:-:S03]  /*b680*/  IADD3 R5, -R4, RZ, RZ ;  /* 0x000000ff04057210 */ /* 0x000fc60007ffe1ff */
[----:B------:R-:W-:-:S04]  /*b690*/  IMAD R0, R0, c[0x0][0x4d0], RZ ;  /* 0x0001340000007a24 */ /* 0x000fc800078e02ff */
[----:B------:R-:W-:Y:S01]  /*b6a0*/  IMAD R0, R4, c[0x0][0x4d4], R0 ;  /* 0x0001350004007a24 */ /* 0x000fe200078e0200 */
[----:B------:R-:W-:Y:S02]  /*b6b0*/  MOV R4, R8 ;  /* 0x0000000800047202 */ /* 0x000fe40000000f00 */
[----:B------:R-:W-:Y:S02]  /*b6c0*/  @P0 SHF.R.U32.HI R4, RZ, c[0x0][0x4f0], R6 ;  /* 0x00013c00ff040a19 */ /* 0x000fe40000011606 */
[----:B------:R-:W-:Y:S01]  /*b6d0*/  IADD3 R3, R3, R0, RZ ;  /* 0x0000000003037210 */ /* 0x000fe20007ffe0ff */
[----:B------:R-:W-:Y:S02]  /*b6e0*/  IMAD R0, R7, c[0x0][0x4d8], RZ ;  /* 0x0001360007007a24 */ /* 0x000fe400078e02ff */
[----:B----4-:R-:W-:Y:S01]  /*b6f0*/  IMAD R7, R5, c[0x0][0x550], R10 ;  /* 0x0001540005077a24 */ /* 0x010fe200078e020a */
[----:B------:R-:W-:Y:S01]  /*b700*/  IADD3 R5, -R4, RZ, RZ ;  /* 0x000000ff04057210 */ /* 0x000fe20007ffe1ff */
[----:B------:R-:W-:-:S02]  /*b710*/  IMAD R0, R9, c[0x0][0x4dc], R0 ;  /* 0x0001370009007a24 */ /* 0x000fc400078e0200 */
[----:B------:R-:W-:Y:S01]  /*b720*/  IMAD.WIDE.U32 R2, R9, c[0x0][0x4d8], R2 ;  /* 0x0001360009027a25 */ /* 0x000fe200078e0002 */
[----:B------:R-:W-:-:S03]  /*b730*/  SHF.R.S32.HI R6, RZ, 0x1f, R7 ;  /* 0x0000001fff067819 */ /* 0x000fc60000011407 */
[----:B------:R-:W-:Y:S01]  /*b740*/  IMAD R5, R5, c[0x0][0x4e8], R8 ;  /* 0x00013a0005057a24 */ /* 0x000fe200078e0208 */
[----:B------:R-:W-:Y:S01]  /*b750*/  IADD3 R3, R0, R3, RZ ;  /* 0x0000000300037210 */ /* 0x000fe20007ffe0ff */
[----:B------:R-:W-:-:S03]  /*b760*/  IMAD R6, R6, c[0x0][0x4e0], RZ ;  /* 0x0001380006067a24 */ /* 0x000fc600078e02ff */
[----:B------:R-:W-:Y:S01]  /*b770*/  SHF.R.S32.HI R0, RZ, 0x1f, R5 ;  /* 0x0000001fff007819 */ /* 0x000fe20000011405 */
[----:B------:R-:W-:-:S04]  /*b780*/  IMAD.WIDE.U32 R2, R7, c[0x0][0x4e0], R2 ;  /* 0x0001380007027a25 */ /* 0x000fc800078e0002 */
[----:B------:R-:W-:Y:S01]  /*b790*/  IMAD R7, R7, c[0x0][0x4e4], R6 ;  /* 0x0001390007077a24 */ /* 0x000fe200078e0206 */
[----:B------:R-:W-:Y:S01]  /*b7a0*/  SHF.R.S32.HI R6, RZ, 0x1f, R4 ;  /* 0x0000001fff067819 */ /* 0x000fe20000011404 */
[----:B------:R-:W-:Y:S01]  /*b7b0*/  IMAD R0, R0, c[0x0][0x4c8], RZ ;  /* 0x0001320000007a24 */ /* 0x000fe200078e02ff */
[----:B------:R-:W-:-:S03]  /*b7c0*/  IADD3 R2, P0, R4, R2, RZ ;  /* 0x0000000204027210 */ /* 0x000fc60007f1e0ff */
[----:B------:R-:W-:Y:S01]  /*b7d0*/  IMAD R0, R5, c[0x0][0x4cc], R0 ;  /* 0x0001330005007a24 */ /* 0x000fe200078e0200 */
[----:B------:R-:W-:-:S05]  /*b7e0*/  IADD3.X R3, R6, R3, R7, P0, !PT ;  /* 0x0000000306037210 */ /* 0x000fca00007fe407 */
[----:B------:R-:W-:-:S05]  /*b7f0*/  IMAD.WIDE.U32 R2, R5, c[0x0][0x4c8], R2 ;  /* 0x0001320005027a25 */ /* 0x000fca00078e0002 */
[----:B------:R-:W-:Y:S02]  /*b800*/  IADD3 R0, R3, R0, RZ ;  /* 0x0000000003007210 */ /* 0x000fe40007ffe0ff */
[----:B------:R-:W-:-:S04]  /*b810*/  LEA R4, P0, R2, c[0x0][0x4a8], 0x2 ;  /* 0x00012a0002047a11 */ /* 0x000fc800078010ff */
[----:B------:R-:W-:Y:S02]  /*b820*/  LEA.HI.X R5, R2, c[0x0][0x4ac], R0, 0x2, P0 ;  /* 0x00012b0002057a11 */ /* 0x000fe400000f1400 */
[----:B------:R-:W-:-:S05]  /*b830*/  MOV R0, 0xff800000 ;  /* 0xff80000000007802 */ /* 0x000fca0000000f00 */
[----:B------:R-:W-:Y:S01]  /*b840*/  STG.E [R4.64], R0 ;  /* 0x0000000004007986 */ /* 0x000fe2000c101906 */
[----:B------:R-:W-:Y:S05]  /*b850*/  EXIT ;  /* 0x000000000000794d */ /* 0x000fea0003800000 */
.L_x_22:
[----:B------:R-:W-:-:S00]  /*b860*/  BRA `(.L_x_22) ;  /* 0xfffffff000007947 */ /* 0x000fc0000383ffff */
[----:B------:R-:W-:-:S00]  /*b870*/  NOP ;  /* 0x0000000000007918 */ /* 0x000fc00000000000 */
        /* <DEDUP_REMOVED lines=8> */
.L_x_1814:


//--------------------- .text._ZN7cutlass13device_kernelIN5flash19enable_sm80_to_sm89INS1_16FlashAttnFwdSm80INS1_25CollectiveMainloopFwdSm80ILi4ELi1ELb0EN4cute5tupleIJNS5_1CILi128EEENS7_ILi48EEENS7_ILi96EEEEEELi96ENS_6half_tEfNS_4arch4Sm80ELb0ELb0ELb1ELb1ELb1ELb0ELb1ELb1EEENS1_21CollectiveEpilogueFwdINS6_IJS8_SA_S9_EEENS6_IJNS7_ILi1EEESI_SI_EEESC_SE_Li128ELb1ELb1ELb1ELb0EEENS1_36VarlenDynamicPersistentTileSchedulerILi128ELi48ELi128ELi128ELb1ELb1ELb0ELb0ELb1ELb1EEEEEEEEEvNT_6ParamsE --------------------------
	.section	.text._ZN7cutlass13device_kernelIN5flash19enable_sm80_to_sm89INS1_16FlashAttnFwdSm80INS1_25CollectiveMainloopFwdSm80ILi4ELi1ELb0EN4cute5tupleIJNS5_1CILi128EEENS7_ILi48EEENS7_ILi96EEEEEELi96ENS_6half_tEfNS_4arch4Sm80ELb0ELb0ELb1ELb1ELb1ELb0ELb1ELb1EEENS1_21CollectiveEpilogueFwdINS6_IJS8_SA_S9_EEENS6_IJNS7_ILi1EEESI_SI_EEESC_SE_Li128ELb1ELb1ELb1ELb0EEENS1_36VarlenDynamicPersistentTileSchedulerILi128ELi48ELi128ELi128ELb1ELb1ELb0ELb0ELb1ELb1EEEEEEEEEvNT_6ParamsE,"ax",@progbits
	.sectioninfo	@"SHI_REGISTERS=255"
	.align	128
.text._ZN7cutlass13device_kernelIN5flash19enable_sm80_to_sm89INS1_16FlashAttnFwdSm80INS1_25CollectiveMainloopFwdSm80ILi4ELi1ELb0EN4cute5tupleIJNS5_1CILi128EEENS7_ILi48EEENS7_ILi96EEEEEELi96ENS_6half_tEfNS_4arch4Sm80ELb0ELb0ELb1ELb1ELb1ELb0ELb1ELb1EEENS1_21CollectiveEpilogueFwdINS6_IJS8_SA_S9_EEENS6_IJNS7_ILi1EEESI_SI_EEESC_SE_Li128ELb1ELb1ELb1ELb0EEENS1_36VarlenDynamicPersistentTileSchedulerILi128ELi48ELi128ELi128ELb1ELb1ELb0ELb0ELb1ELb1EEEEEEEEEvNT_6ParamsE:
        .type           _ZN7cutlass13device_kernelIN5flash19enable_sm80_to_sm89INS1_16FlashAttnFwdSm80INS1_25CollectiveMainloopFwdSm80ILi4ELi1ELb0EN4cute5tupleIJNS5_1CILi128EEENS7_ILi48EEENS7_ILi96EEEEEELi96ENS_6half_tEfNS_4arch4Sm80ELb0ELb0ELb1ELb1ELb1ELb0ELb1ELb1EEENS1_21CollectiveEpilogueFwdINS6_IJS8_SA_S9_EEENS6_IJNS7_ILi1EEESI_SI_EEESC_SE_Li128ELb1ELb1ELb1ELb0EEENS1_36VarlenDynamicPersistentTileSchedulerILi128ELi48ELi128ELi128ELb1ELb1ELb0ELb0ELb1ELb1EEEEEEEEEvNT_6ParamsE,@function
        .size           _ZN7cutlass13device_kernelIN5flash19enable_sm80_to_sm89INS1_16FlashAttnFwdSm80INS1_25CollectiveMainloopFwdSm80ILi4ELi1ELb0EN4cute5tupleIJNS5_1CILi128EEENS7_ILi48EEENS7_ILi96EEEEEELi96ENS_6half_tEfNS_4arch4Sm80ELb0ELb0ELb1ELb1ELb1ELb0ELb1ELb1EEENS1_21CollectiveEpilogueFwdINS6_IJS8_SA_S9_EEENS6_IJNS7_ILi1EEESI_SI_EEESC_SE_Li128ELb1ELb1ELb1ELb0EEENS1_36VarlenDynamicPersistentTileSchedulerILi128ELi48ELi128ELi128ELb1ELb1ELb0ELb0ELb1ELb1EEEEEEEEEvNT_6ParamsE,(.L_x_1815 - _ZN7cutlass13device_kernelIN5flash19enable_sm80_to_sm89INS1_16FlashAttnFwdSm80INS1_25CollectiveMainloopFwdSm80ILi4ELi1ELb0EN4cute5tupleIJNS5_1CILi128EEENS7_ILi48EEENS7_ILi96EEEEEELi96ENS_6half_tEfNS_4arch4Sm80ELb0ELb0ELb1ELb1ELb1ELb0ELb1ELb1EEENS1_21CollectiveEpilogueFwdINS6_IJS8_SA_S9_EEENS6_IJNS7_ILi1EEESI_SI_EEESC_SE_Li128ELb1ELb1ELb1ELb0EEENS1_36VarlenDynamicPersistentTileSchedulerILi128ELi48ELi128ELi128ELb1ELb1ELb0ELb0ELb1ELb1EEEEEEEEEvNT_6ParamsE)
        .other          _ZN7cutlass13device_kernelIN5flash19enable_sm80_to_sm89INS1_16FlashAttnFwdSm80INS1_25CollectiveMainloopFwdSm80ILi4ELi1ELb0EN4cute5tupleIJNS5_1CILi128EEENS7_ILi48EEENS7_ILi96EEEEEELi96ENS_6half_tEfNS_4arch4Sm80ELb0ELb0ELb1ELb1ELb1ELb0ELb1ELb1EEENS1_21CollectiveEpilogueFwdINS6_IJS8_SA_S9_EEENS6_IJNS7_ILi1EEESI_SI_EEESC_SE_Li128ELb1ELb1ELb1ELb0EEENS1_36VarlenDynamicPersistentTileSchedulerILi128ELi48ELi128ELi128ELb1ELb1ELb0ELb0ELb1ELb1EEEEEEEEEvNT_6ParamsE,@"STO_CUDA_ENTRY STV_DEFAULT"
_ZN7cutlass13device_kernelIN5flash19enable_sm80_to_sm89INS1_16FlashAttnFwdSm80INS1_25CollectiveMainloopFwdSm80ILi4ELi1ELb0EN4cute5tupleIJNS5_1CILi128EEENS7_ILi48EEENS7_ILi96EEEEEELi96ENS_6half_tEfNS_4arch4Sm80ELb0ELb0ELb1ELb1ELb1ELb0ELb1ELb1EEENS1_21CollectiveEpilogueFwdINS6_IJS8_SA_S9_EEENS6_IJNS7_ILi1EEESI_SI_EEESC_SE_Li128ELb1ELb1ELb1ELb0EEENS1_36VarlenDynamicPersistentTileSchedulerILi128ELi48ELi128ELi128ELb1ELb1ELb0ELb0ELb1ELb1EEEEEEEEEvNT_6ParamsE:
[----:B------:R-:W-:-:S03]  /*0000*/  MOV R1, c[0x0][0x28] ;  /* 0x00000a0000017a02 */ /* 0x000fc60000000f00 */
[----:B------:R-:W1:Y:S01]  /*0010*/  S2R R2, SR_TID.X ;  /* 0x0000000000027919 */ /* 0x000e620000002100 */
[----:B------:R-:W-:Y:S01]  /*0020*/  IADD3 R1, R1, -0x98, RZ ;  /* 0xffffff6801017810 */ /* 0x000fe20007ffe0ff */
[----:B------:R-:W-:Y:S01]  /*0030*/  ULDC.64 UR6, c[0x0][0x118] ;  /* 0x0000460000067ab9 */ /* 0x000fe20000000a00 */
[----:B-1----:R-:W-:-:S05]  /*0040*/  SHF.R.U32.HI R0, RZ, 0x5, R2 ;  /* 0x00000005ff007819 */ /* 0x002fca0000011602 */
[----:B------:R-:W1:Y:S02]  /*0050*/  SHFL.IDX PT, R3, R0, RZ, 0x1f ;  /* 0x00001fff00037589 */ /* 0x000e6400000e0000 */
[----:B-1----:R-:W-:Y:S02]  /*0060*/  ISETP.NE.AND P0, PT, R3, RZ, PT ;  /* 0x000000ff0300720c */ /* 0x002fe40003f05270 */
[----:B------:R-:W-:Y:S11]  /*0070*/  STL [R1+0x8c], R3 ;  /* 0x00008c0301007387 */ /* 0x000ff60000100800 */
[----:B------:R-:W-:Y:S06]  /*0080*/  @P0 BAR.SYNC.DEFER_BLOCKING 0x5, 0x80 ;  /* 0x0142000000000b1d */ /* 0x000fec0000010000 */
[----:B------:R-:W1:Y:S04]  /*0090*/  @P0 LDS.128 R4, [0xc080] ;  /* 0x00c08000ff040984 */ /* 0x000e680000000c00 */
[----:B-1----:R1:W-:Y:S04]  /*00a0*/  @P0 STL.64 [R1], R4 ;  /* 0x0000000401000387 */ /* 0x0023e80000100a00 */
[----:B------:R1:W-:Y:S04]  /*00b0*/  @P0 STL.64 [R1+0x8], R6 ;  /* 0x0000080601000387 */ /* 0x0003e80000100a00 */
[----:B------:R-:W-:Y:S06]  /*00c0*/  @P0 BAR.ARV 0x4, 0x80 ;  /* 0x0102000000000b1d */ /* 0x000fec0000002000 */
[----:B------:R-:W-:Y:S05]  /*00d0*/  @P0 BRA `(.L_x_23) ;  /* 0x00000b1000000947 */ /* 0x000fea0003800000 */
[----:B------:R-:W-:Y:S01]  /*00e0*/  LOP3.LUT R14, R2, 0x1f, RZ, 0xc0, !PT ;  /* 0x0000001f020e7812 */ /* 0x000fe200078ec0ff */
[----:B------:R-:W-:Y:S01]  /*00f0*/  CS2R R8, SRZ ;  /* 0x0000000000087805 */ /* 0x000fe2000001ff00 */
[----:B-1----:R-:W-:-:S02]  /*0100*/  IMAD.MOV.U32 R7, RZ, RZ, RZ ;  /* 0x000000ffff077224 */ /* 0x002fc400078e00ff */
[----:B------:R-:W-:-:S04]  /*0110*/  ISETP.NE.AND P6, PT, R14, 0x1f, PT ;  /* 0x0000001f0e00780c */ /* 0x000fc80003fc5270 */
[----:B------:R-:W-:-:S13]  /*0120*/  ISETP.GE.OR P0, PT, R14, c[0x0][0x53c], !P6 ;  /* 0x00014f000e007a0c */ /* 0x000fda0007706670 */
[----:B------:R-:W-:Y:S02]  /*0130*/  @!P0 IMAD.MOV.U32 R4, RZ, RZ, 0x4 ;  /* 0x00000004ff048424 */ /* 0x000fe400078e00ff */
[----:B------:R-:W-:Y:S02]  /*0140*/  @!P0 IMAD.MOV.U32 R2, RZ, RZ, 0x4 ;  /* 0x00000004ff028424 */ /* 0x000fe400078e00ff */
[----:B------:R-:W-:-:S04]  /*0150*/  @!P0 IMAD.WIDE.U32 R4, R14, R4, c[0x0][0x580] ;  /* 0x000160000e048625 */ /* 0x000fc800078e0004 */
[C---:B------:R-:W-:Y:S01]  /*0160*/  @!P0 IMAD.WIDE.U32 R2, R14.reuse, R2, c[0x0][0x578] ;  /* 0x00015e000e028625 */ /* 0x040fe200078e0002 */
[----:B------:R-:W2:Y:S04]  /*0170*/  @!P0 LDG.E R8, [R4.64] ;  /* 0x0000000604088981 */ /* 0x000ea8000c1e1900 */
[----:B------:R-:W2:Y:S01]  /*0180*/  @!P0 LDG.E R7, [R2.64] ;  /* 0x0000000602078981 */ /* 0x000ea2000c1e1900 */
[C---:B------:R-:W-:Y:S01]  /*0190*/  ISETP.NE.AND P5, PT, R14.reuse, RZ, PT ;  /* 0x000000ff0e00720c */ /* 0x040fe20003fa5270 */
[----:B------:R-:W1:Y:S01]  /*01a0*/  S2UR UR4, SR_CTAID.X ;  /* 0x00000000000479c3 */ /* 0x000e620000002500 */
[C---:B------:R-:W-:Y:S02]  /*01b0*/  ISETP.GE.U32.AND P4, PT, R14.reuse, 0x2, PT ;  /* 0x000000020e00780c */ /* 0x040fe40003f86070 */
[----:B------:R-:W-:-:S02]  /*01c0*/  ISETP.GE.U32.AND P3, PT, R14, 0x4, PT ;  /* 0x000000040e00780c */ /* 0x000fc40003f66070 */
[C---:B------:R-:W-:Y:S02]  /*01d0*/  ISETP.GE.U32.AND P2, PT, R14.reuse, 0x8, PT ;  /* 0x000000080e00780c */ /* 0x040fe40003f46070 */
[----:B------:R-:W-:Y:S01]  /*01e0*/  ISETP.GE.U32.AND P1, PT, R14, 0x10, PT ;  /* 0x000000100e00780c */ /* 0x000fe20003f26070 */
[----:B--2---:R-:W-:-:S05]  /*01f0*/  IMAD R4, R8, R7, RZ ;  /* 0x0000000708047224 */ /* 0x004fca00078e02ff */
[----:B------:R-:W2:Y:S02]  /*0200*/  SHFL.UP PT, R0, R4, 0x1, RZ ;  /* 0x0420000004007989 */ /* 0x000ea400000e00ff */
[----:B--2---:R-:W-:-:S05]  /*0210*/  SEL R0, R0, RZ, P5 ;  /* 0x000000ff00007207 */ /* 0x004fca0002800000 */
[----:B------:R-:W-:-:S05]  /*0220*/  IMAD.IADD R4, R4, 0x1, R0 ;  /* 0x0000000104047824 */ /* 0x000fca00078e0200 */
        /* <DEDUP_REMOVED lines=12> */
[----:B------:R-:W2:Y:S02]  /*02f0*/  SHFL.IDX PT, R6, R4, 0x1f, 0x1f ;  /* 0x03e01f0004067f89 */ /* 0x000ea400000e0000 */
[----:B--2---:R-:W-:-:S04]  /*0300*/  IMAD R6, R6, c[0x0][0x538], RZ ;  /* 0x00014e0006067a24 */ /* 0x004fc800078e02ff */
[----:B------:R-:W-:Y:S01]  /*0310*/  IMAD.MOV.U32 R0, RZ, RZ, R6 ;  /* 0x000000ffff007224 */ /* 0x000fe200078e0006 */
[----:B-1----:R-:W-:-:S13]  /*0320*/  ISETP.GT.AND P0, PT, R6, UR4, PT ;  /* 0x0000000406007c0c */ /* 0x002fda000bf04270 */
[----:B------:R-:W-:Y:S05]  /*0330*/  @P0 BRA `(.L_x_24) ;  /* 0x0000027000000947 */ /* 0x000fea0003800000 */
[----:B------:R-:W-:Y:S02]  /*0340*/  MOV R6, R0 ;  /* 0x0000000000067202 */ /* 0x000fe40000000f00 */
[----:B------:R-:W-:-:S04]  /*0350*/  MOV R9, RZ ;  /* 0x000000ff00097202 */ /* 0x000fc80000000f00 */
.L_x_28:
[----:B------:R-:W-:-:S04]  /*0360*/  IADD3 R0, R9, 0x1f, RZ ;  /* 0x0000001f09007810 */ /* 0x000fc80007ffe0ff */
[----:B------:R-:W-:-:S13]  /*0370*/  ISETP.GE.AND P0, PT, R0, c[0x0][0x53c], PT ;  /* 0x00014f0000007a0c */ /* 0x000fda0003f06270 */
[----:B------:R-:W-:Y:S05]  /*0380*/  @P0 BRA `(.L_x_25) ;  /* 0x0000078000000947 */ /* 0x000fea0003800000 */
[----:B------:R-:W-:Y:S01]  /*0390*/  MOV R9, R0 ;  /* 0x0000000000097202 */ /* 0x000fe20000000f00 */
[----:B------:R-:W-:Y:S01]  /*03a0*/  IMAD.MOV.U32 R7, RZ, RZ, RZ ;  /* 0x000000ffff077224 */ /* 0x000fe200078e00ff */
[----:B------:R-:W-:Y:S02]  /*03b0*/  MOV R8, RZ ;  /* 0x000000ff00087202 */ /* 0x000fe40000000f00 */
[----:B------:R-:W-:-:S04]  /*03c0*/  IADD3 R0, R14, R9, RZ ;  /* 0x000000090e007210 */ /* 0x000fc80007ffe0ff */
[----:B------:R-:W-:-:S13]  /*03d0*/  ISETP.GE.OR P0, PT, R0, c[0x0][0x53c], !P6 ;  /* 0x00014f0000007a0c */ /* 0x000fda0007706670 */
[----:B------:R-:W-:Y:S01]  /*03e0*/  @!P0 MOV R2, 0x4 ;  /* 0x0000000400028802 */ /* 0x000fe20000000f00 */
[----:B------:R-:W-:-:S04]  /*03f0*/  @!P0 IMAD.MOV.U32 R3, RZ, RZ, 0x4 ;  /* 0x00000004ff038424 */ /* 0x000fc800078e00ff */
[----:B------:R-:W-:-:S04]  /*0400*/  @!P0 IMAD.WIDE R4, R0, R2, c[0x0][0x580] ;  /* 0x0001600000048625 */ /* 0x000fc800078e0202 */
[----:B------:R-:W-:Y:S01]  /*0410*/  @!P0 IMAD.WIDE R2, R0, R3, c[0x0][0x578] ;  /* 0x00015e0000028625 */ /* 0x000fe200078e0203 */
[----:B------:R-:W2:Y:S04]  /*0420*/  @!P0 LDG.E R8, [R4.64] ;  /* 0x0000000604088981 */ /* 0x000ea8000c1e1900 */
[----:B------:R-:W2:Y:S02]  /*0430*/  @!P0 LDG.E R7, [R2.64] ;  /* 0x0000000602078981 */ /* 0x000ea4000c1e1900 */
[----:B--2---:R-:W-:Y:S01]  /*0440*/  IMAD R5, R8, R7, RZ ;  /* 0x0000000708057224 */ /* 0x004fe200078e02ff */
[----:B------:R-:W-:Y:S05]  /*0450*/  BRA.DIV ~URZ, `(.L_x_26) ;  /* 0x0000d9f27f007947 */ /* 0x000fea000b800000 */
[----:B------:R1:W2:Y:S02]  /*0460*/  SHFL.UP PT, R0, R5, 0x1, RZ ;  /* 0x0420000005007989 */ /* 0x0002a400000e00ff */
.L_x_144:
[----:B--2---:R-:W-:-:S04]  /*0470*/  SEL R0, R0, RZ, P5 ;  /* 0x000000ff00007207 */ /* 0x004fc80002800000 */
[----:B-1----:R-:W-:Y:S01]  /*0480*/  IADD3 R5, R5, R0, RZ ;  /* 0x0000000005057210 */ /* 0x002fe20007ffe0ff */
[----:B------:R-:W-:Y:S05]  /*0490*/  BRA.DIV ~URZ, `(.L_x_27) ;  /* 0x0000da127f007947 */ /* 0x000fea000b800000 */
[----:B------:R-:W1:Y:S02]  /*04a0*/  SHFL.UP PT, R0, R5, 0x2, RZ ;  /* 0x0440000005007989 */ /* 0x000e6400000e00ff */
[----:B-1----:R-:W-:-:S05]  /*04b0*/  SEL R0, R0, RZ, P4 ;  /* 0x000000ff00007207 */ /* 0x002fca0002000000 */
[----:B------:R-:W-:-:S05]  /*04c0*/  IMAD.IADD R0, R5, 0x1, R0 ;  /* 0x0000000105007824 */ /* 0x000fca00078e0200 */
        /* <DEDUP_REMOVED lines=9> */
[----:B------:R1:W2:Y:S02]  /*0560*/  SHFL.IDX PT, R0, R4, 0x1f, 0x1f ;  /* 0x03e01f0004007f89 */ /* 0x0002a400000e0000 */
.L_x_145:
[----:B--2---:R-:W-:-:S05]  /*0570*/  IMAD R0, R0, c[0x0][0x538], RZ ;  /* 0x00014e0000007a24 */ /* 0x004fca00078e02ff */
[----:B------:R-:W-:-:S04]  /*0580*/  IADD3 R6, R0, R6, RZ ;  /* 0x0000000600067210 */ /* 0x000fc80007ffe0ff */
[----:B------:R-:W-:-:S13]  /*0590*/  ISETP.GT.AND P0, PT, R6, UR4, PT ;  /* 0x0000000406007c0c */ /* 0x000fda000bf04270 */
[----:B-1----:R-:W-:Y:S05]  /*05a0*/  @!P0 BRA `(.L_x_28) ;  /* 0xfffffdb000008947 */ /* 0x002fea000383ffff */
.L_x_24:
[----:B------:R-:W-:-:S05]  /*05b0*/  IADD3 R12, -R0, R6, RZ ;  /* 0x00000006000c7210 */ /* 0x000fca0007ffe1ff */
[----:B------:R-:W-:-:S05]  /*05c0*/  IMAD R0, R4, c[0x0][0x538], R12 ;  /* 0x00014e0004007a24 */ /* 0x000fca00078e020c */
[----:B------:R-:W-:Y:S01]  /*05d0*/  ISETP.GT.AND P0, PT, R0, UR4, PT ;  /* 0x0000000400007c0c */ /* 0x000fe2000bf04270 */
[----:B------:R-:W-:-:S12]  /*05e0*/  BRA.DIV ~URZ, `(.L_x_29) ;  /* 0x0000da827f007947 */ /* 0x000fd8000b800000 */
[----:B------:R-:W-:-:S04]  /*05f0*/  VOTE.ANY R0, PT, !P0 ;  /* 0x0000000000007806 */ /* 0x000fc800040e0100 */
.L_x_146:
[----:B------:R1:W2:Y:S01]  /*0600*/  POPC R13, R0 ;  /* 0x00000000000d7309 */ /* 0x0002a20000000000 */
[----:B------:R-:W-:Y:S05]  /*0610*/  BRA.DIV ~URZ, `(.L_x_30) ;  /* 0x0000da927f007947 */ /* 0x000fea000b800000 */
[----:B--2---:R2:W3:Y:S01]  /*0620*/  SHFL.IDX PT, R11, R8, R13, 0x1f ;  /* 0x00001f0d080b7589 */ /* 0x0044e200000e0000 */
[----:B------:R-:W-:-:S03]  /*0630*/  MOV R6, RZ ;  /* 0x000000ff00067202 */ /* 0x000fc60000000f00 */
[----:B------:R2:W4:Y:S04]  /*0640*/  SHFL.IDX PT, R10, R7, R13, 0x1f ;  /* 0x00001f0d070a7589 */ /* 0x00052800000e0000 */
.L_x_147:
[----:B------:R-:W-:Y:S01]  /*0650*/  ISETP.NE.AND P0, PT, R0, RZ, PT ;  /* 0x000000ff0000720c */ /* 0x000fe20003f05270 */
[----:B------:R-:W-:-:S12]  /*0660*/  BSSY B0, `(.L_x_31) ;  /* 0x0000005000007945 */ /* 0x000fd80003800000 */
[----:B------:R-:W-:Y:S05]  /*0670*/  @!P0 BRA `(.L_x_32) ;  /* 0x0000003000008947 */ /* 0x000fea0003800000 */
[----:B------:R-:W-:Y:S01]  /*0680*/  IADD3 R29, R13, -0x1, RZ ;  /* 0xffffffff0d1d7810 */ /* 0x000fe20007ffe0ff */
[----:B------:R-:W-:Y:S05]  /*0690*/  BRA.DIV ~URZ, `(.L_x_33) ;  /* 0x0000daf27f007947 */ /* 0x000fea000b800000 */
[----:B------:R1:W2:Y:S02]  /*06a0*/  SHFL.IDX PT, R6, R4, R29, 0x1f ;  /* 0x00001f1d04067589 */ /* 0x0002a400000e0000 */
.L_x_32:
[----:B------:R-:W-:Y:S05]  /*06b0*/  BSYNC B0 ;  /* 0x0000000000007941 */ /* 0x000fea0003800000 */
.L_x_31:
[----:B-1-3--:R-:W-:Y:S01]  /*06c0*/  IABS R0, R11 ;  /* 0x0000000b00007213 */ /* 0x00afe20000000000 */
[----:B--2---:R-:W-:-:S04]  /*06d0*/  IMAD R4, R6, c[0x0][0x538], R12 ;  /* 0x00014e0006047a24 */ /* 0x004fc800078e020c */
[----:B------:R-:W-:Y:S01]  /*06e0*/  IMAD.MOV.U32 R5, RZ, RZ, R0 ;  /* 0x000000ffff057224 */ /* 0x000fe200078e0000 */
[----:B----4-:R-:W-:Y:S01]  /*06f0*/  IABS R0, R10 ;  /* 0x0000000a00007213 */ /* 0x010fe20000000000 */
[----:B------:R1:W-:Y:S01]  /*0700*/  STL [R1], R4 ;  /* 0x0000000401007387 */ /* 0x0003e20000100800 */
[----:B------:R-:W-:Y:S01]  /*0710*/  IADD3 R12, -R4, UR4, RZ ;  /* 0x00000004040c7c10 */ /* 0x000fe2000fffe1ff */
[----:B------:R-:W2:Y:S02]  /*0720*/  I2F.RP R2, R5 ;  /* 0x0000000500027306 */ /* 0x000ea40000209400 */
[----:B------:R-:W-:Y:S01]  /*0730*/  IMAD.MOV.U32 R7, RZ, RZ, R0 ;  /* 0x000000ffff077224 */ /* 0x000fe200078e0000 */
[----:B------:R-:W-:Y:S02]  /*0740*/  IABS R6, R12 ;  /* 0x0000000c00067213 */ /* 0x000fe40000000000 */
[----:B------:R-:W-:-:S03]  /*0750*/  IABS R0, R11 ;  /* 0x0000000b00007213 */ /* 0x000fc60000000000 */
[----:B------:R-:W-:Y:S01]  /*0760*/  I2F.RP R8, R7 ;  /* 0x0000000700087306 */ /* 0x000fe20000209400 */
[----:B------:R-:W-:-:S07]  /*0770*/  IADD3 R0, RZ, -R0, RZ ;  /* 0x80000000ff007210 */ /* 0x000fce0007ffe0ff */
[----:B--2---:R-:W2:Y:S02]  /*0780*/  MUFU.RCP R2, R2 ;  /* 0x0000000200027308 */ /* 0x004ea40000001000 */
[----:B--2---:R-:W-:-:S06]  /*0790*/  IADD3 R2, R2, 0xffffffe, RZ ;  /* 0x0ffffffe02027810 */ /* 0x004fcc0007ffe0ff */
[----:B------:R-:W2:Y:S02]  /*07a0*/  F2I.FTZ.U32.TRUNC.NTZ R3, R2 ;  /* 0x0000000200037305 */ /* 0x000ea4000021f000 */
[----:B--2---:R-:W-:-:S04]  /*07b0*/  IMAD.MOV R2, RZ, RZ, -R3 ;  /* 0x000000ffff027224 */ /* 0x004fc800078e0a03 */
[----:B-1----:R-:W-:Y:S02]  /*07c0*/  IMAD R4, R2, R5, RZ ;  /* 0x0000000502047224 */ /* 0x002fe400078e02ff */
[----:B------:R-:W-:-:S04]  /*07d0*/  IMAD.MOV.U32 R2, RZ, RZ, RZ ;  /* 0x000000ffff027224 */ /* 0x000fc800078e00ff */
[----:B------:R-:W-:-:S04]  /*07e0*/  IMAD.HI.U32 R2, R3, R4, R2 ;  /* 0x0000000403027227 */ /* 0x000fc800078e0002 */
[----:B------:R-:W-:-:S04]  /*07f0*/  IMAD.MOV.U32 R3, RZ, RZ, R6 ;  /* 0x000000ffff037224 */ /* 0x000fc800078e0006 */
[----:B------:R-:W-:-:S04]  /*0800*/  IMAD.HI.U32 R2, R2, R3, RZ ;  /* 0x0000000302027227 */ /* 0x000fc800078e00ff */
[----:B------:R-:W-:Y:S02]  /*0810*/  IMAD R0, R2, R0, R3 ;  /* 0x0000000002007224 */ /* 0x000fe400078e0203 */
[----:B------:R-:W1:Y:S03]  /*0820*/  MUFU.RCP R3, R8 ;  /* 0x0000000800037308 */ /* 0x000e660000001000 */
[----:B------:R-:W-:-:S13]  /*0830*/  ISETP.GT.U32.AND P1, PT, R5, R0, PT ;  /* 0x000000000500720c */ /* 0x000fda0003f24070 */
[----:B------:R-:W-:Y:S01]  /*0840*/  @!P1 IMAD.IADD R0, R0, 0x1, -R5 ;  /* 0x0000000100009824 */ /* 0x000fe200078e0a05 */
[----:B-1----:R-:W-:Y:S02]  /*0850*/  IADD3 R3, R3, 0xffffffe, RZ ;  /* 0x0ffffffe03037810 */ /* 0x002fe40007ffe0ff */
[----:B------:R-:W-:Y:S02]  /*0860*/  @!P1 IADD3 R2, R2, 0x1, RZ ;  /* 0x0000000102029810 */ /* 0x000fe40007ffe0ff */
[----:B------:R-:W-:Y:S02]  /*0870*/  ISETP.GE.U32.AND P2, PT, R0, R5, PT ;  /* 0x000000050000720c */ /* 0x000fe40003f46070 */
[----:B------:R-:W1:Y:S01]  /*0880*/  F2I.FTZ.U32.TRUNC.NTZ R3, R3 ;  /* 0x0000000300037305 */ /* 0x000e62000021f000 */
[----:B------:R-:W-:Y:S02]  /*0890*/  LOP3.LUT R0, R12, R11, RZ, 0x3c, !PT ;  /* 0x0000000b0c007212 */ /* 0x000fe400078e3cff */
[----:B------:R-:W-:-:S02]  /*08a0*/  ISETP.NE.AND P1, PT, R11, RZ, PT ;  /* 0x000000ff0b00720c */ /* 0x000fc40003f25270 */
[----:B------:R-:W-:-:S06]  /*08b0*/  ISETP.GE.AND P0, PT, R0, RZ, PT ;  /* 0x000000ff0000720c */ /* 0x000fcc0003f06270 */
[----:B------:R-:W-:Y:S02]  /*08c0*/  @P2 IADD3 R2, R2, 0x1, RZ ;  /* 0x0000000102022810 */ /* 0x000fe40007ffe0ff */
[----:B-1----:R-:W-:-:S03]  /*08d0*/  IADD3 R0, RZ, -R3, RZ ;  /* 0x80000003ff007210 */ /* 0x002fc60007ffe0ff */
[----:B------:R-:W-:Y:S01]  /*08e0*/  IMAD.MOV.U32 R4, RZ, RZ, R2 ;  /* 0x000000ffff047224 */ /* 0x000fe200078e0002 */
[----:B------:R-:W-:-:S03]  /*08f0*/  MOV R2, RZ ;  /* 0x000000ff00027202 */ /* 0x000fc60000000f00 */
[----:B------:R-:W-:Y:S01]  /*0900*/  @!P0 IMAD.MOV R4, RZ, RZ, -R4 ;  /* 0x000000ffff048224 */ /* 0x000fe200078e0a04 */
[----:B------:R-:W-:Y:S01]  /*0910*/  @!P1 LOP3.LUT R4, RZ, R11, RZ, 0x33, !PT ;  /* 0x0000000bff049212 */ /* 0x000fe200078e33ff */
[----:B------:R-:W-:Y:S01]  /*0920*/  IMAD.MOV.U32 R5, RZ, RZ, R0 ;  /* 0x000000ffff057224 */ /* 0x000fe200078e0000 */
[----:B------:R-:W-:Y:S02]  /*0930*/  IABS R0, R10 ;  /* 0x0000000a00007213 */ /* 0x000fe40000000000 */
[----:B------:R-:W-:Y:S01]  /*0940*/  IABS R8, R4 ;  /* 0x0000000400087213 */ /* 0x000fe20000000000 */
[----:B------:R-:W-:Y:S02]  /*0950*/  IMAD R5, R5, R7, RZ ;  /* 0x0000000705057224 */ /* 0x000fe400078e02ff */
[----:B------:R-:W-:Y:S02]  /*0960*/  IMAD.MOV R6, RZ, RZ, -R0 ;  /* 0x000000ffff067224 */ /* 0x000fe400078e0a00 */
[----:B------:R-:W-:-:S04]  /*0970*/  IMAD.HI.U32 R0, R3, R5, R2 ;  /* 0x0000000503007227 */ /* 0x000fc800078e0002 */
[----:B------:R-:W-:Y:S02]  /*0980*/  IMAD.MOV.U32 R2, RZ, RZ, R8 ;  /* 0x000000ffff027224 */ /* 0x000fe400078e0008 */
[----:B------:R-:W-:Y:S02]  /*0990*/  IMAD.MOV.U32 R3, RZ, RZ, R6 ;  /* 0x000000ffff037224 */ /* 0x000fe400078e0006 */
[----:B------:R-:W-:-:S04]  /*09a0*/  IMAD.HI.U32 R0, R0, R2, RZ ;  /* 0x0000000200007227 */ /* 0x000fc800078e00ff */
[----:B------:R-:W-:Y:S02]  /*09b0*/  IMAD R2, R0, R3, R2 ;  /* 0x0000000300027224 */ /* 0x000fe400078e0202 */
[----:B------:R-:W-:-:S03]  /*09c0*/  IMAD R3, R4, R11, RZ ;  /* 0x0000000b04037224 */ /* 0x000fc600078e02ff */
[----:B------:R-:W-:Y:S02]  /*09d0*/  ISETP.GT.U32.AND P1, PT, R7, R2, PT ;  /* 0x000000020700720c */ /* 0x000fe40003f24070 */
[----:B------:R-:W-:-:S11]  /*09e0*/  IADD3 R3, R12, -R3, RZ ;  /* 0x800000030c037210 */ /* 0x000fd60007ffe0ff */
[----:B------:R-:W-:Y:S01]  /*09f0*/  @!P1 IMAD.IADD R2, R2, 0x1, -R7 ;  /* 0x0000000102029824 */ /* 0x000fe200078e0a07 */
[----:B------:R-:W-:Y:S02]  /*0a00*/  @!P1 IADD3 R0, R0, 0x1, RZ ;  /* 0x0000000100009810 */ /* 0x000fe40007ffe0ff */
[----:B------:R-:W-:Y:S02]  /*0a10*/  ISETP.NE.AND P1, PT, R10, RZ, PT ;  /* 0x000000ff0a00720c */ /* 0x000fe40003f25270 */
[----:B------:R-:W-:Y:S02]  /*0a20*/  ISETP.GE.U32.AND P2, PT, R2, R7, PT ;  /* 0x000000070200720c */ /* 0x000fe40003f46070 */
[----:B------:R-:W-:-:S04]  /*0a30*/  LOP3.LUT R2, R4, R10, RZ, 0x3c, !PT ;  /* 0x0000000a04027212 */ /* 0x000fc800078e3cff */
[----:B------:R-:W-:-:S07]  /*0a40*/  ISETP.GE.AND P0, PT, R2, RZ, PT ;  /* 0x000000ff0200720c */ /* 0x000fce0003f06270 */
[----:B------:R-:W-:-:S06]  /*0a50*/  @P2 IADD3 R0, R0, 0x1, RZ ;  /* 0x0000000100002810 */ /* 0x000fcc0007ffe0ff */
[----:B------:R-:W-:Y:S02]  /*0a60*/  @!P0 IADD3 R0, -R0, RZ, RZ ;  /* 0x000000ff00008210 */ /* 0x000fe40007ffe1ff */
[----:B------:R-:W-:-:S05]  /*0a70*/  @!P1 LOP3.LUT R0, RZ, R10, RZ, 0x33, !PT ;  /* 0x0000000aff009212 */ /* 0x000fca00078e33ff */
[--C-:B------:R-:W-:Y:S02]  /*0a80*/  IMAD.MOV R2, RZ, RZ, -R0.reuse ;  /* 0x000000ffff027224 */ /* 0x100fe400078e0a00 */
[C---:B------:R-:W-:Y:S02]  /*0a90*/  IMAD R0, R10.reuse, 0x1000000, R0 ;  /* 0x010000000a007824 */ /* 0x040fe400078e0200 */
[----:B------:R-:W-:Y:S02]  /*0aa0*/  IMAD R2, R10, R2, R4 ;  /* 0x000000020a027224 */ /* 0x000fe400078e0204 */
[----:B------:R-:W-:Y:S02]  /*0ab0*/  IMAD.IADD R4, R13, 0x1, R9 ;  /* 0x000000010d047824 */ /* 0x000fe400078e0209 */
[----:B------:R-:W-:-:S03]  /*0ac0*/  IMAD R0, R2, 0x10000, R0 ;  /* 0x0001000002007824 */ /* 0x000fc600078e0200 */
[----:B------:R1:W-:Y:S04]  /*0ad0*/  STL [R1+0xc], R4 ;  /* 0x00000c0401007387 */ /* 0x0003e80000100800 */
[----:B------:R1:W-:Y:S04]  /*0ae0*/  STL [R1+0x8], R0 ;  /* 0x0000080001007387 */ /* 0x0003e80000100800 */
[----:B------:R1:W-:Y:S01]  /*0af0*/  STL [R1+0x4], R3 ;  /* 0x0000040301007387 */ /* 0x0003e20000100800 */
[----:B------:R-:W-:Y:S05]  /*0b00*/  BRA `(.L_x_34) ;  /* 0x0000006000007947 */ /* 0x000fea0003800000 */
.L_x_25:
[----:B------:R-:W-:Y:S01]  /*0b10*/  MOV R0, UR4 ;  /* 0x0000000400007c02 */ /* 0x000fe20008000f00 */
[----:B------:R-:W-:Y:S04]  /*0b20*/  STL [R1+0x4], RZ ;  /* 0x000004ff01007387 */ /* 0x000fe80000100800 */
[----:B------:R1:W-:Y:S04]  /*0b30*/  STL [R1], R0 ;  /* 0x0000000001007387 */ /* 0x0003e80000100800 */
[----:B------:R2:W-:Y:S01]  /*0b40*/  STL [R1+0x8], RZ ;  /* 0x000008ff01007387 */ /* 0x0005e20000100800 */
[----:B-1----:R-:W-:-:S05]  /*0b50*/  MOV R0, c[0x0][0x53c] ;  /* 0x00014f0000007a02 */ /* 0x002fca0000000f00 */
[----:B------:R2:W-:Y:S02]  /*0b60*/  STL [R1+0xc], R0 ;  /* 0x00000c0001007387 */ /* 0x0005e40000100800 */
.L_x_34:
[----:B-1----:R-:W3:Y:S04]  /*0b70*/  LDL R4, [R1] ;  /* 0x0000000001047983 */ /* 0x002ee80000100800 */
[----:B------:R-:W3:Y:S04]  /*0b80*/  LDL R5, [R1+0x4] ;  /* 0x0000040001057983 */ /* 0x000ee80000100800 */
[----:B------:R-:W3:Y:S04]  /*0b90*/  LDL R6, [R1+0x8] ;  /* 0x0000080001067983 */ /* 0x000ee80000100800 */
[----:B------:R-:W3:Y:S01]  /*0ba0*/  LDL R7, [R1+0xc] ;  /* 0x00000c0001077983 */ /* 0x000ee20000100800 */
[----:B------:R-:W-:Y:S01]  /*0bb0*/  ISETP.NE.AND P0, PT, R14, RZ, PT ;  /* 0x000000ff0e00720c */ /* 0x000fe20003f05270 */
[----:B------:R-:W-:-:S12]  /*0bc0*/  WARPSYNC 0xffffffff ;  /* 0xffffffff00007948 */ /* 0x000fd80003800000 */
[----:B---3--:R1:W-:Y:S04]  /*0bd0*/  @!P0 STS.128 [0xc080], R4 ;  /* 0x00c08004ff008388 */ /* 0x0083e80000000c00 */
[----:B------:R-:W-:Y:S06]  /*0be0*/  BAR.ARV 0x5, 0x80 ;  /* 0x0142000000007b1d */ /* 0x000fec0000002000 */
.L_x_23:
[----:B--2---:R-:W2:Y:S02]  /*0bf0*/  LDL R0, [R1+0xc] ;  /* 0x00000c0001007983 */ /* 0x004ea40000100800 */
[----:B--2---:R-:W-:-:S13]  /*0c00*/  ISETP.GE.AND P0, PT, R0, c[0x0][0x53c], PT ;  /* 0x00014f0000007a0c */ /* 0x004fda0003f06270 */
[----:B------:R-:W-:Y:S05]  /*0c10*/  @P0 EXIT ;  /* 0x000000000000094d */ /* 0x000fea0003800000 */
[----:B------:R-:W2:Y:S01]  /*0c20*/  S2R R11, SR_TID.X ;  /* 0x00000000000b7919 */ /* 0x000ea20000002100 */
[----:B------:R-:W-:Y:S02]  /*0c30*/  ULDC UR5, c[0x0][0x2ac] ;  /* 0x0000ab0000057ab9 */ /* 0x000fe40000000800 */
[----:B------:R-:W-:Y:S02]  /*0c40*/  ULDC UR4, c[0x0][0x1d0] ;  /* 0x0000740000047ab9 */ /* 0x000fe40000000800 */
[----:B------:R-:W-:Y:S01]  /*0c50*/  UIMAD UR5, UR5, UR4, URZ ;  /* 0x00000004050572a4 */ /* 0x000fe2000f8e023f */
[----:B--2---:R-:W-:-:S04]  /*0c60*/  SHF.R.S32.HI R9, RZ, 0x1f, R11 ;  /* 0x0000001fff097819 */ /* 0x004fc8000001140b */
[CC--:B------:R-:W-:Y:S02]  /*0c70*/  LEA.HI R2, R9.reuse, R11.reuse, RZ, 0x4 ;  /* 0x0000000b09027211 */ /* 0x0c0fe400078f20ff */
[CC--:B------:R-:W-:Y:S02]  /*0c80*/  LEA.HI R17, R9.reuse, R11.reuse, RZ, 0x3 ;  /* 0x0000000b09117211 */ /* 0x0c0fe400078f18ff */
[----:B-1----:R-:W-:Y:S02]  /*0c90*/  SHF.R.S32.HI R4, RZ, 0x4, R2 ;  /* 0x00000004ff047819 */ /* 0x002fe40000011402 */
[----:B------:R-:W-:Y:S02]  /*0ca0*/  LEA.HI R8, R9, R11, RZ, 0x2 ;  /* 0x0000000b09087211 */ /* 0x000fe400078f10ff */
[C---:B------:R-:W-:Y:S02]  /*0cb0*/  LEA.HI R0, R2.reuse, R4, RZ, 0x1 ;  /* 0x0000000402007211 */ /* 0x040fe400078f08ff */
[----:B------:R-:W-:-:S02]  /*0cc0*/  LOP3.LUT R2, R2, 0xfffffff0, RZ, 0xc0, !PT ;  /* 0xfffffff002027812 */ /* 0x000fc400078ec0ff */
[----:B------:R-:W-:Y:S02]  /*0cd0*/  SHF.R.S32.HI R5, RZ, 0x3, R17 ;  /* 0x00000003ff057819 */ /* 0x000fe40000011411 */
[----:B------:R-:W-:Y:S01]  /*0ce0*/  LOP3.LUT R3, R0, 0xfffffffe, RZ, 0xc0, !PT ;  /* 0xfffffffe00037812 */ /* 0x000fe200078ec0ff */
[----:B------:R-:W-:Y:S01]  /*0cf0*/  IMAD.IADD R0, R11, 0x1, -R2 ;  /* 0x000000010b007824 */ /* 0x000fe200078e0a02 */
[----:B------:R-:W-:Y:S01]  /*0d00*/  LOP3.LUT R235, R8, 0xfffffffc, RZ, 0xc0, !PT ;  /* 0xfffffffc08eb7812 */ /* 0x000fe200078ec0ff */
[----:B------:R-:W-:Y:S01]  /*0d10*/  IMAD.SHL.U32 R2, R5, 0x40, RZ ;  /* 0x0000004005027824 */ /* 0x000fe200078e00ff */
[----:B------:R-:W-:Y:S01]  /*0d20*/  LEA.HI R5, R9, R11, RZ, 0x5 ;  /* 0x0000000b09057211 */ /* 0x000fe200078f28ff */
[----:B------:R-:W-:Y:S01]  /*0d30*/  IMAD.IADD R12, R4, 0x1, -R3 ;  /* 0x00000001040c7824 */ /* 0x000fe200078e0a03 */
[----:B------:R-:W-:Y:S01]  /*0d40*/  LEA.HI R7, R0, R0, RZ, 0x1 ;  /* 0x0000000000077211 */ /* 0x000fe200078f08ff */
[----:B------:R-:W-:Y:S01]  /*0d50*/  IMAD.IADD R235, R11, 0x1, -R235 ;  /* 0x000000010beb7824 */ /* 0x000fe200078e0aeb */
[----:B------:R-:W-:-:S02]  /*0d60*/  LOP3.LUT R2, R2, 0xc0, RZ, 0xc0, !PT ;  /* 0x000000c002027812 */ /* 0x000fc400078ec0ff */
[----:B------:R-:W-:Y:S01]  /*0d70*/  LOP3.LUT R4, R7, 0x7fffffe, RZ, 0xc0, !PT ;  /* 0x07fffffe07047812 */ /* 0x000fe200078ec0ff */
[----:B------:R-:W-:Y:S01]  /*0d80*/  IMAD.SHL.U32 R204, R235, 0x8, RZ ;  /* 0x00000008ebcc7824 */ /* 0x000fe200078e00ff */
[----:B------:R-:W-:Y:S02]  /*0d90*/  SHF.R.S32.HI R6, RZ, 0x1f, R0 ;  /* 0x0000001fff067819 */ /* 0x000fe40000011400 */
[----:B------:R-:W-:Y:S01]  /*0da0*/  SHF.R.U32.HI R3, RZ, 0x3, R2 ;  /* 0x00000003ff037819 */ /* 0x000fe20000011602 */
[----:B------:R-:W-:Y:S01]  /*0db0*/  IMAD.IADD R14, R0, 0x1, -R4 ;  /* 0x00000001000e7824 */ /* 0x000fe200078e0a04 */
[----:B------:R-:W-:Y:S02]  /*0dc0*/  LOP3.LUT R2, R2, 0x18, R204, 0xf8, !PT ;  /* 0x0000001802027812 */ /* 0x000fe400078ef8cc */
[----:B------:R-:W-:Y:S02]  /*0dd0*/  LEA.HI R16, R6, R0, RZ, 0x3 ;  /* 0x0000000006107211 */ /* 0x000fe400078f18ff */
[----:B------:R-:W-:-:S02]  /*0de0*/  LOP3.LUT R0, R5, 0xffffffe0, RZ, 0xc0, !PT ;  /* 0xffffffe005007812 */ /* 0x000fc400078ec0ff */
[----:B------:R-:W-:Y:S02]  /*0df0*/  SHF.R.S32.HI R238, RZ, 0x2, R8 ;  /* 0x00000002ffee7819 */ /* 0x000fe40000011408 */
[----:B------:R-:W-:Y:S01]  /*0e00*/  LOP3.LUT R4, R17, 0xfffffff8, RZ, 0xc0, !PT ;  /* 0xfffffff811047812 */ /* 0x000fe200078ec0ff */
[C---:B------:R-:W-:Y:S01]  /*0e10*/  IMAD.IADD R19, R11.reuse, 0x1, -R0 ;  /* 0x000000010b137824 */ /* 0x040fe200078e0a00 */
[----:B------:R-:W-:Y:S02]  /*0e20*/  LOP3.LUT R10, R2, R3, RZ, 0x3c, !PT ;  /* 0x00000003020a7212 */ /* 0x000fe400078e3cff */
[--C-:B------:R-:W-:Y:S01]  /*0e30*/  SHF.R.S32.HI R6, RZ, 0x5, R5.reuse ;  /* 0x00000005ff067819 */ /* 0x100fe20000011405 */
[----:B------:R-:W-:Y:S01]  /*0e40*/  IMAD.IADD R4, R11, 0x1, -R4 ;  /* 0x000000010b047824 */ /* 0x000fe200078e0a04 */
[----:B------:R-:W-:Y:S02]  /*0e50*/  SHF.R.S32.HI R2, RZ, 0x1f, R5 ;  /* 0x0000001fff027819 */ /* 0x000fe40000011405 */
[----:B------:R-:W-:-:S02]  /*0e60*/  LEA.HI R3, R8, R238, RZ, 0x1 ;  /* 0x000000ee08037211 */ /* 0x000fc400078f08ff */
[----:B------:R-:W-:Y:S02]  /*0e70*/  LEA.HI R0, R2, R6, RZ, 0x2 ;  /* 0x0000000602007211 */ /* 0x000fe400078f10ff */
[----:B------:R-:W-:Y:S02]  /*0e80*/  LOP3.LUT R2, R3, 0x7fffffe, RZ, 0xc0, !PT ;  /* 0x07fffffe03027812 */ /* 0x000fe400078ec0ff */
[----:B------:R-:W-:Y:S02]  /*0e90*/  SHF.R.S32.HI R9, RZ, 0x1f, R8 ;  /* 0x0000001fff097819 */ /* 0x000fe40000011408 */
[----:B------:R-:W-:Y:S01]  /*0ea0*/  SHF.R.S32.HI R3, RZ, 0x1f, R19 ;  /* 0x0000001fff037819 */ /* 0x000fe20000011413 */
[----:B------:R-:W-:Y:S01]  /*0eb0*/  IMAD.IADD R2, R238, 0x1, -R2 ;  /* 0x00000001ee027824 */ /* 0x000fe200078e0a02 */
[----:B------:R-:W-:Y:S02]  /*0ec0*/  LEA.HI R8, R4, R4, RZ, 0x1 ;  /* 0x0000000404087211 */ /* 0x000fe400078f08ff */
[----:B------:R-:W-:-:S02]  /*0ed0*/  LOP3.LUT R0, R0, 0xffffffc, RZ, 0xc0, !PT ;  /* 0x0ffffffc00007812 */ /* 0x000fc400078ec0ff */
[----:B------:R-:W-:Y:S02]  /*0ee0*/  LEA.HI R13, R3, R19, RZ, 0x2 ;  /* 0x00000013030d7211 */ /* 0x000fe400078f10ff */
[----:B------:R-:W-:Y:S01]  /*0ef0*/  LOP3.LUT R3, R8, 0x3fffffe, RZ, 0xc0, !PT ;  /* 0x03fffffe08037812 */ /* 0x000fe200078ec0ff */
[----:B------:R-:W-:Y:S01]  /*0f00*/  IMAD.IADD R5, R6, 0x1, -R0 ;  /* 0x0000000106057824 */ /* 0x000fe200078e0a00 */
[----:B------:R-:W-:Y:S01]  /*0f10*/  IADD3 R237, R204, 0x40, RZ ;  /* 0x00000040cced7810 */ /* 0x000fe20007ffe0ff */
[----:B------:R-:W-:Y:S01]  /*0f20*/  IMAD R0, R6, 0x8, R2 ;  /* 0x0000000806007824 */ /* 0x000fe200078e0202 */
[----:B------:R-:W-:Y:S01]  /*0f30*/  SHF.R.S32.HI R2, RZ, 0x2, R13 ;  /* 0x00000002ff027819 */ /* 0x000fe2000001140d */
[----:B------:R-:W-:Y:S01]  /*0f40*/  IMAD.IADD R11, R4, 0x1, -R3 ;  /* 0x00000001040b7824 */ /* 0x000fe200078e0a03 */
[----:B------:R-:W-:Y:S01]  /*0f50*/  LEA.HI R3, R9, R238, RZ, 0x3 ;  /* 0x000000ee09037211 */ /* 0x000fe200078f18ff */
[----:B------:R-:W-:Y:S01]  /*0f60*/  IMAD.U32 R4, R0, 0x20, R10 ;  /* 0x0000002000047824 */ /* 0x000fe200078e000a */
[----:B------:R-:W-:Y:S01]  /*0f70*/  LEA.HI R0, R235, R235, RZ, 0x1 ;  /* 0x000000ebeb007211 */ /* 0x000fe200078f08ff */
[----:B------:R-:W-:Y:S01]  /*0f80*/  IMAD R18, R5, 0x10, R2 ;  /* 0x0000001005127824 */ /* 0x000fe200078e0202 */
[----:B------:R-:W-:Y:S01]  /*0f90*/  LOP3.LUT R2, R3, 0xfffffff8, RZ, 0xc0, !PT ;  /* 0xfffffff803027812 */ /* 0x000fe200078ec0ff */
[----:B------:R-:W-:Y:S01]  /*0fa0*/  IMAD.SHL.U32 R6, R6, 0x200, RZ ;  /* 0x0000020006067824 */ /* 0x000fe200078e00ff */
[----:B------:R1:W-:Y:S01]  /*0fb0*/  STL [R1+0x5c], R4 ;  /* 0x00005c0401007387 */ /* 0x0003e20000100800 */
[----:B------:R-:W-:-:S02]  /*0fc0*/  SHF.R.S32.HI R9, RZ, 0x1, R7 ;  /* 0x00000001ff097819 */ /* 0x000fc40000011407 */
[----:B------:R-:W-:Y:S01]  /*0fd0*/  IMAD.IADD R3, R238, 0x1, -R2 ;  /* 0x00000001ee037824 */ /* 0x000fe200078e0a02 */
[----:B------:R-:W-:Y:S01]  /*0fe0*/  SHF.R.S32.HI R10, RZ, 0x1f, R7 ;  /* 0x0000001fff0a7819 */ /* 0x000fe20000011407 */
[----:B------:R-:W-:Y:S01]  /*0ff0*/  IMAD.SHL.U32 R2, R0, 0x20, RZ ;  /* 0x0000002000027824 */ /* 0x000fe200078e00ff */
[----:B------:R2:W-:Y:S01]  /*1000*/  STL [R1+0x90], R18 ;  /* 0x0000901201007387 */ /* 0x0005e20000100800 */
[----:B------:R-:W-:Y:S02]  /*1010*/  IADD3 R236, R204, 0x20, RZ ;  /* 0x00000020ccec7810 */ /* 0x000fe40007ffe0ff */
[----:B------:R-:W-:Y:S02]  /*1020*/  LEA.HI R7, R3, R3, RZ, 0x1 ;  /* 0x0000000303077211 */ /* 0x000fe400078f08ff */
[----:B------:R-:W-:Y:S02]  /*1030*/  LOP3.LUT R2, R2, 0xffffffc0, RZ, 0xc0, !PT ;  /* 0xffffffc002027812 */ /* 0x000fe400078ec0ff */
[----:B------:R-:W-:-:S02]  /*1040*/  LOP3.LUT R5, R7, 0x3fffffe, RZ, 0xc0, !PT ;  /* 0x03fffffe07057812 */ /* 0x000fc400078ec0ff */
[----:B-1----:R-:W-:Y:S02]  /*1050*/  LOP3.LUT R4, R0, 0x1ffffffe, RZ, 0xc0, !PT ;  /* 0x1ffffffe00047812 */ /* 0x002fe400078ec0ff */
[----:B------:R-:W-:Y:S01]  /*1060*/  SHF.R.S32.HI R0, RZ, 0x1, R8 ;  /* 0x00000001ff007819 */ /* 0x000fe20000011408 */
[----:B------:R-:W-:Y:S02]  /*1070*/  IMAD.IADD R8, R3, 0x1, -R5 ;  /* 0x0000000103087824 */ /* 0x000fe400078e0a05 */
[C---:B------:R-:W-:Y:S01]  /*1080*/  IMAD.IADD R4, R235.reuse, 0x1, -R4 ;  /* 0x00000001eb047824 */ /* 0x040fe200078e0a04 */
[C---:B------:R-:W-:Y:S01]  /*1090*/  LOP3.LUT P2, RZ, R0.reuse, 0x2, RZ, 0xc0, !PT ;  /* 0x0000000200ff7812 */ /* 0x040fe2000784c0ff */
[----:B------:R-:W-:Y:S02]  /*10a0*/  IMAD.SHL.U32 R0, R0, 0x40, RZ ;  /* 0x0000004000007824 */ /* 0x000fe400078e00ff */
[----:B------:R-:W-:Y:S01]  /*10b0*/  IMAD R15, R4, 0x8, R2 ;  /* 0x00000008040f7824 */ /* 0x000fe200078e0202 */
[----:B------:R-:W-:Y:S01]  /*10c0*/  LEA.HI R2, R10, R9, RZ, 0x2 ;  /* 0x000000090a027211 */ /* 0x000fe200078f10ff */
[----:B------:R-:W-:Y:S01]  /*10d0*/  IMAD R3, R235, 0x2, R6 ;  /* 0x00000002eb037824 */ /* 0x000fe200078e0206 */
[----:B------:R-:W-:-:S02]  /*10e0*/  LOP3.LUT R0, R0, 0xc0, RZ, 0xc0, !PT ;  /* 0x000000c000007812 */ /* 0x000fc400078ec0ff */
[----:B------:R-:W-:Y:S02]  /*10f0*/  LOP3.LUT R2, R2, 0xfffffffc, RZ, 0xc0, !PT ;  /* 0xfffffffc02027812 */ /* 0x000fe400078ec0ff */
[----:B------:R-:W-:Y:S02]  /*1100*/  LOP3.LUT R5, R0, 0x8, R17, 0xf8, !PT ;  /* 0x0000000800057812 */ /* 0x000fe400078ef811 */
[----:B------:R-:W-:Y:S01]  /*1110*/  SHF.R.U32.HI R4, RZ, 0x3, R0 ;  /* 0x00000003ff047819 */ /* 0x000fe20000011600 */
[----:B------:R-:W-:Y:S01]  /*1120*/  IMAD.IADD R2, R9, 0x1, -R2 ;  /* 0x0000000109027824 */ /* 0x000fe200078e0a02 */
[----:B------:R-:W-:Y:S01]  /*1130*/  SHF.R.S32.HI R0, RZ, 0x1, R7 ;  /* 0x00000001ff007819 */ /* 0x000fe20000011407 */
[----:B------:R-:W-:Y:S01]  /*1140*/  IMAD R7, R8, 0x20, R3 ;  /* 0x0000002008077824 */ /* 0x000fe200078e0203 */
[----:B------:R-:W-:Y:S01]  /*1150*/  LOP3.LUT R10, R5, R4, RZ, 0x3c, !PT ;  /* 0x00000004050a7212 */ /* 0x000fe200078e3cff */
[----:B------:R-:W-:Y:S01]  /*1160*/  IMAD.SHL.U32 R5, R16, 0x20, RZ ;  /* 0x0000002010057824 */ /* 0x000fe200078e00ff */
[C---:B------:R-:W-:Y:S01]  /*1170*/  LOP3.LUT R4, R0.reuse, 0x1, RZ, 0xc0, !PT ;  /* 0x0000000100047812 */ /* 0x040fe200078ec0ff */
[----:B------:R-:W-:Y:S01]  /*1180*/  IMAD.SHL.U32 R3, R0, 0x40, RZ ;  /* 0x0000004000037824 */ /* 0x000fe200078e00ff */
[C---:B------:R-:W-:Y:S01]  /*1190*/  LOP3.LUT P3, RZ, R2.reuse, 0x2, RZ, 0xc0, !PT ;  /* 0x0000000202ff7812 */ /* 0x040fe2000786c0ff */
[----:B------:R-:W-:Y:S01]  /*11a0*/  IMAD.SHL.U32 R2, R2, 0x40, RZ ;  /* 0x0000004002027824 */ /* 0x000fe200078e00ff */
[----:B------:R-:W-:Y:S01]  /*11b0*/  LOP3.LUT P0, RZ, R0, 0x2, RZ, 0xc0, !PT ;  /* 0x0000000200ff7812 */ /* 0x000fe2000780c0ff */
[C---:B------:R-:W-:Y:S01]  /*11c0*/  IMAD.SHL.U32 R8, R12.reuse, 0x8, RZ ;  /* 0x000000080c087824 */ /* 0x040fe200078e00ff */
[----:B------:R-:W-:Y:S01]  /*11d0*/  LOP3.LUT R3, R3, 0xc0, RZ, 0xc0, !PT ;  /* 0x000000c003037812 */ /* 0x000fe200078ec0ff */
[----:B------:R-:W-:Y:S01]  /*11e0*/  IMAD R9, R12, 0x8, R11 ;  /* 0x000000080c097824 */ /* 0x000fe200078e020b */
[----:B------:R-:W-:-:S02]  /*11f0*/  LOP3.LUT R0, R5, 0xffffff00, RZ, 0xc0, !PT ;  /* 0xffffff0005007812 */ /* 0x000fc400078ec0ff */
[----:B------:R-:W-:Y:S02]  /*1200*/  LEA.HI R3, R3, R3, RZ, 0x1d ;  /* 0x0000000303037211 */ /* 0x000fe400078fe8ff */
[----:B------:R-:W-:Y:S01]  /*1210*/  ISETP.NE.U32.AND P1, PT, R4, 0x1, PT ;  /* 0x000000010400780c */ /* 0x000fe20003f25070 */
[----:B------:R-:W-:Y:S01]  /*1220*/  IMAD.IADD R4, R0, 0x1, R6 ;  /* 0x0000000100047824 */ /* 0x000fe200078e0206 */
[----:B------:R-:W-:Y:S01]  /*1230*/  LOP3.LUT R2, R2, 0xc0, RZ, 0xc0, !PT ;  /* 0x000000c002027812 */ /* 0x000fe200078ec0ff */
[----:B------:R-:W-:Y:S02]  /*1240*/  IMAD.IADD R3, R3, 0x1, R7 ;  /* 0x0000000103037824 */ /* 0x000fe400078e0207 */
[----:B------:R-:W-:Y:S01]  /*1250*/  IMAD R7, R14, 0x20, R0 ;  /* 0x000000200e077824 */ /* 0x000fe200078e0200 */
[----:B------:R-:W-:Y:S01]  /*1260*/  LOP3.LUT R6, R2, 0x8, R8, 0xf8, !PT ;  /* 0x0000000802067812 */ /* 0x000fe200078ef808 */
[----:B------:R-:W-:Y:S01]  /*1270*/  IMAD.SHL.U32 R251, R3, 0x2, RZ ;  /* 0x0000000203fb7824 */ /* 0x000fe200078e00ff */
[----:B------:R-:W-:Y:S01]  /*1280*/  SHF.R.U32.HI R5, RZ, 0x3, R2 ;  /* 0x00000003ff057819 */ /* 0x000fe20000011602 */
[----:B------:R-:W-:Y:S01]  /*1290*/  IMAD R2, R14, 0x20, R4 ;  /* 0x000000200e027824 */ /* 0x000fe200078e0204 */
[----:B------:R-:W-:Y:S01]  /*12a0*/  SHF.R.S32.HI R8, RZ, 0x1f, R237 ;  /* 0x0000001fff087819 */ /* 0x000fe200000114ed */
[----:B------:R-:W-:Y:S01]  /*12b0*/  IMAD.U32 R0, R9, 0x20, R10 ;  /* 0x0000002009007824 */ /* 0x000fe200078e000a */
[----:B------:R-:W-:-:S02]  /*12c0*/  IADD3 R4, R251, 0x80, RZ ;  /* 0x00000080fb047810 */ /* 0x000fc40007ffe0ff */
[----:B------:R-:W-:Y:S02]  /*12d0*/  IADD3 R252, R251, 0x70, RZ ;  /* 0x00000070fbfc7810 */ /* 0x000fe40007ffe0ff */
[----:B------:R-:W-:Y:S02]  /*12e0*/  @P1 IADD3 R252, R4, 0x10, RZ ;  /* 0x0000001004fc1810 */ /* 0x000fe40007ffe0ff */
[----:B------:R-:W-:Y:S02]  /*12f0*/  LOP3.LUT R4, R13, 0x7ffffffc, RZ, 0xc0, !PT ;  /* 0x7ffffffc0d047812 */ /* 0x000fe400078ec0ff */
[----:B------:R-:W-:Y:S01]  /*1300*/  LOP3.LUT R3, R6, R5, RZ, 0x3c, !PT ;  /* 0x0000000506037212 */ /* 0x000fe200078e3cff */
[----:B------:R-:W-:Y:S01]  /*1310*/  IMAD.MOV.U32 R6, RZ, RZ, 0x20 ;  /* 0x00000020ff067424 */ /* 0x000fe200078e00ff */
[----:B------:R-:W-:Y:S01]  /*1320*/  SHF.R.S32.HI R5, RZ, 0x1f, R236 ;  /* 0x0000001fff057819 */ /* 0x000fe200000114ec */
[----:B------:R-:W-:Y:S01]  /*1330*/  IMAD.IADD R4, R19, 0x1, -R4 ;  /* 0x0000000113047824 */ /* 0x000fe200078e0a04 */
[----:B------:R-:W-:Y:S01]  /*1340*/  LEA R106, R0, 0x3c80, 0x1 ;  /* 0x00003c80006a7811 */ /* 0x000fe200078e08ff */
[C---:B------:R-:W-:Y:S01]  /*1350*/  IMAD.IADD R2, R3.reuse, 0x1, R2 ;  /* 0x0000000103027824 */ /* 0x040fe200078e0202 */
[----:B------:R-:W-:Y:S01]  /*1360*/  SEL R5, R6, 0xffffffe0, !P0 ;  /* 0xffffffe006057807 */ /* 0x000fe20004000000 */
[----:B------:R-:W-:Y:S01]  /*1370*/  IMAD.SHL.U32 R4, R4, 0x2, RZ ;  /* 0x0000000204047824 */ /* 0x000fe200078e00ff */
[----:B------:R-:W-:Y:S01]  /*1380*/  IADD3 R183, R106, 0x20, RZ ;  /* 0x000000206ab77810 */ /* 0x000fe20007ffe0ff */
[----:B------:R-:W-:Y:S01]  /*1390*/  IMAD.IADD R3, R3, 0x1, R7 ;  /* 0x0000000103037824 */ /* 0x000fe200078e0207 */
[----:B------:R-:W-:Y:S01]  /*13a0*/  SHF.R.S32.HI R7, RZ, 0x1f, R204 ;  /* 0x0000001fff077819 */ /* 0x000fe200000114cc */
[----:B------:R-:W-:Y:S01]  /*13b0*/  IMAD.IADD R7, R18, 0x1, R15 ;  /* 0x0000000112077824 */ /* 0x000fe200078e020f */
[C---:B--2---:R-:W-:Y:S01]  /*13c0*/  IADD3 R18, R4.reuse, 0x8, RZ ;  /* 0x0000000804127810 */ /* 0x044fe20007ffe0ff */
[----:B------:R-:W-:Y:S01]  /*13d0*/  STL [R1+0x4c], R4 ;  /* 0x00004c0401007387 */ /* 0x000fe20000100800 */
[----:B------:R-:W-:-:S02]  /*13e0*/  IADD3 R17, R4, 0x10, RZ ;  /* 0x0000001004117810 */ /* 0x000fc40007ffe0ff */
[C---:B------:R-:W-:Y:S01]  /*13f0*/  IADD3 R16, R4.reuse, 0x18, RZ ;  /* 0x0000001804107810 */ /* 0x040fe20007ffe0ff */
[----:B------:R1:W-:Y:S01]  /*1400*/  STL [R1+0x94], R7 ;  /* 0x0000940701007387 */ /* 0x0003e20000100800 */
[C---:B------:R-:W-:Y:S02]  /*1410*/  IADD3 R14, R4.reuse, 0x20, RZ ;  /* 0x00000020040e7810 */ /* 0x040fe40007ffe0ff */
[C---:B------:R-:W-:Y:S01]  /*1420*/  IADD3 R13, R4.reuse, 0x28, RZ ;  /* 0x00000028040d7810 */ /* 0x040fe20007ffe0ff */
[----:B------:R-:W-:Y:S01]  /*1430*/  STL [R1+0x38], R18 ;  /* 0x0000381201007387 */ /* 0x000fe20000100800 */
[C---:B------:R-:W-:Y:S02]  /*1440*/  IADD3 R12, R4.reuse, 0x30, RZ ;  /* 0x00000030040c7810 */ /* 0x040fe40007ffe0ff */
[C---:B------:R-:W-:Y:S01]  /*1450*/  IADD3 R11, R4.reuse, 0x38, RZ ;  /* 0x00000038040b7810 */ /* 0x040fe20007ffe0ff */
[----:B------:R-:W-:Y:S01]  /*1460*/  STL [R1+0x34], R17 ;  /* 0x0000341101007387 */ /* 0x000fe20000100800 */
[----:B------:R-:W-:-:S02]  /*1470*/  IADD3 R10, R4, 0x40, RZ ;  /* 0x00000040040a7810 */ /* 0x000fc40007ffe0ff */
[C---:B------:R-:W-:Y:S01]  /*1480*/  IADD3 R9, R4.reuse, 0x48, RZ ;  /* 0x0000004804097810 */ /* 0x040fe20007ffe0ff */
[----:B------:R-:W-:Y:S01]  /*1490*/  STL [R1+0x30], R16 ;  /* 0x0000301001007387 */ /* 0x000fe20000100800 */
[----:B------:R-:W-:Y:S02]  /*14a0*/  IADD3 R8, R4, 0x50, RZ ;  /* 0x0000005004087810 */ /* 0x000fe40007ffe0ff */
[----:B------:R-:W-:Y:S01]  /*14b0*/  SHF.R.S32.HI R15, RZ, 0x1f, R18 ;  /* 0x0000001fff0f7819 */ /* 0x000fe20000011412 */
[----:B------:R2:W-:Y:S01]  /*14c0*/  STL [R1+0x2c], R14 ;  /* 0x00002c0e01007387 */ /* 0x0005e20000100800 */
[----:B------:R-:W-:Y:S02]  /*14d0*/  SHF.R.S32.HI R0, RZ, 0x1f, R10 ;  /* 0x0000001fff007819 */ /* 0x000fe4000001140a */
[----:B------:R-:W-:Y:S01]  /*14e0*/  LEA R181, R2, 0x6080, 0x1 ;  /* 0x0000608002b57811 */ /* 0x000fe200078e08ff */
[----:B------:R-:W-:Y:S01]  /*14f0*/  STL [R1+0x28], R13 ;  /* 0x0000280d01007387 */ /* 0x000fe20000100800 */
[----:B------:R-:W-:-:S02]  /*1500*/  LEA R107, R3, 0x1880, 0x1 ;  /* 0x00001880036b7811 */ /* 0x000fc400078e08ff */
[----:B------:R-:W-:Y:S01]  /*1510*/  @P2 IADD3 R183, R106, -0x20, RZ ;  /* 0xffffffe06ab72810 */ /* 0x000fe20007ffe0ff */
[----:B------:R3:W-:Y:S01]  /*1520*/  STL [R1+0x24], R12 ;  /* 0x0000240c01007387 */ /* 0x0007e20000100800 */
[----:B-1----:R-:W-:Y:S02]  /*1530*/  IADD3 R7, R4, 0x58, RZ ;  /* 0x0000005804077810 */ /* 0x002fe40007ffe0ff */
[----:B------:R-:W-:Y:S01]  /*1540*/  SEL R4, R6, 0xffffffe0, !P3 ;  /* 0xffffffe006047807 */ /* 0x000fe20005800000 */
[----:B------:R-:W-:Y:S01]  /*1550*/  STL [R1+0x20], R11 ;  /* 0x0000200b01007387 */ /* 0x000fe20000100800 */
[----:B------:R-:W-:Y:S02]  /*1560*/  SHF.R.S32.HI R6, RZ, 0x1f, R17 ;  /* 0x0000001fff067819 */ /* 0x000fe40000011411 */
[C---:B------:R-:W-:Y:S01]  /*1570*/  IADD3 R191, R183.reuse, 0x400, RZ ;  /* 0x00000400b7bf7810 */ /* 0x040fe20007ffe0ff */
[----:B------:R-:W-:Y:S01]  /*1580*/  STL [R1+0x1c], R10 ;  /* 0x00001c0a01007387 */ /* 0x000fe20000100800 */
[----:B------:R-:W-:Y:S01]  /*1590*/  IADD3 R190, R183, 0x800, RZ ;  /* 0x00000800b7be7810 */ /* 0x000fe20007ffe0ff */
[----:B------:R-:W-:Y:S01]  /*15a0*/  IMAD.IADD R182, R181, 0x1, R4 ;  /* 0x00000001b5b67824 */ /* 0x000fe200078e0204 */
[C---:B------:R-:W-:Y:S01]  /*15b0*/  IADD3 R189, R183.reuse, 0xc00, RZ ;  /* 0x00000c00b7bd7810 */ /* 0x040fe20007ffe0ff */
[----:B------:R1:W-:Y:S01]  /*15c0*/  STL [R1+0x18], R9 ;  /* 0x0000180901007387 */ /* 0x0003e20000100800 */
[C---:B------:R-:W-:Y:S01]  /*15d0*/  IADD3 R188, R183.reuse, 0x1000, RZ ;  /* 0x00001000b7bc7810 */ /* 0x040fe20007ffe0ff */
[----:B------:R-:W-:Y:S01]  /*15e0*/  IMAD.IADD R180, R4, 0x1, R107 ;  /* 0x0000000104b47824 */ /* 0x000fe200078e026b */
[----:B------:R-:W-:Y:S01]  /*15f0*/  IADD3 R187, R183, 0x1400, RZ ;  /* 0x00001400b7bb7810 */ /* 0x000fe20007ffe0ff */
[----:B------:R-:W-:Y:S01]  /*1600*/  STL [R1+0x14], R8 ;  /* 0x0000140801007387 */ /* 0x000fe20000100800 */
[----:B--2---:R-:W-:-:S02]  /*1610*/  SHF.R.S32.HI R14, RZ, 0x1f, R14 ;  /* 0x0000001fff0e7819 */ /* 0x004fc4000001140e */
[C---:B------:R-:W-:Y:S01]  /*1620*/  IADD3 R186, R183.reuse, 0x1800, RZ ;  /* 0x00001800b7ba7810 */ /* 0x040fe20007ffe0ff */
[----:B------:R2:W-:Y:S01]  /*1630*/  STL [R1+0x88], R15 ;  /* 0x0000880f01007387 */ /* 0x0005e20000100800 */
[C---:B------:R-:W-:Y:S02]  /*1640*/  IADD3 R185, R183.reuse, 0x1c00, RZ ;  /* 0x00001c00b7b97810 */ /* 0x040fe40007ffe0ff */
[----:B------:R-:W-:Y:S01]  /*1650*/  IADD3 R184, R183, 0x2000, RZ ;  /* 0x00002000b7b87810 */ /* 0x000fe20007ffe0ff */
[----:B------:R-:W-:Y:S01]  /*1660*/  STL [R1+0x10], R7 ;  /* 0x0000100701007387 */ /* 0x000fe20000100800 */
[----:B---3--:R-:W-:-:S03]  /*1670*/  SHF.R.S32.HI R12, RZ, 0x1f, R12 ;  /* 0x0000001fff0c7819 */ /* 0x008fc6000001140c */
[----:B------:R3:W-:Y:S01]  /*1680*/  STL [R1+0x84], R6 ;  /* 0x0000840601007387 */ /* 0x0007e20000100800 */
[----:B-1----:R-:W-:Y:S02]  /*1690*/  SHF.R.S32.HI R9, RZ, 0x1f, R9 ;  /* 0x0000001fff097819 */ /* 0x002fe40000011409 */
[----:B--2---:R-:W-:-:S05]  /*16a0*/  SHF.R.S32.HI R15, RZ, 0x1f, R16 ;  /* 0x0000001fff0f7819 */ /* 0x004fca0000011410 */
[----:B------:R-:W-:Y:S01]  /*16b0*/  STL [R1+0x80], R15 ;  /* 0x0000800f01007387 */ /* 0x000fe20000100800 */
[----:B---3--:R-:W-:-:S03]  /*16c0*/  SHF.R.S32.HI R6, RZ, 0x1f, R13 ;  /* 0x0000001fff067819 */ /* 0x008fc6000001140d */
[----:B------:R-:W-:Y:S04]  /*16d0*/  STL [R1+0x7c], R14 ;  /* 0x00007c0e01007387 */ /* 0x000fe80000100800 */
[----:B------:R1:W-:Y:S04]  /*16e0*/  STL [R1+0x78], R6 ;  /* 0x0000780601007387 */ /* 0x0003e80000100800 */
[----:B------:R-:W-:Y:S01]  /*16f0*/  STL [R1+0x74], R12 ;  /* 0x0000740c01007387 */ /* 0x000fe20000100800 */
[----:B-1----:R-:W-:-:S05]  /*1700*/  SHF.R.S32.HI R6, RZ, 0x1f, R11 ;  /* 0x0000001fff067819 */ /* 0x002fca000001140b */
[----:B------:R1:W-:Y:S04]  /*1710*/  STL [R1+0x70], R6 ;  /* 0x0000700601007387 */ /* 0x0003e80000100800 */
[----:B------:R2:W-:Y:S04]  /*1720*/  STL [R1+0x6c], R0 ;  /* 0x00006c0001007387 */ /* 0x0005e80000100800 */
[----:B------:R-:W-:Y:S01]  /*1730*/  STL [R1+0x68], R9 ;  /* 0x0000680901007387 */ /* 0x000fe20000100800 */
[----:B-1----:R-:W-:Y:S02]  /*1740*/  SHF.R.S32.HI R6, RZ, 0x1f, R7 ;  /* 0x0000001fff067819 */ /* 0x002fe40000011407 */
[----:B--2---:R-:W-:-:S05]  /*1750*/  SHF.R.S32.HI R0, RZ, 0x1f, R8 ;  /* 0x0000001fff007819 */ /* 0x004fca0000011408 */
[----:B------:R1:W-:Y:S04]  /*1760*/  STL [R1+0x64], R0 ;  /* 0x0000640001007387 */ /* 0x0003e80000100800 */
[----:B------:R-:W-:Y:S01]  /*1770*/  STL [R1+0x60], R6 ;  /* 0x0000600601007387 */ /* 0x000fe20000100800 */
[----:B-1----:R-:W-:-:S05]  /*1780*/  IMAD.IADD R0, R251, 0x1, R5 ;  /* 0x00000001fb007824 */ /* 0x002fca00078e0205 */
[----:B------:R1:W-:Y:S02]  /*1790*/  STL [R1+0x40], R0 ;  /* 0x0000400001007387 */ /* 0x0003e40000100800 */
[----:B-1----:R-:W-:-:S05]  /*17a0*/  IMAD.IADD R0, R5, 0x1, R252 ;  /* 0x0000000105007824 */ /* 0x002fca00078e02fc */
[----:B------:R1:W-:Y:S02]  /*17b0*/  STL [R1+0x3c], R0 ;  /* 0x00003c0001007387 */ /* 0x0003e40000100800 */
.L_x_143:
[----:B-1----:R-:W2:Y:S01]  /*17c0*/  LDL R0, [R1+0xc] ;  /* 0x00000c0001007983 */ /* 0x002ea20000100800 */
[----:B------:R-:W-:Y:S01]  /*17d0*/  IMAD.MOV.U32 R8, RZ, RZ, 0x4 ;  /* 0x00000004ff087424 */ /* 0x000fe200078e00ff */
[----:B------:R-:W-:Y:S02]  /*17e0*/  ISETP.NE.U32.AND P4, PT, RZ, c[0x0][0x370], PT ;  /* 0x0000dc00ff007a0c */ /* 0x000fe40003f85070 */
[----:B------:R-:W-:Y:S02]  /*17f0*/  ISETP.NE.U32.AND P3, PT, RZ, c[0x0][0x360], PT ;  /* 0x0000d800ff007a0c */ /* 0x000fe40003f65070 */
[----:B------:R-:W-:Y:S01]  /*1800*/  ISETP.NE.AND.EX P4, PT, RZ, c[0x0][0x374], PT, P4 ;  /* 0x0000dd00ff007a0c */ /* 0x000fe20003f85340 */
[----:B--2---:R-:W-:-:S05]  /*1810*/  IMAD.WIDE R2, R0, R8, c[0x0][0x588] ;  /* 0x0001620000027625 */ /* 0x004fca00078e0208 */
[----:B------:R-:W2:Y:S01]  /*1820*/  LDG.E R250, [R2.64] ;  /* 0x0000000602fa7981 */ /* 0x000ea2000c1e1900 */
[----:B------:R-:W-:Y:S01]  /*1830*/  ISETP.NE.AND.EX P3, PT, RZ, c[0x0][0x364], PT, P3 ;  /* 0x0000d900ff007a0c */ /* 0x000fe20003f65330 */
[----:B------:R-:W-:Y:S01]  /*1840*/  IMAD.MOV.U32 R244, RZ, RZ, RZ ;  /* 0x000000fffff47224 */ /* 0x000fe200078e00ff */
[----:B------:R-:W-:Y:S01]  /*1850*/  ISETP.NE.U32.AND P0, PT, RZ, c[0x0][0x348], PT ;  /* 0x0000d200ff007a0c */ /* 0x000fe20003f05070 */
[----:B------:R-:W-:-:S03]  /*1860*/  IMAD.MOV.U32 R10, RZ, RZ, RZ ;  /* 0x000000ffff0a7224 */ /* 0x000fc600078e00ff */
[----:B------:R-:W-:Y:S02]  /*1870*/  ISETP.NE.AND.EX P0, PT, RZ, c[0x0][0x34c], PT, P0 ;  /* 0x0000d300ff007a0c */ /* 0x000fe40003f05300 */
[----:B--2---:R-:W-:Y:S01]  /*1880*/  SHF.R.S32.HI R12, RZ, 0x1f, R250 ;  /* 0x0000001fff0c7819 */ /* 0x004fe200000114fa */
[C---:B------:R-:W-:Y:S01]  /*1890*/  IMAD.SHL.U32 R17, R250.reuse, 0x4, RZ ;  /* 0x00000004fa117824 */ /* 0x040fe200078e00ff */
[C---:B------:R-:W-:Y:S02]  /*18a0*/  @P4 LEA R6, P2, R250.reuse, c[0x0][0x370], 0x2 ;  /* 0x0000dc00fa064a11 */ /* 0x040fe400078410ff */
[C-C-:B------:R-:W-:Y:S01]  /*18b0*/  SHF.L.U64.HI R14, R250.reuse, 0x2, R12.reuse ;  /* 0x00000002fa0e7819 */ /* 0x140fe2000001020c */
[----:B------:R1:W-:Y:S01]  /*18c0*/  STL [R1+0x54], R12 ;  /* 0x0000540c01007387 */ /* 0x0003e20000100800 */
[----:B------:R-:W-:Y:S02]  /*18d0*/  @P4 LEA.HI.X R7, R250, c[0x0][0x374], R12, 0x2, P2 ;  /* 0x0000dd00fa074a11 */ /* 0x000fe400010f140c */
[C---:B------:R-:W-:Y:S01]  /*18e0*/  @P3 IADD3 R4, P1, R17.reuse, c[0x0][0x360], RZ ;  /* 0x0000d80011043a10 */ /* 0x040fe20007f3e0ff */
[----:B------:R1:W-:Y:S01]  /*18f0*/  STL [R1+0x44], R17 ;  /* 0x0000441101007387 */ /* 0x0003e20000100800 */
[----:B------:R-:W-:-:S02]  /*1900*/  IADD3 R2, P2, R17, c[0x0][0x348], RZ ;  /* 0x0000d20011027a10 */ /* 0x000fc40007f5e0ff */
[C---:B------:R-:W-:Y:S01]  /*1910*/  @P3 IADD3.X R5, R14.reuse, c[0x0][0x364], RZ, P1, !PT ;  /* 0x0000d9000e053a10 */ /* 0x040fe20000ffe4ff */
[----:B------:R1:W5:Y:S01]  /*1920*/  @P4 LDG.E R244, [R6.64] ;  /* 0x0000000606f44981 */ /* 0x000362000c1e1900 */
[----:B------:R-:W-:-:S03]  /*1930*/  IADD3.X R3, R14, c[0x0][0x34c], RZ, P2, !PT ;  /* 0x0000d3000e037a10 */ /* 0x000fc600017fe4ff */
[----:B------:R1:W5:Y:S04]  /*1940*/  @P3 LDG.E R15, [R4.64] ;  /* 0x00000006040f3981 */ /* 0x000368000c1e1900 */
[----:B------:R1:W5:Y:S04]  /*1950*/  @P0 LDG.E R10, [R2.64] ;  /* 0x00000006020a0981 */ /* 0x000368000c1e1900 */
[----:B------:R1:W-:Y:S01]  /*1960*/  STL [R1+0x48], R14 ;  /* 0x0000480e01007387 */ /* 0x0003e20000100800 */
[----:B------:R-:W-:Y:S01]  /*1970*/  YIELD ;  /* 0x0000000000007946 */ /* 0x000fe20003800000 */
[----:B------:R-:W-:Y:S05]  /*1980*/  @P3 BRA `(.L_x_35) ;  /* 0x0000005000003947 */ /* 0x000fea0003800000 */
[----:B-----5:R-:W-:Y:S01]  /*1990*/  MOV R15, c[0x0][0x168] ;  /* 0x00005a00000f7a02 */ /* 0x020fe20000000f00 */
[----:B------:R-:W-:Y:S05]  /*19a0*/  @!P0 BRA `(.L_x_35) ;  /* 0x0000003000008947 */ /* 0x000fea0003800000 */
[----:B------:R2:W3:Y:S04]  /*19b0*/  LDG.E R0, [R2.64] ;  /* 0x0000000602007981 */ /* 0x0004e8000c1e1900 */
[----:B-12---:R-:W3:Y:S02]  /*19c0*/  LDG.E R2, [R2.64+0x4] ;  /* 0x0000040602027981 */ /* 0x006ee4000c1e1900 */
[----:B---3--:R-:W-:-:S02]  /*19d0*/  IADD3 R15, -R0, R2, RZ ;  /* 0x00000002000f7210 */ /* 0x008fc40007ffe1ff */
.L_x_35:
[----:B------:R-:W-:-:S04]  /*19e0*/  ISETP.NE.U32.AND P1, PT, RZ, c[0x0][0x368], PT ;  /* 0x0000da00ff007a0c */ /* 0x000fc80003f25070 */
[----:B------:R-:W-:-:S13]  /*19f0*/  ISETP.NE.AND.EX P1, PT, RZ, c[0x0][0x36c], PT, P1 ;  /* 0x0000db00ff007a0c */ /* 0x000fda0003f25310 */
[----:B------:R-:W-:Y:S05]  /*1a00*/  @!P1 BRA `(.L_x_36) ;  /* 0x0000004000009947 */ /* 0x000fea0003800000 */
[----:B-1----:R-:W-:-:S04]  /*1a10*/  IADD3 R2, P1, R17, c[0x0][0x368], RZ ;  /* 0x0000da0011027a10 */ /* 0x002fc80007f3e0ff */
[----:B------:R-:W-:-:S05]  /*1a20*/  IADD3.X R3, R14, c[0x0][0x36c], RZ, P1, !PT ;  /* 0x0000db000e037a10 */ /* 0x000fca0000ffe4ff */
[----:B------:R1:W5:Y:S01]  /*1a30*/  LDG.E R0, [R2.64] ;  /* 0x0000000602007981 */ /* 0x000362000c1e1900 */
[----:B------:R-:W-:Y:S05]  /*1a40*/  BRA `(.L_x_37) ;  /* 0x0000008000007947 */ /* 0x000fea0003800000 */
.L_x_36:
[----:B------:R-:W-:Y:S01]  /*1a50*/  ISETP.NE.U32.AND P1, PT, RZ, c[0x0][0x350], PT ;  /* 0x0000d400ff007a0c */ /* 0x000fe20003f25070 */
[----:B------:R-:W-:-:S03]  /*1a60*/  IMAD.U32 R0, RZ, RZ, UR5 ;  /* 0x00000005ff007e24 */ /* 0x000fc6000f8e00ff */
[----:B------:R-:W-:-:S13]  /*1a70*/  ISETP.NE.AND.EX P1, PT, RZ, c[0x0][0x354], PT, P1 ;  /* 0x0000d500ff007a0c */ /* 0x000fda0003f25310 */
[----:B------:R-:W-:Y:S05]  /*1a80*/  @!P1 BRA `(.L_x_37) ;  /* 0x0000004000009947 */ /* 0x000fea0003800000 */
[----:B-1----:R-:W-:-:S05]  /*1a90*/  IMAD.WIDE R2, R250, R8, c[0x0][0x350] ;  /* 0x0000d400fa027625 */ /* 0x002fca00078e0208 */
[----:B------:R-:W2:Y:S04]  /*1aa0*/  LDG.E R4, [R2.64] ;  /* 0x0000000602047981 */ /* 0x000ea8000c1e1900 */
[----:B------:R-:W2:Y:S02]  /*1ab0*/  LDG.E R0, [R2.64+0x4] ;  /* 0x0000040602007981 */ /* 0x000ea4000c1e1900 */
[----:B--2---:R-:W-:-:S04]  /*1ac0*/  IADD3 R0, -R4, R0, RZ ;  /* 0x0000000004007210 */ /* 0x004fc80007ffe1ff */
.L_x_37:
[----:B------:R-:W2:Y:S01]  /*1ad0*/  LDL R13, [R1+0x8] ;  /* 0x00000800010d7983 */ /* 0x000ea20000100800 */
[----:B-----5:R-:W-:Y:S01]  /*1ae0*/  IMAD.IADD R16, R0, 0x1, -R244 ;  /* 0x0000000100107824 */ /* 0x020fe200078e0af4 */
[----:B------:R-:W-:Y:S04]  /*1af0*/  BSSY B0, `(.L_x_38) ;  /* 0x000002e000007945 */ /* 0x000fe80003800000 */
[----:B------:R-:W-:-:S02]  /*1b00*/  IADD3 R0, R16, 0x2f, RZ ;  /* 0x0000002f10007810 */ /* 0x000fc40007ffe0ff */
[----:B------:R-:W-:-:S03]  /*1b10*/  ISETP.GE.AND P1, PT, R16, 0x1, PT ;  /* 0x000000011000780c */ /* 0x000fc60003f26270 */
[----:B------:R-:W-:-:S05]  /*1b20*/  IMAD.HI R0, R0, 0x2aaaaaab, RZ ;  /* 0x2aaaaaab00007827 */ /* 0x000fca00078e02ff */
[----:B-1----:R-:W-:-:S04]  /*1b30*/  SHF.R.U32.HI R2, RZ, 0x1f, R0 ;  /* 0x0000001fff027819 */ /* 0x002fc80000011600 */
[----:B------:R-:W-:Y:S01]  /*1b40*/  LEA.HI.SX32 R11, R0, R2, 0x1d ;  /* 0x00000002000b7211 */ /* 0x000fe200078feaff */
[----:B------:R-:W-:Y:S01]  /*1b50*/  IMAD.MOV.U32 R2, RZ, RZ, RZ ;  /* 0x000000ffff027224 */ /* 0x000fe200078e00ff */
[C---:B--2---:R-:W-:Y:S02]  /*1b60*/  LOP3.LUT R3, R13.reuse, 0xff000000, RZ, 0xc0, !PT ;  /* 0xff0000000d037812 */ /* 0x044fe400078ec0ff */
[----:B------:R-:W-:Y:S02]  /*1b70*/  LOP3.LUT R4, R13, 0xff0000, RZ, 0xc0, !PT ;  /* 0x00ff00000d047812 */ /* 0x000fe400078ec0ff */
[----:B------:R-:W-:-:S04]  /*1b80*/  SHF.R.U32.HI R3, RZ, 0x8, R3 ;  /* 0x00000008ff037819 */ /* 0x000fc80000011603 */
[----:B------:R-:W-:-:S04]  /*1b90*/  LEA.HI R3, R4, R3, RZ, 0x10 ;  /* 0x0000000304037211 */ /* 0x000fc800078f80ff */
[----:B------:R-:W-:Y:S02]  /*1ba0*/  LOP3.LUT R18, R3, 0xff, RZ, 0xc0, !PT ;  /* 0x000000ff03127812 */ /* 0x000fe400078ec0ff */
[----:B------:R-:W-:-:S03]  /*1bb0*/  SHF.R.U32.HI R5, RZ, 0x10, R3 ;  /* 0x00000010ff057819 */ /* 0x000fc60000011603 */
[----:B------:R1:W-:Y:S04]  /*1bc0*/  STL [R1+0x58], R18 ;  /* 0x0000581201007387 */ /* 0x0003e80000100800 */
[----:B------:R1:W-:Y:S01]  /*1bd0*/  STL [R1+0x50], R5 ;  /* 0x0000500501007387 */ /* 0x0003e20000100800 */
[----:B------:R-:W-:Y:S05]  /*1be0*/  @!P1 BRA `(.L_x_39) ;  /* 0x000001e000009947 */ /* 0x000fea0003800000 */
[----:B------:R-:W-:Y:S01]  /*1bf0*/  ISETP.NE.AND P1, PT, R5, RZ, PT ;  /* 0x000000ff0500720c */ /* 0x000fe20003f25270 */
[----:B------:R-:W-:-:S03]  /*1c00*/  IMAD.MOV.U32 R4, RZ, RZ, RZ ;  /* 0x000000ffff047224 */ /* 0x000fc600078e00ff */
[----:B------:R-:W-:-:S04]  /*1c10*/  SEL R0, R5, c[0x0][0x338], P1 ;  /* 0x0000ce0005007a07 */ /* 0x000fc80000800000 */
[----:B------:R-:W-:Y:S02]  /*1c20*/  IABS R3, R0 ;  /* 0x0000000000037213 */ /* 0x000fe40000000000 */
[----:B------:R-:W-:Y:S02]  /*1c30*/  IADD3 R6, R11, -0x1, R0 ;  /* 0xffffffff0b067810 */ /* 0x000fe40007ffe000 */
[----:B------:R-:W2:Y:S02]  /*1c40*/  I2F.RP R2, R3 ;  /* 0x0000000300027306 */ /* 0x000ea40000209400 */
[----:B------:R-:W-:-:S06]  /*1c50*/  IABS R9, R6 ;  /* 0x0000000600097213 */ /* 0x000fcc0000000000 */
[----:B--2---:R-:W2:Y:S02]  /*1c60*/  MUFU.RCP R2, R2 ;  /* 0x0000000200027308 */ /* 0x004ea40000001000 */
[----:B--2---:R-:W-:-:S06]  /*1c70*/  IADD3 R2, R2, 0xffffffe, RZ ;  /* 0x0ffffffe02027810 */ /* 0x004fcc0007ffe0ff */
[----:B-1----:R-:W1:Y:S02]  /*1c80*/  F2I.FTZ.U32.TRUNC.NTZ R5, R2 ;  /* 0x0000000200057305 */ /* 0x002e64000021f000 */
[----:B-1----:R-:W-:-:S04]  /*1c90*/  IMAD.MOV R2, RZ, RZ, -R5 ;  /* 0x000000ffff027224 */ /* 0x002fc800078e0a05 */
        /* <DEDUP_REMOVED lines=19> */
.L_x_39:
[----:B------:R-:W-:Y:S05]  /*1dd0*/  BSYNC B0 ;  /* 0x0000000000007941 */ /* 0x000fea0003800000 */
.L_x_38:
[----:B------:R-:W-:Y:S01]  /*1de0*/  IMAD R239, R18, R2, RZ ;  /* 0x0000000212ef7224 */ /* 0x000fe200078e02ff */
[----:B------:R-:W-:Y:S01]  /*1df0*/  PRMT R0, RZ, 0x7610, R0 ;  /* 0x00007610ff007816 */ /* 0x000fe20000000000 */
[----:B------:R-:W-:Y:S01]  /*1e00*/  IMAD.MOV.U32 R24, RZ, RZ, RZ ;  /* 0x000000ffff187224 */ /* 0x000fe200078e00ff */
[----:B------:R-:W-:Y:S01]  /*1e10*/  MOV R19, RZ ;  /* 0x000000ff00137202 */ /* 0x000fe20000000f00 */
[----:B------:R-:W-:Y:S01]  /*1e20*/  IMAD.IADD R2, R239, 0x1, R2 ;  /* 0x00000001ef027824 */ /* 0x000fe200078e0202 */
[----:B------:R-:W-:Y:S01]  /*1e30*/  CS2R R22, SRZ ;  /* 0x0000000000167805 */ /* 0x000fe2000001ff00 */
        /* <DEDUP_REMOVED lines=51> */
[----:B------:R-:W2:Y:S01]  /*2170*/  LDL R6, [R1+0x4] ;  /* 0x0000040001067983 */ /* 0x000ea20000100800 */
[----:B------:R-:W-:-:S04]  /*2180*/  ISETP.NE.U32.AND P1, PT, RZ, c[0x0][0x340], PT ;  /* 0x0000d000ff007a0c */ /* 0x000fc80003f25070 */
[----:B------:R-:W-:-:S13]  /*2190*/  ISETP.NE.AND.EX P1, PT, RZ, c[0x0][0x344], PT, P1 ;  /* 0x0000d100ff007a0c */ /* 0x000fda0003f25310 */
[----:B------:R-:W-:-:S04]  /*21a0*/  @P1 IADD3 R2, P2, R17, c[0x0][0x340], RZ ;  /* 0x0000d00011021a10 */ /* 0x000fc80007f5e0ff */
[----:B------:R-:W-:-:S05]  /*21b0*/  @P1 IADD3.X R3, R14, c[0x0][0x344], RZ, P2, !PT ;  /* 0x0000d1000e031a10 */ /* 0x000fca00017fe4ff */
[----:B------:R3:W5:Y:S01]  /*21c0*/  @P1 LDG.E R14, [R2.64] ;  /* 0x00000006020e1981 */ /* 0x000762000c1e1900 */
[----:B------:R-:W-:Y:S01]  /*21d0*/  SHF.R.S32.HI R0, RZ, 0x1f, R10 ;  /* 0x0000001fff007819 */ /* 0x000fe2000001140a */
[----:B------:R-:W-:Y:S01]  /*21e0*/  IMAD.MOV.U32 R4, RZ, RZ, c[0x0][0x2c4] ;  /* 0x0000b100ff047624 */ /* 0x000fe200078e00ff */
[----:B------:R-:W-:Y:S01]  /*21f0*/  LOP3.LUT R13, R13, 0xffff, RZ, 0xc0, !PT ;  /* 0x0000ffff0d0d7812 */ /* 0x000fe200078ec0ff */
[----:B-1----:R-:W-:Y:S01]  /*2200*/  IMAD R5, R235, 0x20, R238 ;  /* 0x00000020eb057824 */ /* 0x002fe200078e02ee */
[----:B------:R-:W-:Y:S01]  /*2210*/  ISETP.GE.AND P5, PT, R236, c[0x0][0x198], PT ;  /* 0x00006600ec007a0c */ /* 0x000fe20003fa6270 */
[----:B------:R-:W-:Y:S01]  /*2220*/  IMAD R0, R0, c[0x0][0x178], RZ ;  /* 0x00005e0000007a24 */ /* 0x000fe200078e02ff */
[----:B------:R-:W-:Y:S02]  /*2230*/  ISETP.NE.AND P2, PT, R4, 0x1, PT ;  /* 0x000000010400780c */ /* 0x000fe40003f45270 */
[----:B------:R-:W-:Y:S01]  /*2240*/  SEL R4, R250, RZ, !P0 ;  /* 0x000000fffa047207 */ /* 0x000fe20004000000 */
[----:B------:R-:W-:Y:S01]  /*2250*/  IMAD R0, R10, c[0x0][0x17c], R0 ;  /* 0x00005f000a007a24 */ /* 0x000fe200078e0200 */
[----:B------:R-:W-:-:S02]  /*2260*/  ISETP.GE.AND P4, PT, R237, c[0x0][0x198], PT ;  /* 0x00006600ed007a0c */ /* 0x000fc40003f86270 */
[----:B------:R-:W-:Y:S01]  /*2270*/  IADD3 R132, R209, -0x1, RZ ;  /* 0xffffffffd1847810 */ /* 0x000fe20007ffe0ff */
[----:B---3--:R-:W-:-:S05]  /*2280*/  IMAD.WIDE.U32 R2, R10, c[0x0][0x178], RZ ;  /* 0x00005e000a027a25 */ /* 0x008fca00078e00ff */
[----:B------:R-:W-:-:S05]  /*2290*/  IADD3 R3, R3, R0, RZ ;  /* 0x0000000003037210 */ /* 0x000fca0007ffe0ff */
[----:B------:R-:W-:-:S04]  /*22a0*/  IMAD.WIDE.U32 R2, R13, c[0x0][0x1b8], R2 ;  /* 0x00006e000d027a25 */ /* 0x000fc800078e0002 */
[----:B------:R-:W-:-:S04]  /*22b0*/  IMAD R3, R13, c[0x0][0x1bc], R3 ;  /* 0x00006f000d037a24 */ /* 0x000fc800078e0203 */
[----:B------:R-:W-:-:S04]  /*22c0*/  IMAD.WIDE.U32 R2, R4, c[0x0][0x1c0], R2 ;  /* 0x0000700004027a25 */ /* 0x000fc800078e0002 */
[----:B--2---:R-:W-:Y:S01]  /*22d0*/  IMAD R5, R6, 0x80, R5 ;  /* 0x0000008006057824 */ /* 0x004fe200078e0205 */
[----:B------:R-:W-:-:S03]  /*22e0*/  SEL R6, R12, RZ, !P0 ;  /* 0x000000ff0c067207 */ /* 0x000fc60004000000 */
[----:B------:R-:W-:Y:S01]  /*22f0*/  @P2 IMAD.HI.U32 R7, R5, c[0x0][0x2c8], RZ ;  /* 0x0000b20005072a27 */ /* 0x000fe200078e00ff */
[----:B------:R-:W-:-:S03]  /*2300*/  MOV R0, R5 ;  /* 0x0000000500007202 */ /* 0x000fc60000000f00 */
[----:B------:R-:W-:Y:S01]  /*2310*/  IMAD R6, R6, c[0x0][0x1c0], RZ ;  /* 0x0000700006067a24 */ /* 0x000fe200078e02ff */
[----:B------:R-:W-:Y:S02]  /*2320*/  @P2 SHF.R.U32.HI R0, RZ, c[0x0][0x2cc], R7 ;  /* 0x0000b300ff002a19 */ /* 0x000fe40000011607 */
[----:B------:R-:W-:Y:S01]  /*2330*/  ISETP.GE.AND P2, PT, R204, c[0x0][0x198], PT ;  /* 0x00006600cc007a0c */ /* 0x000fe20003f46270 */
[----:B------:R-:W-:Y:S01]  /*2340*/  IMAD R6, R4, c[0x0][0x1c4], R6 ;  /* 0x0000710004067a24 */ /* 0x000fe200078e0206 */
[--C-:B------:R-:W-:Y:S01]  /*2350*/  SHF.R.S32.HI R7, RZ, 0x1f, R0.reuse ;  /* 0x0000001fff077819 */ /* 0x100fe20000011400 */
[----:B------:R-:W-:-:S03]  /*2360*/  IMAD.MOV R4, RZ, RZ, -R0 ;  /* 0x000000ffff047224 */ /* 0x000fc600078e0a00 */
[----:B------:R-:W-:Y:S01]  /*2370*/  IADD3 R3, R3, R6, RZ ;  /* 0x0000000603037210 */ /* 0x000fe20007ffe0ff */
[----:B------:R-:W-:Y:S02]  /*2380*/  IMAD R4, R4, c[0x0][0x2c4], R5 ;  /* 0x0000b10004047a24 */ /* 0x000fe400078e0205 */
[----:B------:R-:W-:Y:S02]  /*2390*/  IMAD R5, R7, c[0x0][0x1b0], RZ ;  /* 0x00006c0007057a24 */ /* 0x000fe400078e02ff */
[----:B------:R-:W-:-:S04]  /*23a0*/  IMAD.WIDE.U32 R2, R0, c[0x0][0x1b0], R2 ;  /* 0x00006c0000027a25 */ /* 0x000fc800078e0002 */
[----:B------:R-:W-:Y:S01]  /*23b0*/  IMAD R6, R0, c[0x0][0x1b4], R5 ;  /* 0x00006d0000067a24 */ /* 0x000fe200078e0205 */
[----:B------:R-:W-:Y:S01]  /*23c0*/  SHF.R.S32.HI R5, RZ, 0x1f, R4 ;  /* 0x0000001fff057819 */ /* 0x000fe20000011404 */
[----:B------:R-:W-:Y:S02]  /*23d0*/  @!P1 IMAD.MOV.U32 R14, RZ, RZ, R250 ;  /* 0x000000ffff0e9224 */ /* 0x000fe400078e00fa */
[----:B------:R-:W-:Y:S02]  /*23e0*/  IMAD.IADD R3, R3, 0x1, R6 ;  /* 0x0000000103037824 */ /* 0x000fe400078e0206 */
[----:B------:R-:W-:Y:S02]  /*23f0*/  IMAD R0, R5, c[0x0][0x1a8], RZ ;  /* 0x00006a0005007a24 */ /* 0x000fe400078e02ff */
[----:B------:R-:W-:-:S04]  /*2400*/  IMAD.WIDE.U32 R2, R4, c[0x0][0x1a8], R2 ;  /* 0x00006a0004027a25 */ /* 0x000fc800078e0002 */
[----:B------:R-:W-:Y:S01]  /*2410*/  IMAD R0, R4, c[0x0][0x1ac], R0 ;  /* 0x00006b0004007a24 */ /* 0x000fe200078e0200 */
[----:B------:R-:W-:-:S04]  /*2420*/  LEA R12, P0, R2, c[0x0][0x160], 0x1 ;  /* 0x00005800020c7a11 */ /* 0x000fc800078008ff */
[----:B------:R-:W-:-:S04]  /*2430*/  IADD3 R0, R3, R0, RZ ;  /* 0x0000000003007210 */ /* 0x000fc80007ffe0ff */
[----:B------:R-:W-:Y:S01]  /*2440*/  LEA.HI.X R5, R2, c[0x0][0x164], R0, 0x1, P0 ;  /* 0x0000590002057a11 */ /* 0x000fe200000f0c00 */
[----:B------:R-:W-:Y:S05]  /*2450*/  BRA.DIV ~URZ, `(.L_x_41) ;  /* 0x0000bd927f007947 */ /* 0x000fea000b800000 */
[----:B------:R1:W2:Y:S02]  /*2460*/  SHFL.IDX PT, R4, R5, RZ, 0x1c1f ;  /* 0x001c1fff05047589 */ /* 0x0002a400000e0000 */
.L_x_148:
[----:B------:R-:W-:Y:S05]  /*2470*/  BRA.DIV ~URZ, `(.L_x_42) ;  /* 0x0000bde27f007947 */ /* 0x000fea000b800000 */
[----:B------:R3:W4:Y:S02]  /*2480*/  SHFL.IDX PT, R0, R12, RZ, 0x1c1f ;  /* 0x001c1fff0c007589 */ /* 0x00072400000e0000 */
.L_x_149:
[----:B---3--:R-:W3:Y:S01]  /*2490*/  LDL R2, [R1+0x4] ;  /* 0x0000040001027983 */ /* 0x008ee20000100800 */
[----:B------:R-:W-:Y:S01]  /*24a0*/  IMAD R11, R15, c[0x0][0x2c4], RZ ;  /* 0x0000b1000f0b7a24 */ /* 0x000fe200078e02ff */
[----:B------:R-:W-:Y:S01]  /*24b0*/  BSSY B0, `(.L_x_43) ;  /* 0x0000015000007945 */ /* 0x000fe20003800000 */
[----:B---3--:R-:W-:-:S04]  /*24c0*/  LEA R10, R2, R238, 0x7 ;  /* 0x000000ee020a7211 */ /* 0x008fc800078e38ff */
[----:B------:R-:W-:-:S13]  /*24d0*/  ISETP.GE.AND P0, PT, R10, R11, PT ;  /* 0x0000000b0a00720c */ /* 0x000fda0003f06270 */
[----:B------:R-:W-:Y:S05]  /*24e0*/  @P0 BRA `(.L_x_44) ;  /* 0x0000011000000947 */ /* 0x000fea0003800000 */
[----:B------:R-:W3:Y:S01]  /*24f0*/  LDL R17, [R1+0x5c] ;  /* 0x00005c0001117983 */ /* 0x000ee20000100800 */
[-C--:B----4-:R-:W-:Y:S02]  /*2500*/  LEA R8, P3, R204, R0.reuse, 0x1 ;  /* 0x00000000cc087211 */ /* 0x090fe400078608ff */
[----:B------:R-:W-:Y:S02]  /*2510*/  SHF.R.S32.HI R20, RZ, 0x1f, R204 ;  /* 0x0000001fff147819 */ /* 0x000fe400000114cc */
[-C--:B------:R-:W-:Y:S02]  /*2520*/  LEA R6, P1, R236, R0.reuse, 0x1 ;  /* 0x00000000ec067211 */ /* 0x080fe400078208ff */
[----:B------:R-:W-:Y:S02]  /*2530*/  SHF.R.S32.HI R19, RZ, 0x1f, R236 ;  /* 0x0000001fff137819 */ /* 0x000fe400000114ec */
[----:B------:R-:W-:Y:S02]  /*2540*/  SHF.R.S32.HI R18, RZ, 0x1f, R237 ;  /* 0x0000001fff127819 */ /* 0x000fe400000114ed */
[----:B------:R-:W-:-:S02]  /*2550*/  LEA R2, P0, R237, R0, 0x1 ;  /* 0x00000000ed027211 */ /* 0x000fc400078008ff */
[-C--:B--2---:R-:W-:Y:S02]  /*2560*/  LEA.HI.X R9, R204, R4.reuse, R20, 0x1, P3 ;  /* 0x00000004cc097211 */ /* 0x084fe400018f0c14 */
[-C--:B------:R-:W-:Y:S02]  /*2570*/  LEA.HI.X R7, R236, R4.reuse, R19, 0x1, P1 ;  /* 0x00000004ec077211 */ /* 0x080fe400008f0c13 */
[----:B------:R-:W-:Y:S01]  /*2580*/  LEA.HI.X R3, R237, R4, R18, 0x1, P0 ;  /* 0x00000004ed037211 */ /* 0x000fe200000f0c12 */
[----:B---3--:R-:W-:-:S05]  /*2590*/  IMAD.SHL.U32 R0, R17, 0x2, RZ ;  /* 0x0000000211007824 */ /* 0x008fca00078e00ff */
[----:B------:R-:W-:Y:S01]  /*25a0*/  @!PT LDS RZ, [RZ] ;  /* 0x00000000fffff984 */ /* 0x000fe20000000800 */
[----:B------:R-:W-:Y:S01]  /*25b0*/  @!PT LDS RZ, [RZ] ;  /* 0x00000000fffff984 */ /* 0x000fe20000000800 */
[----:B------:R-:W-:Y:S01]  /*25c0*/  @!PT LDS RZ, [RZ] ;  /* 0x00000000fffff984 */ /* 0x000fe20000000800 */
[----:B------:R2:W-:Y:S04]  /*25d0*/  LDGSTS.E.BYPASS.LTC128B.128 [R0+0x6080], [R8.64], !P2 ;  /* 0x0608000008007fae */ /* 0x0005e8000d101d46 */
[----:B------:R2:W-:Y:S04]  /*25e0*/  LDGSTS.E.BYPASS.LTC128B.128 [R0+0x8080], [R6.64], !P5 ;  /* 0x0808000006007fae */ /* 0x0005e8000e901d46 */
[----:B------:R2:W-:Y:S02]  /*25f0*/  LDGSTS.E.BYPASS.LTC128B.128 [R0+0xa080], [R2.64], !P4 ;  /* 0x0a08000002007fae */ /* 0x0005e4000e101d46 */
.L_x_44:
[----:B------:R-:W-:Y:S05]  /*2600*/  BSYNC B0 ;  /* 0x0000000000007941 */ /* 0x000fea0003800000 */
.L_x_43:
[----:B------:R-:W-:Y:S05]  /*2610*/  BRA.DIV ~URZ, `(.L_x_45) ;  /* 0x0000bcb27f007947 */ /* 0x000fea000b800000 */
[----:B--2---:R2:W3:Y:S04]  /*2620*/  SHFL.IDX PT, R4, R5, 0x1, 0x1c1f ;  /* 0x003c1f0005047f89 */ /* 0x0044e800000e0000 */
[----:B----4-:R2:W4:Y:S02]  /*2630*/  SHFL.IDX PT, R0, R12, 0x1, 0x1c1f ;  /* 0x003c1f000c007f89 */ /* 0x01052400000e0000 */
.L_x_150:
[----:B------:R-:W-:Y:S01]  /*2640*/  IADD3 R2, R10, 0x20, RZ ;  /* 0x000000200a027810 */ /* 0x000fe20007ffe0ff */
[----:B------:R-:W-:Y:S03]  /*2650*/  BSSY B0, `(.L_x_46) ;  /* 0x0000014000007945 */ /* 0x000fe60003800000 */
[----:B------:R-:W-:-:S13]  /*2660*/  ISETP.GE.AND P0, PT, R2, R11, PT ;  /* 0x0000000b0200720c */ /* 0x000fda0003f06270 */
[----:B------:R-:W-:Y:S05]  /*2670*/  @P0 BRA `(.L_x_47) ;  /* 0x0000011000000947 */ /* 0x000fea0003800000 */
[----:B--2---:R-:W2:Y:S01]  /*2680*/  LDL R15, [R1+0x5c] ;  /* 0x00005c00010f7983 */ /* 0x004ea20000100800 */
[-C--:B----4-:R-:W-:Y:S02]  /*2690*/  LEA R8, P3, R204, R0.reuse, 0x1 ;  /* 0x00000000cc087211 */ /* 0x090fe400078608ff */
[----:B------:R-:W-:Y:S02]  /*26a0*/  SHF.R.S32.HI R19, RZ, 0x1f, R204 ;  /* 0x0000001fff137819 */ /* 0x000fe400000114cc */
[-C--:B------:R-:W-:Y:S02]  /*26b0*/  LEA R6, P1, R236, R0.reuse, 0x1 ;  /* 0x00000000ec067211 */ /* 0x080fe400078208ff */
[----:B------:R-:W-:Y:S02]  /*26c0*/  SHF.R.S32.HI R18, RZ, 0x1f, R236 ;  /* 0x0000001fff127819 */ /* 0x000fe400000114ec */
[----:B------:R-:W-:Y:S02]  /*26d0*/  SHF.R.S32.HI R17, RZ, 0x1f, R237 ;  /* 0x0000001fff117819 */ /* 0x000fe400000114ed */
[----:B------:R-:W-:-:S02]  /*26e0*/  LEA R2, P0, R237, R0, 0x1 ;  /* 0x00000000ed027211 */ /* 0x000fc400078008ff */
[-C--:B---3--:R-:W-:Y:S02]  /*26f0*/  LEA.HI.X R9, R204, R4.reuse, R19, 0x1, P3 ;  /* 0x00000004cc097211 */ /* 0x088fe400018f0c13 */
[-C--:B------:R-:W-:Y:S02]  /*2700*/  LEA.HI.X R7, R236, R4.reuse, R18, 0x1, P1 ;  /* 0x00000004ec077211 */ /* 0x080fe400008f0c12 */
[----:B------:R-:W-:Y:S01]  /*2710*/  LEA.HI.X R3, R237, R4, R17, 0x1, P0 ;  /* 0x00000004ed037211 */ /* 0x000fe200000f0c11 */
[----:B--2---:R-:W-:-:S05]  /*2720*/  IMAD.SHL.U32 R0, R15, 0x2, RZ ;  /* 0x000000020f007824 */ /* 0x004fca00078e00ff */
[----:B------:R-:W-:Y:S01]  /*2730*/  @!PT LDS RZ, [RZ] ;  /* 0x00000000fffff984 */ /* 0x000fe20000000800 */
[----:B------:R-:W-:Y:S01]  /*2740*/  @!PT LDS RZ, [RZ] ;  /* 0x00000000fffff984 */ /* 0x000fe20000000800 */
[----:B------:R-:W-:Y:S01]  /*2750*/  @!PT LDS RZ, [RZ] ;  /* 0x00000000fffff984 */ /* 0x000fe20000000800 */
[----:B------:R2:W-:Y:S04]  /*2760*/  LDGSTS.E.BYPASS.LTC128B.128 [R0+0x6880], [R8.64], !P2 ;  /* 0x0688000008007fae */ /* 0x0005e8000d101d46 */
[----:B------:R2:W-:Y:S04]  /*2770*/  LDGSTS.E.BYPASS.LTC128B.128 [R0+0x8880], [R6.64], !P5 ;  /* 0x0888000006007fae */ /* 0x0005e8000e901d46 */
[----:B------:R2:W-:Y:S02]  /*2780*/  LDGSTS.E.BYPASS.LTC128B.128 [R0+0xa880], [R2.64], !P4 ;  /* 0x0a88000002007fae */ /* 0x0005e4000e101d46 */
.L_x_47:
[----:B------:R-:W-:Y:S05]  /*2790*/  BSYNC B0 ;  /* 0x0000000000007941 */ /* 0x000fea0003800000 */
.L_x_46:
[----:B------:R-:W-:Y:S05]  /*27a0*/  BRA.DIV ~URZ, `(.L_x_48) ;  /* 0x0000bbf27f007947 */ /* 0x000fea000b800000 */
[----:B---3--:R3:W1:Y:S02]  /*27b0*/  SHFL.IDX PT, R4, R5, 0x2, 0x1c1f ;  /* 0x005c1f0005047f89 */ /* 0x00866400000e0000 */
.L_x_151:
[----:B------:R-:W-:Y:S05]  /*27c0*/  BRA.DIV ~URZ, `(.L_x_49) ;  /* 0x0000bc427f007947 */ /* 0x000fea000b800000 */
[----:B--2-4-:R2:W4:Y:S02]  /*27d0*/  SHFL.IDX PT, R0, R12, 0x2, 0x1c1f ;  /* 0x005c1f000c007f89 */ /* 0x01452400000e0000 */
.L_x_152:
        /* <DEDUP_REMOVED lines=11> */
[-C--:B-1----:R-:W-:Y:S02]  /*2890*/  LEA.HI.X R9, R204, R4.reuse, R19, 0x1, P3 ;  /* 0x00000004cc097211 */ /* 0x082fe400018f0c13 */
        /* <DEDUP_REMOVED lines=9> */
.L_x_51:
[----:B------:R-:W-:Y:S05]  /*2930*/  BSYNC B0 ;  /* 0x0000000000007941 */ /* 0x000fea0003800000 */
.L_x_50:
[----:B------:R-:W-:Y:S05]  /*2940*/  BRA.DIV ~URZ, `(.L_x_52) ;  /* 0x0000bb327f007947 */ /* 0x000fea000b800000 */
[----:B-1----:R1:W2:Y:S04]  /*2950*/  SHFL.IDX PT, R7, R5, 0x3, 0x1c1f ;  /* 0x007c1f0005077f89 */ /* 0x0022a800000e0000 */
[----:B------:R1:W3:Y:S02]  /*2960*/  SHFL.IDX PT, R2, R12, 0x3, 0x1c1f ;  /* 0x007c1f000c027f89 */ /* 0x0002e400000e0000 */
.L_x_153:
[----:B----4-:R-:W4:Y:S01]  /*2970*/  LDL R9, [R1+0x5c] ;  /* 0x00005c0001097983 */ /* 0x010f220000100800 */
[----:B------:R-:W-:Y:S01]  /*2980*/  IADD3 R0, R10, 0x60, RZ ;  /* 0x000000600a007810 */ /* 0x000fe20007ffe0ff */
[----:B------:R-:W-:Y:S01]  /*2990*/  IMAD.MOV.U32 R105, RZ, RZ, 0x30 ;  /* 0x00000030ff697424 */ /* 0x000fe200078e00ff */
[----:B------:R-:W-:Y:S01]  /*29a0*/  SHF.R.S32.HI R15, RZ, 0x1f, R204 ;  /* 0x0000001fff0f7819 */ /* 0x000fe200000114cc */
[----:B------:R-:W-:Y:S01]  /*29b0*/  IMAD R18, R235, 0x20, R238 ;  /* 0x00000020eb127824 */ /* 0x000fe200078e02ee */
[----:B------:R-:W-:Y:S01]  /*29c0*/  ISETP.GE.AND P3, PT, R0, R11, PT ;  /* 0x0000000b0000720c */ /* 0x000fe20003f66270 */
[----:B------:R-:W-:Y:S01]  /*29d0*/  IMAD.MOV.U32 R0, RZ, RZ, c[0x0][0x2b8] ;  /* 0x0000ae00ff007624 */ /* 0x000fe200078e00ff */
[----:B------:R-:W-:Y:S01]  /*29e0*/  SHF.R.S32.HI R19, RZ, 0x1f, R236 ;  /* 0x0000001fff137819 */ /* 0x000fe200000114ec */
[----:B------:R-:W-:Y:S01]  /*29f0*/  IMAD R105, R209, R105, -0x30 ;  /* 0xffffffd0d1697424 */ /* 0x000fe200078e0269 */
[----:B------:R-:W-:Y:S01]  /*2a00*/  SHF.R.S32.HI R28, RZ, 0x1f, R237 ;  /* 0x0000001fff1c7819 */ /* 0x000fe200000114ed */
[----:B-----5:R-:W-:Y:S01]  /*2a10*/  IMAD.WIDE.U32 R242, R14, c[0x0][0x2b0], RZ ;  /* 0x0000ac000ef27a25 */ /* 0x020fe200078e00ff */
[----:B------:R-:W-:-:S02]  /*2a20*/  ISETP.NE.AND P1, PT, R0, 0x1, PT ;  /* 0x000000010000780c */ /* 0x000fc40003f25270 */
[----:B------:R-:W-:Y:S01]  /*2a30*/  SHF.R.S32.HI R0, RZ, 0x1f, R14 ;  /* 0x0000001fff007819 */ /* 0x000fe2000001140e */
[----:B------:R-:W-:Y:S02]  /*2a40*/  IMAD.IADD R3, R18, 0x1, R105 ;  /* 0x0000000112037824 */ /* 0x000fe400078e0269 */
[----:B------:R-:W-:Y:S02]  /*2a50*/  IMAD.MOV.U32 R200, RZ, RZ, RZ ;  /* 0x000000ffffc87224 */ /* 0x000fe400078e00ff */
[----:B---3--:R-:W-:Y:S01]  /*2a60*/  @!P3 LEA R4, P0, R204, R2, 0x1 ;  /* 0x00000002cc04b211 */ /* 0x008fe200078008ff */
[----:B------:R-:W-:Y:S01]  /*2a70*/  IMAD R6, R0, c[0x0][0x2b0], RZ ;  /* 0x0000ac0000067a24 */ /* 0x000fe200078e02ff */
[C---:B------:R-:W-:Y:S01]  /*2a80*/  ISETP.GE.AND P6, PT, R3.reuse, R16, PT ;  /* 0x000000100300720c */ /* 0x040fe20003fc6270 */
[----:B------:R-:W-:Y:S01]  /*2a90*/  IMAD.IADD R3, R3, 0x1, R244 ;  /* 0x0000000103037824 */ /* 0x000fe200078e02f4 */
[----:B-12---:R-:W-:Y:S01]  /*2aa0*/  @!P3 LEA.HI.X R5, R204, R7, R15, 0x1, P0 ;  /* 0x00000007cc05b211 */ /* 0x006fe200000f0c0f */
[----:B------:R-:W-:Y:S01]  /*2ab0*/  IMAD R6, R14, c[0x0][0x2b4], R6 ;  /* 0x0000ad000e067a24 */ /* 0x000fe200078e0206 */
[----:B------:R-:W-:Y:S01]  /*2ac0*/  ISETP.GT.OR P6, PT, R18, 0x2f, P6 ;  /* 0x0000002f1200780c */ /* 0x000fe200037c4670 */
[----:B------:R-:W-:-:S04]  /*2ad0*/  @P1 IMAD.HI.U32 R8, R3, c[0x0][0x2bc], RZ ;  /* 0x0000af0003081a27 */ /* 0x000fc800078e00ff */
[----:B------:R-:W-:Y:S01]  /*2ae0*/  IMAD.MOV.U32 R0, RZ, RZ, R3 ;  /* 0x000000ffff007224 */ /* 0x000fe200078e0003 */
[----:B------:R-:W-:Y:S01]  /*2af0*/  @P1 SHF.R.U32.HI R0, RZ, c[0x0][0x2c0], R8 ;  /* 0x0000b000ff001a19 */ /* 0x000fe20000011608 */
[----:B------:R-:W-:Y:S01]  /*2b00*/  IMAD.IADD R248, R243, 0x1, R6 ;  /* 0x00000001f3f87824 */ /* 0x000fe200078e0206 */
[----:B------:R-:W-:Y:S01]  /*2b10*/  @!P3 LEA R6, P1, R237, R2, 0x1 ;  /* 0x00000002ed06b211 */ /* 0x000fe200078208ff */
[----:B----4-:R-:W-:-:S05]  /*2b20*/  IMAD.SHL.U32 R192, R9, 0x2, RZ ;  /* 0x0000000209c07824 */ /* 0x010fca00078e00ff */
[----:B------:R-:W-:Y:S01]  /*2b30*/  @!PT LDS RZ, [RZ] ;  /* 0x00000000fffff984 */ /* 0x000fe20000000800 */
[----:B------:R-:W-:Y:S01]  /*2b40*/  @!PT LDS RZ, [RZ] ;  /* 0x00000000fffff984 */ /* 0x000fe20000000800 */
[----:B------:R-:W-:Y:S01]  /*2b50*/  @!PT LDS RZ, [RZ] ;  /* 0x00000000fffff984 */ /* 0x000fe20000000800 */
[----:B------:R1:W-:Y:S01]  /*2b60*/  @!P3 LDGSTS.E.BYPASS.LTC128B.128 [R192+0x7880], [R4.64], !P2 ;  /* 0x0788000004c0bfae */ /* 0x0003e2000d101d46 */
[----:B------:R-:W-:-:S04]  /*2b70*/  @!P3 LEA R8, P2, R236, R2, 0x1 ;  /* 0x00000002ec08b211 */ /* 0x000fc800078408ff */
[-C--:B------:R-:W-:Y:S02]  /*2b80*/  @!P3 LEA.HI.X R9, R236, R7.reuse, R19, 0x1, P2 ;  /* 0x00000007ec09b211 */ /* 0x080fe400010f0c13 */
[----:B------:R-:W-:-:S03]  /*2b90*/  @!P3 LEA.HI.X R7, R237, R7, R28, 0x1, P1 ;  /* 0x00000007ed07b211 */ /* 0x000fc600008f0c1c */
[----:B------:R2:W-:Y:S04]  /*2ba0*/  @!P3 LDGSTS.E.BYPASS.LTC128B.128 [R192+0x9880], [R8.64], !P5 ;  /* 0x0988000008c0bfae */ /* 0x0005e8000e901d46 */
[----:B------:R3:W-:Y:S04]  /*2bb0*/  @!P3 LDGSTS.E.BYPASS.LTC128B.128 [R192+0xb880], [R6.64], !P4 ;  /* 0x0b88000006c0bfae */ /* 0x0007e8000e101d46 */
[----:B------:R-:W0:Y:S01]  /*2bc0*/  LDGDEPBAR ;  /* 0x00000000000079af */ /* 0x000e220000000000 */
[----:B------:R-:W-:Y:S03]  /*2bd0*/  WARPSYNC 0xffffffff ;  /* 0xffffffff00007948 */ /* 0x000fe60003800000 */
[----:B------:R-:W-:Y:S01]  /*2be0*/  BAR.SYNC.DEFER_BLOCKING 0x0 ;  /* 0x0000000000007b1d */ /* 0x000fe20000010000 */
[----:B-1----:R-:W-:-:S04]  /*2bf0*/  @!P6 IADD3 R5, P0, R0, R242, RZ ;  /* 0x000000f20005e210 */ /* 0x002fc80007f1e0ff */
[----:B------:R-:W-:Y:S02]  /*2c00*/  @!P6 LEA.HI.X.SX32 R2, R0, R248, 0x1, P0 ;  /* 0x000000f80002e211 */ /* 0x000fe400000f0eff */
[----:B------:R-:W-:-:S04]  /*2c10*/  @!P6 LEA R4, P0, R5, c[0x0][0x2a0], 0x2 ;  /* 0x0000a8000504ea11 */ /* 0x000fc800078010ff */
[----:B------:R-:W-:-:S05]  /*2c20*/  @!P6 LEA.HI.X R5, R5, c[0x0][0x2a4], R2, 0x2, P0 ;  /* 0x0000a9000505ea11 */ /* 0x000fca00000f1402 */
[----:B------:R1:W4:Y:S01]  /*2c30*/  @!P6 LDG.E R200, [R4.64] ;  /* 0x0000000604c8e981 */ /* 0x000322000c1e1900 */
[----:B------:R-:W-:Y:S01]  /*2c40*/  IMAD.MOV R0, RZ, RZ, -R0 ;  /* 0x000000ffff007224 */ /* 0x000fe200078e0a00 */
[----:B------:R-:W-:Y:S01]  /*2c50*/  ISETP.GE.AND P4, PT, R204, c[0x0][0x1d4], PT ;  /* 0x00007500cc007a0c */ /* 0x000fe20003f86270 */
[C---:B------:R-:W-:Y:S01]  /*2c60*/  IMAD.WIDE.U32 R240, R13.reuse, c[0x0][0x1e8], RZ ;  /* 0x00007a000df07a25 */ /* 0x040fe200078e00ff */
[----:B------:R-:W-:Y:S01]  /*2c70*/  ISETP.GE.AND P3, PT, R236, c[0x0][0x1d4], PT ;  /* 0x00007500ec007a0c */ /* 0x000fe20003f66270 */
[----:B------:R-:W-:Y:S02]  /*2c80*/  BSSY B0, `(.L_x_53) ;  /* 0x0000076000007945 */ /* 0x000fe40003800000 */
[----:B------:R-:W-:Y:S02]  /*2c90*/  IMAD R201, R0, c[0x0][0x2b8], R3 ;  /* 0x0000ae0000c97a24 */ /* 0x000fe400078e0203 */
[----:B------:R-:W-:Y:S02]  /*2ca0*/  IMAD R245, R13, c[0x0][0x1ec], R241 ;  /* 0x00007b000df57a24 */ /* 0x000fe400078e02f1 */
[----:B------:R-:W-:-:S04]  /*2cb0*/  IMAD.WIDE.U32 R2, R201, c[0x0][0x1e0], RZ ;  /* 0x00007800c9027a25 */ /* 0x000fc800078e00ff */
[----:B------:R-:W-:Y:S02]  /*2cc0*/  IMAD R104, R132, -0x30, R16 ;  /* 0xffffffd084687824 */ /* 0x000fe400078e0210 */
[----:B------:R-:W-:-:S04]  /*2cd0*/  IMAD.WIDE.U32 R246, R13, c[0x0][0x210], RZ ;  /* 0x000084000df67a25 */ /* 0x000fc800078e00ff */
[----:B------:R-:W-:Y:S01]  /*2ce0*/  IMAD R249, R13, c[0x0][0x214], R247 ;  /* 0x000085000df97a24 */ /* 0x000fe200078e02f7 */
[----:B-1----:R-:W-:-:S05]  /*2cf0*/  SHF.R.S32.HI R4, RZ, 0x1f, R201 ;  /* 0x0000001fff047819 */ /* 0x002fca00000114c9 */
[C---:B------:R-:W-:Y:S02]  /*2d00*/  IMAD R0, R4.reuse, c[0x0][0x1e0], RZ ;  /* 0x0000780004007a24 */ /* 0x040fe400078e02ff */
[----:B---3--:R-:W-:Y:S02]  /*2d10*/  IMAD R6, R4, c[0x0][0x208], RZ ;  /* 0x0000820004067a24 */ /* 0x008fe400078e02ff */
[C---:B------:R-:W-:Y:S02]  /*2d20*/  IMAD R0, R201.reuse, c[0x0][0x1e4], R0 ;  /* 0x00007900c9007a24 */ /* 0x040fe400078e0200 */
[----:B------:R-:W-:Y:S02]  /*2d30*/  IMAD R6, R201, c[0x0][0x20c], R6 ;  /* 0x00008300c9067a24 */ /* 0x000fe400078e0206 */
[----:B------:R-:W-:Y:S01]  /*2d40*/  IMAD.IADD R3, R3, 0x1, R0 ;  /* 0x0000000103037824 */ /* 0x000fe200078e0200 */
[----:B----4-:R-:W-:-:S03]  /*2d50*/  SHF.R.S32.HI R7, RZ, 0x1f, R200 ;  /* 0x0000001fff077819 */ /* 0x010fc600000114c8 */
[----:B------:R-:W-:-:S04]  /*2d60*/  IMAD.WIDE.U32 R2, R200, c[0x0][0x1f0], R2 ;  /* 0x00007c00c8027a25 */ /* 0x000fc800078e0002 */
[----:B------:R-:W-:-:S04]  /*2d70*/  IMAD R0, R7, c[0x0][0x1f0], RZ ;  /* 0x00007c0007007a24 */ /* 0x000fc800078e02ff */
[----:B------:R-:W-:Y:S01]  /*2d80*/  IMAD R5, R200, c[0x0][0x1f4], R0 ;  /* 0x00007d00c8057a24 */ /* 0x000fe200078e0200 */
[----:B------:R-:W-:-:S04]  /*2d90*/  IADD3 R0, P0, R2, R240, RZ ;  /* 0x000000f002007210 */ /* 0x000fc80007f1e0ff */
[----:B------:R-:W-:Y:S01]  /*2da0*/  IADD3.X R5, R245, R3, R5, P0, !PT ;  /* 0x00000003f5057210 */ /* 0x000fe200007fe405 */
[----:B------:R-:W-:Y:S01]  /*2db0*/  IMAD.WIDE.U32 R2, R201, c[0x0][0x208], RZ ;  /* 0x00008200c9027a25 */ /* 0x000fe200078e00ff */
[----:B------:R-:W-:-:S03]  /*2dc0*/  LEA R4, P0, R0, c[0x0][0x1c8], 0x1 ;  /* 0x0000720000047a11 */ /* 0x000fc600078008ff */
[----:B------:R-:W-:Y:S01]  /*2dd0*/  IMAD.IADD R3, R3, 0x1, R6 ;  /* 0x0000000103037824 */ /* 0x000fe200078e0206 */
[----:B------:R-:W-:Y:S01]  /*2de0*/  LEA.HI.X R11, R0, c[0x0][0x1cc], R5, 0x1, P0 ;  /* 0x00007300000b7a11 */ /* 0x000fe200000f0c05 */
[----:B------:R-:W-:Y:S01]  /*2df0*/  SHFL.IDX PT, R10, R4, 0x1, 0x1c1f ;  /* 0x003c1f00040a7f89 */ /* 0x000fe200000e0000 */
[----:B------:R-:W-:Y:S01]  /*2e00*/  IMNMX R5, R104, 0x30, PT ;  /* 0x0000003068057817 */ /* 0x000fe20003800200 */
[----:B------:R-:W-:Y:S02]  /*2e10*/  IMAD.WIDE.U32 R2, R200, c[0x0][0x218], R2 ;  /* 0x00008600c8027a25 */ /* 0x000fe400078e0002 */
[----:B------:R1:W3:Y:S02]  /*2e20*/  SHFL.IDX PT, R0, R4, RZ, 0x1c1f ;  /* 0x001c1fff04007589 */ /* 0x0002e400000e0000 */
[----:B------:R-:W-:Y:S02]  /*2e30*/  IMAD.IADD R5, R5, 0x1, -R238 ;  /* 0x0000000105057824 */ /* 0x000fe400078e0aee */
[----:B------:R-:W4:Y:S03]  /*2e40*/  SHFL.IDX PT, R6, R11, RZ, 0x1c1f ;  /* 0x001c1fff0b067589 */ /* 0x000f2600000e0000 */
[C---:B------:R-:W-:Y:S01]  /*2e50*/  ISETP.GE.AND P6, PT, R5.reuse, 0x1, PT ;  /* 0x000000010500780c */ /* 0x040fe20003fc6270 */
[----:B------:R-:W2:Y:S01]  /*2e60*/  SHFL.IDX PT, R11, R11, 0x1, 0x1c1f ;  /* 0x003c1f000b0b7f89 */ /* 0x000ea200000e0000 */
[----:B------:R-:W-:Y:S01]  /*2e70*/  ISETP.GE.AND P5, PT, R5, 0x21, PT ;  /* 0x000000210500780c */ /* 0x000fe20003fa6270 */
[----:B-1----:R-:W-:Y:S01]  /*2e80*/  IMAD R4, R7, c[0x0][0x218], RZ ;  /* 0x0000860007047a24 */ /* 0x002fe200078e02ff */
[----:B------:R-:W-:-:S09]  /*2e90*/  IADD3 R7, P0, R2, R246, RZ ;  /* 0x000000f602077210 */ /* 0x000fd20007f1e0ff */
[----:B---3--:R-:W-:Y:S01]  /*2ea0*/  @P6 LEA R2, P2, R236, R0, 0x1 ;  /* 0x00000000ec026211 */ /* 0x008fe200078408ff */
[----:B------:R-:W-:Y:S01]  /*2eb0*/  IMAD R4, R200, c[0x0][0x21c], R4 ;  /* 0x00008700c8047a24 */ /* 0x000fe200078e0204 */
[----:B------:R-:W-:-:S04]  /*2ec0*/  LEA R17, P1, R7, c[0x0][0x1f8], 0x1 ;  /* 0x00007e0007117a11 */ /* 0x000fc800078208ff */
[----:B------:R-:W-:Y:S01]  /*2ed0*/  IADD3.X R3, R249, R3, R4, P0, !PT ;  /* 0x00000003f9037210 */ /* 0x000fe200007fe404 */
[----:B------:R-:W1:Y:S01]  /*2ee0*/  SHFL.IDX PT, R12, R17, RZ, 0x1c1f ;  /* 0x001c1fff110c7589 */ /* 0x000e6200000e0000 */
[C---:B------:R-:W-:Y:S02]  /*2ef0*/  @P6 LEA R4, P0, R204.reuse, R0, 0x1 ;  /* 0x00000000cc046211 */ /* 0x040fe400078008ff */
[----:B------:R-:W-:Y:S02]  /*2f00*/  LEA.HI.X R16, R7, c[0x0][0x1fc], R3, 0x1, P1 ;  /* 0x00007f0007107a11 */ /* 0x000fe400008f0c03 */
[----:B----4-:R-:W-:Y:S02]  /*2f10*/  @P6 LEA.HI.X R5, R204, R6, R15, 0x1, P0 ;  /* 0x00000006cc056211 */ /* 0x010fe400000f0c0f */
[C---:B--2---:R-:W-:Y:S01]  /*2f20*/  @P6 LEA R8, P0, R237.reuse, R0, 0x1 ;  /* 0x00000000ed086211 */ /* 0x044fe200078008ff */
[----:B------:R-:W2:Y:S01]  /*2f30*/  SHFL.IDX PT, R13, R16, RZ, 0x1c1f ;  /* 0x001c1fff100d7589 */ /* 0x000ea200000e0000 */
[-C--:B------:R-:W-:Y:S01]  /*2f40*/  @P6 LEA.HI.X R3, R236, R6.reuse, R19, 0x1, P2 ;  /* 0x00000006ec036211 */ /* 0x080fe200010f0c13 */
[----:B------:R-:W-:Y:S01]  /*2f50*/  IMAD.IADD R0, R104, 0x1, -R238 ;  /* 0x0000000168007824 */ /* 0x000fe200078e0aee */
[C---:B------:R-:W-:Y:S01]  /*2f60*/  ISETP.GE.AND P2, PT, R237.reuse, c[0x0][0x1d4], PT ;  /* 0x00007500ed007a0c */ /* 0x040fe20003f46270 */
[----:B------:R3:W-:Y:S01]  /*2f70*/  @P6 LDGSTS.E.BYPASS.LTC128B.128 [R192+0x3c80], [R4.64], !P4 ;  /* 0x03c8000004c06fae */ /* 0x0007e2000e101d46 */
[----:B------:R-:W-:-:S02]  /*2f80*/  @P6 LEA.HI.X R9, R237, R6, R28, 0x1, P0 ;  /* 0x00000006ed096211 */ /* 0x000fc400000f0c1c */
[C---:B------:R-:W-:Y:S01]  /*2f90*/  @P5 LEA R6, P0, R204.reuse, R10, 0x1 ;  /* 0x0000000acc065211 */ /* 0x040fe200078008ff */
[----:B------:R4:W-:Y:S03]  /*2fa0*/  @P6 LDGSTS.E.BYPASS.LTC128B.128 [R192+0x4880], [R2.64], !P3 ;  /* 0x0488000002c06fae */ /* 0x0009e6000d901d46 */
[----:B------:R-:W-:-:S05]  /*2fb0*/  @P5 LEA.HI.X R7, R204, R11, R15, 0x1, P0 ;  /* 0x0000000bcc075211 */ /* 0x000fca00000f0c0f */
[----:B------:R1:W-:Y:S01]  /*2fc0*/  @P6 LDGSTS.E.BYPASS.LTC128B.128 [R192+0x5480], [R8.64], !P2 ;  /* 0x0548000008c06fae */ /* 0x0003e2000d101d46 */
[----:B------:R-:W-:-:S03]  /*2fd0*/  ISETP.GE.AND P6, PT, R236, c[0x0][0x1d4], PT ;  /* 0x00007500ec007a0c */ /* 0x000fc60003fc6270 */
[----:B------:R1:W-:Y:S01]  /*2fe0*/  @P5 LDGSTS.E.BYPASS.LTC128B.128 [R192+0x4480], [R6.64], !P4 ;  /* 0x0448000006c05fae */ /* 0x0003e2000e101d46 */
[CC--:B---3--:R-:W-:Y:S02]  /*2ff0*/  @P5 LEA R4, P1, R236.reuse, R10.reuse, 0x1 ;  /* 0x0000000aec045211 */ /* 0x0c8fe400078208ff */
[C---:B----4-:R-:W-:Y:S02]  /*3000*/  @P5 LEA R2, P0, R237.reuse, R10, 0x1 ;  /* 0x0000000aed025211 */ /* 0x050fe400078008ff */
[-C--:B------:R-:W-:Y:S02]  /*3010*/  @P5 LEA.HI.X R5, R236, R11.reuse, R19, 0x1, P1 ;  /* 0x0000000bec055211 */ /* 0x080fe400008f0c13 */
[C---:B------:R-:W-:Y:S02]  /*3020*/  @P5 LEA.HI.X R3, R237.reuse, R11, R28, 0x1, P0 ;  /* 0x0000000bed035211 */ /* 0x040fe400000f0c1c */
[----:B------:R-:W-:Y:S01]  /*3030*/  ISETP.GE.AND P1, PT, R204, c[0x0][0x1d4], PT ;  /* 0x00007500cc007a0c */ /* 0x000fe20003f26270 */
[----:B------:R3:W-:Y:S04]  /*3040*/  @P5 LDGSTS.E.BYPASS.LTC128B.128 [R192+0x5080], [R4.64], !P3 ;  /* 0x0508000004c05fae */ /* 0x0007e8000d901d46 */
[----:B------:R1:W-:Y:S01]  /*3050*/  @P5 LDGSTS.E.BYPASS.LTC128B.128 [R192+0x5c80], [R2.64], !P2 ;  /* 0x05c8000002c05fae */ /* 0x0003e2000d101d46 */
[----:B------:R-:W-:-:S03]  /*3060*/  ISETP.GE.AND P5, PT, R237, c[0x0][0x1d4], PT ;  /* 0x00007500ed007a0c */ /* 0x000fc60003fa6270 */
[----:B------:R-:W0:Y:S01]  /*3070*/  LDGDEPBAR ;  /* 0x00000000000079af */ /* 0x000e220000000000 */
[----:B-1----:R-:W-:Y:S01]  /*3080*/  LEA R2, P0, R204, R12, 0x1 ;  /* 0x0000000ccc027211 */ /* 0x002fe200078008ff */
[----:B------:R-:W-:-:S04]  /*3090*/  DEPBAR.LE SB0, 0x1 ;  /* 0x000080400000791a */ /* 0x000fc80000000000 */
[----:B------:R-:W-:-:S04]  /*30a0*/  DEPBAR.LE SB0, 0x0 ;  /* 0x000080000000791a */ /* 0x000fc80000000000 */
[----:B------:R-:W-:Y:S01]  /*30b0*/  BAR.SYNC.DEFER_BLOCKING 0x0 ;  /* 0x0000000000007b1d */ /* 0x000fe20000010000 */
[----:B--2---:R-:W-:Y:S02]  /*30c0*/  LEA.HI.X R3, R204, R13, R15, 0x1, P0 ;  /* 0x0000000dcc037211 */ /* 0x004fe400000f0c0f */
[C---:B------:R-:W-:Y:S02]  /*30d0*/  ISETP.LT.OR P0, PT, R0.reuse, 0x1, P1 ;  /* 0x000000010000780c */ /* 0x040fe40000f01670 */
[----:B------:R-:W-:Y:S01]  /*30e0*/  ISETP.LT.OR P1, PT, R0, 0x1, P6 ;  /* 0x000000010000780c */ /* 0x000fe20003721670 */
[----:B------:R1:W2:Y:S04]  /*30f0*/  LDSM.16.M88.4 R8, [R181] ;  /* 0x00000000b508783b */ /* 0x0002a80000000200 */
[----:B---3--:R1:W3:Y:S04]  /*3100*/  LDSM.16.M88.4 R4, [R181+0x1000] ;  /* 0x00100000b504783b */ /* 0x0082e80000000200 */
[----:B------:R1:W4:Y:S04]  /*3110*/  LDSM.16.M88.4 R20, [R106] ;  /* 0x000000006a14783b */ /* 0x0003280000000200 */
[----:B------:R1:W1:Y:S04]  /*3120*/  LDSM.16.M88.4 R24, [R106+0x400] ;  /* 0x000400006a18783b */ /* 0x0002680000000200 */
[----:B------:R1:W1:Y:S04]  /*3130*/  LDSM.16.M88.4 R44, [R106+0x800] ;  /* 0x000800006a2c783b */ /* 0x0002680000000200 */
[----:B------:R1:W1:Y:S04]  /*3140*/  LDSM.16.M88.4 R40, [R182] ;  /* 0x00000000b628783b */ /* 0x0002680000000200 */
[----:B------:R1:W1:Y:S04]  /*3150*/  LDSM.16.M88.4 R32, [R182+0x1000] ;  /* 0x00100000b620783b */ /* 0x0002680000000200 */
[----:B------:R1:W1:Y:S04]  /*3160*/  LDSM.16.M88.4 R48, [R183] ;  /* 0x00000000b730783b */ /* 0x0002680000000200 */
[----:B------:R1:W1:Y:S04]  /*3170*/  LDSM.16.M88.4 R84, [R191] ;  /* 0x00000000bf54783b */ /* 0x0002680000000200 */
[----:B------:R1:W1:Y:S04]  /*3180*/  LDSM.16.M88.4 R92, [R190] ;  /* 0x00000000be5c783b */ /* 0x0002680000000200 */
[----:B------:R-:W-:Y:S01]  /*3190*/  @!PT LDS RZ, [RZ] ;  /* 0x00000000fffff984 */ /* 0x000fe20000000800 */
[----:B------:R-:W-:Y:S01]  /*31a0*/  @!PT LDS RZ, [RZ] ;  /* 0x00000000fffff984 */ /* 0x000fe20000000800 */
[----:B------:R-:W-:Y:S01]  /*31b0*/  @!PT LDS RZ, [RZ] ;  /* 0x00000000fffff984 */ /* 0x000fe20000000800 */
[----:B------:R2:W-:Y:S01]  /*31c0*/  LDGSTS.E.BYPASS.LTC128B.128 [R192+0x1880], [R2.64], !P0 ;  /* 0x0188000002c07fae */ /* 0x0005e2000c101d46 */
[----:B------:R-:W-:-:S04]  /*31d0*/  LEA R14, P0, R236, R12, 0x1 ;  /* 0x0000000cec0e7211 */ /* 0x000fc800078008ff */
[----:B------:R-:W-:Y:S02]  /*31e0*/  LEA.HI.X R15, R236, R13, R19, 0x1, P0 ;  /* 0x0000000dec0f7211 */ /* 0x000fe400000f0c13 */
[----:B------:R-:W1:Y:S04]  /*31f0*/  S2R R19, SR_TID.X ;  /* 0x0000000000137919 */ /* 0x000e680000002100 */
[----:B------:R1:W-:Y:S01]  /*3200*/  LDGSTS.E.BYPASS.LTC128B.128 [R192+0x2480], [R14.64], !P1 ;  /* 0x024800000ec07fae */ /* 0x0003e2000c901d46 */
[----:B------:R-:W-:Y:S02]  /*3210*/  ISETP.GT.AND P1, PT, R18, 0x2f, PT ;  /* 0x0000002f1200780c */ /* 0x000fe40003f24270 */
[----:B--2---:R-:W-:-:S04]  /*3220*/  LEA R2, P0, R237, R12, 0x1 ;  /* 0x0000000ced027211 */ /* 0x004fc800078008ff */
[----:B------:R-:W-:Y:S02]  /*3230*/  LEA.HI.X R3, R237, R13, R28, 0x1, P0 ;  /* 0x0000000ded037211 */ /* 0x000fe400000f0c1c */
[----:B------:R-:W-:-:S13]  /*3240*/  ISETP.LT.OR P0, PT, R0, 0x1, P5 ;  /* 0x000000010000780c */ /* 0x000fda0002f01670 */
[----:B------:R2:W-:Y:S01]  /*3250*/  LDGSTS.E.BYPASS.LTC128B.128 [R192+0x3080], [R2.64], !P0 ;  /* 0x0308000002c07fae */ /* 0x0005e2000c101d46 */
[----:B-1----:R-:W-:-:S13]  /*3260*/  ISETP.GT.AND P0, PT, R19, 0x3f, PT ;  /* 0x0000003f1300780c */ /* 0x002fda0003f04270 */
[----:B------:R-:W-:Y:S05]  /*3270*/  @P0 BRA `(.L_x_54) ;  /* 0x0000016000000947 */ /* 0x000fea0003800000 */
[----:B---34-:R-:W-:Y:S05]  /*3280*/  BRA.DIV ~URZ, `(.L_x_55) ;  /* 0x0000b2c27f007947 */ /* 0x018fea000b800000 */
[----:B------:R1:W3:Y:S04]  /*3290*/  SHFL.IDX PT, R12, R16, 0x1, 0x1c1f ;  /* 0x003c1f00100c7f89 */ /* 0x0002e800000e0000 */
[----:B--2---:R1:W2:Y:S02]  /*32a0*/  SHFL.IDX PT, R2, R17, 0x1, 0x1c1f ;  /* 0x003c1f0011027f89 */ /* 0x0042a400000e0000 */
.L_x_154:
[----:B------:R-:W-:Y:S02]  /*32b0*/  SHF.R.S32.HI R3, RZ, 0x1f, R204 ;  /* 0x0000001fff037819 */ /* 0x000fe400000114cc */
[----:B--2---:R-:W-:Y:S02]  /*32c0*/  LEA R14, P0, R204, R2, 0x1 ;  /* 0x00000002cc0e7211 */ /* 0x004fe400078008ff */
[----:B------:R-:W-:Y:S02]  /*32d0*/  ISETP.LT.OR P6, PT, R0, 0x21, P6 ;  /* 0x000000210000780c */ /* 0x000fe400037c1670 */
[----:B---3--:R-:W-:-:S02]  /*32e0*/  LEA.HI.X R15, R204, R12, R3, 0x1, P0 ;  /* 0x0000000ccc0f7211 */ /* 0x008fc400000f0c03 */
[----:B------:R-:W-:Y:S02]  /*32f0*/  ISETP.GE.AND P0, PT, R204, c[0x0][0x1d4], PT ;  /* 0x00007500cc007a0c */ /* 0x000fe40003f06270 */
[----:B------:R-:W-:Y:S02]  /*3300*/  SHF.R.S32.HI R3, RZ, 0x1f, R236 ;  /* 0x0000001fff037819 */ /* 0x000fe400000114ec */
[C---:B------:R-:W-:Y:S02]  /*3310*/  ISETP.LT.OR P0, PT, R0.reuse, 0x21, P0 ;  /* 0x000000210000780c */ /* 0x040fe40000701670 */
[----:B------:R-:W-:Y:S02]  /*3320*/  ISETP.LT.OR P5, PT, R0, 0x21, P5 ;  /* 0x000000210000780c */ /* 0x000fe40002fa1670 */
[----:B------:R-:W-:-:S09]  /*3330*/  SHF.R.S32.HI R13, RZ, 0x1f, R237 ;  /* 0x0000001fff0d7819 */ /* 0x000fd200000114ed */
[----:B------:R-:W-:Y:S01]  /*3340*/  @!PT LDS RZ, [RZ] ;  /* 0x00000000fffff984 */ /* 0x000fe20000000800 */
[----:B------:R-:W-:Y:S01]  /*3350*/  @!PT LDS RZ, [RZ] ;  /* 0x00000000fffff984 */ /* 0x000fe20000000800 */
[----:B------:R-:W-:Y:S01]  /*3360*/  @!PT LDS RZ, [RZ] ;  /* 0x00000000fffff984 */ /* 0x000fe20000000800 */
[----:B------:R2:W-:Y:S02]  /*3370*/  LDGSTS.E.BYPASS.LTC128B.128 [R192+0x2080], [R14.64], !P0 ;  /* 0x020800000ec07fae */ /* 0x0005e4000c101d46 */
[----:B--2---:R-:W-:-:S04]  /*3380*/  LEA R14, P0, R236, R2, 0x1 ;  /* 0x00000002ec0e7211 */ /* 0x004fc800078008ff */
[----:B------:R-:W-:Y:S02]  /*3390*/  LEA.HI.X R15, R236, R12, R3, 0x1, P0 ;  /* 0x0000000cec0f7211 */ /* 0x000fe400000f0c03 */
[----:B------:R-:W-:-:S03]  /*33a0*/  LEA R2, P0, R237, R2, 0x1 ;  /* 0x00000002ed027211 */ /* 0x000fc600078008ff */
[----:B------:R2:W-:Y:S01]  /*33b0*/  LDGSTS.E.BYPASS.LTC128B.128 [R192+0x2c80], [R14.64], !P6 ;  /* 0x02c800000ec07fae */ /* 0x0005e2000f101d46 */
[----:B------:R-:W-:-:S05]  /*33c0*/  LEA.HI.X R3, R237, R12, R13, 0x1, P0 ;  /* 0x0000000ced037211 */ /* 0x000fca00000f0c0d */
[----:B------:R2:W-:Y:S04]  /*33d0*/  LDGSTS.E.BYPASS.LTC128B.128 [R192+0x3880], [R2.64], !P5 ;  /* 0x0388000002c07fae */ /* 0x0005e8000e901d46 */
.L_x_54:
[----:B---34-:R-:W-:Y:S05]  /*33e0*/  BSYNC B0 ;  /* 0x0000000000007941 */ /* 0x018fea0003800000 */
.L_x_53:
[----:B------:R-:W0:Y:S01]  /*33f0*/  LDGDEPBAR ;  /* 0x00000000000079af */ /* 0x000e220000000000 */
[----:B------:R-:W-:Y:S01]  /*3400*/  WARPSYNC 0xffffffff ;  /* 0xffffffff00007948 */ /* 0x000fe20003800000 */
[-C--:B--2---:R-:W-:Y:S01]  /*3410*/  HMMA.16816.F32 R12, R8, R20.reuse, RZ ;  /* 0x00000014080c723c */ /* 0x084fe200000018ff */
[----:B------:R-:W-:Y:S01]  /*3420*/  ISETP.GT.AND P0, PT, R132, R239, PT ;  /* 0x000000ef8400720c */ /* 0x000fe20003f04270 */
[----:B------:R-:W-:Y:S01]  /*3430*/  LDSM.16.M88.4 R60, [R106+0xc00] ;  /* 0x000c00006a3c783b */ /* 0x000fe20000000200 */
[----:B------:R-:W-:Y:S03]  /*3440*/  BSSY B1, `(.L_x_56) ;  /* 0x0000108000017945 */ /* 0x000fe60003800000 */
[----:B------:R-:W2:Y:S02]  /*3450*/  LDSM.16.M88.4 R36, [R181+0x2000] ;  /* 0x00200000b524783b */ /* 0x000ea40000000200 */
[C---:B-1----:R-:W-:Y:S02]  /*3460*/  HMMA.16816.F32 R16, R4.reuse, R20, RZ ;  /* 0x000000140410723c */ /* 0x042fe400000018ff */
[----:B------:R-:W1:Y:S04]  /*3470*/  LDSM.16.M88.4 R28, [R181+0x3000] ;  /* 0x00300000b51c783b */ /* 0x000e680000000200 */
[----:B------:R-:W-:Y:S02]  /*3480*/  LDSM.16.M88.4 R56, [R189] ;  /* 0x00000000bd38783b */ /* 0x000fe40000000200 */
[----:B------:R-:W-:Y:S08]  /*3490*/  HMMA.16816.F32 R64, R4, R22, RZ ;  /* 0x000000160440723c */ /* 0x000ff000000018ff */
[----:B------:R-:W-:Y:S08]  /*34a0*/  HMMA.16816.F32 R12, R40, R48, R12 ;  /* 0x00000030280c723c */ /* 0x000ff0000000180c */
[C---:B------:R-:W-:Y:S08]  /*34b0*/  HMMA.16816.F32 R76, R4.reuse, R24, RZ ;  /* 0x00000018044c723c */ /* 0x040ff000000018ff */
[----:B------:R-:W-:Y:S08]  /*34c0*/  HMMA.16816.F32 R72, R4, R26, RZ ;  /* 0x0000001a0448723c */ /* 0x000ff000000018ff */
[C---:B------:R-:W-:Y:S08]  /*34d0*/  HMMA.16816.F32 R100, R8.reuse, R24, RZ ;  /* 0x000000180864723c */ /* 0x040ff000000018ff */
[C---:B------:R-:W-:Y:S01]  /*34e0*/  HMMA.16816.F32 R52, R8.reuse, R22, RZ ;  /* 0x000000160834723c */ /* 0x040fe200000018ff */
[----:B------:R-:W-:Y:S07]  /*34f0*/  LDSM.16.M88.4 R20, [R182+0x3000] ;  /* 0x00300000b614783b */ /* 0x000fee0000000200 */
[----:B------:R-:W-:Y:S01]  /*3500*/  HMMA.16816.F32 R116, R8, R26, RZ ;  /* 0x0000001a0874723c */ /* 0x000fe200000018ff */
[----:B------:R-:W3:Y:S07]  /*3510*/  LDSM.16.M88.4 R24, [R182+0x2000] ;  /* 0x00200000b618783b */ /* 0x000eee0000000200 */
[C---:B------:R-:W-:Y:S08]  /*3520*/  HMMA.16816.F32 R68, R4.reuse, R44, RZ ;  /* 0x0000002c0444723c */ /* 0x040ff000000018ff */
[----:B------:R-:W-:Y:S08]  /*3530*/  HMMA.16816.F32 R80, R4, R46, RZ ;  /* 0x0000002e0450723c */ /* 0x000ff000000018ff */
[----:B------:R-:W-:Y:S01]  /*3540*/  HMMA.16816.F32 R4, R32, R48, R16 ;  /* 0x000000302004723c */ /* 0x000fe20000001810 */
[----:B------:R-:W-:Y:S07]  /*3550*/  LDSM.16.M88.4 R16, [R181+0x4000] ;  /* 0x00400000b510783b */ /* 0x000fee0000000200 */
[----:B--2---:R-:W-:Y:S08]  /*3560*/  HMMA.16816.F32 R12, R36, R60, R12 ;  /* 0x0000003c240c723c */ /* 0x004ff0000000180c */
[-C--:B------:R-:W-:Y:S08]  /*3570*/  HMMA.16816.F32 R88, R32, R50.reuse, R64 ;  /* 0x000000322058723c */ /* 0x080ff00000001840 */
[----:B------:R-:W-:Y:S01]  /*3580*/  HMMA.16816.F32 R64, R40, R50, R52 ;  /* 0x000000322840723c */ /* 0x000fe20000001834 */
[----:B------:R-:W2:Y:S07]  /*3590*/  LDSM.16.M88.4 R52, [R106+0x1800] ;  /* 0x001800006a34783b */ /* 0x000eae0000000200 */
[----:B-1----:R-:W-:Y:S08]  /*35a0*/  HMMA.16816.F32 R4, R28, R60, R4 ;  /* 0x0000003c1c04723c */ /* 0x002ff00000001804 */
[----:B---3--:R-:W-:Y:S01]  /*35b0*/  HMMA.16816.F32 R48, R24, R56, R12 ;  /* 0x000000381830723c */ /* 0x008fe2000000180c */
[----:B------:R-:W1:Y:S07]  /*35c0*/  LDSM.16.M88.4 R12, [R181+0x5000] ;  /* 0x00500000b50c783b */ /* 0x000e6e0000000200 */
[C---:B------:R-:W-:Y:S08]  /*35d0*/  HMMA.16816.F32 R108, R8.reuse, R44, RZ ;  /* 0x0000002c086c723c */ /* 0x040ff000000018ff */
[----:B------:R-:W-:Y:S01]  /*35e0*/  HMMA.16816.F32 R112, R8, R46, RZ ;  /* 0x0000002e0870723c */ /* 0x000fe200000018ff */
[----:B------:R-:W-:Y:S04]  /*35f0*/  LDSM.16.M88.4 R44, [R186] ;  /* 0x00000000ba2c783b */ /* 0x000fe80000000200 */
[----:B------:R-:W3:Y:S03]  /*3600*/  LDSM.16.M88.4 R8, [R182+0x4000] ;  /* 0x00400000b608783b */ /* 0x000ee60000000200 */
[C---:B------:R-:W-:Y:S08]  /*3610*/  HMMA.16816.F32 R96, R32.reuse, R84, R76 ;  /* 0x000000542060723c */ /* 0x040ff0000000184c */
[C---:B------:R-:W-:Y:S08]  /*3620*/  HMMA.16816.F32 R124, R32.reuse, R92, R68 ;  /* 0x0000005c207c723c */ /* 0x040ff00000001844 */
[C---:B------:R-:W-:Y:S08]  /*3630*/  HMMA.16816.F32 R120, R32.reuse, R86, R72 ;  /* 0x000000562078723c */ /* 0x040ff00000001848 */
[----:B------:R-:W-:Y:S08]  /*3640*/  HMMA.16816.F32 R128, R32, R94, R80 ;  /* 0x0000005e2080723c */ /* 0x000ff00000001850 */
[----:B------:R-:W-:Y:S01]  /*3650*/  HMMA.16816.F32 R32, R20, R56, R4 ;  /* 0x000000381420723c */ /* 0x000fe20000001804 */
[----:B------:R-:W-:Y:S07]  /*3660*/  LDSM.16.M88.4 R4, [R182+0x5000] ;  /* 0x00500000b604783b */ /* 0x000fee0000000200 */
[----:B------:R-:W-:Y:S08]  /*3670*/  HMMA.16816.F32 R64, R36, R62, R64 ;  /* 0x0000003e2440723c */ /* 0x000ff00000001840 */
[----:B--2---:R-:W-:Y:S01]  /*3680*/  HMMA.16816.F32 R68, R16, R52, R48 ;  /* 0x000000341044723c */ /* 0x004fe20000001830 */
[----:B------:R-:W2:Y:S07]  /*3690*/  LDSM.16.M88.4 R48, [R106+0x1000] ;  /* 0x001000006a30783b */ /* 0x000eae0000000200 */
[----:B------:R-:W-:Y:S01]  /*36a0*/  HMMA.16816.F32 R72, R28, R62, R88 ;  /* 0x0000003e1c48723c */ /* 0x000fe20000001858 */
[----:B------:R-:W4:Y:S07]  /*36b0*/  LDSM.16.M88.4 R60, [R188] ;  /* 0x00000000bc3c783b */ /* 0x000f2e0000000200 */
[----:B------:R-:W-:Y:S08]  /*36c0*/  HMMA.16816.F32 R80, R40, R84, R100 ;  /* 0x000000542850723c */ /* 0x000ff00000001864 */
[----:B-1----:R-:W-:Y:S08]  /*36d0*/  HMMA.16816.F32 R32, R12, R52, R32 ;  /* 0x000000340c20723c */ /* 0x002ff00000001820 */
[----:B------:R-:W-:Y:S08]  /*36e0*/  HMMA.16816.F32 R64, R24, R58, R64 ;  /* 0x0000003a1840723c */ /* 0x000ff00000001840 */
[----:B---3--:R-:W-:Y:S08]  /*36f0*/  HMMA.16816.F32 R76, R8, R44, R68 ;  /* 0x0000002c084c723c */ /* 0x008ff00000001844 */
[----:B------:R-:W-:Y:S08]  /*3700*/  HMMA.16816.F32 R72, R20, R58, R72 ;  /* 0x0000003a1448723c */ /* 0x000ff00000001848 */
[----:B--2---:R-:W-:Y:S08]  /*3710*/  HMMA.16816.F32 R68, R36, R48, R80 ;  /* 0x000000302444723c */ /* 0x004ff00000001850 */
[----:B------:R-:W-:Y:S01]  /*3720*/  HMMA.16816.F32 R88, R40, R86, R116 ;  /* 0x000000562858723c */ /* 0x000fe20000001874 */
[----:B------:R-:W-:-:S04]  /*3730*/  FMUL.FTZ R0, R76, c[0x0][0x320] ;  /* 0x0000c8004c007a20 */ /* 0x000fc80000410000 */
[----:B------:R1:W2:Y:S03]  /*3740*/  MUFU.TANH R117, R0 ;  /* 0x0000000000757308 */ /* 0x0002a60000002400 */
[----:B------:R-:W-:Y:S01]  /*3750*/  HMMA.16816.F32 R84, R4, R44, R32 ;  /* 0x0000002c0454723c */ /* 0x000fe20000001820 */
[----:B------:R-:W3:Y:S07]  /*3760*/  LDSM.16.M88.4 R32, [R106+0x1c00] ;  /* 0x001c00006a20783b */ /* 0x000eee0000000200 */
[----:B------:R-:W-:Y:S01]  /*3770*/  HMMA.16816.F32 R56, R16, R54, R64 ;  /* 0x000000361038723c */ /* 0x000fe20000001840 */
[----:B-1----:R-:W-:-:S07]  /*3780*/  FMUL.FTZ R0, R77, c[0x0][0x320] ;  /* 0x0000c8004d007a20 */ /* 0x002fce0000410000 */
[C---:B------:R-:W-:Y:S01]  /*3790*/  HMMA.16816.F32 R108, R40.reuse, R92, R108 ;  /* 0x0000005c286c723c */ /* 0x040fe2000000186c */
[----:B------:R1:W1:Y:S07]  /*37a0*/  MUFU.TANH R116, R0 ;  /* 0x0000000000747308 */ /* 0x00026e0000002400 */
[----:B------:R-:W-:Y:S08]  /*37b0*/  HMMA.16816.F32 R112, R40, R94, R112 ;  /* 0x0000005e2870723c */ /* 0x000ff00000001870 */
[----:B------:R-:W-:Y:S01]  /*37c0*/  HMMA.16816.F32 R40, R28, R48, R96 ;  /* 0x000000301c28723c */ /* 0x000fe20000001860 */
[----:B-1----:R-:W-:-:S04]  /*37d0*/  FMUL.FTZ R0, R78, c[0x0][0x320] ;  /* 0x0000c8004e007a20 */ /* 0x002fc80000410000 */
[----:B------:R1:W1:Y:S03]  /*37e0*/  MUFU.TANH R103, R0 ;  /* 0x0000000000677308 */ /* 0x0002660000002400 */
[----:B------:R-:W-:Y:S08]  /*37f0*/  HMMA.16816.F32 R52, R12, R54, R72 ;  /* 0x000000360c34723c */ /* 0x000ff00000001848 */
[----:B----4-:R-:W-:Y:S01]  /*3800*/  HMMA.16816.F32 R68, R24, R60, R68 ;  /* 0x0000003c1844723c */ /* 0x010fe20000001844 */
[----:B-1----:R-:W-:-:S07]  /*3810*/  FMUL.FTZ R0, R79, c[0x0][0x320] ;  /* 0x0000c8004f007a20 */ /* 0x002fce0000410000 */
[----:B------:R-:W-:Y:S01]  /*3820*/  HMMA.16816.F32 R76, R8, R46, R56 ;  /* 0x0000002e084c723c */ /* 0x000fe20000001838 */
[----:B------:R-:W-:Y:S01]  /*3830*/  LDSM.16.M88.4 R56, [R185] ;  /* 0x00000000b938783b */ /* 0x000fe20000000200 */
[----:B------:R1:W4:Y:S06]  /*3840*/  MUFU.TANH R102, R0 ;  /* 0x0000000000667308 */ /* 0x00032c0000002400 */
[----:B------:R-:W-:Y:S08]  /*3850*/  HMMA.16816.F32 R40, R20, R60, R40 ;  /* 0x0000003c1428723c */ /* 0x000ff00000001828 */
[----:B------:R-:W-:Y:S01]  /*3860*/  HMMA.16816.F32 R80, R4, R46, R52 ;  /* 0x0000002e0450723c */ /* 0x000fe20000001834 */
[----:B------:R-:W5:Y:S01]  /*3870*/  LDSM.16.M88.4 R52, [R106+0x1400] ;  /* 0x001400006a34783b */ /* 0x000f620000000200 */
[----:B-1----:R-:W-:-:S04]  /*3880*/  FMUL.FTZ R0, R84, c[0x0][0x320] ;  /* 0x0000c80054007a20 */ /* 0x002fc80000410000 */
[----:B------:R1:W1:Y:S02]  /*3890*/  MUFU.TANH R101, R0 ;  /* 0x0000000000657308 */ /* 0x0002640000002400 */
[----:B------:R-:W-:Y:S08]  /*38a0*/  HMMA.16816.F32 R64, R36, R50, R88 ;  /* 0x000000322440723c */ /* 0x000ff00000001858 */
[----:B---3--:R-:W-:Y:S01]  /*38b0*/  HMMA.16816.F32 R68, R16, R32, R68 ;  /* 0x000000201044723c */ /* 0x008fe20000001844 */
[----:B-1----:R-:W-:-:S07]  /*38c0*/  FMUL.FTZ R0, R85, c[0x0][0x320] ;  /* 0x0000c80055007a20 */ /* 0x002fce0000410000 */
[----:B------:R-:W-:Y:S01]  /*38d0*/  HMMA.16816.F32 R72, R28, R50, R120 ;  /* 0x000000321c48723c */ /* 0x000fe20000001878 */
[----:B------:R1:W3:Y:S07]  /*38e0*/  MUFU.TANH R100, R0 ;  /* 0x0000000000647308 */ /* 0x0002ee0000002400 */
[----:B------:R-:W-:Y:S01]  /*38f0*/  HMMA.16816.F32 R44, R12, R32, R40 ;  /* 0x000000200c2c723c */ /* 0x000fe20000001828 */
[----:B------:R-:W2:Y:S07]  /*3900*/  LDSM.16.M88.4 R40, [R187] ;  /* 0x00000000bb28783b */ /* 0x000eae0000000200 */
[----:B------:R-:W-:Y:S01]  /*3910*/  HMMA.16816.F32 R48, R24, R62, R64 ;  /* 0x0000003e1830723c */ /* 0x000fe20000001840 */
[----:B-1----:R-:W-:-:S04]  /*3920*/  FMUL.FTZ R0, R86, c[0x0][0x320] ;  /* 0x0000c80056007a20 */ /* 0x002fc80000410000 */
[----:B------:R1:W1:Y:S03]  /*3930*/  MUFU.TANH R99, R0 ;  /* 0x0000000000637308 */ /* 0x0002660000002400 */
[----:B------:R-:W-:Y:S08]  /*3940*/  HMMA.16816.F32 R64, R20, R62, R72 ;  /* 0x0000003e1440723c */ /* 0x000ff00000001848 */
[----:B-----5:R-:W-:Y:S01]  /*3950*/  HMMA.16816.F32 R60, R36, R52, R108 ;  /* 0x00000034243c723c */ /* 0x020fe2000000186c */
[----:B-1----:R-:W-:-:S07]  /*3960*/  FMUL.FTZ R0, R87, c[0x0][0x320] ;  /* 0x0000c80057007a20 */ /* 0x002fce0000410000 */
[----:B------:R-:W-:Y:S01]  /*3970*/  HMMA.16816.F32 R84, R4, R56, R44 ;  /* 0x000000380454723c */ /* 0x000fe2000000182c */
[----:B------:R-:W1:Y:S01]  /*3980*/  LDSM.16.M88.4 R44, [R106+0x2000] ;  /* 0x002000006a2c783b */ /* 0x000e620000000200 */
[----:B------:R5:W1:Y:S06]  /*3990*/  MUFU.TANH R97, R0 ;  /* 0x0000000000617308 */ /* 0x000a6c0000002400 */
[----:B------:R-:W-:Y:S08]  /*39a0*/  HMMA.16816.F32 R48, R16, R34, R48 ;  /* 0x000000221030723c */ /* 0x000ff00000001830 */
[----:B------:R-:W-:Y:S01]  /*39b0*/  HMMA.16816.F32 R72, R28, R52, R124 ;  /* 0x000000341c48723c */ /* 0x000fe2000000187c */
[----:B-----5:R-:W-:-:S04]  /*39c0*/  FMUL.FTZ R0, R76, c[0x0][0x320] ;  /* 0x0000c8004c007a20 */ /* 0x020fc80000410000 */
[----:B------:R5:W1:Y:S03]  /*39d0*/  MUFU.TANH R98, R0 ;  /* 0x0000000000627308 */ /* 0x000a660000002400 */
[----:B--2---:R-:W-:Y:S08]  /*39e0*/  HMMA.16816.F32 R60, R24, R40, R60 ;  /* 0x00000028183c723c */ /* 0x004ff0000000183c */
[----:B------:R-:W-:Y:S01]  /*39f0*/  HMMA.16816.F32 R36, R36, R54, R112 ;  /* 0x000000362424723c */ /* 0x000fe20000001870 */
[----:B-----5:R-:W-:-:S07]  /*3a00*/  FMUL.FTZ R0, R77, c[0x0][0x320] ;  /* 0x0000c8004d007a20 */ /* 0x020fce0000410000 */
[----:B------:R-:W-:Y:S01]  /*3a10*/  HMMA.16816.F32 R28, R28, R54, R128 ;  /* 0x000000361c1c723c */ /* 0x000fe20000001880 */
[----:B------:R2:W1:Y:S11]  /*3a20*/  MUFU.TANH R96, R0 ;  /* 0x0000000000607308 */ /* 0x0004760000002400 */
[----:B------:R-:W-:Y:S04]  /*3a30*/  @!UPT UIADD3 URZ, URZ, URZ, URZ ;  /* 0x0000003f3f3ff290 */ /* 0x000fe8000fffe03f */
[----:B------:R-:W-:Y:S01]  /*3a40*/  HMMA.16816.F32 R24, R24, R42, R36 ;  /* 0x0000002a1818723c */ /* 0x000fe20000001824 */
[----:B--2---:R-:W-:-:S04]  /*3a50*/  FMUL.FTZ R0, R78, c[0x0][0x320] ;  /* 0x0000c8004e007a20 */ /* 0x004fc80000410000 */
[----:B------:R2:W1:Y:S02]  /*3a60*/  MUFU.TANH R95, R0 ;  /* 0x00000000005f7308 */ /* 0x0004640000002400 */
[----:B--2---:R-:W-:Y:S02]  /*3a70*/  FMUL.FTZ R0, R79, c[0x0][0x320] ;  /* 0x0000c8004f007a20 */ /* 0x004fe40000410000 */
[----:B------:R-:W-:Y:S04]  /*3a80*/  HMMA.16816.F32 R76, R8, R56, R68 ;  /* 0x00000038084c723c */ /* 0x000fe80000001844 */
[----:B------:R2:W1:Y:S04]  /*3a90*/  MUFU.TANH R94, R0 ;  /* 0x00000000005e7308 */ /* 0x0004680000002400 */
[----:B------:R-:W-:Y:S01]  /*3aa0*/  HMMA.16816.F32 R68, R12, R34, R64 ;  /* 0x000000220c44723c */ /* 0x000fe20000001840 */
[----:B------:R-:W5:Y:S01]  /*3ab0*/  LDSM.16.M88.4 R32, [R184] ;  /* 0x00000000b820783b */ /* 0x000f620000000200 */
[----:B------:R-:W-:-:S06]  /*3ac0*/  DEPBAR.LE SB0, 0x0 ;  /* 0x000080000000791a */ /* 0x000fcc0000000000 */
[----:B------:R-:W-:Y:S01]  /*3ad0*/  HMMA.16816.F32 R64, R20, R40, R72 ;  /* 0x000000281440723c */ /* 0x000fe20000001848 */
[----:B--2---:R-:W-:-:S04]  /*3ae0*/  FMUL.FTZ R0, R80, c[0x0][0x320] ;  /* 0x0000c80050007a20 */ /* 0x004fc80000410000 */
[----:B------:R2:W1:Y:S03]  /*3af0*/  MUFU.TANH R93, R0 ;  /* 0x00000000005d7308 */ /* 0x0004660000002400 */
[----:B------:R-:W-:Y:S08]  /*3b00*/  HMMA.16816.F32 R40, R20, R42, R28 ;  /* 0x0000002a1428723c */ /* 0x000ff0000000181c */
[----:B------:R-:W-:Y:S01]  /*3b10*/  HMMA.16816.F32 R68, R4, R58, R68 ;  /* 0x0000003a0444723c */ /* 0x000fe20000001844 */
[----:B--2---:R-:W-:-:S07]  /*3b20*/  FMUL.FTZ R0, R81, c[0x0][0x320] ;  /* 0x0000c80051007a20 */ /* 0x004fce0000410000 */
[C---:B-1----:R-:W-:Y:S01]  /*3b30*/  HMMA.16816.F32 R36, R12.reuse, R44, R64 ;  /* 0x0000002c0c24723c */ /* 0x042fe20000001840 */
[----:B------:R1:W2:Y:S07]  /*3b40*/  MUFU.TANH R92, R0 ;  /* 0x00000000005c7308 */ /* 0x0002ae0000002400 */
[----:B------:R-:W-:Y:S01]  /*3b50*/  HMMA.16816.F32 R12, R12, R46, R40 ;  /* 0x0000002e0c0c723c */ /* 0x000fe20000001828 */
[----:B-1----:R-:W-:-:S04]  /*3b60*/  FMUL.FTZ R0, R82, c[0x0][0x320] ;  /* 0x0000c80052007a20 */ /* 0x002fc80000410000 */
[----:B------:R1:W1:Y:S11]  /*3b70*/  MUFU.TANH R91, R0 ;  /* 0x00000000005b7308 */ /* 0x0002760000002400 */
[C---:B-----5:R-:W-:Y:S08]  /*3b80*/  HMMA.16816.F32 R20, R4.reuse, R32, R36 ;  /* 0x000000200414723c */ /* 0x060ff00000001824 */
        /* <DEDUP_REMOVED lines=9> */
[----:B-1----:R-:W-:Y:S02]  /*3c20*/  FMUL.FTZ R0, R79, c[0x0][0x320] ;  /* 0x0000c8004f007a20 */ /* 0x002fe40000410000 */
[----:B------:R-:W-:Y:S04]  /*3c30*/  HMMA.16816.F32 R76, R8, R58, R48 ;  /* 0x0000003a084c723c */ /* 0x000fe80000001830 */
[----:B------:R1:W1:Y:S04]  /*3c40*/  MUFU.TANH R82, R0 ;  /* 0x0000000000527308 */ /* 0x0002680000002400 */
[C---:B------:R-:W-:Y:S08]  /*3c50*/  HMMA.16816.F32 R48, R16.reuse, R44, R60 ;  /* 0x0000002c1030723c */ /* 0x040ff0000000183c */
[----:B------:R-:W-:Y:S01]  /*3c60*/  HMMA.16816.F32 R16, R16, R46, R24 ;  /* 0x0000002e1010723c */ /* 0x000fe20000001818 */
[----:B-1----:R-:W-:-:S04]  /*3c70*/  FMUL.FTZ R0, R84, c[0x0][0x320] ;  /* 0x0000c80054007a20 */ /* 0x002fc80000410000 */
[----:B------:R1:W1:Y:S11]  /*3c80*/  MUFU.TANH R81, R0 ;  /* 0x0000000000517308 */ /* 0x0002760000002400 */
[----:B------:R-:W-:Y:S01]  /*3c90*/  HMMA.16816.F32 R48, R8, R32, R48 ;  /* 0x000000200830723c */ /* 0x000fe20000001830 */
[----:B-1----:R-:W-:-:S07]  /*3ca0*/  FMUL.FTZ R0, R85, c[0x0][0x320] ;  /* 0x0000c80055007a20 */ /* 0x002fce0000410000 */
[----:B------:R-:W-:Y:S01]  /*3cb0*/  HMMA.16816.F32 R8, R8, R34, R16 ;  /* 0x000000220808723c */ /* 0x000fe20000001810 */
        /* <DEDUP_REMOVED lines=52> */
[----:B------:R1:W1:Y:S01]  /*4000*/  MUFU.TANH R20, R0 ;  /* 0x0000000000147308 */ /* 0x0002620000002400 */
[----:B------:R-:W-:Y:S06]  /*4010*/  BAR.SYNC.DEFER_BLOCKING 0x0 ;  /* 0x0000000000007b1d */ /* 0x000fec0000010000 */
[----:B------:R-:W-:Y:S05]  /*4020*/  @!P0 BRA `(.L_x_57) ;  /* 0x0000049000008947 */ /* 0x000fea0003800000 */
[----:B-1234-:R-:W-:Y:S02]  /*4030*/  IMAD.MOV.U32 R0, RZ, RZ, c[0x0][0x2b8] ;  /* 0x0000ae00ff007624 */ /* 0x01efe400078e00ff */
[----:B------:R-:W-:Y:S02]  /*4040*/  IMAD R2, R235, 0x20, R238 ;  /* 0x00000020eb027824 */ /* 0x000fe400078e02ee */
[----:B------:R-:W-:Y:S01]  /*4050*/  IMAD.MOV.U32 R200, RZ, RZ, RZ ;  /* 0x000000ffffc87224 */ /* 0x000fe200078e00ff */
[----:B------:R-:W-:-:S02]  /*4060*/  ISETP.NE.AND P0, PT, R0, 0x1, PT ;  /* 0x000000010000780c */ /* 0x000fc40003f05270 */
[----:B------:R-:W-:-:S04]  /*4070*/  IADD3 R2, R2, R105, R244 ;  /* 0x0000006902027210 */ /* 0x000fc80007ffe0f4 */
[----:B------:R-:W-:-:S05]  /*4080*/  IADD3 R2, R2, -0x30, RZ ;  /* 0xffffffd002027810 */ /* 0x000fca0007ffe0ff */
[----:B------:R-:W-:Y:S02]  /*4090*/  IMAD.MOV.U32 R0, RZ, RZ, R2 ;  /* 0x000000ffff007224 */ /* 0x000fe400078e0002 */
[----:B------:R-:W-:-:S05]  /*40a0*/  @P0 IMAD.HI.U32 R3, R2, c[0x0][0x2bc], RZ ;  /* 0x0000af0002030a27 */ /* 0x000fca00078e00ff */
[----:B------:R-:W-:-:S04]  /*40b0*/  @P0 SHF.R.U32.HI R0, RZ, c[0x0][0x2c0], R3 ;  /* 0x0000b000ff000a19 */ /* 0x000fc80000011603 */
[----:B------:R-:W-:-:S04]  /*40c0*/  @!P1 IADD3 R3, P0, R0, R242, RZ ;  /* 0x000000f200039210 */ /* 0x000fc80007f1e0ff */
[----:B------:R-:W-:Y:S02]  /*40d0*/  @!P1 LEA.HI.X.SX32 R5, R0, R248, 0x1, P0 ;  /* 0x000000f800059211 */ /* 0x000fe400000f0eff */
[----:B------:R-:W-:-:S04]  /*40e0*/  @!P1 LEA R4, P0, R3, c[0x0][0x2a0], 0x2 ;  /* 0x0000a80003049a11 */ /* 0x000fc800078010ff */
[----:B------:R-:W-:-:S05]  /*40f0*/  @!P1 LEA.HI.X R5, R3, c[0x0][0x2a4], R5, 0x2, P0 ;  /* 0x0000a90003059a11 */ /* 0x000fca00000f1405 */
[----:B------:R-:W2:Y:S01]  /*4100*/  @!P1 LDG.E R200, [R4.64] ;  /* 0x0000000604c89981 */ /* 0x000ea2000c1e1900 */
[----:B------:R-:W-:Y:S01]  /*4110*/  IMAD.MOV R0, RZ, RZ, -R0 ;  /* 0x000000ffff007224 */ /* 0x000fe200078e0a00 */
[----:B------:R-:W-:-:S03]  /*4120*/  IADD3 R11, -R238, 0x30, RZ ;  /* 0x00000030ee0b7810 */ /* 0x000fc60007ffe1ff */
[----:B------:R-:W-:Y:S01]  /*4130*/  IMAD R201, R0, c[0x0][0x2b8], R2 ;  /* 0x0000ae0000c97a24 */ /* 0x000fe200078e0202 */
[----:B------:R-:W-:-:S03]  /*4140*/  ISETP.GE.AND P6, PT, R11, 0x1, PT ;  /* 0x000000010b00780c */ /* 0x000fc60003fc6270 */
[----:B------:R-:W-:Y:S01]  /*4150*/  IMAD.WIDE.U32 R2, R201, c[0x0][0x1e0], RZ ;  /* 0x00007800c9027a25 */ /* 0x000fe200078e00ff */
[----:B------:R-:W-:-:S05]  /*4160*/  SHF.R.S32.HI R0, RZ, 0x1f, R201 ;  /* 0x0000001fff007819 */ /* 0x000fca00000114c9 */
[----:B------:R-:W-:-:S04]  /*4170*/  IMAD R0, R0, c[0x0][0x1e0], RZ ;  /* 0x0000780000007a24 */ /* 0x000fc800078e02ff */
[----:B------:R-:W-:-:S04]  /*4180*/  IMAD R0, R201, c[0x0][0x1e4], R0 ;  /* 0x00007900c9007a24 */ /* 0x000fc800078e0200 */
[----:B------:R-:W-:Y:S01]  /*4190*/  IMAD.IADD R3, R3, 0x1, R0 ;  /* 0x0000000103037824 */ /* 0x000fe200078e0200 */
[----:B--2---:R-:W-:-:S03]  /*41a0*/  SHF.R.S32.HI R0, RZ, 0x1f, R200 ;  /* 0x0000001fff007819 */ /* 0x004fc600000114c8 */
[----:B------:R-:W-:-:S04]  /*41b0*/  IMAD.WIDE.U32 R2, R200, c[0x0][0x1f0], R2 ;  /* 0x00007c00c8027a25 */ /* 0x000fc800078e0002 */
[----:B------:R-:W-:Y:S01]  /*41c0*/  IMAD R4, R0, c[0x0][0x1f0], RZ ;  /* 0x00007c0000047a24 */ /* 0x000fe200078e02ff */
[----:B------:R-:W-:-:S03]  /*41d0*/  IADD3 R0, P5, R240, R2, RZ ;  /* 0x00000002f0007210 */ /* 0x000fc60007fbe0ff */
[----:B------:R-:W-:Y:S01]  /*41e0*/  IMAD R2, R200, c[0x0][0x1f4], R4 ;  /* 0x00007d00c8027a24 */ /* 0x000fe200078e0204 */
[----:B------:R-:W-:-:S04]  /*41f0*/  LEA R10, P0, R0, c[0x0][0x1c8], 0x1 ;  /* 0x00007200000a7a11 */ /* 0x000fc800078008ff */
[----:B------:R-:W-:-:S04]  /*4200*/  IADD3.X R2, R245, R3, R2, P5, !PT ;  /* 0x00000003f5027210 */ /* 0x000fc80002ffe402 */
[----:B------:R-:W-:Y:S01]  /*4210*/  LEA.HI.X R5, R0, c[0x0][0x1cc], R2, 0x1, P0 ;  /* 0x0000730000057a11 */ /* 0x000fe200000f0c02 */
[----:B------:R-:W-:Y:S05]  /*4220*/  BRA.DIV ~URZ, `(.L_x_58) ;  /* 0x0000a3f27f007947 */ /* 0x000fea000b800000 */
[----:B------:R1:W2:Y:S02]  /*4230*/  SHFL.IDX PT, R4, R5, RZ, 0x1c1f ;  /* 0x001c1fff05047589 */ /* 0x0002a400000e0000 */
.L_x_155:
[----:B------:R-:W-:Y:S05]  /*4240*/  BRA.DIV ~URZ, `(.L_x_59) ;  /* 0x0000a4427f007947 */ /* 0x000fea000b800000 */
[----:B------:R3:W4:Y:S02]  /*4250*/  SHFL.IDX PT, R0, R10, RZ, 0x1c1f ;  /* 0x001c1fff0a007589 */ /* 0x00072400000e0000 */
.L_x_156:
[----:B------:R-:W-:Y:S01]  /*4260*/  BSSY B0, `(.L_x_60) ;  /* 0x0000011000007945 */ /* 0x000fe20003800000 */
[----:B------:R-:W-:Y:S05]  /*4270*/  @!P6 BRA `(.L_x_61) ;  /* 0x000000f00000e947 */ /* 0x000fea0003800000 */
[-C--:B----4-:R-:W-:Y:S02]  /*4280*/  LEA R8, P6, R204, R0.reuse, 0x1 ;  /* 0x00000000cc087211 */ /* 0x090fe400078c08ff */
[----:B------:R-:W-:Y:S02]  /*4290*/  SHF.R.S32.HI R14, RZ, 0x1f, R204 ;  /* 0x0000001fff0e7819 */ /* 0x000fe400000114cc */
[----:B------:R-:W-:Y:S02]  /*42a0*/  LEA R6, P5, R236, R0, 0x1 ;  /* 0x00000000ec067211 */ /* 0x000fe400078a08ff */
[----:B------:R-:W-:Y:S02]  /*42b0*/  SHF.R.S32.HI R13, RZ, 0x1f, R236 ;  /* 0x0000001fff0d7819 */ /* 0x000fe400000114ec */
[----:B------:R-:W-:-:S02]  /*42c0*/  SHF.R.S32.HI R12, RZ, 0x1f, R237 ;  /* 0x0000001fff0c7819 */ /* 0x000fc400000114ed */
[C---:B------:R-:W-:Y:S02]  /*42d0*/  LEA R2, P0, R237.reuse, R0, 0x1 ;  /* 0x00000000ed027211 */ /* 0x040fe400078008ff */
[-C--:B--2---:R-:W-:Y:S02]  /*42e0*/  LEA.HI.X R9, R204, R4.reuse, R14, 0x1, P6 ;  /* 0x00000004cc097211 */ /* 0x084fe400030f0c0e */
[-C--:B------:R-:W-:Y:S02]  /*42f0*/  LEA.HI.X R7, R236, R4.reuse, R13, 0x1, P5 ;  /* 0x00000004ec077211 */ /* 0x080fe400028f0c0d */
[----:B------:R-:W-:Y:S01]  /*4300*/  LEA.HI.X R3, R237, R4, R12, 0x1, P0 ;  /* 0x00000004ed037211 */ /* 0x000fe200000f0c0c */
[----:B------:R-:W-:Y:S01]  /*4310*/  @!PT LDS RZ, [RZ] ;  /* 0x00000000fffff984 */ /* 0x000fe20000000800 */
[----:B------:R-:W-:Y:S01]  /*4320*/  @!PT LDS RZ, [RZ] ;  /* 0x00000000fffff984 */ /* 0x000fe20000000800 */
[----:B------:R-:W-:Y:S01]  /*4330*/  @!PT LDS RZ, [RZ] ;  /* 0x00000000fffff984 */ /* 0x000fe20000000800 */
[----:B------:R2:W-:Y:S04]  /*4340*/  LDGSTS.E.BYPASS.LTC128B.128 [R192+0x3c80], [R8.64], !P4 ;  /* 0x03c8000008c07fae */ /* 0x0005e8000e101d46 */
[----:B------:R2:W-:Y:S04]  /*4350*/  LDGSTS.E.BYPASS.LTC128B.128 [R192+0x4880], [R6.64], !P3 ;  /* 0x0488000006c07fae */ /* 0x0005e8000d901d46 */
[----:B------:R2:W-:Y:S02]  /*4360*/  LDGSTS.E.BYPASS.LTC128B.128 [R192+0x5480], [R2.64], !P2 ;  /* 0x0548000002c07fae */ /* 0x0005e4000d101d46 */
.L_x_61:
[----:B------:R-:W-:Y:S05]  /*4370*/  BSYNC B0 ;  /* 0x0000000000007941 */ /* 0x000fea0003800000 */
.L_x_60:
[----:B------:R-:W-:Y:S01]  /*4380*/  ISETP.GE.AND P0, PT, R11, 0x21, PT ;  /* 0x000000210b00780c */ /* 0x000fe20003f06270 */
[----:B------:R-:W-:Y:S06]  /*4390*/  BRA.DIV ~URZ, `(.L_x_62) ;  /* 0x0000a3627f007947 */ /* 0x000fec000b800000 */
[----:B--2---:R2:W1:Y:S04]  /*43a0*/  SHFL.IDX PT, R4, R5, 0x1, 0x1c1f ;  /* 0x003c1f0005047f89 */ /* 0x00446800000e0000 */
[----:B----4-:R2:W4:Y:S02]  /*43b0*/  SHFL.IDX PT, R0, R10, 0x1, 0x1c1f ;  /* 0x003c1f000a007f89 */ /* 0x01052400000e0000 */
.L_x_157:
[----:B------:R-:W-:Y:S05]  /*43c0*/  @!P0 BRA `(.L_x_57) ;  /* 0x000000f000008947 */ /* 0x000fea0003800000 */
[----:B----4-:R-:W-:Y:S02]  /*43d0*/  LEA R8, P6, R204, R0, 0x1 ;  /* 0x00000000cc087211 */ /* 0x010fe400078c08ff */
[----:B------:R-:W-:-:S02]  /*43e0*/  SHF.R.S32.HI R11, RZ, 0x1f, R204 ;  /* 0x0000001fff0b7819 */ /* 0x000fc400000114cc */
[-C--:B------:R-:W-:Y:S02]  /*43f0*/  LEA R6, P5, R236, R0.reuse, 0x1 ;  /* 0x00000000ec067211 */ /* 0x080fe400078a08ff */
[----:B--23--:R-:W-:Y:S02]  /*4400*/  SHF.R.S32.HI R10, RZ, 0x1f, R236 ;  /* 0x0000001fff0a7819 */ /* 0x00cfe400000114ec */
[----:B-1----:R-:W-:Y:S02]  /*4410*/  SHF.R.S32.HI R5, RZ, 0x1f, R237 ;  /* 0x0000001fff057819 */ /* 0x002fe400000114ed */
[----:B------:R-:W-:Y:S02]  /*4420*/  LEA R2, P0, R237, R0, 0x1 ;  /* 0x00000000ed027211 */ /* 0x000fe400078008ff */
[-C--:B------:R-:W-:Y:S02]  /*4430*/  LEA.HI.X R9, R204, R4.reuse, R11, 0x1, P6 ;  /* 0x00000004cc097211 */ /* 0x080fe400030f0c0b */
[----:B------:R-:W-:-:S02]  /*4440*/  LEA.HI.X R7, R236, R4, R10, 0x1, P5 ;  /* 0x00000004ec077211 */ /* 0x000fc400028f0c0a */
[----:B------:R-:W-:Y:S01]  /*4450*/  LEA.HI.X R3, R237, R4, R5, 0x1, P0 ;  /* 0x00000004ed037211 */ /* 0x000fe200000f0c05 */
[----:B------:R-:W-:Y:S01]  /*4460*/  @!PT LDS RZ, [RZ] ;  /* 0x00000000fffff984 */ /* 0x000fe20000000800 */
[----:B------:R-:W-:Y:S01]  /*4470*/  @!PT LDS RZ, [RZ] ;  /* 0x00000000fffff984 */ /* 0x000fe20000000800 */
[----:B------:R-:W-:Y:S01]  /*4480*/  @!PT LDS RZ, [RZ] ;  /* 0x00000000fffff984 */ /* 0x000fe20000000800 */
[----:B------:R1:W-:Y:S04]  /*4490*/  LDGSTS.E.BYPASS.LTC128B.128 [R192+0x4480], [R8.64], !P4 ;  /* 0x0448000008c07fae */ /* 0x0003e8000e101d46 */
[----:B------:R1:W-:Y:S04]  /*44a0*/  LDGSTS.E.BYPASS.LTC128B.128 [R192+0x5080], [R6.64], !P3 ;  /* 0x0508000006c07fae */ /* 0x0003e8000d901d46 */
[----:B------:R1:W-:Y:S02]  /*44b0*/  LDGSTS.E.BYPASS.LTC128B.128 [R192+0x5c80], [R2.64], !P2 ;  /* 0x05c8000002c07fae */ /* 0x0003e4000d101d46 */
.L_x_57:
[----:B--234-:R-:W-:Y:S05]  /*44c0*/  BSYNC B1 ;  /* 0x0000000000017941 */ /* 0x01cfea0003800000 */
.L_x_56:
[----:B-1----:R-:W2:Y:S04]  /*44d0*/  LDL R0, [R1+0x4c] ;  /* 0x00004c0001007983 */ /* 0x002ea80000100800 */
[----:B------:R-:W0:Y:S01]  /*44e0*/  LDGDEPBAR ;  /* 0x00000000000079af */ /* 0x000e220000000000 */
[----:B--2---:R-:W-:-:S05]  /*44f0*/  IMAD.IADD R0, R104, 0x1, -R0 ;  /* 0x0000000168007824 */ /* 0x004fca00078e0a00 */
[C---:B------:R-:W-:Y:S02]  /*4500*/  ISETP.GT.AND P0, PT, R0.reuse, 0x9, PT ;  /* 0x000000090000780c */ /* 0x040fe40003f04270 */
[C---:B------:R-:W-:Y:S02]  /*4510*/  ISETP.GT.AND P6, PT, R0.reuse, RZ, PT ;  /* 0x000000ff0000720c */ /* 0x040fe40003fc4270 */
[C---:B------:R-:W-:Y:S02]  /*4520*/  ISETP.GT.AND P5, PT, R0.reuse, 0x1, PT ;  /* 0x000000010000780c */ /* 0x040fe40003fa4270 */
[----:B------:R-:W-:Y:S02]  /*4530*/  ISETP.GT.AND P2, PT, R0, 0x8, PT ;  /* 0x000000080000780c */ /* 0x000fe40003f44270 */
[----:B------:R-:W-:Y:S02]  /*4540*/  FSEL R42, R89, -INF , P0 ;  /* 0xff800000592a7808 */ /* 0x000fe40000000000 */
[----:B------:R-:W-:-:S02]  /*4550*/  FSEL R30, R92, -INF , P0 ;  /* 0xff8000005c1e7808 */ /* 0x000fc40000000000 */
[----:B------:R-:W-:Y:S02]  /*4560*/  FSEL R22, R94, -INF , P0 ;  /* 0xff8000005e167808 */ /* 0x000fe40000000000 */
[----:B------:R-:W-:Y:S02]  /*4570*/  FSEL R13, R96, -INF , P0 ;  /* 0xff800000600d7808 */ /* 0x000fe40000000000 */
[----:B------:R-:W-:Y:S02]  /*4580*/  FSEL R34, R99, -INF , P6 ;  /* 0xff80000063227808 */ /* 0x000fe40003000000 */
[----:B------:R-:W-:Y:S02]  /*4590*/  FSEL R26, R101, -INF , P6 ;  /* 0xff800000651a7808 */ /* 0x000fe40003000000 */
        /* <DEDUP_REMOVED lines=10> */
[C---:B------:R-:W-:Y:S02]  /*4640*/  ISETP.GT.AND P0, PT, R0.reuse, 0x19, PT ;  /* 0x000000190000780c */ /* 0x040fe40003f04270 */
[C---:B------:R-:W-:Y:S02]  /*4650*/  ISETP.GT.AND P6, PT, R0.reuse, 0x10, PT ;  /* 0x000000100000780c */ /* 0x040fe40003fc4270 */
[C---:B------:R-:W-:Y:S02]  /*4660*/  ISETP.GT.AND P5, PT, R0.reuse, 0x11, PT ;  /* 0x000000110000780c */ /* 0x040fe40003fa4270 */
[----:B------:R-:W-:-:S02]  /*4670*/  ISETP.GT.AND P2, PT, R0, 0x18, PT ;  /* 0x000000180000780c */ /* 0x000fc40003f44270 */
        /* <DEDUP_REMOVED lines=16> */
[C---:B------:R-:W-:Y:S02]  /*4780*/  ISETP.GT.AND P6, PT, R0.reuse, 0x20, PT ;  /* 0x000000200000780c */ /* 0x040fe40003fc4270 */
[----:B------:R-:W-:-:S02]  /*4790*/  ISETP.GT.AND P5, PT, R0, 0x21, PT ;  /* 0x000000210000780c */ /* 0x000fc40003fa4270 */
[C---:B------:R-:W-:Y:S02]  /*47a0*/  ISETP.GT.AND P2, PT, R0.reuse, 0x28, PT ;  /* 0x000000280000780c */ /* 0x040fe40003f44270 */
[----:B------:R-:W-:Y:S02]  /*47b0*/  ISETP.GT.AND P0, PT, R0, 0x29, PT ;  /* 0x000000290000780c */ /* 0x000fe40003f04270 */
[----:B------:R-:W-:Y:S02]  /*47c0*/  FMNMX.FTZ R0, R10, R11, !PT ;  /* 0x0000000b0a007209 */ /* 0x000fe40007810000 */
[----:B------:R-:W-:Y:S02]  /*47d0*/  FMNMX.FTZ R2, R17, R18, !PT ;  /* 0x0000001211027209 */ /* 0x000fe40007810000 */
[----:B------:R-:W-:Y:S02]  /*47e0*/  FMNMX.FTZ R3, R26, R27, !PT ;  /* 0x0000001b1a037209 */ /* 0x000fe40007810000 */
[----:B------:R-:W-:-:S02]  /*47f0*/  FMNMX.FTZ R4, R34, R40, !PT ;  /* 0x0000002822047209 */ /* 0x000fc40007810000 */
[----:B------:R-:W-:Y:S02]  /*4800*/  FMNMX.FTZ R0, R12, R0, !PT ;  /* 0x000000000c007209 */ /* 0x000fe40007810000 */
[----:B------:R-:W-:Y:S02]  /*4810*/  FMNMX.FTZ R2, R21, R2, !PT ;  /* 0x0000000215027209 */ /* 0x000fe40007810000 */
        /* <DEDUP_REMOVED lines=18> */
[----:B------:R-:W-:Y:S02]  /*4940*/  FSEL R133, R51, -INF , P6 ;  /* 0xff80000033857808 */ /* 0x000fe40003000000 */
[----:B------:R-:W-:Y:S02]  /*4950*/  FSEL R131, R53, -INF , P6 ;  /* 0xff80000035837808 */ /* 0x000fe40003000000 */
[----:B------:R-:W-:Y:S02]  /*4960*/  FSEL R127, R55, -INF , P6 ;  /* 0xff800000377f7808 */ /* 0x000fe40003000000 */
[----:B------:R-:W-:-:S02]  /*4970*/  FSEL R123, R57, -INF , P6 ;  /* 0xff800000397b7808 */ /* 0x000fc40003000000 */
[----:B------:R-:W-:Y:S02]  /*4980*/  FMNMX.FTZ R0, R19, R0, !PT ;  /* 0x0000000013007209 */ /* 0x000fe40007810000 */
[----:B------:R-:W-:Y:S02]  /*4990*/  FMNMX.FTZ R2, R28, R2, !PT ;  /* 0x000000021c027209 */ /* 0x000fe40007810000 */
[----:B------:R-:W-:Y:S02]  /*49a0*/  FMNMX.FTZ R3, R35, R3, !PT ;  /* 0x0000000323037209 */ /* 0x000fe40007810000 */
[----:B------:R-:W-:Y:S02]  /*49b0*/  FMNMX.FTZ R4, R50, R4, !PT ;  /* 0x0000000432047209 */ /* 0x000fe40007810000 */
[----:B------:R-:W-:Y:S02]  /*49c0*/  FSEL R132, R49, -INF , P5 ;  /* 0xff80000031847808 */ /* 0x000fe40002800000 */
[----:B------:R-:W-:-:S02]  /*49d0*/  FSEL R129, R52, -INF , P5 ;  /* 0xff80000034817808 */ /* 0x000fc40002800000 */
[----:B------:R-:W-:Y:S02]  /*49e0*/  FSEL R125, R54, -INF , P5 ;  /* 0xff800000367d7808 */ /* 0x000fe40002800000 */
[----:B------:R-:W-:Y:S02]  /*49f0*/  FSEL R121, R56, -INF , P5 ;  /* 0xff80000038797808 */ /* 0x000fe40002800000 */
[----:B------:R-:W-:Y:S02]  /*4a00*/  FMNMX.FTZ R0, R123, R0, !PT ;  /* 0x000000007b007209 */ /* 0x000fe40007810000 */
[----:B------:R-:W-:Y:S02]  /*4a10*/  FMNMX.FTZ R2, R127, R2, !PT ;  /* 0x000000027f027209 */ /* 0x000fe40007810000 */
[----:B------:R-:W-:Y:S02]  /*4a20*/  FMNMX.FTZ R3, R131, R3, !PT ;  /* 0x0000000383037209 */ /* 0x000fe40007810000 */
[----:B------:R-:W-:-:S02]  /*4a30*/  FMNMX.FTZ R4, R133, R4, !PT ;  /* 0x0000000485047209 */ /* 0x000fc40007810000 */
[----:B------:R-:W-:Y:S02]  /*4a40*/  FSEL R130, R36, -INF , P2 ;  /* 0xff80000024827808 */ /* 0x000fe40001000000 */
[----:B------:R-:W-:Y:S02]  /*4a50*/  FSEL R126, R38, -INF , P2 ;  /* 0xff800000267e7808 */ /* 0x000fe40001000000 */
[----:B------:R-:W-:Y:S02]  /*4a60*/  FSEL R122, R46, -INF , P2 ;  /* 0xff8000002e7a7808 */ /* 0x000fe40001000000 */
[----:B------:R-:W-:Y:S02]  /*4a70*/  FSEL R105, R48, -INF , P2 ;  /* 0xff80000030697808 */ /* 0x000fe40001000000 */
        /* <DEDUP_REMOVED lines=12> */
[----:B------:R-:W-:Y:S02]  /*4b40*/  FMNMX.FTZ R0, R100, R0, !PT ;  /* 0x0000000064007209 */ /* 0x000fe40007810000 */
[----:B------:R-:W-:-:S02]  /*4b50*/  FMNMX.FTZ R5, R120, R2, !PT ;  /* 0x0000000278057209 */ /* 0x000fc40007810000 */
[----:B------:R-:W-:Y:S02]  /*4b60*/  FMNMX.FTZ R6, R124, R3, !PT ;  /* 0x000000037c067209 */ /* 0x000fe40007810000 */
[----:B------:R-:W-:Y:S01]  /*4b70*/  FMNMX.FTZ R7, R128, R4, !PT ;  /* 0x0000000480077209 */ /* 0x000fe20007810000 */
[----:B------:R-:W-:Y:S05]  /*4b80*/  BRA.DIV ~URZ, `(.L_x_63) ;  /* 0x00009c427f007947 */ /* 0x000fea000b800000 */
[----:B------:R1:W2:Y:S02]  /*4b90*/  SHFL.BFLY PT, R2, R0, 0x2, 0x1f ;  /* 0x0c401f0000027f89 */ /* 0x0002a400000e0000 */
.L_x_158:
[----:B--2---:R-:W-:Y:S01]  /*4ba0*/  FMNMX.FTZ R4, R0, R2, !PT ;  /* 0x0000000200047209 */ /* 0x004fe20007810000 */
[----:B------:R-:W-:Y:S05]  /*4bb0*/  BRA.DIV ~URZ, `(.L_x_64) ;  /* 0x00009c727f007947 */ /* 0x000fea000b800000 */
[----:B-1----:R-:W1:Y:S04]  /*4bc0*/  SHFL.BFLY PT, R0, R5, 0x2, 0x1f ;  /* 0x0c401f0005007f89 */ /* 0x002e6800000e0000 */
[----:B------:R-:W2:Y:S04]  /*4bd0*/  SHFL.BFLY PT, R2, R6, 0x2, 0x1f ;  /* 0x0c401f0006027f89 */ /* 0x000ea800000e0000 */
[----:B------:R-:W3:Y:S04]  /*4be0*/  SHFL.BFLY PT, R8, R7, 0x2, 0x1f ;  /* 0x0c401f0007087f89 */ /* 0x000ee800000e0000 */
[----:B------:R-:W4:Y:S01]  /*4bf0*/  SHFL.BFLY PT, R3, R4, 0x1, 0x1f ;  /* 0x0c201f0004037f89 */ /* 0x000f2200000e0000 */
[----:B-1----:R-:W-:-:S02]  /*4c00*/  FMNMX.FTZ R0, R5, R0, !PT ;  /* 0x0000000005007209 */ /* 0x002fc40007810000 */
[----:B--2---:R-:W-:-:S03]  /*4c10*/  FMNMX.FTZ R2, R6, R2, !PT ;  /* 0x0000000206027209 */ /* 0x004fc60007810000 */
[----:B------:R-:W1:Y:S01]  /*4c20*/  SHFL.BFLY PT, R5, R0, 0x1, 0x1f ;  /* 0x0c201f0000057f89 */ /* 0x000e6200000e0000 */
[----:B---3--:R-:W-:-:S03]  /*4c30*/  FMNMX.FTZ R7, R7, R8, !PT ;  /* 0x0000000807077209 */ /* 0x008fc60007810000 */
[----:B------:R-:W2:Y:S01]  /*4c40*/  SHFL.BFLY PT, R6, R2, 0x1, 0x1f ;  /* 0x0c201f0002067f89 */ /* 0x000ea200000e0000 */
[----:B----4-:R-:W-:-:S03]  /*4c50*/  FMNMX.FTZ R104, R4, R3, !PT ;  /* 0x0000000304687209 */ /* 0x010fc60007810000 */
[----:B------:R3:W4:Y:S01]  /*4c60*/  SHFL.BFLY PT, R9, R7, 0x1, 0x1f ;  /* 0x0c201f0007097f89 */ /* 0x00072200000e0000 */
[----:B-1----:R-:W-:Y:S02]  /*4c70*/  FMNMX.FTZ R103, R0, R5, !PT ;  /* 0x0000000500677209 */ /* 0x002fe40007810000 */
[----:B--2---:R-:W-:Y:S02]  /*4c80*/  FMNMX.FTZ R102, R2, R6, !PT ;  /* 0x0000000602667209 */ /* 0x004fe40007810000 */
.L_x_159:
[C---:B------:R-:W-:Y:S01]  /*4c90*/  FMUL.FTZ R0, R104.reuse, c[0x0][0x2d0] ;  /* 0x0000b40068007a20 */ /* 0x040fe20000410000 */
[----:B------:R-:W-:Y:S01]  /*4ca0*/  FSETP.NEU.FTZ.AND P0, PT, R104, -INF , PT ;  /* 0xff8000006800780b */ /* 0x000fe20003f1d000 */
[----:B------:R-:W-:Y:S01]  /*4cb0*/  FMUL.FTZ R3, R103, c[0x0][0x2d0] ;  /* 0x0000b40067037a20 */ /* 0x000fe20000410000 */
[----:B----4-:R-:W-:Y:S01]  /*4cc0*/  FMNMX.FTZ R101, R9, R7, !PT ;  /* 0x0000000709657209 */ /* 0x010fe20007810000 */
[----:B------:R-:W-:Y:S01]  /*4cd0*/  WARPSYNC 0xffffffff ;  /* 0xffffffff00007948 */ /* 0x000fe20003800000 */
[----:B------:R-:W-:Y:S01]  /*4ce0*/  FSEL R20, R0, RZ, P0 ;  /* 0x000000ff00147208 */ /* 0x000fe20000000000 */
[----:B------:R-:W-:Y:S01]  /*4cf0*/  LDSM.16.MT88.4 R36, [R107] ;  /* 0x000000006b24783b */ /* 0x000fe20000004200 */
[----:B------:R-:W-:-:S02]  /*4d00*/  FSETP.NEU.FTZ.AND P0, PT, R103, -INF , PT ;  /* 0xff8000006700780b */ /* 0x000fc40003f1d000 */
[----:B------:R-:W-:Y:S01]  /*4d10*/  IADD3 R209, R209, -0x2, RZ ;  /* 0xfffffffed1d17810 */ /* 0x000fe20007ffe0ff */
[--C-:B------:R-:W-:Y:S01]  /*4d20*/  FFMA.FTZ R0, R10, c[0x0][0x2d0], -R20.reuse ;  /* 0x0000b4000a007a23 */ /* 0x100fe20000010814 */
[----:B------:R-:W-:Y:S01]  /*4d30*/  FSEL R3, R3, RZ, P0 ;  /* 0x000000ff03037208 */ /* 0x000fe20000000000 */
[----:B------:R-:W-:Y:S01]  /*4d40*/  FFMA.FTZ R2, R16, c[0x0][0x2d0], -R20 ;  /* 0x0000b40010027a23 */ /* 0x000fe20000010814 */
[----:B------:R-:W-:Y:S01]  /*4d50*/  FSETP.NEU.FTZ.AND P0, PT, R102, -INF , PT ;  /* 0xff8000006600780b */ /* 0x000fe20003f1d000 */
[----:B------:R1:W-:Y:S01]  /*4d60*/  MUFU.EX2 R147, R0 ;  /* 0x0000000000937308 */ /* 0x0003e20000000800 */
[----:B------:R-:W-:Y:S01]  /*4d70*/  LDSM.16.MT88.4 R60, [R180+0xc00] ;  /* 0x000c0000b43c783b */ /* 0x000fe20000004200 */
[----:B------:R-:W-:-:S03]  /*4d80*/  FFMA.FTZ R4, R25, c[0x0][0x2d0], -R3 ;  /* 0x0000b40019047a23 */ /* 0x000fc60000010803 */
[----:B------:R-:W-:Y:S03]  /*4d90*/  LDSM.16.MT88.4 R56, [R107+0x1800] ;  /* 0x001800006b38783b */ /* 0x000fe60000004200 */
[----:B------:R2:W-:Y:S01]  /*4da0*/  MUFU.EX2 R223, R2 ;  /* 0x0000000200df7308 */ /* 0x0005e20000000800 */
[----:B------:R-:W4:Y:S04]  /*4db0*/  LDSM.16.MT88.4 R52, [R180+0x1800] ;  /* 0x00180000b434783b */ /* 0x000f280000004200 */
[----:B------:R-:W5:Y:S01]  /*4dc0*/  LDSM.16.MT88.4 R64, [R107+0xc00] ;  /* 0x000c00006b40783b */ /* 0x000f620000004200 */
[----:B-1----:R-:W-:Y:S02]  /*4dd0*/  FFMA.FTZ R0, R11, c[0x0][0x2d0], -R20 ;  /* 0x0000b4000b007a23 */ /* 0x002fe40000010814 */
[----:B------:R1:W-:Y:S01]  /*4de0*/  MUFU.EX2 R218, R4 ;  /* 0x0000000400da7308 */ /* 0x0003e20000000800 */
[----:B------:R-:W3:Y:S04]  /*4df0*/  LDSM.16.MT88.4 R68, [R180] ;  /* 0x00000000b444783b */ /* 0x000ee80000004200 */
[----:B------:R-:W-:Y:S01]  /*4e00*/  LDSM.16.MT88.4 R136, [R107+0x800] ;  /* 0x000800006b88783b */ /* 0x000fe20000004200 */
[----:B--2---:R-:W-:-:S02]  /*4e10*/  FMUL.FTZ R2, R102, c[0x0][0x2d0] ;  /* 0x0000b40066027a20 */ /* 0x004fc40000410000 */
[----:B------:R2:W2:Y:S01]  /*4e20*/  MUFU.EX2 R146, R0 ;  /* 0x0000000000927308 */ /* 0x0004a20000000800 */
[----:B------:R-:W-:Y:S02]  /*4e30*/  LDSM.16.MT88.4 R152, [R107+0x1400] ;  /* 0x001400006b98783b */ /* 0x000fe40000004200 */
[----:B------:R-:W-:Y:S02]  /*4e40*/  FSEL R2, R2, RZ, P0 ;  /* 0x000000ff02027208 */ /* 0x000fe40000000000 */
[----:B------:R-:W-:-:S03]  /*4e50*/  FSETP.NEU.FTZ.AND P0, PT, R101, -INF , PT ;  /* 0xff8000006500780b */ /* 0x000fc60003f1d000 */
[----:B-1----:R-:W-:-:S04]  /*4e60*/  FFMA.FTZ R4, R33, c[0x0][0x2d0], -R2 ;  /* 0x0000b40021047a23 */ /* 0x002fc80000010802 */
[----:B------:R1:W-:Y:S01]  /*4e70*/  MUFU.EX2 R211, R4 ;  /* 0x0000000400d37308 */ /* 0x0003e20000000800 */
[----:B--2---:R-:W-:Y:S01]  /*4e80*/  FFMA.FTZ R0, R12, c[0x0][0x2d0], -R20 ;  /* 0x0000b4000c007a23 */ /* 0x004fe20000010814 */
[----:B------:R-:W-:-:S06]  /*4e90*/  F2FP.PACK_AB R16, R146, R147 ;  /* 0x000000939210723e */ /* 0x000fcc00000000ff */
[----:B------:R2:W-:Y:S01]  /*4ea0*/  MUFU.EX2 R194, R0 ;  /* 0x0000000000c27308 */ /* 0x0005e20000000800 */
[----:B-1----:R-:W-:-:S07]  /*4eb0*/  FFMA.FTZ R4, R35, c[0x0][0x2d0], -R2 ;  /* 0x0000b40023047a23 */ /* 0x002fce0000010802 */
[----:B------:R-:W1:Y:S01]  /*4ec0*/  MUFU.EX2 R213, R4 ;  /* 0x0000000400d57308 */ /* 0x000e620000000800 */
[----:B--2---:R-:W-:-:S07]  /*4ed0*/  FFMA.FTZ R0, R13, c[0x0][0x2d0], -R20 ;  /* 0x0000b4000d007a23 */ /* 0x004fce0000010814 */
[----:B------:R2:W-:Y:S01]  /*4ee0*/  MUFU.EX2 R220, R0 ;  /* 0x0000000000dc7308 */ /* 0x0005e20000000800 */
[----:B-1----:R-:W-:Y:S01]  /*4ef0*/  F2FP.PACK_AB R6, R213, R211 ;  /* 0x000000d3d506723e */ /* 0x002fe200000000ff */
[----:B--2---:R-:W-:-:S06]  /*4f00*/  FFMA.FTZ R0, R14, c[0x0][0x2d0], -R20 ;  /* 0x0000b4000e007a23 */ /* 0x004fcc0000010814 */
[----:B------:R1:W-:Y:S02]  /*4f10*/  MUFU.EX2 R221, R0 ;  /* 0x0000000000dd7308 */ /* 0x0003e40000000800 */
[----:B-1----:R-:W-:-:S06]  /*4f20*/  FFMA.FTZ R0, R15, c[0x0][0x2d0], -R20 ;  /* 0x0000b4000f007a23 */ /* 0x002fcc0000010814 */
[----:B------:R1:W2:Y:S02]  /*4f30*/  MUFU.EX2 R222, R0 ;  /* 0x0000000000de7308 */ /* 0x0002a40000000800 */
[----:B-1----:R-:W-:Y:S01]  /*4f40*/  FFMA.FTZ R0, R19, c[0x0][0x2d0], -R20 ;  /* 0x0000b40013007a23 */ /* 0x002fe20000010814 */
[----:B--2---:R-:W-:-:S05]  /*4f50*/  F2FP.PACK_AB R8, R222, R221 ;  /* 0x000000ddde08723e */ /* 0x004fca00000000ff */
[----:B------:R1:W2:Y:S02]  /*4f60*/  MUFU.EX2 R224, R0 ;  /* 0x0000000000e07308 */ /* 0x0002a40000000800 */
[----:B-1----:R-:W-:Y:S01]  /*4f70*/  FFMA.FTZ R0, R17, c[0x0][0x2d0], -R3 ;  /* 0x0000b40011007a23 */ /* 0x002fe20000010803 */
[----:B--2---:R-:W-:-:S05]  /*4f80*/  F2FP.PACK_AB R10, R224, R223 ;  /* 0x000000dfe00a723e */ /* 0x004fca00000000ff */
[----:B------:R1:W-:Y:S02]  /*4f90*/  MUFU.EX2 R145, R0 ;  /* 0x0000000000917308 */ /* 0x0003e40000000800 */
[----:B-1----:R-:W-:Y:S01]  /*4fa0*/  FFMA.FTZ R0, R18, c[0x0][0x2d0], -R3 ;  /* 0x0000b40012007a23 */ /* 0x002fe20000010803 */
[----:B------:R-:W-:-:S05]  /*4fb0*/  F2FP.PACK_AB R18, R220, R194 ;  /* 0x000000c2dc12723e */ /* 0x000fca00000000ff */
[----:B------:R1:W2:Y:S02]  /*4fc0*/  MUFU.EX2 R144, R0 ;  /* 0x0000000000907308 */ /* 0x0002a40000000800 */
[----:B-1----:R-:W-:Y:S01]  /*4fd0*/  FFMA.FTZ R0, R21, c[0x0][0x2d0], -R3 ;  /* 0x0000b40015007a23 */ /* 0x002fe20000010803 */
[----:B--2---:R-:W-:-:S05]  /*4fe0*/  F2FP.PACK_AB R17, R144, R145 ;  /* 0x000000919011723e */ /* 0x004fca00000000ff */
[----:B------:R1:W-:Y:S02]  /*4ff0*/  MUFU.EX2 R193, R0 ;  /* 0x0000000000c17308 */ /* 0x0003e40000000800 */
[----:B-1----:R-:W-:-:S06]  /*5000*/  FFMA.FTZ R0, R22, c[0x0][0x2d0], -R3 ;  /* 0x0000b40016007a23 */ /* 0x002fcc0000010803 */
[----:B------:R1:W2:Y:S02]  /*5010*/  MUFU.EX2 R215, R0 ;  /* 0x0000000000d77308 */ /* 0x0002a40000000800 */
[----:B-1----:R-:W-:Y:S01]  /*5020*/  FFMA.FTZ R0, R23, c[0x0][0x2d0], -R3 ;  /* 0x0000b40017007a23 */ /* 0x002fe20000010803 */
[----:B--2---:R-:W-:-:S05]  /*5030*/  F2FP.PACK_AB R19, R215, R193 ;  /* 0x000000c1d713723e */ /* 0x004fca00000000ff */
[----:B------:R1:W-:Y:S02]  /*5040*/  MUFU.EX2 R216, R0 ;  /* 0x0000000000d87308 */ /* 0x0003e40000000800 */
[C---:B----4-:R-:W-:Y:S08]  /*5050*/  HMMA.16816.F32 R76, R16.reuse, R52, RZ ;  /* 0x00000034104c723c */ /* 0x050ff000000018ff */
[----:B-----5:R-:W-:Y:S01]  /*5060*/  HMMA.16816.F32 R112, R16, R64, RZ ;  /* 0x000000401070723c */ /* 0x020fe200000018ff */
[----:B-1----:R-:W-:-:S04]  /*5070*/  FFMA.FTZ R0, R24, c[0x0][0x2d0], -R3 ;  /* 0x0000b40018007a23 */ /* 0x002fc80000010803 */
[----:B------:R1:W2:Y:S03]  /*5080*/  MUFU.EX2 R217, R0 ;  /* 0x0000000000d97308 */ /* 0x0002a60000000800 */
[C---:B---3--:R-:W-:Y:S08]  /*5090*/  HMMA.16816.F32 R116, R16.reuse, R68, RZ ;  /* 0x000000441074723c */ /* 0x048ff000000018ff */
[----:B------:R-:W-:Y:S01]  /*50a0*/  HMMA.16816.F32 R108, R16, R60, RZ ;  /* 0x0000003c106c723c */ /* 0x000fe200000018ff */
[----:B-1----:R-:W-:Y:S01]  /*50b0*/  FFMA.FTZ R0, R28, c[0x0][0x2d0], -R3 ;  /* 0x0000b4001c007a23 */ /* 0x002fe20000010803 */
[----:B--2---:R-:W-:-:S06]  /*50c0*/  F2FP.PACK_AB R9, R217, R216 ;  /* 0x000000d8d909723e */ /* 0x004fcc00000000ff */
[----:B------:R-:W-:Y:S01]  /*50d0*/  HMMA.16816.F32 R96, R16, R56, RZ ;  /* 0x000000381060723c */ /* 0x000fe200000018ff */
        /* <DEDUP_REMOVED lines=9> */
[----:B-1----:R-:W-:-:S06]  /*5170*/  FFMA.FTZ R0, R30, c[0x0][0x2d0], -R2 ;  /* 0x0000b4001e007a23 */ /* 0x002fcc0000010802 */
[----:B------:R1:W2:Y:S02]  /*5180*/  MUFU.EX2 R207, R0 ;  /* 0x0000000000cf7308 */ /* 0x0002a40000000800 */
[--C-:B-1----:R-:W-:Y:S01]  /*5190*/  FFMA.FTZ R0, R31, c[0x0][0x2d0], -R2.reuse ;  /* 0x0000b4001f007a23 */ /* 0x102fe20000010802 */
[----:B--2---:R-:W-:Y:S01]  /*51a0*/  F2FP.PACK_AB R14, R207, R206 ;  /* 0x000000cecf0e723e */ /* 0x004fe200000000ff */
[----:B------:R-:W1:Y:S04]  /*51b0*/  LDSM.16.MT88.4 R28, [R107+0x400] ;  /* 0x000400006b1c783b */ /* 0x000e680000004200 */
[----:B------:R2:W-:Y:S02]  /*51c0*/  MUFU.EX2 R208, R0 ;  /* 0x0000000000d07308 */ /* 0x0005e40000000800 */
[----:B--2---:R-:W-:-:S06]  /*51d0*/  FFMA.FTZ R0, R32, c[0x0][0x2d0], -R2 ;  /* 0x0000b40020007a23 */ /* 0x004fcc0000010802 */
[----:B------:R2:W-:Y:S02]  /*51e0*/  MUFU.EX2 R210, R0 ;  /* 0x0000000000d27308 */ /* 0x0005e40000000800 */
[----:B--2---:R-:W-:-:S05]  /*51f0*/  FMUL.FTZ R0, R101, c[0x0][0x2d0] ;  /* 0x0000b40065007a20 */ /* 0x004fca0000410000 */
[----:B------:R-:W-:Y:S02]  /*5200*/  FSEL R0, R0, RZ, P0 ;  /* 0x000000ff00007208 */ /* 0x000fe40000000000 */
[----:B------:R-:W-:-:S03]  /*5210*/  ISETP.GE.AND P0, PT, R209, R239, PT ;  /* 0x000000efd100720c */ /* 0x000fc60003f06270 */
[--C-:B------:R-:W-:Y:S02]  /*5220*/  FFMA.FTZ R4, R34, c[0x0][0x2d0], -R0.reuse ;  /* 0x0000b40022047a23 */ /* 0x100fe40000010800 */
[----:B------:R-:W-:Y:S02]  /*5230*/  HMMA.16816.F32 R32, R16, R36, RZ ;  /* 0x000000241020723c */ /* 0x000fe400000018ff */
[----:B------:R2:W-:Y:S02]  /*5240*/  MUFU.EX2 R197, R4 ;  /* 0x0000000400c57308 */ /* 0x0005e40000000800 */
[----:B--2---:R-:W-:-:S06]  /*5250*/  FFMA.FTZ R4, R40, c[0x0][0x2d0], -R0 ;  /* 0x0000b40028047a23 */ /* 0x004fcc0000010800 */
[----:B------:R2:W3:Y:S11]  /*5260*/  MUFU.EX2 R195, R4 ;  /* 0x0000000400c37308 */ /* 0x0004f60000000800 */
[----:B------:R-:W-:Y:S03]  /*5270*/  @!UPT UIADD3 URZ, URZ, URZ, URZ ;  /* 0x0000003f3f3ff290 */ /* 0x000fe6000fffe03f */
[----:B-1----:R-:W-:Y:S01]  /*5280*/  HMMA.16816.F32 R148, R8, R28, R32 ;  /* 0x0000001c0894723c */ /* 0x002fe20000001820 */
[----:B------:R-:W1:Y:S01]  /*5290*/  LDSM.16.MT88.4 R32, [R180+0x400] ;  /* 0x00040000b420783b */ /* 0x000e620000004200 */
[----:B--2---:R-:W-:Y:S01]  /*52a0*/  FFMA.FTZ R4, R41, c[0x0][0x2d0], -R0 ;  /* 0x0000b40029047a23 */ /* 0x004fe20000010800 */
[----:B---3--:R-:W-:-:S03]  /*52b0*/  F2FP.PACK_AB R13, R195, R197 ;  /* 0x000000c5c30d723e */ /* 0x008fc600000000ff */
[----:B------:R2:W-:Y:S02]  /*52c0*/  MUFU.EX2 R196, R4 ;  /* 0x0000000400c47308 */ /* 0x0005e40000000800 */
[----:B--2---:R-:W-:-:S06]  /*52d0*/  FFMA.FTZ R4, R42, c[0x0][0x2d0], -R0 ;  /* 0x0000b4002a047a23 */ /* 0x004fcc0000010800 */
[----:B------:R2:W3:Y:S01]  /*52e0*/  MUFU.EX2 R198, R4 ;  /* 0x0000000400c67308 */ /* 0x0004e20000000800 */
[----:B-1----:R-:W-:Y:S01]  /*52f0*/  HMMA.16816.F32 R116, R8, R32, R116 ;  /* 0x000000200874723c */ /* 0x002fe20000001874 */
[--C-:B--2---:R-:W-:Y:S01]  /*5300*/  FFMA.FTZ R4, R43, c[0x0][0x2d0], -R0.reuse ;  /* 0x0000b4002b047a23 */ /* 0x104fe20000010800 */
[----:B---3--:R-:W-:Y:S01]  /*5310*/  F2FP.PACK_AB R15, R198, R196 ;  /* 0x000000c4c60f723e */ /* 0x008fe200000000ff */
[----:B------:R-:W-:Y:S04]  /*5320*/  LDSM.16.MT88.4 R40, [R180+0x1c00] ;  /* 0x001c0000b428783b */ /* 0x000fe80000004200 */
[----:B------:R1:W-:Y:S02]  /*5330*/  MUFU.EX2 R199, R4 ;  /* 0x0000000400c77308 */ /* 0x0003e40000000800 */
[C---:B------:R-:W-:Y:S08]  /*5340*/  HMMA.16816.F32 R24, R12.reuse, R36, RZ ;  /* 0x000000240c18723c */ /* 0x040ff000000018ff */
[----:B------:R-:W-:Y:S01]  /*5350*/  HMMA.16816.F32 R84, R12, R60, RZ ;  /* 0x0000003c0c54723c */ /* 0x000fe200000018ff */
[----:B-1----:R-:W-:-:S04]  /*5360*/  FFMA.FTZ R4, R44, c[0x0][0x2d0], -R0 ;  /* 0x0000b4002c047a23 */ /* 0x002fc80000010800 */
[----:B------:R1:W2:Y:S03]  /*5370*/  MUFU.EX2 R202, R4 ;  /* 0x0000000400ca7308 */ /* 0x0002a60000000800 */
[C---:B------:R-:W-:Y:S08]  /*5380*/  HMMA.16816.F32 R80, R12.reuse, R56, RZ ;  /* 0x000000380c50723c */ /* 0x040ff000000018ff */
[C---:B------:R-:W-:Y:S01]  /*5390*/  HMMA.16816.F32 R88, R12.reuse, R64, RZ ;  /* 0x000000400c58723c */ /* 0x040fe200000018ff */
[--C-:B-1----:R-:W-:Y:S01]  /*53a0*/  FFMA.FTZ R4, R45, c[0x0][0x2d0], -R0.reuse ;  /* 0x0000b4002d047a23 */ /* 0x102fe20000010800 */
[----:B--2---:R-:W-:Y:S01]  /*53b0*/  F2FP.PACK_AB R5, R202, R199 ;  /* 0x000000c7ca05723e */ /* 0x004fe200000000ff */
[----:B------:R-:W1:Y:S05]  /*53c0*/  LDSM.16.MT88.4 R44, [R107+0x1c00] ;  /* 0x001c00006b2c783b */ /* 0x000e6a0000004200 */
[C---:B------:R-:W-:Y:S01]  /*53d0*/  HMMA.16816.F32 R72, R12.reuse, R52, RZ ;  /* 0x000000340c48723c */ /* 0x040fe200000018ff */
[----:B------:R2:W-:Y:S07]  /*53e0*/  MUFU.EX2 R205, R4 ;  /* 0x0000000400cd7308 */ /* 0x0005ee0000000800 */
[----:B------:R-:W-:Y:S01]  /*53f0*/  HMMA.16816.F32 R92, R12, R68, RZ ;  /* 0x000000440c5c723c */ /* 0x000fe200000018ff */
[----:B--2---:R-:W-:-:S02]  /*5400*/  FFMA.FTZ R4, R50, c[0x0][0x2d0], -R0 ;  /* 0x0000b40032047a23 */ /* 0x004fc40000010800 */
[----:B------:R-:W2:Y:S02]  /*5410*/  LDSM.16.MT88.4 R48, [R180+0x1000] ;  /* 0x00100000b430783b */ /* 0x000ea40000004200 */
[----:B------:R3:W4:Y:S02]  /*5420*/  MUFU.EX2 R203, R4 ;  /* 0x0000000400cb7308 */ /* 0x0007240000000800 */
[----:B---3--:R-:W-:Y:S02]  /*5430*/  F2FP.PACK_AB R4, R210, R208 ;  /* 0x000000d0d204723e */ /* 0x008fe400000000ff */
[----:B----4-:R-:W-:Y:S01]  /*5440*/  F2FP.PACK_AB R7, R203, R205 ;  /* 0x000000cdcb07723e */ /* 0x010fe200000000ff */
[----:B-1----:R-:W-:Y:S08]  /*5450*/  HMMA.16816.F32 R160, R8, R44, R96 ;  /* 0x0000002c08a0723c */ /* 0x002ff00000001860 */
[C---:B------:R-:W-:Y:S01]  /*5460*/  HMMA.16816.F32 R156, R4.reuse, R28, R24 ;  /* 0x0000001c049c723c */ /* 0x040fe20000001818 */
[----:B------:R-:W1:Y:S07]  /*5470*/  LDSM.16.MT88.4 R24, [R107+0x1000] ;  /* 0x001000006b18783b */ /* 0x000e6e0000004200 */
[C---:B------:R-:W-:Y:S08]  /*5480*/  HMMA.16816.F32 R172, R4.reuse, R44, R80 ;  /* 0x0000002c04ac723c */ /* 0x040ff00000001850 */
[----:B--2---:R-:W-:Y:S08]  /*5490*/  HMMA.16816.F32 R176, R4, R48, R84 ;  /* 0x0000003004b0723c */ /* 0x004ff00000001854 */
[----:B------:R-:W-:Y:S08]  /*54a0*/  HMMA.16816.F32 R84, R8, R40, R76 ;  /* 0x000000280854723c */ /* 0x000ff0000000184c */
[-C--:B------:R-:W-:Y:S08]  /*54b0*/  HMMA.16816.F32 R80, R16, R38.reuse, RZ ;  /* 0x000000261050723c */ /* 0x080ff000000018ff */
[----:B------:R-:W-:Y:S08]  /*54c0*/  HMMA.16816.F32 R76, R12, R38, RZ ;  /* 0x000000260c4c723c */ /* 0x000ff000000018ff */
[-C--:B------:R-:W-:Y:S08]  /*54d0*/  HMMA.16816.F32 R36, R16, R66.reuse, RZ ;  /* 0x000000421024723c */ /* 0x080ff000000018ff */
[----:B------:R-:W-:Y:S08]  /*54e0*/  HMMA.16816.F32 R64, R12, R66, RZ ;  /* 0x000000420c40723c */ /* 0x000ff000000018ff */
[----:B------:R-:W-:Y:S08]  /*54f0*/  HMMA.16816.F32 R168, R4, R40, R72 ;  /* 0x0000002804a8723c */ /* 0x000ff00000001848 */
[-C--:B-1----:R-:W-:Y:S08]  /*5500*/  HMMA.16816.F32 R112, R8, R24.reuse, R112 ;  /* 0x000000180870723c */ /* 0x082ff00000001870 */
[----:B------:R-:W-:Y:S08]  /*5510*/  HMMA.16816.F32 R88, R4, R24, R88 ;  /* 0x000000180458723c */ /* 0x000ff00000001858 */
[----:B------:R-:W-:Y:S08]  /*5520*/  HMMA.16816.F32 R72, R16, R70, RZ ;  /* 0x000000461048723c */ /* 0x000ff000000018ff */
[-C--:B------:R-:W-:Y:S08]  /*5530*/  HMMA.16816.F32 R80, R8, R30.reuse, R80 ;  /* 0x0000001e0850723c */ /* 0x080ff00000001850 */
[----:B------:R-:W-:Y:S08]  /*5540*/  HMMA.16816.F32 R76, R4, R30, R76 ;  /* 0x0000001e044c723c */ /* 0x000ff0000000184c */
[-C--:B------:R-:W-:Y:S08]  /*5550*/  HMMA.16816.F32 R36, R8, R26.reuse, R36 ;  /* 0x0000001a0824723c */ /* 0x080ff00000001824 */
[----:B------:R-:W-:Y:S08]  /*5560*/  HMMA.16816.F32 R64, R4, R26, R64 ;  /* 0x0000001a0440723c */ /* 0x000ff00000001840 */
[C---:B------:R-:W-:Y:S08]  /*5570*/  HMMA.16816.F32 R68, R12.reuse, R70, RZ ;  /* 0x000000460c44723c */ /* 0x040ff000000018ff */
[C---:B------:R-:W-:Y:S08]  /*5580*/  HMMA.16816.F32 R28, R12.reuse, R62, RZ ;  /* 0x0000003e0c1c723c */ /* 0x040ff000000018ff */
[C---:B------:R-:W-:Y:S08]  /*5590*/  HMMA.16816.F32 R24, R12.reuse, R58, RZ ;  /* 0x0000003a0c18723c */ /* 0x040ff000000018ff */
[----:B------:R-:W-:Y:S08]  /*55a0*/  HMMA.16816.F32 R12, R12, R54, RZ ;  /* 0x000000360c0c723c */ /* 0x000ff000000018ff */
[C---:B------:R-:W-:Y:S08]  /*55b0*/  HMMA.16816.F32 R60, R16.reuse, R62, RZ ;  /* 0x0000003e103c723c */ /* 0x040ff000000018ff */
[C---:B------:R-:W-:Y:S08]  /*55c0*/  HMMA.16816.F32 R56, R16.reuse, R58, RZ ;  /* 0x0000003a1038723c */ /* 0x040ff000000018ff */
[----:B------:R-:W-:Y:S08]  /*55d0*/  HMMA.16816.F32 R16, R16, R54, RZ ;  /* 0x000000361010723c */ /* 0x000ff000000018ff */
[C---:B------:R-:W-:Y:S08]  /*55e0*/  HMMA.16816.F32 R140, R4.reuse, R32, R92 ;  /* 0x00000020048c723c */ /* 0x040ff0000000185c */
[C---:B------:R-:W-:Y:S08]  /*55f0*/  HMMA.16816.F32 R68, R4.reuse, R34, R68 ;  /* 0x000000220444723c */ /* 0x040ff00000001844 */
[C---:B------:R-:W-:Y:S08]  /*5600*/  HMMA.16816.F32 R28, R4.reuse, R50, R28 ;  /* 0x00000032041c723c */ /* 0x040ff0000000181c */
[C---:B------:R-:W-:Y:S08]  /*5610*/  HMMA.16816.F32 R24, R4.reuse, R46, R24 ;  /* 0x0000002e0418723c */ /* 0x040ff00000001818 */
[-C--:B------:R-:W-:Y:S07]  /*5620*/  HMMA.16816.F32 R12, R4, R42.reuse, R12 ;  /* 0x0000002a040c723c */ /* 0x080fee000000180c */
[--C-:B------:R-:W-:Y:S01]  /*5630*/  FFMA.FTZ R4, R123, c[0x0][0x2d0], -R20.reuse ;  /* 0x0000b4007b047a23 */ /* 0x100fe20000010814 */
[C---:B------:R-:W-:Y:S03]  /*5640*/  HMMA.16816.F32 R16, R8.reuse, R42, R16 ;  /* 0x0000002a0810723c */ /* 0x040fe60000001810 */
[----:B------:R1:W-:Y:S05]  /*5650*/  MUFU.EX2 R42, R4 ;  /* 0x00000004002a7308 */ /* 0x0003ea0000000800 */
[C---:B------:R-:W-:Y:S08]  /*5660*/  HMMA.16816.F32 R72, R8.reuse, R34, R72 ;  /* 0x000000220848723c */ /* 0x040ff00000001848 */
[----:B------:R-:W-:Y:S01]  /*5670*/  HMMA.16816.F32 R164, R8, R48, R108 ;  /* 0x0000003008a4723c */ /* 0x000fe2000000186c */
[----:B-1----:R-:W-:-:S04]  /*5680*/  FFMA.FTZ R4, R121, c[0x0][0x2d0], -R20 ;  /* 0x0000b40079047a23 */ /* 0x002fc80000010814 */
[----:B------:R1:W2:Y:S03]  /*5690*/  MUFU.EX2 R43, R4 ;  /* 0x00000004002b7308 */ /* 0x0002a60000000800 */
[C---:B------:R-:W-:Y:S01]  /*56a0*/  HMMA.16816.F32 R32, R8.reuse, R50, R60 ;  /* 0x000000320820723c */ /* 0x040fe2000000183c */
[----:B------:R-:W3:Y:S07]  /*56b0*/  LDSM.16.MT88.4 R60, [R180+0x1400] ;  /* 0x00140000b43c783b */ /* 0x000eee0000004200 */
[----:B------:R-:W-:Y:S01]  /*56c0*/  HMMA.16816.F32 R56, R8, R46, R56 ;  /* 0x0000002e0838723c */ /* 0x000fe20000001838 */
[----:B-1----:R-:W-:Y:S01]  /*56d0*/  FFMA.FTZ R4, R105, c[0x0][0x2d0], -R20 ;  /* 0x0000b40069047a23 */ /* 0x002fe20000010814 */
[----:B--2---:R-:W-:-:S05]  /*56e0*/  F2FP.PACK_AB R96, R43, R42 ;  /* 0x0000002a2b60723e */ /* 0x004fca00000000ff */
[----:B------:R-:W-:Y:S01]  /*56f0*/  FADD.FTZ R8, R135, R134 ;  /* 0x0000008687087221 */ /* 0x000fe20000010000 */
        /* <DEDUP_REMOVED lines=10> */
[----:B------:R-:W-:-:S04]  /*57a0*/  FFMA.FTZ R3, R120, c[0x0][0x2d0], -R3 ;  /* 0x0000b40078037a23 */ /* 0x000fc80000010803 */
[----:B------:R1:W-:Y:S08]  /*57b0*/  MUFU.EX2 R41, R4 ;  /* 0x0000000400297308 */ /* 0x0003f00000000800 */
[----:B------:R2:W4:Y:S01]  /*57c0*/  MUFU.EX2 R214, R3 ;  /* 0x0000000300d67308 */ /* 0x0005220000000800 */
[----:B-1----:R-:W-:Y:S02]  /*57d0*/  FADD.FTZ R4, R147, R146 ;  /* 0x0000009293047221 */ /* 0x002fe40000010000 */
[----:B--2---:R-:W-:Y:S01]  /*57e0*/  FFMA.FTZ R3, R131, c[0x0][0x2d0], -R2 ;  /* 0x0000b40083037a23 */ /* 0x004fe20000010802 */
[----:B----4-:R-:W-:-:S04]  /*57f0*/  F2FP.PACK_AB R99, R214, R41 ;  /* 0x00000029d663723e */ /* 0x010fc800000000ff */
[----:B------:R1:W-:Y:S03]  /*5800*/  MUFU.EX2 R20, R3 ;  /* 0x0000000300147308 */ /* 0x0003e60000000800 */
[C---:B------:R-:W-:Y:S08]  /*5810*/  HMMA.16816.F32 R112, R96.reuse, R152, R112 ;  /* 0x000000986070723c */ /* 0x040ff00000001870 */
[----:B------:R-:W-:Y:S01]  /*5820*/  HMMA.16816.F32 R108, R96, R154, R36 ;  /* 0x0000009a606c723c */ /* 0x000fe20000001824 */
[----:B-1----:R-:W-:-:S04]  /*5830*/  FFMA.FTZ R3, R129, c[0x0][0x2d0], -R2 ;  /* 0x0000b40081037a23 */ /* 0x002fc80000010802 */
[----:B------:R1:W2:Y:S03]  /*5840*/  MUFU.EX2 R21, R3 ;  /* 0x0000000300157308 */ /* 0x0002a60000000800 */
[C---:B---3--:R-:W-:Y:S01]  /*5850*/  HMMA.16816.F32 R52, R96.reuse, R60, R164 ;  /* 0x0000003c6034723c */ /* 0x048fe200000018a4 */
[--C-:B-1----:R-:W-:Y:S01]  /*5860*/  FFMA.FTZ R3, R126, c[0x0][0x2d0], -R2.reuse ;  /* 0x0000b4007e037a23 */ /* 0x102fe20000010802 */
[----:B--2---:R-:W-:Y:S01]  /*5870*/  F2FP.PACK_AB R92, R21, R20 ;  /* 0x00000014155c723e */ /* 0x004fe200000000ff */
[----:B------:R-:W-:Y:S02]  /*5880*/  FFMA.FTZ R2, R124, c[0x0][0x2d0], -R2 ;  /* 0x0000b4007c027a23 */ /* 0x000fe40000010802 */
[----:B------:R1:W-:Y:S03]  /*5890*/  MUFU.EX2 R22, R3 ;  /* 0x0000000300167308 */ /* 0x0003e60000000800 */
[----:B------:R-:W-:Y:S05]  /*58a0*/  HMMA.16816.F32 R124, R96, R138, R80 ;  /* 0x0000008a607c723c */ /* 0x000fea0000001850 */
[----:B------:R2:W3:Y:S01]  /*58b0*/  MUFU.EX2 R233, R2 ;  /* 0x0000000200e97308 */ /* 0x0004e20000000800 */
[----:B-1----:R-:W-:-:S07]  /*58c0*/  FFMA.FTZ R3, R130, c[0x0][0x2d0], -R0 ;  /* 0x0000b40082037a23 */ /* 0x002fce0000010800 */
[----:B------:R-:W-:Y:S01]  /*58d0*/  MUFU.EX2 R11, R3 ;  /* 0x00000003000b7308 */ /* 0x000fe20000000800 */
[----:B--2---:R-:W-:Y:S01]  /*58e0*/  FFMA.FTZ R2, R133, c[0x0][0x2d0], -R0 ;  /* 0x0000b40085027a23 */ /* 0x004fe20000010800 */
[----:B---3--:R-:W-:-:S06]  /*58f0*/  F2FP.PACK_AB R94, R233, R22 ;  /* 0x00000016e95e723e */ /* 0x008fcc00000000ff */
[----:B------:R1:W-:Y:S02]  /*5900*/  MUFU.EX2 R10, R2 ;  /* 0x00000002000a7308 */ /* 0x0003e40000000800 */
[--C-:B-1----:R-:W-:Y:S02]  /*5910*/  FFMA.FTZ R2, R132, c[0x0][0x2d0], -R0.reuse ;  /* 0x0000b40084027a23 */ /* 0x102fe40000010800 */
[----:B------:R-:W-:-:S04]  /*5920*/  FFMA.FTZ R0, R128, c[0x0][0x2d0], -R0 ;  /* 0x0000b40080007a23 */ /* 0x000fc80000010800 */
[----:B------:R-:W1:Y:S01]  /*5930*/  MUFU.EX2 R9, R2 ;  /* 0x0000000200097308 */ /* 0x000e620000000800 */
[----:B------:R-:W-:Y:S07]  /*5940*/  HMMA.16816.F32 R128, R96, R136, R148 ;  /* 0x000000886080723c */ /* 0x000fee0000001894 */
[----:B------:R-:W2:Y:S01]  /*5950*/  MUFU.EX2 R234, R0 ;  /* 0x0000000000ea7308 */ /* 0x000ea20000000800 */
[----:B-1----:R-:W-:Y:S01]  /*5960*/  F2FP.PACK_AB R93, R9, R10 ;  /* 0x0000000a095d723e */ /* 0x002fe200000000ff */
[----:B------:R-:W-:-:S02]  /*5970*/  FADD.FTZ R2, R145, R144 ;  /* 0x0000009091027221 */ /* 0x000fc40000010000 */
[----:B------:R-:W1:Y:S02]  /*5980*/  LDSM.16.MT88.4 R144, [R180+0x800] ;  /* 0x00080000b490783b */ /* 0x000e640000004200 */
[----:B------:R-:W-:Y:S02]  /*5990*/  FADD.FTZ R3, R193, R2 ;  /* 0x00000002c1037221 */ /* 0x000fe40000010000 */
[----:B------:R-:W-:Y:S01]  /*59a0*/  FADD.FTZ R2, R206, R8 ;  /* 0x00000008ce027221 */ /* 0x000fe20000010000 */
[----:B--2---:R-:W-:Y:S01]  /*59b0*/  F2FP.PACK_AB R95, R234, R11 ;  /* 0x0000000bea5f723e */ /* 0x004fe200000000ff */
[----:B------:R-:W-:Y:S02]  /*59c0*/  FADD.FTZ R0, R194, R4 ;  /* 0x00000004c2007221 */ /* 0x000fe40000010000 */
[----:B------:R-:W2:Y:S01]  /*59d0*/  LDSM.16.MT88.4 R4, [R180+0x2000] ;  /* 0x00200000b404783b */ /* 0x000ea20000004200 */
        /* <DEDUP_REMOVED lines=8> */
[----:B------:R-:W3:Y:S01]  /*5a60*/  LDSM.16.MT88.4 R76, [R107+0x2000] ;  /* 0x002000006b4c783b */ /* 0x000ee20000004200 */
[----:B------:R-:W-:Y:S02]  /*5a70*/  FADD.FTZ R0, R222, R0 ;  /* 0x00000000de007221 */ /* 0x000fe40000010000 */
[----:B------:R-:W-:Y:S02]  /*5a80*/  FADD.FTZ R3, R217, R3 ;  /* 0x00000003d9037221 */ /* 0x000fe40000010000 */
[----:B------:R-:W-:-:S02]  /*5a90*/  FADD.FTZ R2, R210, R2 ;  /* 0x00000002d2027221 */ /* 0x000fc40000010000 */
[----:B------:R-:W-:Y:S01]  /*5aa0*/  HMMA.16816.F32 R148, R92, R152, R88 ;  /* 0x000000985c94723c */ /* 0x000fe20000001858 */
[----:B------:R-:W-:Y:S02]  /*5ab0*/  FADD.FTZ R0, R223, R0 ;  /* 0x00000000df007221 */ /* 0x000fe40000010000 */
[----:B------:R-:W-:-:S05]  /*5ac0*/  FADD.FTZ R3, R218, R3 ;  /* 0x00000003da037221 */ /* 0x000fca0000010000 */
[----:B------:R-:W-:Y:S08]  /*5ad0*/  HMMA.16816.F32 R152, R92, R154, R64 ;  /* 0x0000009a5c98723c */ /* 0x000ff00000001840 */
[C---:B-1----:R-:W-:Y:S08]  /*5ae0*/  HMMA.16816.F32 R120, R96.reuse, R144, R116 ;  /* 0x000000906078723c */ /* 0x042ff00000001874 */
[-C--:B--2---:R-:W-:Y:S08]  /*5af0*/  HMMA.16816.F32 R84, R96, R4.reuse, R84 ;  /* 0x000000046054723c */ /* 0x084ff00000001854 */
[C---:B------:R-:W-:Y:S07]  /*5b00*/  HMMA.16816.F32 R88, R92.reuse, R4, R168 ;  /* 0x000000045c58723c */ /* 0x040fee00000018a8 */
        /* <DEDUP_REMOVED lines=11> */
[----:B------:R-:W-:Y:S01]  /*5bc0*/  HMMA.16816.F32 R144, R92, R146, R68 ;  /* 0x000000925c90723c */ /* 0x000fe20000001844 */
[----:B------:R-:W-:Y:S02]  /*5bd0*/  FADD.FTZ R4, R42, R2 ;  /* 0x000000022a047221 */ /* 0x000fe40000010000 */
[----:B------:R-:W-:Y:S02]  /*5be0*/  FADD.FTZ R5, R205, R5 ;  /* 0x00000005cd057221 */ /* 0x000fe40000010000 */
[----:B------:R-:W-:Y:S02]  /*5bf0*/  FADD.FTZ R0, R23, R0 ;  /* 0x0000000017007221 */ /* 0x000fe40000010000 */
[----:B------:R-:W-:Y:S01]  /*5c00*/  FADD.FTZ R2, R203, R5 ;  /* 0x00000005cb027221 */ /* 0x000fe20000010000 */
[----:B---3--:R-:W-:Y:S01]  /*5c10*/  HMMA.16816.F32 R80, R96, R78, R56 ;  /* 0x0000004e6050723c */ /* 0x008fe20000001838 */
        /* <DEDUP_REMOVED lines=14> */
[----:B------:R-:W-:Y:S01]  /*5d00*/  HMMA.16816.F32 R56, R92, R60, R176 ;  /* 0x0000003c5c38723c */ /* 0x000fe200000018b0 */
[----:B------:R-:W-:-:S02]  /*5d10*/  FADD.FTZ R233, R233, R2 ;  /* 0x00000002e9e97221 */ /* 0x000fc40000010000 */
[----:B------:R-:W-:-:S05]  /*5d20*/  FADD.FTZ R234, R234, R0 ;  /* 0x00000000eaea7221 */ /* 0x000fca0000010000 */
[C---:B------:R-:W-:Y:S08]  /*5d30*/  HMMA.16816.F32 R72, R92.reuse, R76, R172 ;  /* 0x0000004c5c48723c */ /* 0x040ff000000018ac */
[C---:B------:R-:W-:Y:S08]  /*5d40*/  HMMA.16816.F32 R60, R92.reuse, R62, R28 ;  /* 0x0000003e5c3c723c */ /* 0x040ff0000000181c */
[----:B------:R-:W-:Y:S08]  /*5d50*/  HMMA.16816.F32 R76, R92, R78, R24 ;  /* 0x0000004e5c4c723c */ /* 0x000ff00000001818 */
[-C--:B------:R-:W-:Y:S08]  /*5d60*/  HMMA.16816.F32 R96, R96, R6.reuse, R16 ;  /* 0x000000066060723c */ /* 0x080ff00000001810 */
[----:B------:R-:W-:Y:S01]  /*5d70*/  HMMA.16816.F32 R92, R92, R6, R12 ;  /* 0x000000065c5c723c */ /* 0x000fe2000000180c */
[----:B------:R-:W-:Y:S07]  /*5d80*/  @!UPT UIADD3 URZ, URZ, URZ, URZ ;  /* 0x0000003f3f3ff290 */ /* 0x000fee000fffe03f */
[----:B------:R-:W-:Y:S11]  /*5d90*/  @!P0 BRA `(.L_x_65) ;  /* 0x000030d000008947 */ /* 0x000ff60003800000 */
.L_x_77:
[----:B------:R-:W-:Y:S04]  /*5da0*/  DEPBAR.LE SB0, 0x0 ;  /* 0x000080000000791a */ /* 0x000fe80000000000 */
[----:B------:R-:W-:Y:S01]  /*5db0*/  WARPSYNC 0xffffffff ;  /* 0xffffffff00007948 */ /* 0x000fe20003800000 */
[----:B------:R-:W-:Y:S01]  /*5dc0*/  BAR.SYNC.DEFER_BLOCKING 0x0 ;  /* 0x0000000000007b1d */ /* 0x000fe20000010000 */
[----:B------:R-:W-:Y:S01]  /*5dd0*/  SHF.R.S32.HI R0, RZ, 0x1f, R201 ;  /* 0x0000001fff007819 */ /* 0x000fe200000114c9 */
[----:B------:R-:W-:Y:S01]  /*5de0*/  IMAD.WIDE.U32 R2, R201, c[0x0][0x208], RZ ;  /* 0x00008200c9027a25 */ /* 0x000fe200078e00ff */
[----:B------:R-:W-:Y:S02]  /*5df0*/  ISETP.GE.AND P6, PT, R237, c[0x0][0x1d4], PT ;  /* 0x00007500ed007a0c */ /* 0x000fe40003fc6270 */
[----:B------:R-:W-:Y:S01]  /*5e00*/  MOV R100, R103 ;  /* 0x0000006700647202 */ /* 0x000fe20000000f00 */
[----:B------:R-:W-:Y:S01]  /*5e10*/  IMAD R0, R0, c[0x0][0x208], RZ ;  /* 0x0000820000007a24 */ /* 0x000fe200078e02ff */
[----:B------:R-:W-:Y:S03]  /*5e20*/  MOV R105, R102 ;  /* 0x0000006600697202 */ /* 0x000fe60000000f00 */
[----:B------:R-:W-:Y:S04]  /*5e30*/  IMAD R0, R201, c[0x0][0x20c], R0 ;  /* 0x00008300c9007a24 */ /* 0x000fe800078e0200 */
[----:B------:R-:W-:Y:S01]  /*5e40*/  IMAD.IADD R3, R3, 0x1, R0 ;  /* 0x0000000103037824 */ /* 0x000fe200078e0200 */
[----:B------:R-:W-:Y:S03]  /*5e50*/  SHF.R.S32.HI R0, RZ, 0x1f, R200 ;  /* 0x0000001fff007819 */ /* 0x000fe600000114c8 */
[----:B------:R-:W-:Y:S04]  /*5e60*/  IMAD.WIDE.U32 R2, R200, c[0x0][0x218], R2 ;  /* 0x00008600c8027a25 */ /* 0x000fe800078e0002 */
[----:B------:R-:W-:Y:S01]  /*5e70*/  IMAD R4, R0, c[0x0][0x218], RZ ;  /* 0x0000860000047a24 */ /* 0x000fe200078e02ff */
[----:B------:R-:W-:Y:S01]  /*5e80*/  IADD3 R0, P0, R246, R2, RZ ;  /* 0x00000002f6007210 */ /* 0x000fe20007f1e0ff */
[----:B------:R1:W2:Y:S02]  /*5e90*/  LDSM.16.M88.4 R48, [R181] ;  /* 0x00000000b530783b */ /* 0x0002a40000000200 */
[----:B------:R-:W-:Y:S02]  /*5ea0*/  IMAD R4, R200, c[0x0][0x21c], R4 ;  /* 0x00008700c8047a24 */ /* 0x000fe400078e0204 */
[----:B------:R1:W3:Y:S03]  /*5eb0*/  LDSM.16.M88.4 R44, [R181+0x1000] ;  /* 0x00100000b52c783b */ /* 0x0002e60000000200 */
[----:B------:R-:W-:Y:S01]  /*5ec0*/  IADD3.X R2, R249, R3, R4, P0, !PT ;  /* 0x00000003f9027210 */ /* 0x000fe200007fe404 */
[----:B------:R1:W4:Y:S01]  /*5ed0*/  LDSM.16.M88.4 R16, [R106] ;  /* 0x000000006a10783b */ /* 0x0003220000000200 */
[C---:B------:R-:W-:Y:S03]  /*5ee0*/  LEA R11, P0, R0.reuse, c[0x0][0x1f8], 0x1 ;  /* 0x00007e00000b7a11 */ /* 0x040fe600078008ff */
[----:B------:R1:W1:Y:S01]  /*5ef0*/  LDSM.16.M88.4 R32, [R106+0x400] ;  /* 0x000400006a20783b */ /* 0x0002620000000200 */
[----:B------:R-:W-:Y:S01]  /*5f00*/  LEA.HI.X R10, R0, c[0x0][0x1fc], R2, 0x1, P0 ;  /* 0x00007f00000a7a11 */ /* 0x000fe200000f0c02 */
[----:B------:R-:W-:Y:S02]  /*5f10*/  IMAD.MOV.U32 R0, RZ, RZ, R104 ;  /* 0x000000ffff007224 */ /* 0x000fe400078e0068 */
[----:B------:R1:W1:Y:S04]  /*5f20*/  LDSM.16.M88.4 R156, [R106+0x800] ;  /* 0x000800006a9c783b */ /* 0x0002680000000200 */
[----:B------:R1:W1:Y:S04]  /*5f30*/  LDSM.16.M88.4 R160, [R182] ;  /* 0x00000000b6a0783b */ /* 0x0002680000000200 */
[----:B------:R1:W1:Y:S04]  /*5f40*/  LDSM.16.M88.4 R168, [R182+0x1000] ;  /* 0x00100000b6a8783b */ /* 0x0002680000000200 */
[----:B------:R1:W1:Y:S04]  /*5f50*/  LDSM.16.M88.4 R164, [R183] ;  /* 0x00000000b7a4783b */ /* 0x0002680000000200 */
[----:B------:R1:W1:Y:S04]  /*5f60*/  LDSM.16.M88.4 R172, [R191] ;  /* 0x00000000bfac783b */ /* 0x0002680000000200 */
[----:B------:R1:W1:Y:S01]  /*5f70*/  LDSM.16.M88.4 R176, [R190] ;  /* 0x00000000beb0783b */ /* 0x0002620000000200 */
[----:B------:R-:W-:-:S05]  /*5f80*/  BRA.DIV ~URZ, `(.L_x_66) ;  /* 0x00008ac27f007947 */ /* 0x000fca000b800000 */
[----:B------:R4:W3:Y:S02]  /*5f90*/  SHFL.IDX PT, R2, R10, RZ, 0x1c1f ;  /* 0x001c1fff0a027589 */ /* 0x0008e400000e0000 */
.L_x_160:
[----:B------:R-:W-:Y:S01]  /*5fa0*/  SHF.R.S32.HI R12, RZ, 0x1f, R237 ;  /* 0x0000001fff0c7819 */ /* 0x000fe200000114ed */
[----:B------:R-:W5:Y:S01]  /*5fb0*/  SHFL.IDX PT, R3, R11, RZ, 0x1c1f ;  /* 0x001c1fff0b037589 */ /* 0x000f6200000e0000 */
[----:B------:R-:W-:Y:S01]  /*5fc0*/  SHF.R.S32.HI R14, RZ, 0x1f, R204 ;  /* 0x0000001fff0e7819 */ /* 0x000fe200000114cc */
[----:B------:R-:W-:Y:S01]  /*5fd0*/  BSSY B0, `(.L_x_67) ;  /* 0x0000023000007945 */ /* 0x000fe20003800000 */
[----:B------:R-:W-:Y:S02]  /*5fe0*/  SHF.R.S32.HI R13, RZ, 0x1f, R236 ;  /* 0x0000001fff0d7819 */ /* 0x000fe400000114ec */
[CC--:B-----5:R-:W-:Y:S02]  /*5ff0*/  LEA R4, P0, R237.reuse, R3.reuse, 0x1 ;  /* 0x00000003ed047211 */ /* 0x0e0fe400078008ff */
[-C--:B------:R-:W-:Y:S02]  /*6000*/  LEA R8, P5, R204, R3.reuse, 0x1 ;  /* 0x00000003cc087211 */ /* 0x080fe400078a08ff */
[-C--:B---3--:R-:W-:Y:S02]  /*6010*/  LEA.HI.X R5, R237, R2.reuse, R12, 0x1, P0 ;  /* 0x00000002ed057211 */ /* 0x088fe400000f0c0c */
[----:B------:R-:W3:Y:S01]  /*6020*/  S2R R12, SR_TID.X ;  /* 0x00000000000c7919 */ /* 0x000ee20000002100 */
[----:B------:R-:W-:Y:S02]  /*6030*/  LEA R6, P2, R236, R3, 0x1 ;  /* 0x00000003ec067211 */ /* 0x000fe400078408ff */
[-C--:B------:R-:W-:Y:S02]  /*6040*/  LEA.HI.X R9, R204, R2.reuse, R14, 0x1, P5 ;  /* 0x00000002cc097211 */ /* 0x080fe400028f0c0e */
[----:B------:R-:W-:Y:S03]  /*6050*/  LEA.HI.X R7, R236, R2, R13, 0x1, P2 ;  /* 0x00000002ec077211 */ /* 0x000fe600010f0c0d */
[----:B------:R-:W-:Y:S01]  /*6060*/  @!PT LDS RZ, [RZ] ;  /* 0x00000000fffff984 */ /* 0x000fe20000000800 */
[----:B------:R-:W-:Y:S01]  /*6070*/  @!PT LDS RZ, [RZ] ;  /* 0x00000000fffff984 */ /* 0x000fe20000000800 */
[----:B------:R4:W-:Y:S04]  /*6080*/  LDGSTS.E.BYPASS.LTC128B.128 [R192+0x1880], [R8.64], !P4 ;  /* 0x0188000008c07fae */ /* 0x0009e8000e101d46 */
[----:B------:R4:W-:Y:S04]  /*6090*/  LDGSTS.E.BYPASS.LTC128B.128 [R192+0x2480], [R6.64], !P3 ;  /* 0x0248000006c07fae */ /* 0x0009e8000d901d46 */
[----:B------:R4:W-:Y:S01]  /*60a0*/  LDGSTS.E.BYPASS.LTC128B.128 [R192+0x3080], [R4.64], !P6 ;  /* 0x0308000004c07fae */ /* 0x0009e2000f101d46 */
[----:B---3--:R-:W-:Y:S11]  /*60b0*/  ISETP.GT.AND P0, PT, R12, 0x3f, PT ;  /* 0x0000003f0c00780c */ /* 0x008ff60003f04270 */
[----:B------:R-:W-:Y:S02]  /*60c0*/  @!UPT UIADD3 URZ, URZ, URZ, URZ ;  /* 0x0000003f3f3ff290 */ /* 0x000fe4000fffe03f */
[----:B------:R-:W-:-:S05]  /*60d0*/  @P0 BRA `(.L_x_68) ;  /* 0x0000012000000947 */ /* 0x000fca0003800000 */
[----:B------:R-:W-:-:S05]  /*60e0*/  BRA.DIV ~URZ, `(.L_x_69) ;  /* 0x000089d27f007947 */ /* 0x000fca000b800000 */
[----:B----4-:R3:W4:Y:S04]  /*60f0*/  SHFL.IDX PT, R4, R10, 0x1, 0x1c1f ;  /* 0x003c1f000a047f89 */ /* 0x01072800000e0000 */
[----:B------:R3:W2:Y:S02]  /*6100*/  SHFL.IDX PT, R2, R11, 0x1, 0x1c1f ;  /* 0x003c1f000b027f89 */ /* 0x0006a400000e0000 */
.L_x_161:
[-C--:B--2---:R-:W-:Y:S02]  /*6110*/  LEA R8, P5, R204, R2.reuse, 0x1 ;  /* 0x00000002cc087211 */ /* 0x084fe400078a08ff */
[----:B---3--:R-:W-:Y:S02]  /*6120*/  SHF.R.S32.HI R11, RZ, 0x1f, R204 ;  /* 0x0000001fff0b7819 */ /* 0x008fe400000114cc */
[----:B------:R-:W-:Y:S02]  /*6130*/  LEA R6, P2, R236, R2, 0x1 ;  /* 0x00000002ec067211 */ /* 0x000fe400078408ff */
[----:B----4-:R-:W-:Y:S02]  /*6140*/  LEA.HI.X R9, R204, R4, R11, 0x1, P5 ;  /* 0x00000004cc097211 */ /* 0x010fe400028f0c0b */
[----:B------:R-:W-:Y:S02]  /*6150*/  SHF.R.S32.HI R10, RZ, 0x1f, R236 ;  /* 0x0000001fff0a7819 */ /* 0x000fe400000114ec */
[C---:B------:R-:W-:Y:S01]  /*6160*/  LEA R2, P0, R237.reuse, R2, 0x1 ;  /* 0x00000002ed027211 */ /* 0x040fe200078008ff */
[----:B------:R-:W-:Y:S01]  /*6170*/  @!PT LDS RZ, [RZ] ;  /* 0x00000000fffff984 */ /* 0x000fe20000000800 */
[----:B------:R-:W-:Y:S01]  /*6180*/  @!PT LDS RZ, [RZ] ;  /* 0x00000000fffff984 */ /* 0x000fe20000000800 */
[----:B------:R-:W-:Y:S01]  /*6190*/  @!PT LDS RZ, [RZ] ;  /* 0x00000000fffff984 */ /* 0x000fe20000000800 */
[----:B------:R2:W-:Y:S01]  /*61a0*/  LDGSTS.E.BYPASS.LTC128B.128 [R192+0x2080], [R8.64], !P4 ;  /* 0x0208000008c07fae */ /* 0x0005e2000e101d46 */
[-C--:B------:R-:W-:Y:S02]  /*61b0*/  LEA.HI.X R7, R236, R4.reuse, R10, 0x1, P2 ;  /* 0x00000004ec077211 */ /* 0x080fe400010f0c0a */
[----:B------:R-:W-:Y:S03]  /*61c0*/  SHF.R.S32.HI R5, RZ, 0x1f, R237 ;  /* 0x0000001fff057819 */ /* 0x000fe600000114ed */
[----:B------:R2:W-:Y:S01]  /*61d0*/  LDGSTS.E.BYPASS.LTC128B.128 [R192+0x2c80], [R6.64], !P3 ;  /* 0x02c8000006c07fae */ /* 0x0005e2000d901d46 */
[----:B------:R-:W-:Y:S05]  /*61e0*/  LEA.HI.X R3, R237, R4, R5, 0x1, P0 ;  /* 0x00000004ed037211 */ /* 0x000fea00000f0c05 */
[----:B------:R2:W-:Y:S02]  /*61f0*/  LDGSTS.E.BYPASS.LTC128B.128 [R192+0x3880], [R2.64], !P6 ;  /* 0x0388000002c07fae */ /* 0x0005e4000f101d46 */
.L_x_68:
[----:B------:R-:W-:Y:S05]  /*6200*/  BSYNC B0 ;  /* 0x0000000000007941 */ /* 0x000fea0003800000 */
.L_x_67:
[----:B------:R-:W0:Y:S01]  /*6210*/  LDGDEPBAR ;  /* 0x00000000000079af */ /* 0x000e220000000000 */
[----:B------:R-:W-:Y:S01]  /*6220*/  WARPSYNC 0xffffffff ;  /* 0xffffffff00007948 */ /* 0x000fe20003800000 */
[-C--:B--2-4-:R-:W-:Y:S01]  /*6230*/  HMMA.16816.F32 R4, R48, R16.reuse, RZ ;  /* 0x000000103004723c */ /* 0x094fe200000018ff */
[----:B------:R-:W-:Y:S02]  /*6240*/  BSSY B0, `(.L_x_70) ;  /* 0x0000107000007945 */ /* 0x000fe40003800000 */
[----:B------:R-:W-:Y:S05]  /*6250*/  ISETP.GT.AND P0, PT, R209, R239, PT ;  /* 0x000000efd100720c */ /* 0x000fea0003f04270 */
[C---:B------:R-:W-:Y:S08]  /*6260*/  HMMA.16816.F32 R8, R44.reuse, R16, RZ ;  /* 0x000000102c08723c */ /* 0x040ff000000018ff */
[-C--:B------:R-:W-:Y:S08]  /*6270*/  HMMA.16816.F32 R12, R44, R18.reuse, RZ ;  /* 0x000000122c0c723c */ /* 0x080ff000000018ff */
[C---:B------:R-:W-:Y:S08]  /*6280*/  HMMA.16816.F32 R16, R48.reuse, R18, RZ ;  /* 0x000000123010723c */ /* 0x040ff000000018ff */
[-C--:B-1----:R-:W-:Y:S08]  /*6290*/  HMMA.16816.F32 R20, R48, R32.reuse, RZ ;  /* 0x000000203014723c */ /* 0x082ff000000018ff */
[C---:B------:R-:W-:Y:S08]  /*62a0*/  HMMA.16816.F32 R24, R44.reuse, R32, RZ ;  /* 0x000000202c18723c */ /* 0x040ff000000018ff */
[-C--:B------:R-:W-:Y:S08]  /*62b0*/  HMMA.16816.F32 R28, R44, R34.reuse, RZ ;  /* 0x000000222c1c723c */ /* 0x080ff000000018ff */
[C---:B------:R-:W-:Y:S08]  /*62c0*/  HMMA.16816.F32 R32, R48.reuse, R34, RZ ;  /* 0x000000223020723c */ /* 0x040ff000000018ff */
[-C--:B------:R-:W-:Y:S08]  /*62d0*/  HMMA.16816.F32 R36, R48, R156.reuse, RZ ;  /* 0x0000009c3024723c */ /* 0x080ff000000018ff */
[C---:B------:R-:W-:Y:S08]  /*62e0*/  HMMA.16816.F32 R40, R44.reuse, R156, RZ ;  /* 0x0000009c2c28723c */ /* 0x040ff000000018ff */
[-C--:B------:R-:W-:Y:S08]  /*62f0*/  HMMA.16816.F32 R44, R44, R158.reuse, RZ ;  /* 0x0000009e2c2c723c */ /* 0x080ff000000018ff */
[----:B------:R-:W-:Y:S01]  /*6300*/  HMMA.16816.F32 R48, R48, R158, RZ ;  /* 0x0000009e3030723c */ /* 0x000fe200000018ff */
[----:B------:R-:W-:Y:S07]  /*6310*/  LDSM.16.M88.4 R156, [R181+0x2000] ;  /* 0x00200000b59c783b */ /* 0x000fee0000000200 */
[-C--:B------:R-:W-:Y:S08]  /*6320*/  HMMA.16816.F32 R4, R160, R164.reuse, R4 ;  /* 0x000000a4a004723c */ /* 0x080ff00000001804 */
[C---:B------:R-:W-:Y:S08]  /*6330*/  HMMA.16816.F32 R8, R168.reuse, R164, R8 ;  /* 0x000000a4a808723c */ /* 0x040ff00000001808 */
[-C--:B------:R-:W-:Y:S08]  /*6340*/  HMMA.16816.F32 R12, R168, R166.reuse, R12 ;  /* 0x000000a6a80c723c */ /* 0x080ff0000000180c */
[C---:B------:R-:W-:Y:S01]  /*6350*/  HMMA.16816.F32 R16, R160.reuse, R166, R16 ;  /* 0x000000a6a010723c */ /* 0x040fe20000001810 */
[----:B------:R-:W1:Y:S07]  /*6360*/  LDSM.16.M88.4 R164, [R106+0xc00] ;  /* 0x000c00006aa4783b */ /* 0x000e6e0000000200 */
[-C--:B------:R-:W-:Y:S08]  /*6370*/  HMMA.16816.F32 R20, R160, R172.reuse, R20 ;  /* 0x000000aca014723c */ /* 0x080ff00000001814 */
[C---:B------:R-:W-:Y:S08]  /*6380*/  HMMA.16816.F32 R24, R168.reuse, R172, R24 ;  /* 0x000000aca818723c */ /* 0x040ff00000001818 */
[-C--:B------:R-:W-:Y:S08]  /*6390*/  HMMA.16816.F32 R28, R168, R174.reuse, R28 ;  /* 0x000000aea81c723c */ /* 0x080ff0000000181c */
[C---:B------:R-:W-:Y:S01]  /*63a0*/  HMMA.16816.F32 R32, R160.reuse, R174, R32 ;  /* 0x000000aea020723c */ /* 0x040fe20000001820 */
[----:B------:R-:W-:Y:S07]  /*63b0*/  LDSM.16.M88.4 R172, [R106+0x1400] ;  /* 0x001400006aac783b */ /* 0x000fee0000000200 */
[-C--:B------:R-:W-:Y:S08]  /*63c0*/  HMMA.16816.F32 R36, R160, R176.reuse, R36 ;  /* 0x000000b0a024723c */ /* 0x080ff00000001824 */
[C---:B------:R-:W-:Y:S08]  /*63d0*/  HMMA.16816.F32 R40, R168.reuse, R176, R40 ;  /* 0x000000b0a828723c */ /* 0x040ff00000001828 */
[-C--:B------:R-:W-:Y:S01]  /*63e0*/  HMMA.16816.F32 R44, R168, R178.reuse, R44 ;  /* 0x000000b2a82c723c */ /* 0x080fe2000000182c */
[----:B------:R-:W2:Y:S07]  /*63f0*/  LDSM.16.M88.4 R168, [R181+0x3000] ;  /* 0x00300000b5a8783b */ /* 0x000eae0000000200 */
[----:B------:R-:W-:Y:S01]  /*6400*/  HMMA.16816.F32 R48, R160, R178, R48 ;  /* 0x000000b2a030723c */ /* 0x000fe20000001830 */
[----:B------:R-:W3:Y:S07]  /*6410*/  LDSM.16.M88.4 R160, [R106+0x1000] ;  /* 0x001000006aa0783b */ /* 0x000eee0000000200 */
[-C--:B-1----:R-:W-:Y:S08]  /*6420*/  HMMA.16816.F32 R4, R156, R164.reuse, R4 ;  /* 0x000000a49c04723c */ /* 0x082ff00000001804 */
[C---:B--2---:R-:W-:Y:S08]  /*6430*/  HMMA.16816.F32 R8, R168.reuse, R164, R8 ;  /* 0x000000a4a808723c */ /* 0x044ff00000001808 */
[-C--:B------:R-:W-:Y:S08]  /*6440*/  HMMA.16816.F32 R12, R168, R166.reuse, R12 ;  /* 0x000000a6a80c723c */ /* 0x080ff0000000180c */
[C---:B------:R-:W-:Y:S01]  /*6450*/  HMMA.16816.F32 R16, R156.reuse, R166, R16 ;  /* 0x000000a69c10723c */ /* 0x040fe20000001810 */
[----:B------:R-:W-:Y:S07]  /*6460*/  LDSM.16.M88.4 R164, [R189] ;  /* 0x00000000bda4783b */ /* 0x000fee0000000200 */
[-C--:B---3--:R-:W-:Y:S08]  /*6470*/  HMMA.16816.F32 R20, R156, R160.reuse, R20 ;  /* 0x000000a09c14723c */ /* 0x088ff00000001814 */
[C---:B------:R-:W-:Y:S08]  /*6480*/  HMMA.16816.F32 R24, R168.reuse, R160, R24 ;  /* 0x000000a0a818723c */ /* 0x040ff00000001818 */
[-C--:B------:R-:W-:Y:S08]  /*6490*/  HMMA.16816.F32 R28, R168, R162.reuse, R28 ;  /* 0x000000a2a81c723c */ /* 0x080ff0000000181c */
[C---:B------:R-:W-:Y:S01]  /*64a0*/  HMMA.16816.F32 R32, R156.reuse, R162, R32 ;  /* 0x000000a29c20723c */ /* 0x040fe20000001820 */
[----:B------:R-:W1:Y:S07]  /*64b0*/  LDSM.16.M88.4 R160, [R182+0x2000] ;  /* 0x00200000b6a0783b */ /* 0x000e6e0000000200 */
[-C--:B------:R-:W-:Y:S08]  /*64c0*/  HMMA.16816.F32 R36, R156, R172.reuse, R36 ;  /* 0x000000ac9c24723c */ /* 0x080ff00000001824 */
[C---:B------:R-:W-:Y:S08]  /*64d0*/  HMMA.16816.F32 R40, R168.reuse, R172, R40 ;  /* 0x000000aca828723c */ /* 0x040ff00000001828 */
[-C--:B------:R-:W-:Y:S01]  /*64e0*/  HMMA.16816.F32 R44, R168, R174.reuse, R44 ;  /* 0x000000aea82c723c */ /* 0x080fe2000000182c */
[----:B------:R-:W2:Y:S07]  /*64f0*/  LDSM.16.M88.4 R168, [R182+0x3000] ;  /* 0x00300000b6a8783b */ /* 0x000eae0000000200 */
[----:B------:R-:W-:Y:S01]  /*6500*/  HMMA.16816.F32 R48, R156, R174, R48 ;  /* 0x000000ae9c30723c */ /* 0x000fe20000001830 */
[----:B------:R-:W3:Y:S07]  /*6510*/  LDSM.16.M88.4 R156, [R188] ;  /* 0x00000000bc9c783b */ /* 0x000eee0000000200 */
[-C--:B-1----:R-:W-:Y:S01]  /*6520*/  HMMA.16816.F32 R4, R160, R164.reuse, R4 ;  /* 0x000000a4a004723c */ /* 0x082fe20000001804 */
[----:B------:R-:W1:Y:S07]  /*6530*/  LDSM.16.M88.4 R172, [R187] ;  /* 0x00000000bbac783b */ /* 0x000e6e0000000200 */
[C---:B--2---:R-:W-:Y:S08]  /*6540*/  HMMA.16816.F32 R8, R168.reuse, R164, R8 ;  /* 0x000000a4a808723c */ /* 0x044ff00000001808 */
[-C--:B------:R-:W-:Y:S08]  /*6550*/  HMMA.16816.F32 R12, R168, R166.reuse, R12 ;  /* 0x000000a6a80c723c */ /* 0x080ff0000000180c */
[C---:B------:R-:W-:Y:S01]  /*6560*/  HMMA.16816.F32 R16, R160.reuse, R166, R16 ;  /* 0x000000a6a010723c */ /* 0x040fe20000001810 */
[----:B------:R-:W-:Y:S07]  /*6570*/  LDSM.16.M88.4 R164, [R106+0x1800] ;  /* 0x001800006aa4783b */ /* 0x000fee0000000200 */
[-C--:B---3--:R-:W-:Y:S08]  /*6580*/  HMMA.16816.F32 R20, R160, R156.reuse, R20 ;  /* 0x0000009ca014723c */ /* 0x088ff00000001814 */
[C---:B------:R-:W-:Y:S08]  /*6590*/  HMMA.16816.F32 R24, R168.reuse, R156, R24 ;  /* 0x0000009ca818723c */ /* 0x040ff00000001818 */
[-C--:B------:R-:W-:Y:S08]  /*65a0*/  HMMA.16816.F32 R28, R168, R158.reuse, R28 ;  /* 0x0000009ea81c723c */ /* 0x080ff0000000181c */
[C---:B------:R-:W-:Y:S01]  /*65b0*/  HMMA.16816.F32 R32, R160.reuse, R158, R32 ;  /* 0x0000009ea020723c */ /* 0x040fe20000001820 */
[----:B------:R-:W2:Y:S07]  /*65c0*/  LDSM.16.M88.4 R156, [R181+0x4000] ;  /* 0x00400000b59c783b */ /* 0x000eae0000000200 */
[-C--:B-1----:R-:W-:Y:S08]  /*65d0*/  HMMA.16816.F32 R36, R160, R172.reuse, R36 ;  /* 0x000000aca024723c */ /* 0x082ff00000001824 */
[C---:B------:R-:W-:Y:S08]  /*65e0*/  HMMA.16816.F32 R40, R168.reuse, R172, R40 ;  /* 0x000000aca828723c */ /* 0x040ff00000001828 */
[-C--:B------:R-:W-:Y:S01]  /*65f0*/  HMMA.16816.F32 R44, R168, R174.reuse, R44 ;  /* 0x000000aea82c723c */ /* 0x080fe2000000182c */
[----:B------:R-:W1:Y:S07]  /*6600*/  LDSM.16.M88.4 R168, [R181+0x5000] ;  /* 0x00500000b5a8783b */ /* 0x000e6e0000000200 */
[----:B------:R-:W-:Y:S01]  /*6610*/  HMMA.16816.F32 R48, R160, R174, R48 ;  /* 0x000000aea030723c */ /* 0x000fe20000001830 */
[----:B------:R-:W3:Y:S07]  /*6620*/  LDSM.16.M88.4 R160, [R106+0x1c00] ;  /* 0x001c00006aa0783b */ /* 0x000eee0000000200 */
[-C--:B--2---:R-:W-:Y:S01]  /*6630*/  HMMA.16816.F32 R4, R156, R164.reuse, R4 ;  /* 0x000000a49c04723c */ /* 0x084fe20000001804 */
[----:B------:R-:W2:Y:S07]  /*6640*/  LDSM.16.M88.4 R172, [R106+0x2000] ;  /* 0x002000006aac783b */ /* 0x000eae0000000200 */
[C---:B-1----:R-:W-:Y:S08]  /*6650*/  HMMA.16816.F32 R8, R168.reuse, R164, R8 ;  /* 0x000000a4a808723c */ /* 0x042ff00000001808 */
        /* <DEDUP_REMOVED lines=8> */
[-C--:B--2---:R-:W-:Y:S08]  /*66e0*/  HMMA.16816.F32 R36, R156, R172.reuse, R36 ;  /* 0x000000ac9c24723c */ /* 0x084ff00000001824 */
[C---:B------:R-:W-:Y:S08]  /*66f0*/  HMMA.16816.F32 R40, R168.reuse, R172, R40 ;  /* 0x000000aca828723c */ /* 0x040ff00000001828 */
[-C--:B------:R-:W-:Y:S01]  /*6700*/  HMMA.16816.F32 R44, R168, R174.reuse, R44 ;  /* 0x000000aea82c723c */ /* 0x080fe2000000182c */
[----:B------:R-:W2:Y:S07]  /*6710*/  LDSM.16.M88.4 R168, [R182+0x5000] ;  /* 0x00500000b6a8783b */ /* 0x000eae0000000200 */
[----:B------:R-:W-:Y:S08]  /*6720*/  HMMA.16816.F32 R48, R156, R174, R48 ;  /* 0x000000ae9c30723c */ /* 0x000ff00000001830 */
[-C--:B-1----:R-:W-:Y:S11]  /*6730*/  HMMA.16816.F32 R4, R160, R164.reuse, R4 ;  /* 0x000000a4a004723c */ /* 0x082ff60000001804 */
[----:B------:R-:W-:Y:S11]  /*6740*/  @!UPT UIADD3 URZ, URZ, URZ, URZ ;  /* 0x0000003f3f3ff290 */ /* 0x000ff6000fffe03f */
[----:B------:R-:W-:Y:S02]  /*6750*/  @!UPT UIADD3 URZ, URZ, URZ, URZ ;  /* 0x0000003f3f3ff290 */ /* 0x000fe4000fffe03f */
[----:B------:R-:W-:Y:S01]  /*6760*/  FMUL.FTZ R2, R4, c[0x0][0x320] ;  /* 0x0000c80004027a20 */ /* 0x000fe20000410000 */
[C---:B--2---:R-:W-:Y:S03]  /*6770*/  HMMA.16816.F32 R8, R168.reuse, R164, R8 ;  /* 0x000000a4a808723c */ /* 0x044fe60000001808 */
[----:B------:R1:W2:Y:S05]  /*6780*/  MUFU.TANH R176, R2 ;  /* 0x0000000200b07308 */ /* 0x0002aa0000002400 */
[-C--:B------:R-:W-:Y:S08]  /*6790*/  HMMA.16816.F32 R12, R168, R166.reuse, R12 ;  /* 0x000000a6a80c723c */ /* 0x080ff0000000180c */
[C---:B------:R-:W-:Y:S08]  /*67a0*/  HMMA.16816.F32 R16, R160.reuse, R166, R16 ;  /* 0x000000a6a010723c */ /* 0x040ff00000001810 */
[----:B------:R-:W-:Y:S04]  /*67b0*/  FMUL.FTZ R3, R11, c[0x0][0x320] ;  /* 0x0000c8000b037a20 */ /* 0x000fe80000410000 */
[----:B------:R3:W4:Y:S01]  /*67c0*/  MUFU.TANH R199, R3 ;  /* 0x0000000300c77308 */ /* 0x0007220000002400 */
[----:B-1----:R-:W-:Y:S02]  /*67d0*/  FMUL.FTZ R2, R5, c[0x0][0x320] ;  /* 0x0000c80005027a20 */ /* 0x002fe40000410000 */
[----:B------:R-:W-:Y:S07]  /*67e0*/  FMUL.FTZ R10, R10, c[0x0][0x320] ;  /* 0x0000c8000a0a7a20 */ /* 0x000fee0000410000 */
[----:B------:R1:W1:Y:S10]  /*67f0*/  MUFU.TANH R193, R2 ;  /* 0x0000000200c17308 */ /* 0x0002740000002400 */
[----:B------:R-:W2:Y:S01]  /*6800*/  MUFU.TANH R194, R10 ;  /* 0x0000000a00c27308 */ /* 0x000ea20000002400 */
[----:B---3--:R-:W-:Y:S09]  /*6810*/  FMUL.FTZ R3, R19, c[0x0][0x320] ;  /* 0x0000c80013037a20 */ /* 0x008ff20000410000 */
[----:B------:R-:W3:Y:S01]  /*6820*/  MUFU.TANH R158, R3 ;  /* 0x00000003009e7308 */ /* 0x000ee20000002400 */
[----:B-1----:R-:W-:Y:S09]  /*6830*/  FMUL.FTZ R2, R6, c[0x0][0x320] ;  /* 0x0000c80006027a20 */ /* 0x002ff20000410000 */
[----:B------:R1:W1:Y:S02]  /*6840*/  MUFU.TANH R178, R2 ;  /* 0x0000000200b27308 */ /* 0x0002640000002400 */
[----:B-1----:R-:W-:Y:S02]  /*6850*/  FMUL.FTZ R2, R7, c[0x0][0x320] ;  /* 0x0000c80007027a20 */ /* 0x002fe40000410000 */
[----:B------:R-:W1:Y:S06]  /*6860*/  LDSM.16.M88.4 R4, [R185] ;  /* 0x00000000b904783b */ /* 0x000e6c0000000200 */
[----:B------:R5:W1:Y:S02]  /*6870*/  MUFU.TANH R179, R2 ;  /* 0x0000000200b37308 */ /* 0x000a640000002400 */
[----:B-----5:R-:W-:Y:S02]  /*6880*/  FMUL.FTZ R2, R8, c[0x0][0x320] ;  /* 0x0000c80008027a20 */ /* 0x020fe40000410000 */
[----:B------:R-:W-:Y:S06]  /*6890*/  FMUL.FTZ R8, R18, c[0x0][0x320] ;  /* 0x0000c80012087a20 */ /* 0x000fec0000410000 */
[----:B------:R5:W2:Y:S10]  /*68a0*/  MUFU.TANH R198, R2 ;  /* 0x0000000200c67308 */ /* 0x000ab40000002400 */
[----:B------:R-:W2:Y:S01]  /*68b0*/  MUFU.TANH R159, R8 ;  /* 0x00000008009f7308 */ /* 0x000ea20000002400 */
[-C--:B-1----:R-:W-:Y:S08]  /*68c0*/  HMMA.16816.F32 R20, R160, R4.reuse, R20 ;  /* 0x00000004a014723c */ /* 0x082ff00000001814 */
[C---:B------:R-:W-:Y:S04]  /*68d0*/  HMMA.16816.F32 R24, R168.reuse, R4, R24 ;  /* 0x00000004a818723c */ /* 0x040fe80000001818 */
[----:B-----5:R-:W-:Y:S02]  /*68e0*/  FMUL.FTZ R2, R9, c[0x0][0x320] ;  /* 0x0000c80009027a20 */ /* 0x020fe40000410000 */
[----:B------:R-:W-:Y:S02]  /*68f0*/  FMUL.FTZ R9, R17, c[0x0][0x320] ;  /* 0x0000c80011097a20 */ /* 0x000fe40000410000 */
[-C--:B------:R-:W-:Y:S01]  /*6900*/  HMMA.16816.F32 R28, R168, R6.reuse, R28 ;  /* 0x00000006a81c723c */ /* 0x080fe2000000181c */
[----:B------:R1:W1:Y:S07]  /*6910*/  MUFU.TANH R195, R2 ;  /* 0x0000000200c37308 */ /* 0x00026e0000002400 */
[C---:B------:R-:W-:Y:S03]  /*6920*/  HMMA.16816.F32 R32, R160.reuse, R6, R32 ;  /* 0x00000006a020723c */ /* 0x040fe60000001820 */
[----:B------:R5:W2:Y:S05]  /*6930*/  MUFU.TANH R164, R9 ;  /* 0x0000000900a47308 */ /* 0x000aaa0000002400 */
[----:B------:R-:W-:Y:S04]  /*6940*/  FMUL.FTZ R3, R27, c[0x0][0x320] ;  /* 0x0000c8001b037a20 */ /* 0x000fe80000410000 */
[----:B------:R-:W-:Y:S01]  /*6950*/  FMUL.FTZ R4, R26, c[0x0][0x320] ;  /* 0x0000c8001a047a20 */ /* 0x000fe20000410000 */
[----:B------:R-:W2:Y:S01]  /*6960*/  MUFU.TANH R208, R3 ;  /* 0x0000000300d07308 */ /* 0x000ea20000002400 */
[----:B-1----:R-:W-:Y:S09]  /*6970*/  FMUL.FTZ R2, R12, c[0x0][0x320] ;  /* 0x0000c8000c027a20 */ /* 0x002ff20000410000 */
[----:B------:R1:W1:Y:S01]  /*6980*/  MUFU.TANH R175, R2 ;  /* 0x0000000200af7308 */ /* 0x0002620000002400 */
[----:B-----5:R-:W5:Y:S01]  /*6990*/  LDSM.16.M88.4 R8, [R184] ;  /* 0x00000000b808783b */ /* 0x020f620000000200 */
[----:B------:R-:W-:Y:S08]  /*69a0*/  DEPBAR.LE SB0, 0x0 ;  /* 0x000080000000791a */ /* 0x000ff00000000000 */
[----:B------:R-:W2:Y:S01]  /*69b0*/  MUFU.TANH R207, R4 ;  /* 0x0000000400cf7308 */ /* 0x000ea20000002400 */
[----:B------:R-:W-:Y:S01]  /*69c0*/  BAR.SYNC.DEFER_BLOCKING 0x0 ;  /* 0x0000000000007b1d */ /* 0x000fe20000010000 */
[----:B-1----:R-:W-:Y:S08]  /*69d0*/  FMUL.FTZ R2, R13, c[0x0][0x320] ;  /* 0x0000c8000d027a20 */ /* 0x002ff00000410000 */
[----:B------:R1:W1:Y:S01]  /*69e0*/  MUFU.TANH R177, R2 ;  /* 0x0000000200b17308 */ /* 0x0002620000002400 */
[-C--:B-----5:R-:W-:Y:S05]  /*69f0*/  HMMA.16816.F32 R36, R160, R8.reuse, R36 ;  /* 0x00000008a024723c */ /* 0x0a0fea0000001824 */
[----:B-1----:R-:W-:Y:S03]  /*6a00*/  FMUL.FTZ R2, R14, c[0x0][0x320] ;  /* 0x0000c8000e027a20 */ /* 0x002fe60000410000 */
[C---:B------:R-:W-:Y:S01]  /*6a10*/  HMMA.16816.F32 R40, R168.reuse, R8, R40 ;  /* 0x00000008a828723c */ /* 0x040fe20000001828 */
[----:B------:R1:W1:Y:S07]  /*6a20*/  MUFU.TANH R197, R2 ;  /* 0x0000000200c57308 */ /* 0x00026e0000002400 */
[-C--:B------:R-:W-:Y:S08]  /*6a30*/  HMMA.16816.F32 R44, R168, R10.reuse, R44 ;  /* 0x0000000aa82c723c */ /* 0x080ff0000000182c */
[----:B------:R-:W-:Y:S04]  /*6a40*/  HMMA.16816.F32 R48, R160, R10, R48 ;  /* 0x0000000aa030723c */ /* 0x000fe80000001830 */
[----:B-1----:R-:W-:Y:S04]  /*6a50*/  FMUL.FTZ R2, R15, c[0x0][0x320] ;  /* 0x0000c8000f027a20 */ /* 0x002fe80000410000 */
[----:B------:R1:W1:Y:S04]  /*6a60*/  MUFU.TANH R196, R2 ;  /* 0x0000000200c47308 */ /* 0x0002680000002400 */
[----:B-1----:R-:W-:Y:S06]  /*6a70*/  FMUL.FTZ R2, R16, c[0x0][0x320] ;  /* 0x0000c80010027a20 */ /* 0x002fec0000410000 */
[----:B------:R1:W1:Y:S02]  /*6a80*/  MUFU.TANH R174, R2 ;  /* 0x0000000200ae7308 */ /* 0x0002640000002400 */
[----:B-1----:R-:W-:Y:S08]  /*6a90*/  FMUL.FTZ R2, R20, c[0x0][0x320] ;  /* 0x0000c80014027a20 */ /* 0x002ff00000410000 */
        /* <DEDUP_REMOVED lines=58> */
[----:B------:R1:W1:Y:S01]  /*6e40*/  MUFU.TANH R12, R2 ;  /* 0x00000002000c7308 */ /* 0x0002620000002400 */
[----:B------:R-:W-:-:S05]  /*6e50*/  @!P0 BRA `(.L_x_71) ;  /* 0x0000045000008947 */ /* 0x000fca0003800000 */
[----:B-1234-:R-:W-:Y:S02]  /*6e60*/  IMAD.MOV.U32 R2, RZ, RZ, 0x1 ;  /* 0x00000001ff027424 */ /* 0x01efe400078e00ff */
[----:B------:R-:W-:Y:S02]  /*6e70*/  IMAD R3, R209, 0x30, R244 ;  /* 0x00000030d1037824 */ /* 0x000fe400078e02f4 */
[----:B------:R-:W-:Y:S01]  /*6e80*/  IMAD.MOV.U32 R200, RZ, RZ, RZ ;  /* 0x000000ffffc87224 */ /* 0x000fe200078e00ff */
[----:B------:R-:W-:Y:S01]  /*6e90*/  ISETP.NE.AND P0, PT, R2, c[0x0][0x2b8], PT ;  /* 0x0000ae0002007a0c */ /* 0x000fe20003f05270 */
[----:B------:R-:W-:Y:S05]  /*6ea0*/  IMAD R2, R235, 0x20, R238 ;  /* 0x00000020eb027824 */ /* 0x000fea00078e02ee */
[----:B------:R-:W-:Y:S05]  /*6eb0*/  IADD3 R3, R3, -0x30, R2 ;  /* 0xffffffd003037810 */ /* 0x000fea0007ffe002 */
[--C-:B------:R-:W-:Y:S02]  /*6ec0*/  IMAD.MOV.U32 R2, RZ, RZ, R3.reuse ;  /* 0x000000ffff027224 */ /* 0x100fe400078e0003 */
[----:B------:R-:W-:Y:S05]  /*6ed0*/  @P0 IMAD.HI.U32 R4, R3, c[0x0][0x2bc], RZ ;  /* 0x0000af0003040a27 */ /* 0x000fea00078e00ff */
[----:B------:R-:W-:Y:S04]  /*6ee0*/  @P0 SHF.R.U32.HI R2, RZ, c[0x0][0x2c0], R4 ;  /* 0x0000b000ff020a19 */ /* 0x000fe80000011604 */
[C---:B------:R-:W-:Y:S04]  /*6ef0*/  @!P1 IADD3 R5, P0, R2.reuse, R242, RZ ;  /* 0x000000f202059210 */ /* 0x040fe80007f1e0ff */
[----:B------:R-:W-:Y:S01]  /*6f00*/  @!P1 LEA.HI.X.SX32 R6, R2, R248, 0x1, P0 ;  /* 0x000000f802069211 */ /* 0x000fe200000f0eff */
[----:B------:R-:W-:Y:S01]  /*6f10*/  IMAD.MOV R2, RZ, RZ, -R2 ;  /* 0x000000ffff027224 */ /* 0x000fe200078e0a02 */
[C---:B------:R-:W-:Y:S03]  /*6f20*/  @!P1 LEA R4, P0, R5.reuse, c[0x0][0x2a0], 0x2 ;  /* 0x0000a80005049a11 */ /* 0x040fe600078010ff */
[----:B------:R-:W-:Y:S01]  /*6f30*/  IMAD R201, R2, c[0x0][0x2b8], R3 ;  /* 0x0000ae0002c97a24 */ /* 0x000fe200078e0203 */
[----:B------:R-:W-:Y:S04]  /*6f40*/  @!P1 LEA.HI.X R5, R5, c[0x0][0x2a4], R6, 0x2, P0 ;  /* 0x0000a90005059a11 */ /* 0x000fe800000f1406 */
[----:B------:R-:W-:Y:S01]  /*6f50*/  SHF.R.S32.HI R2, RZ, 0x1f, R201 ;  /* 0x0000001fff027819 */ /* 0x000fe200000114c9 */
[----:B------:R1:W2:Y:S04]  /*6f60*/  @!P1 LDG.E R200, [R4.64] ;  /* 0x0000000604c89981 */ /* 0x0002a8000c1e1900 */
[----:B-1----:R-:W-:Y:S01]  /*6f70*/  IMAD R4, R2, c[0x0][0x1e0], RZ ;  /* 0x0000780002047a24 */ /* 0x002fe200078e02ff */
[----:B------:R-:W-:Y:S01]  /*6f80*/  IADD3 R5, -R238, 0x30, RZ ;  /* 0x00000030ee057810 */ /* 0x000fe20007ffe1ff */
[----:B------:R-:W-:Y:S03]  /*6f90*/  IMAD.WIDE.U32 R2, R201, c[0x0][0x1e0], RZ ;  /* 0x00007800c9027a25 */ /* 0x000fe600078e00ff */
[----:B------:R-:W-:Y:S01]  /*6fa0*/  ISETP.GE.AND P5, PT, R5, 0x1, PT ;  /* 0x000000010500780c */ /* 0x000fe20003fa6270 */
[----:B------:R-:W-:Y:S04]  /*6fb0*/  IMAD R4, R201, c[0x0][0x1e4], R4 ;  /* 0x00007900c9047a24 */ /* 0x000fe800078e0204 */
[----:B------:R-:W-:Y:S01]  /*6fc0*/  IMAD.IADD R3, R3, 0x1, R4 ;  /* 0x0000000103037824 */ /* 0x000fe200078e0204 */
[----:B--2---:R-:W-:Y:S03]  /*6fd0*/  SHF.R.S32.HI R4, RZ, 0x1f, R200 ;  /* 0x0000001fff047819 */ /* 0x004fe600000114c8 */
[----:B------:R-:W-:Y:S04]  /*6fe0*/  IMAD.WIDE.U32 R2, R200, c[0x0][0x1f0], R2 ;  /* 0x00007c00c8027a25 */ /* 0x000fe800078e0002 */
[----:B------:R-:W-:Y:S01]  /*6ff0*/  IMAD R4, R4, c[0x0][0x1f0], RZ ;  /* 0x00007c0004047a24 */ /* 0x000fe200078e02ff */
[----:B------:R-:W-:Y:S03]  /*7000*/  IADD3 R2, P2, R240, R2, RZ ;  /* 0x00000002f0027210 */ /* 0x000fe60007f5e0ff */
[----:B------:R-:W-:Y:S01]  /*7010*/  IMAD R4, R200, c[0x0][0x1f4], R4 ;  /* 0x00007d00c8047a24 */ /* 0x000fe200078e0204 */
[C---:B------:R-:W-:Y:S04]  /*7020*/  LEA R11, P0, R2.reuse, c[0x0][0x1c8], 0x1 ;  /* 0x00007200020b7a11 */ /* 0x040fe800078008ff */
[----:B------:R-:W-:Y:S04]  /*7030*/  IADD3.X R3, R245, R3, R4, P2, !PT ;  /* 0x00000003f5037210 */ /* 0x000fe800017fe404 */
[----:B------:R-:W-:Y:S01]  /*7040*/  LEA.HI.X R10, R2, c[0x0][0x1cc], R3, 0x1, P0 ;  /* 0x00007300020a7a11 */ /* 0x000fe200000f0c03 */
[----:B------:R-:W-:-:S05]  /*7050*/  BRA.DIV ~URZ, `(.L_x_72) ;  /* 0x00007b327f007947 */ /* 0x000fca000b800000 */
[----:B------:R1:W2:Y:S02]  /*7060*/  SHFL.IDX PT, R4, R10, RZ, 0x1c1f ;  /* 0x001c1fff0a047589 */ /* 0x0002a400000e0000 */
.L_x_162:
[----:B------:R-:W-:-:S05]  /*7070*/  BRA.DIV ~URZ, `(.L_x_73) ;  /* 0x00007b827f007947 */ /* 0x000fca000b800000 */
[----:B------:R3:W4:Y:S02]  /*7080*/  SHFL.IDX PT, R2, R11, RZ, 0x1c1f ;  /* 0x001c1fff0b027589 */ /* 0x00072400000e0000 */
.L_x_163:
[----:B------:R-:W-:Y:S02]  /*7090*/  SHF.R.S32.HI R3, RZ, 0x1f, R204 ;  /* 0x0000001fff037819 */ /* 0x000fe400000114cc */
[-C--:B----4-:R-:W-:Y:S02]  /*70a0*/  @P5 LEA R8, P0, R204, R2.reuse, 0x1 ;  /* 0x00000002cc085211 */ /* 0x090fe400078008ff */
[----:B------:R-:W-:Y:S02]  /*70b0*/  @P5 LEA R6, P2, R236, R2, 0x1 ;  /* 0x00000002ec065211 */ /* 0x000fe400078408ff */
[----:B--2---:R-:W-:Y:S02]  /*70c0*/  @P5 LEA.HI.X R9, R204, R4, R3, 0x1, P0 ;  /* 0x00000004cc095211 */ /* 0x004fe400000f0c03 */
[----:B------:R-:W-:Y:S02]  /*70d0*/  SHF.R.S32.HI R30, RZ, 0x1f, R236 ;  /* 0x0000001fff1e7819 */ /* 0x000fe400000114ec */
[C---:B------:R-:W-:Y:S01]  /*70e0*/  @P5 LEA R2, P0, R237.reuse, R2, 0x1 ;  /* 0x00000002ed025211 */ /* 0x040fe200078008ff */
[----:B------:R-:W-:Y:S01]  /*70f0*/  @!PT LDS RZ, [RZ] ;  /* 0x00000000fffff984 */ /* 0x000fe20000000800 */
[----:B------:R-:W-:Y:S01]  /*7100*/  @!PT LDS RZ, [RZ] ;  /* 0x00000000fffff984 */ /* 0x000fe20000000800 */
[----:B------:R-:W-:Y:S01]  /*7110*/  @!PT LDS RZ, [RZ] ;  /* 0x00000000fffff984 */ /* 0x000fe20000000800 */
[----:B------:R2:W-:Y:S01]  /*7120*/  @P5 LDGSTS.E.BYPASS.LTC128B.128 [R192+0x3c80], [R8.64], !P4 ;  /* 0x03c8000008c05fae */ /* 0x0005e2000e101d46 */
[-C--:B------:R-:W-:Y:S02]  /*7130*/  @P5 LEA.HI.X R7, R236, R4.reuse, R30, 0x1, P2 ;  /* 0x00000004ec075211 */ /* 0x080fe400010f0c1e */
[----:B------:R-:W-:Y:S03]  /*7140*/  SHF.R.S32.HI R29, RZ, 0x1f, R237 ;  /* 0x0000001fff1d7819 */ /* 0x000fe600000114ed */
[----:B------:R2:W-:Y:S01]  /*7150*/  @P5 LDGSTS.E.BYPASS.LTC128B.128 [R192+0x4880], [R6.64], !P3 ;  /* 0x0488000006c05fae */ /* 0x0005e2000d901d46 */
[----:B------:R-:W-:Y:S02]  /*7160*/  @P5 LEA.HI.X R3, R237, R4, R29, 0x1, P0 ;  /* 0x00000004ed035211 */ /* 0x000fe400000f0c1d */
[----:B------:R-:W-:Y:S03]  /*7170*/  ISETP.GE.AND P0, PT, R5, 0x21, PT ;  /* 0x000000210500780c */ /* 0x000fe60003f06270 */
[----:B------:R2:W-:Y:S01]  /*7180*/  @P5 LDGSTS.E.BYPASS.LTC128B.128 [R192+0x5480], [R2.64], !P6 ;  /* 0x0548000002c05fae */ /* 0x0005e2000f101d46 */
[----:B------:R-:W-:-:S05]  /*7190*/  BRA.DIV ~URZ, `(.L_x_74) ;  /* 0x00007ad27f007947 */ /* 0x000fca000b800000 */
[----:B------:R4:W1:Y:S04]  /*71a0*/  SHFL.IDX PT, R4, R10, 0x1, 0x1c1f ;  /* 0x003c1f000a047f89 */ /* 0x00086800000e0000 */
[----:B--2---:R4:W2:Y:S02]  /*71b0*/  SHFL.IDX PT, R2, R11, 0x1, 0x1c1f ;  /* 0x003c1f000b027f89 */ /* 0x0048a400000e0000 */
.L_x_164:
[-C--:B--2---:R-:W-:Y:S02]  /*71c0*/  @P0 LEA R8, P2, R204, R2.reuse, 0x1 ;  /* 0x00000002cc080211 */ /* 0x084fe400078408ff */
[----:B------:R-:W-:Y:S02]  /*71d0*/  SHF.R.S32.HI R3, RZ, 0x1f, R204 ;  /* 0x0000001fff037819 */ /* 0x000fe400000114cc */
[----:B------:R-:W-:Y:S02]  /*71e0*/  @P0 LEA R6, P5, R236, R2, 0x1 ;  /* 0x00000002ec060211 */ /* 0x000fe400078a08ff */
[----:B-1----:R-:W-:Y:S02]  /*71f0*/  @P0 LEA.HI.X R9, R204, R4, R3, 0x1, P2 ;  /* 0x00000004cc090211 */ /* 0x002fe400010f0c03 */
[----:B----4-:R-:W-:Y:S02]  /*7200*/  SHF.R.S32.HI R10, RZ, 0x1f, R236 ;  /* 0x0000001fff0a7819 */ /* 0x010fe400000114ec */
        /* <DEDUP_REMOVED lines=8> */
[----:B------:R-:W-:Y:S05]  /*7290*/  @P0 LEA.HI.X R3, R237, R4, R5, 0x1, P2 ;  /* 0x00000004ed030211 */ /* 0x000fea00010f0c05 */
[----:B------:R1:W-:Y:S02]  /*72a0*/  @P0 LDGSTS.E.BYPASS.LTC128B.128 [R192+0x5c80], [R2.64], !P6 ;  /* 0x05c8000002c00fae */ /* 0x0003e4000f101d46 */
.L_x_71:
[----:B--234-:R-:W-:Y:S05]  /*72b0*/  BSYNC B0 ;  /* 0x0000000000007941 */ /* 0x01cfea0003800000 */
.L_x_70:
[----:B------:R-:W-:Y:S01]  /*72c0*/  FMNMX.FTZ R5, R176, R104, !PT ;  /* 0x00000068b0057209 */ /* 0x000fe20007810000 */
[----:B------:R-:W0:Y:S01]  /*72d0*/  LDGDEPBAR ;  /* 0x00000000000079af */ /* 0x000e220000000000 */
[----:B------:R-:W-:Y:S02]  /*72e0*/  FMNMX.FTZ R4, R178, R103, !PT ;  /* 0x00000067b2047209 */ /* 0x000fe40007810000 */
[----:B-1----:R-:W-:Y:S02]  /*72f0*/  FMNMX.FTZ R3, R198, R102, !PT ;  /* 0x00000066c6037209 */ /* 0x002fe40007810000 */
        /* <DEDUP_REMOVED lines=45> */
[----:B------:R-:W-:-:S05]  /*75d0*/  BRA.DIV ~URZ, `(.L_x_75) ;  /* 0x000077627f007947 */ /* 0x000fca000b800000 */
[----:B------:R1:W2:Y:S02]  /*75e0*/  SHFL.BFLY PT, R2, R4, 0x2, 0x1f ;  /* 0x0c401f0004027f89 */ /* 0x0002a400000e0000 */
.L_x_165:
[----:B--2---:R-:W-:Y:S01]  /*75f0*/  FMNMX.FTZ R6, R4, R2, !PT ;  /* 0x0000000204067209 */ /* 0x004fe20007810000 */
[----:B------:R-:W-:-:S05]  /*7600*/  BRA.DIV ~URZ, `(.L_x_76) ;  /* 0x000077827f007947 */ /* 0x000fca000b800000 */
[----:B------:R-:W-:Y:S04]  /*7610*/  SHFL.BFLY PT, R3, R5, 0x2, 0x1f ;  /* 0x0c401f0005037f89 */ /* 0x000fe800000e0000 */
[----:B------:R-:W-:Y:S04]  /*7620*/  SHFL.BFLY PT, R2, R7, 0x2, 0x1f ;  /* 0x0c401f0007027f89 */ /* 0x000fe800000e0000 */
[----:B-1----:R-:W1:Y:S02]  /*7630*/  SHFL.BFLY PT, R4, R8, 0x2, 0x1f ;  /* 0x0c401f0008047f89 */ /* 0x002e6400000e0000 */
[----:B-1----:R-:W-:Y:S02]  /*7640*/  FMNMX.FTZ R4, R8, R4, !PT ;  /* 0x0000000408047209 */ /* 0x002fe40007810000 */
[----:B------:R-:W-:Y:S02]  /*7650*/  FMNMX.FTZ R3, R5, R3, !PT ;  /* 0x0000000305037209 */ /* 0x000fe40007810000 */
[----:B------:R-:W-:Y:S02]  /*7660*/  FMNMX.FTZ R5, R7, R2, !PT ;  /* 0x0000000207057209 */ /* 0x000fe40007810000 */
[----:B------:R-:W1:Y:S04]  /*7670*/  SHFL.BFLY PT, R7, R6, 0x1, 0x1f ;  /* 0x0c201f0006077f89 */ /* 0x000e6800000e0000 */
[----:B------:R-:W2:Y:S04]  /*7680*/  SHFL.BFLY PT, R9, R3, 0x1, 0x1f ;  /* 0x0c201f0003097f89 */ /* 0x000ea800000e0000 */
[----:B------:R-:W3:Y:S04]  /*7690*/  SHFL.BFLY PT, R10, R5, 0x1, 0x1f ;  /* 0x0c201f00050a7f89 */ /* 0x000ee800000e0000 */
[----:B------:R4:W4:Y:S01]  /*76a0*/  SHFL.BFLY PT, R2, R4, 0x1, 0x1f ;  /* 0x0c201f0004027f89 */ /* 0x00092200000e0000 */
[----:B-1----:R-:W-:Y:S02]  /*76b0*/  FMNMX.FTZ R104, R6, R7, !PT ;  /* 0x0000000706687209 */ /* 0x002fe40007810000 */
[----:B--2---:R-:W-:Y:S02]  /*76c0*/  FMNMX.FTZ R103, R3, R9, !PT ;  /* 0x0000000903677209 */ /* 0x004fe40007810000 */
[----:B---3--:R-:W-:Y:S02]  /*76d0*/  FMNMX.FTZ R102, R5, R10, !PT ;  /* 0x0000000a05667209 */ /* 0x008fe40007810000 */
.L_x_166:
[----:B------:R-:W-:Y:S01]  /*76e0*/  FADD.FTZ R0, -R104, R0 ;  /* 0x0000000068007221 */ /* 0x000fe20000010100 */
[----:B----4-:R-:W-:Y:S01]  /*76f0*/  FMNMX.FTZ R2, R2, R4, !PT ;  /* 0x0000000402027209 */ /* 0x010fe20007810000 */
[----:B------:R-:W-:Y:S01]  /*7700*/  FMUL.FTZ R7, R104, c[0x0][0x2d0] ;  /* 0x0000b40068077a20 */ /* 0x000fe20000410000 */
[----:B------:R-:W-:Y:S01]  /*7710*/  WARPSYNC 0xffffffff ;  /* 0xffffffff00007948 */ /* 0x000fe20003800000 */
[----:B------:R-:W-:Y:S01]  /*7720*/  FMUL.FTZ R0, R0, c[0x0][0x2d0] ;  /* 0x0000b40000007a20 */ /* 0x000fe20000410000 */
[----:B------:R-:W-:Y:S01]  /*7730*/  LDSM.16.MT88.4 R40, [R180] ;  /* 0x00000000b428783b */ /* 0x000fe20000004200 */
[----:B------:R-:W-:Y:S01]  /*7740*/  FMUL.FTZ R6, R103, c[0x0][0x2d0] ;  /* 0x0000b40067067a20 */ /* 0x000fe20000410000 */
[----:B------:R-:W-:Y:S01]  /*7750*/  ISETP.GT.AND P0, PT, R209, R239, PT ;  /* 0x000000efd100720c */ /* 0x000fe20003f04270 */
[----:B------:R1:W2:Y:S01]  /*7760*/  MUFU.EX2 R3, R0 ;  /* 0x0000000000037308 */ /* 0x0002a20000000800 */
[--C-:B------:R-:W-:Y:S02]  /*7770*/  FFMA.FTZ R10, R174, c[0x0][0x2d0], -R7.reuse ;  /* 0x0000b400ae0a7a23 */ /* 0x100fe40000010807 */
[--C-:B------:R-:W-:Y:S02]  /*7780*/  FFMA.FTZ R5, R179, c[0x0][0x2d0], -R6.reuse ;  /* 0x0000b400b3057a23 */ /* 0x100fe40000010806 */
[--C-:B------:R-:W-:Y:S02]  /*7790*/  FFMA.FTZ R9, R164, c[0x0][0x2d0], -R7.reuse ;  /* 0x0000b400a4097a23 */ /* 0x100fe40000010807 */
[--C-:B------:R-:W-:Y:S02]  /*77a0*/  FFMA.FTZ R164, R25, c[0x0][0x2d0], -R7.reuse ;  /* 0x0000b40019a47a23 */ /* 0x100fe40000010807 */
[--C-:B------:R-:W-:Y:S01]  /*77b0*/  FFMA.FTZ R161, R26, c[0x0][0x2d0], -R6.reuse ;  /* 0x0000b4001aa17a23 */ /* 0x100fe20000010806 */
[----:B------:R3:W-:Y:S01]  /*77c0*/  MUFU.EX2 R213, R5 ;  /* 0x0000000500d57308 */ /* 0x0007e20000000800 */
[--C-:B------:R-:W-:Y:S02]  /*77d0*/  FFMA.FTZ R160, R24, c[0x0][0x2d0], -R6.reuse ;  /* 0x0000b40018a07a23 */ /* 0x100fe40000010806 */
[--C-:B------:R-:W-:Y:S02]  /*77e0*/  FFMA.FTZ R168, R167, c[0x0][0x2d0], -R7.reuse ;  /* 0x0000b400a7a87a23 */ /* 0x100fe40000010807 */
[--C-:B------:R-:W-:Y:S02]  /*77f0*/  FFMA.FTZ R167, R27, c[0x0][0x2d0], -R7.reuse ;  /* 0x0000b4001ba77a23 */ /* 0x100fe40000010807 */
[----:B------:R-:W4:Y:S01]  /*7800*/  LDSM.16.MT88.4 R24, [R107] ;  /* 0x000000006b18783b */ /* 0x000f220000004200 */
[--C-:B------:R-:W-:Y:S02]  /*7810*/  FFMA.FTZ R11, R193, c[0x0][0x2d0], -R7.reuse ;  /* 0x0000b400c10b7a23 */ /* 0x100fe40000010807 */
[----:B------:R5:W-:Y:S01]  /*7820*/  MUFU.EX2 R217, R10 ;  /* 0x0000000a00d97308 */ /* 0x000be20000000800 */
[--C-:B------:R-:W-:Y:S02]  /*7830*/  FFMA.FTZ R169, R173, c[0x0][0x2d0], -R7.reuse ;  /* 0x0000b400ada97a23 */ /* 0x100fe40000010807 */
[--C-:B------:R-:W-:Y:S02]  /*7840*/  FFMA.FTZ R163, R172, c[0x0][0x2d0], -R6.reuse ;  /* 0x0000b400aca37a23 */ /* 0x100fe40000010806 */
[--C-:B-1----:R-:W-:Y:S02]  /*7850*/  FFMA.FTZ R0, R176, c[0x0][0x2d0], -R7.reuse ;  /* 0x0000b400b0007a23 */ /* 0x102fe40000010807 */
[--C-:B------:R-:W-:Y:S02]  /*7860*/  FFMA.FTZ R176, R20, c[0x0][0x2d0], -R6.reuse ;  /* 0x0000b40014b07a23 */ /* 0x100fe40000010806 */
[--C-:B------:R-:W-:Y:S01]  /*7870*/  FFMA.FTZ R162, R166, c[0x0][0x2d0], -R6.reuse ;  /* 0x0000b400a6a27a23 */ /* 0x100fe20000010806 */
[----:B------:R1:W-:Y:S01]  /*7880*/  MUFU.EX2 R30, R0 ;  /* 0x00000000001e7308 */ /* 0x0003e20000000800 */
[----:B------:R-:W-:Y:S02]  /*7890*/  FFMA.FTZ R173, R12, c[0x0][0x2d0], -R6 ;  /* 0x0000b4000cad7a23 */ /* 0x000fe40000010806 */
[--C-:B------:R-:W-:Y:S02]  /*78a0*/  FFMA.FTZ R193, R21, c[0x0][0x2d0], -R7.reuse ;  /* 0x0000b40015c17a23 */ /* 0x100fe40000010807 */
[----:B---3--:R-:W-:Y:S02]  /*78b0*/  FMUL.FTZ R5, R102, c[0x0][0x2d0] ;  /* 0x0000b40066057a20 */ /* 0x008fe40000410000 */
[----:B------:R-:W-:Y:S02]  /*78c0*/  FFMA.FTZ R179, R15, c[0x0][0x2d0], -R7 ;  /* 0x0000b4000fb37a23 */ /* 0x000fe40000010807 */
[--C-:B------:R-:W-:Y:S01]  /*78d0*/  FFMA.FTZ R172, R19, c[0x0][0x2d0], -R5.reuse ;  /* 0x0000b40013ac7a23 */ /* 0x100fe20000010805 */
[----:B------:R3:W-:Y:S01]  /*78e0*/  MUFU.EX2 R232, R9 ;  /* 0x0000000900e87308 */ /* 0x0007e20000000800 */
[--C-:B------:R-:W-:Y:S02]  /*78f0*/  FFMA.FTZ R166, R18, c[0x0][0x2d0], -R5.reuse ;  /* 0x0000b40012a67a23 */ /* 0x100fe40000010805 */
[--C-:B------:R-:W-:Y:S02]  /*7900*/  FFMA.FTZ R174, R16, c[0x0][0x2d0], -R5.reuse ;  /* 0x0000b40010ae7a23 */ /* 0x100fe40000010805 */
[--C-:B-----5:R-:W-:Y:S05]  /*7910*/  FFMA.FTZ R10, R198, c[0x0][0x2d0], -R5.reuse ;  /* 0x0000b400c60a7a23 */ /* 0x120fea0000010805 */
[----:B------:R-:W5:Y:S01]  /*7920*/  MUFU.EX2 R215, R11 ;  /* 0x0000000b00d77308 */ /* 0x000f620000000800 */
[----:B-1----:R-:W-:Y:S04]  /*7930*/  FADD.FTZ R0, -R103, R100 ;  /* 0x0000006467007221 */ /* 0x002fe80000010100 */
[----:B------:R-:W-:Y:S05]  /*7940*/  FMUL.FTZ R0, R0, c[0x0][0x2d0] ;  /* 0x0000b40000007a20 */ /* 0x000fea0000410000 */
[----:B------:R-:W-:Y:S01]  /*7950*/  MUFU.EX2 R210, R10 ;  /* 0x0000000a00d27308 */ /* 0x000fe20000000800 */
[----:B---3--:R-:W-:Y:S02]  /*7960*/  FFMA.FTZ R9, R195, c[0x0][0x2d0], -R5 ;  /* 0x0000b400c3097a23 */ /* 0x008fe40000010805 */
[--C-:B------:R-:W-:Y:S07]  /*7970*/  FFMA.FTZ R195, R23, c[0x0][0x2d0], -R7.reuse ;  /* 0x0000b40017c37a23 */ /* 0x100fee0000010807 */
[----:B------:R1:W-:Y:S10]  /*7980*/  MUFU.EX2 R8, R0 ;  /* 0x0000000000087308 */ /* 0x0003f40000000800 */
[----:B------:R-:W-:Y:S10]  /*7990*/  MUFU.EX2 R211, R9 ;  /* 0x0000000900d37308 */ /* 0x000ff40000000800 */
[----:B------:R-:W-:Y:S01]  /*79a0*/  MUFU.EX2 R222, R168 ;  /* 0x000000a800de7308 */ /* 0x000fe20000000800 */
[--C-:B-1----:R-:W-:Y:S02]  /*79b0*/  FFMA.FTZ R0, R178, c[0x0][0x2d0], -R6.reuse ;  /* 0x0000b400b2007a23 */ /* 0x102fe40000010806 */
[----:B------:R-:W-:Y:S07]  /*79c0*/  FFMA.FTZ R178, R14, c[0x0][0x2d0], -R7 ;  /* 0x0000b4000eb27a23 */ /* 0x000fee0000010807 */
[----:B------:R1:W3:Y:S10]  /*79d0*/  MUFU.EX2 R29, R0 ;  /* 0x00000000001d7308 */ /* 0x0002f40000000800 */
[----:B------:R-:W-:Y:S10]  /*79e0*/  MUFU.EX2 R218, R163 ;  /* 0x000000a300da7308 */ /* 0x000ff40000000800 */
[----:B------:R-:W-:Y:S01]  /*79f0*/  MUFU.EX2 R220, R162 ;  /* 0x000000a200dc7308 */ /* 0x000fe20000000800 */
[--C-:B-1----:R-:W-:Y:S02]  /*7a00*/  FFMA.FTZ R0, R159, c[0x0][0x2d0], -R6.reuse ;  /* 0x0000b4009f007a23 */ /* 0x102fe40000010806 */
[--C-:B------:R-:W-:Y:S02]  /*7a10*/  FFMA.FTZ R159, R165, c[0x0][0x2d0], -R5.reuse ;  /* 0x0000b400a59f7a23 */ /* 0x100fe40000010805 */
[----:B------:R-:W-:Y:S05]  /*7a20*/  FFMA.FTZ R165, R17, c[0x0][0x2d0], -R5 ;  /* 0x0000b40011a57a23 */ /* 0x000fea0000010805 */
[----:B------:R1:W-:Y:S10]  /*7a30*/  MUFU.EX2 R230, R0 ;  /* 0x0000000000e67308 */ /* 0x0003f40000000800 */
[----:B------:R-:W-:Y:S10]  /*7a40*/  MUFU.EX2 R223, R167 ;  /* 0x000000a700df7308 */ /* 0x000ff40000000800 */
[----:B------:R-:W-:Y:S01]  /*7a50*/  MUFU.EX2 R225, R164 ;  /* 0x000000a400e17308 */ /* 0x000fe20000000800 */
[----:B-1----:R-:W-:Y:S02]  /*7a60*/  FFMA.FTZ R0, R158, c[0x0][0x2d0], -R6 ;  /* 0x0000b4009e007a23 */ /* 0x002fe40000010806 */
[----:B------:R-:W-:Y:S07]  /*7a70*/  FMUL.FTZ R158, R2, c[0x0][0x2d0] ;  /* 0x0000b400029e7a20 */ /* 0x000fee0000410000 */
[----:B------:R1:W1:Y:S01]  /*7a80*/  MUFU.EX2 R231, R0 ;  /* 0x0000000000e77308 */ /* 0x0002620000000800 */
[--C-:B------:R-:W-:Y:S02]  /*7a90*/  FFMA.FTZ R4, R194, c[0x0][0x2d0], -R158.reuse ;  /* 0x0000b400c2047a23 */ /* 0x100fe4000001089e */
[--C-:B------:R-:W-:Y:S07]  /*7aa0*/  FFMA.FTZ R9, R196, c[0x0][0x2d0], -R158.reuse ;  /* 0x0000b400c4097a23 */ /* 0x100fee000001089e */
[----:B------:R2:W-:Y:S10]  /*7ab0*/  MUFU.EX2 R198, R4 ;  /* 0x0000000400c67308 */ /* 0x0005f40000000800 */
[----:B------:R-:W-:Y:S01]  /*7ac0*/  MUFU.EX2 R226, R9 ;  /* 0x0000000900e27308 */ /* 0x000fe20000000800 */
[----:B-1----:R-:W-:Y:S02]  /*7ad0*/  FADD.FTZ R0, -R102, R105 ;  /* 0x0000006966007221 */ /* 0x002fe40000010100 */
[--C-:B------:R-:W-:Y:S02]  /*7ae0*/  FFMA.FTZ R105, R157, c[0x0][0x2d0], -R5.reuse ;  /* 0x0000b4009d697a23 */ /* 0x100fe40000010805 */
[----:B------:R-:W-:Y:S02]  /*7af0*/  FMUL.FTZ R0, R0, c[0x0][0x2d0] ;  /* 0x0000b40000007a20 */ /* 0x000fe40000410000 */
[--C-:B------:R-:W-:Y:S03]  /*7b00*/  FFMA.FTZ R157, R28, c[0x0][0x2d0], -R5.reuse ;  /* 0x0000b4001c9d7a23 */ /* 0x100fe60000010805 */
[----:B------:R-:W-:Y:S01]  /*7b10*/  MUFU.EX2 R221, R161 ;  /* 0x000000a100dd7308 */ /* 0x000fe20000000800 */
[----:B--2---:R-:W-:Y:S09]  /*7b20*/  FFMA.FTZ R4, R199, c[0x0][0x2d0], -R158 ;  /* 0x0000b400c7047a23 */ /* 0x004ff2000001089e */
[----:B------:R1:W-:Y:S10]  /*7b30*/  MUFU.EX2 R100, R0 ;  /* 0x0000000000647308 */ /* 0x0003f40000000800 */
[----:B------:R-:W2:Y:S10]  /*7b40*/  MUFU.EX2 R194, R4 ;  /* 0x0000000400c27308 */ /* 0x000eb40000000800 */
[----:B------:R-:W-:Y:S01]  /*7b50*/  MUFU.EX2 R224, R160 ;  /* 0x000000a000e07308 */ /* 0x000fe20000000800 */
[--C-:B-1----:R-:W-:Y:S02]  /*7b60*/  FFMA.FTZ R0, R175, c[0x0][0x2d0], -R5.reuse ;  /* 0x0000b400af007a23 */ /* 0x102fe40000010805 */
[--C-:B------:R-:W-:Y:S07]  /*7b70*/  FFMA.FTZ R175, R13, c[0x0][0x2d0], -R6.reuse ;  /* 0x0000b4000daf7a23 */ /* 0x100fee0000010806 */
[----:B------:R1:W-:Y:S10]  /*7b80*/  MUFU.EX2 R228, R0 ;  /* 0x0000000000e47308 */ /* 0x0003f40000000800 */
[----:B------:R2:W-:Y:S10]  /*7b90*/  MUFU.EX2 R216, R105 ;  /* 0x0000006900d87308 */ /* 0x0005f40000000800 */
[----:B------:R-:W-:Y:S01]  /*7ba0*/  MUFU.EX2 R193, R193 ;  /* 0x000000c100c17308 */ /* 0x000fe20000000800 */
[----:B-1----:R-:W-:Y:S02]  /*7bb0*/  FFMA.FTZ R0, R177, c[0x0][0x2d0], -R5 ;  /* 0x0000b400b1007a23 */ /* 0x002fe40000010805 */
[----:B------:R-:W-:Y:S02]  /*7bc0*/  FFMA.FTZ R177, R22, c[0x0][0x2d0], -R6 ;  /* 0x0000b40016b17a23 */ /* 0x000fe40000010806 */
[--C-:B------:R-:W-:Y:S05]  /*7bd0*/  FFMA.FTZ R6, R197, c[0x0][0x2d0], -R158.reuse ;  /* 0x0000b400c5067a23 */ /* 0x100fea000001089e */
[----:B------:R1:W1:Y:S01]  /*7be0*/  MUFU.EX2 R229, R0 ;  /* 0x0000000000e57308 */ /* 0x0002620000000800 */
[--C-:B--2---:R-:W-:Y:S09]  /*7bf0*/  FFMA.FTZ R105, R202, c[0x0][0x2d0], -R158.reuse ;  /* 0x0000b400ca697a23 */ /* 0x104ff2000001089e */
[----:B------:R-:W2:Y:S10]  /*7c00*/  MUFU.EX2 R227, R6 ;  /* 0x0000000600e37308 */ /* 0x000eb40000000800 */
[----:B------:R-:W-:Y:S01]  /*7c10*/  MUFU.EX2 R176, R176 ;  /* 0x000000b000b07308 */ /* 0x000fe20000000800 */
[----:B-1----:R-:W-:Y:S02]  /*7c20*/  FADD.FTZ R0, -R2, R101 ;  /* 0x0000006502007221 */ /* 0x002fe40000010100 */
[----:B------:R-:W-:Y:S02]  /*7c30*/  FFMA.FTZ R101, R156, c[0x0][0x2d0], -R5 ;  /* 0x0000b4009c657a23 */ /* 0x000fe40000010805 */
[----:B------:R-:W-:Y:S05]  /*7c40*/  FMUL.FTZ R0, R0, c[0x0][0x2d0] ;  /* 0x0000b40000007a20 */ /* 0x000fea0000410000 */
[----:B------:R1:W-:Y:S10]  /*7c50*/  MUFU.EX2 R219, R101 ;  /* 0x0000006500db7308 */ /* 0x0003f40000000800 */
[----:B------:R-:W2:Y:S10]  /*7c60*/  MUFU.EX2 R0, R0 ;  /* 0x0000000000007308 */ /* 0x000eb40000000800 */
[----:B------:R-:W-:Y:S01]  /*7c70*/  MUFU.EX2 R179, R179 ;  /* 0x000000b300b37308 */ /* 0x000fe20000000800 */
[----:B-1----:R-:W-:Y:S09]  /*7c80*/  FFMA.FTZ R101, R203, c[0x0][0x2d0], -R158 ;  /* 0x0000b400cb657a23 */ /* 0x002ff2000001089e */
[----:B------:R-:W-:Y:S10]  /*7c90*/  MUFU.EX2 R178, R178 ;  /* 0x000000b200b27308 */ /* 0x000ff40000000800 */
[----:B------:R-:W-:Y:S10]  /*7ca0*/  MUFU.EX2 R175, R175 ;  /* 0x000000af00af7308 */ /* 0x000ff40000000800 */
[----:B------:R-:W-:Y:S10]  /*7cb0*/  MUFU.EX2 R167, R101 ;  /* 0x0000006500a77308 */ /* 0x000ff40000000800 */
[----:B------:R-:W-:Y:S01]  /*7cc0*/  MUFU.EX2 R168, R174 ;  /* 0x000000ae00a87308 */ /* 0x000fe20000000800 */
[----:B------:R-:W-:Y:S01]  /*7cd0*/  FMUL.FTZ R48, R3, R108 ;  /* 0x0000006c03307220 */ /* 0x000fe20000410000 */
[----:B-----5:R-:W-:Y:S01]  /*7ce0*/  F2FP.PACK_AB R108, R215, R30 ;  /* 0x0000001ed76c723e */ /* 0x020fe200000000ff */
[----:B------:R-:W-:Y:S01]  /*7cf0*/  FMUL.FTZ R49, R3, R109 ;  /* 0x0000006d03317220 */ /* 0x000fe20000410000 */
[----:B---3--:R-:W-:Y:S01]  /*7d00*/  F2FP.PACK_AB R109, R213, R29 ;  /* 0x0000001dd56d723e */ /* 0x008fe200000000ff */
[----:B------:R-:W-:Y:S01]  /*7d10*/  FMUL.FTZ R50, R8, R110 ;  /* 0x0000006e08327220 */ /* 0x000fe20000410000 */
[----:B------:R-:W-:Y:S01]  /*7d20*/  F2FP.PACK_AB R110, R232, R217 ;  /* 0x000000d9e86e723e */ /* 0x000fe200000000ff */
[C---:B------:R-:W-:Y:S01]  /*7d30*/  FMUL.FTZ R51, R8.reuse, R111 ;  /* 0x0000006f08337220 */ /* 0x040fe20000410000 */
[----:B------:R-:W-:Y:S01]  /*7d40*/  F2FP.PACK_AB R111, R231, R230 ;  /* 0x000000e6e76f723e */ /* 0x000fe200000000ff */
[C---:B------:R-:W-:Y:S02]  /*7d50*/  FMUL.FTZ R4, R3.reuse, R128 ;  /* 0x0000008003047220 */ /* 0x040fe40000410000 */
[C---:B------:R-:W-:Y:S02]  /*7d60*/  FMUL.FTZ R5, R3.reuse, R129 ;  /* 0x0000008103057220 */ /* 0x040fe40000410000 */
[C---:B------:R-:W-:Y:S02]  /*7d70*/  FMUL.FTZ R6, R8.reuse, R130 ;  /* 0x0000008208067220 */ /* 0x040fe40000410000 */
[C---:B------:R-:W-:Y:S02]  /*7d80*/  FMUL.FTZ R7, R8.reuse, R131 ;  /* 0x0000008308077220 */ /* 0x040fe40000410000 */
[C---:B------:R-:W-:Y:S02]  /*7d90*/  FMUL.FTZ R18, R8.reuse, R126 ;  /* 0x0000007e08127220 */ /* 0x040fe40000410000 */
[C---:B------:R-:W-:Y:S02]  /*7da0*/  FMUL.FTZ R19, R8.reuse, R127 ;  /* 0x0000007f08137220 */ /* 0x040fe40000410000 */
[C---:B------:R-:W-:Y:S01]  /*7db0*/  FMUL.FTZ R22, R8.reuse, R122 ;  /* 0x0000007a08167220 */ /* 0x040fe20000410000 */
[-C--:B----4-:R-:W-:Y:S05]  /*7dc0*/  HMMA.16816.F32 R4, R108, R24.reuse, R4 ;  /* 0x000000186c04723c */ /* 0x090fea0000001804 */
[C---:B------:R-:W-:Y:S02]  /*7dd0*/  FMUL.FTZ R23, R8.reuse, R123 ;  /* 0x0000007b08177220 */ /* 0x040fe40000410000 */
[C---:B------:R-:W-:Y:S02]  /*7de0*/  FMUL.FTZ R34, R8.reuse, R118 ;  /* 0x0000007608227220 */ /* 0x040fe40000410000 */
[----:B------:R-:W-:Y:S03]  /*7df0*/  FMUL.FTZ R35, R8, R119 ;  /* 0x0000007708237220 */ /* 0x000fe60000410000 */
[----:B------:R-:W-:Y:S01]  /*7e00*/  FMUL.FTZ R36, R3, R112 ;  /* 0x0000007003247220 */ /* 0x000fe20000410000 */
[----:B------:R-:W-:Y:S01]  /*7e10*/  F2FP.PACK_AB R112, R211, R210 ;  /* 0x000000d2d370723e */ /* 0x000fe200000000ff */
[----:B------:R-:W-:Y:S01]  /*7e20*/  FMUL.FTZ R37, R3, R113 ;  /* 0x0000007103257220 */ /* 0x000fe20000410000 */
[----:B------:R-:W-:Y:S01]  /*7e30*/  F2FP.PACK_AB R113, R194, R198 ;  /* 0x000000c6c271723e */ /* 0x000fe200000000ff */
[C---:B------:R-:W-:Y:S01]  /*7e40*/  FMUL.FTZ R38, R8.reuse, R114 ;  /* 0x0000007208267220 */ /* 0x040fe20000410000 */
[----:B------:R-:W-:Y:S01]  /*7e50*/  F2FP.PACK_AB R114, R229, R228 ;  /* 0x000000e4e572723e */ /* 0x000fe200000000ff */
[----:B------:R-:W-:Y:S01]  /*7e60*/  FMUL.FTZ R39, R8, R115 ;  /* 0x0000007308277220 */ /* 0x000fe20000410000 */
[----:B--2---:R-:W-:Y:S01]  /*7e70*/  F2FP.PACK_AB R115, R226, R227 ;  /* 0x000000e3e273723e */ /* 0x004fe200000000ff */
        /* <DEDUP_REMOVED lines=8> */
[----:B------:R-:W-:Y:S02]  /*7f00*/  FMUL.FTZ R9, R100, R133 ;  /* 0x0000008564097220 */ /* 0x000fe40000410000 */
[C---:B------:R-:W-:Y:S01]  /*7f10*/  FMUL.FTZ R10, R0.reuse, R134 ;  /* 0x00000086000a7220 */ /* 0x040fe20000410000 */
[----:B------:R-:W-:Y:S01]  /*7f20*/  MUFU.EX2 R133, R169 ;  /* 0x000000a900857308 */ /* 0x000fe20000000800 */
[----:B------:R-:W-:Y:S02]  /*7f30*/  FMUL.FTZ R11, R0, R135 ;  /* 0x00000087000b7220 */ /* 0x000fe40000410000 */
[C---:B------:R-:W-:Y:S02]  /*7f40*/  FMUL.FTZ R86, R8.reuse, R86 ;  /* 0x0000005608567220 */ /* 0x040fe40000410000 */
[C---:B------:R-:W-:Y:S02]  /*7f50*/  FMUL.FTZ R87, R8.reuse, R87 ;  /* 0x0000005708577220 */ /* 0x040fe40000410000 */
[C---:B------:R-:W-:Y:S02]  /*7f60*/  FMUL.FTZ R98, R8.reuse, R98 ;  /* 0x0000006208627220 */ /* 0x040fe40000410000 */
[C---:B------:R-:W-:Y:S01]  /*7f70*/  FMUL.FTZ R99, R8.reuse, R99 ;  /* 0x0000006308637220 */ /* 0x040fe20000410000 */
[----:B------:R-:W-:Y:S01]  /*7f80*/  MUFU.EX2 R169, R172 ;  /* 0x000000ac00a97308 */ /* 0x000fe20000000800 */
[----:B------:R-:W-:Y:S02]  /*7f90*/  FFMA.FTZ R130, R8, R214, R29 ;  /* 0x000000d608827223 */ /* 0x000fe4000001001d */
[C---:B------:R-:W-:Y:S02]  /*7fa0*/  FMUL.FTZ R8, R100.reuse, R132 ;  /* 0x0000008464087220 */ /* 0x040fe40000410000 */
[C---:B------:R-:W-:Y:S02]  /*7fb0*/  FMUL.FTZ R16, R3.reuse, R124 ;  /* 0x0000007c03107220 */ /* 0x040fe40000410000 */
[C---:B------:R-:W-:Y:S02]  /*7fc0*/  FMUL.FTZ R17, R3.reuse, R125 ;  /* 0x0000007d03117220 */ /* 0x040fe40000410000 */
[----:B------:R-:W-:Y:S01]  /*7fd0*/  LDSM.16.MT88.4 R124, [R107+0x1000] ;  /* 0x001000006b7c783b */ /* 0x000fe20000004200 */
[C---:B------:R-:W-:Y:S01]  /*7fe0*/  HMMA.16816.F32 R8, R112.reuse, R24, R8 ;  /* 0x000000187008723c */ /* 0x040fe20000001808 */
[----:B------:R-:W-:Y:S03]  /*7ff0*/  MUFU.EX2 R214, R159 ;  /* 0x0000009f00d67308 */ /* 0x000fe60000000800 */
[C---:B------:R-:W-:Y:S02]  /*8000*/  FMUL.FTZ R12, R100.reuse, R136 ;  /* 0x00000088640c7220 */ /* 0x040fe40000410000 */
[----:B------:R-:W-:Y:S02]  /*8010*/  FMUL.FTZ R13, R100, R137 ;  /* 0x00000089640d7220 */ /* 0x000fe40000410000 */
[C---:B------:R-:W-:Y:S03]  /*8020*/  FMUL.FTZ R14, R0.reuse, R138 ;  /* 0x0000008a000e7220 */ /* 0x040fe60000410000 */
[----:B------:R-:W1:Y:S01]  /*8030*/  MUFU.EX2 R172, R166 ;  /* 0x000000a600ac7308 */ /* 0x000e620000000800 */
[----:B------:R-:W-:Y:S02]  /*8040*/  FMUL.FTZ R15, R0, R139 ;  /* 0x0000008b000f7220 */ /* 0x000fe40000410000 */
[C---:B------:R-:W-:Y:S02]  /*8050*/  FMUL.FTZ R32, R3.reuse, R116 ;  /* 0x0000007403207220 */ /* 0x040fe40000410000 */
[C---:B------:R-:W-:Y:S02]  /*8060*/  FMUL.FTZ R33, R3.reuse, R117 ;  /* 0x0000007503217220 */ /* 0x040fe40000410000 */
[----:B------:R-:W2:Y:S01]  /*8070*/  LDSM.16.MT88.4 R116, [R107+0xc00] ;  /* 0x000c00006b74783b */ /* 0x000ea20000004200 */
[-C--:B------:R-:W-:Y:S02]  /*8080*/  HMMA.16816.F32 R12, R112, R26.reuse, R12 ;  /* 0x0000001a700c723c */ /* 0x080fe4000000180c */
[----:B------:R-:W3:Y:S01]  /*8090*/  MUFU.EX2 R166, R105 ;  /* 0x0000006900a67308 */ /* 0x000ee20000000800 */
[C---:B------:R-:W-:Y:S02]  /*80a0*/  FMUL.FTZ R20, R3.reuse, R120 ;  /* 0x0000007803147220 */ /* 0x040fe40000410000 */
[C---:B------:R-:W-:Y:S02]  /*80b0*/  FMUL.FTZ R21, R3.reuse, R121 ;  /* 0x0000007903157220 */ /* 0x040fe40000410000 */
[----:B------:R-:W-:Y:S01]  /*80c0*/  LDSM.16.MT88.4 R120, [R180+0x400] ;  /* 0x00040000b478783b */ /* 0x000fe20000004200 */
[C---:B------:R-:W-:Y:S04]  /*80d0*/  HMMA.16816.F32 R16, R108.reuse, R26, R16 ;  /* 0x0000001a6c10723c */ /* 0x040fe80000001810 */
[C---:B------:R-:W-:Y:S02]  /*80e0*/  FMUL.FTZ R24, R100.reuse, R140 ;  /* 0x0000008c64187220 */ /* 0x040fe40000410000 */
[----:B------:R-:W-:Y:S02]  /*80f0*/  FMUL.FTZ R25, R100, R141 ;  /* 0x0000008d64197220 */ /* 0x000fe40000410000 */
[-C--:B------:R-:W-:Y:S04]  /*8100*/  HMMA.16816.F32 R20, R108, R40.reuse, R20 ;  /* 0x000000286c14723c */ /* 0x080fe80000001814 */
[----:B------:R-:W-:Y:S01]  /*8110*/  FMUL.FTZ R26, R0, R142 ;  /* 0x0000008e001a7220 */ /* 0x000fe20000410000 */
[----:B-1----:R-:W-:Y:S01]  /*8120*/  F2FP.PACK_AB R160, R172, R169 ;  /* 0x000000a9aca0723e */ /* 0x002fe200000000ff */
[----:B------:R-:W-:Y:S02]  /*8130*/  FMUL.FTZ R27, R0, R143 ;  /* 0x0000008f001b7220 */ /* 0x000fe40000410000 */
[C---:B------:R-:W-:Y:S04]  /*8140*/  FMUL.FTZ R28, R100.reuse, R144 ;  /* 0x00000090641c7220 */ /* 0x040fe80000410000 */
[----:B------:R-:W-:Y:S01]  /*8150*/  FMUL.FTZ R29, R100, R145 ;  /* 0x00000091641d7220 */ /* 0x000fe20000410000 */
[C---:B------:R-:W-:Y:S04]  /*8160*/  HMMA.16816.F32 R24, R112.reuse, R40, R24 ;  /* 0x000000287018723c */ /* 0x040fe80000001818 */
[----:B------:R-:W-:Y:S01]  /*8170*/  FMUL.FTZ R31, R0, R147 ;  /* 0x00000093001f7220 */ /* 0x000fe20000410000 */
[----:B---3--:R-:W-:Y:S01]  /*8180*/  F2FP.PACK_AB R161, R166, R167 ;  /* 0x000000a7a6a1723e */ /* 0x008fe200000000ff */
[C---:B------:R-:W-:Y:S02]  /*8190*/  FFMA.FTZ R156, R3.reuse, R212, R30 ;  /* 0x000000d4039c7223 */ /* 0x040fe4000001001e */
[----:B------:R-:W-:Y:S01]  /*81a0*/  FMUL.FTZ R30, R0, R146 ;  /* 0x00000092001e7220 */ /* 0x000fe20000410000 */
[----:B------:R-:W-:Y:S03]  /*81b0*/  MUFU.EX2 R212, R157 ;  /* 0x0000009d00d47308 */ /* 0x000fe60000000800 */
[C---:B------:R-:W-:Y:S02]  /*81c0*/  FMUL.FTZ R40, R100.reuse, R148 ;  /* 0x0000009464287220 */ /* 0x040fe40000410000 */
[C---:B------:R-:W-:Y:S01]  /*81d0*/  FMUL.FTZ R41, R100.reuse, R149 ;  /* 0x0000009564297220 */ /* 0x040fe20000410000 */
[-C--:B------:R-:W-:Y:S03]  /*81e0*/  HMMA.16816.F32 R28, R112, R42.reuse, R28 ;  /* 0x0000002a701c723c */ /* 0x080fe6000000181c */
[C---:B------:R-:W-:Y:S02]  /*81f0*/  FMUL.FTZ R44, R100.reuse, R152 ;  /* 0x00000098642c7220 */ /* 0x040fe40000410000 */
[----:B------:R-:W-:Y:S02]  /*8200*/  FMUL.FTZ R45, R100, R153 ;  /* 0x00000099642d7220 */ /* 0x000fe40000410000 */
[C---:B------:R-:W-:Y:S01]  /*8210*/  FMUL.FTZ R46, R0.reuse, R154 ;  /* 0x0000009a002e7220 */ /* 0x040fe20000410000 */
[C---:B------:R-:W-:Y:S04]  /*8220*/  HMMA.16816.F32 R32, R108.reuse, R42, R32 ;  /* 0x0000002a6c20723c */ /* 0x040fe80000001820 */
[C---:B------:R-:W-:Y:S02]  /*8230*/  FMUL.FTZ R47, R0.reuse, R155 ;  /* 0x0000009b002f7220 */ /* 0x040fe40000410000 */
[C---:B------:R-:W-:Y:S02]  /*8240*/  FMUL.FTZ R52, R3.reuse, R52 ;  /* 0x0000003403347220 */ /* 0x040fe40000410000 */
[-C--:B--2---:R-:W-:Y:S04]  /*8250*/  HMMA.16816.F32 R36, R108, R116.reuse, R36 ;  /* 0x000000746c24723c */ /* 0x084fe80000001824 */
[C---:B------:R-:W-:Y:S02]  /*8260*/  FMUL.FTZ R42, R0.reuse, R150 ;  /* 0x00000096002a7220 */ /* 0x040fe40000410000 */
[----:B------:R-:W-:Y:S02]  /*8270*/  FMUL.FTZ R43, R0, R151 ;  /* 0x00000097002b7220 */ /* 0x000fe40000410000 */
[C---:B------:R-:W-:Y:S04]  /*8280*/  FMUL.FTZ R53, R3.reuse, R53 ;  /* 0x0000003503357220 */ /* 0x040fe80000410000 */
[C---:B------:R-:W-:Y:S01]  /*8290*/  FMUL.FTZ R56, R100.reuse, R56 ;  /* 0x0000003864387220 */ /* 0x040fe20000410000 */
[C---:B------:R-:W-:Y:S04]  /*82a0*/  HMMA.16816.F32 R40, R112.reuse, R116, R40 ;  /* 0x000000747028723c */ /* 0x040fe80000001828 */
[----:B------:R-:W-:Y:S02]  /*82b0*/  FMUL.FTZ R57, R100, R57 ;  /* 0x0000003964397220 */ /* 0x000fe40000410000 */
[C---:B------:R-:W-:Y:S02]  /*82c0*/  FMUL.FTZ R58, R0.reuse, R58 ;  /* 0x0000003a003a7220 */ /* 0x040fe40000410000 */
[-C--:B------:R-:W-:Y:S04]  /*82d0*/  HMMA.16816.F32 R44, R112, R118.reuse, R44 ;  /* 0x00000076702c723c */ /* 0x080fe8000000182c */
[----:B------:R-:W-:Y:S02]  /*82e0*/  FMUL.FTZ R59, R0, R59 ;  /* 0x0000003b003b7220 */ /* 0x000fe40000410000 */
[C---:B------:R-:W-:Y:S02]  /*82f0*/  FMUL.FTZ R60, R100.reuse, R60 ;  /* 0x0000003c643c7220 */ /* 0x040fe40000410000 */
[C---:B------:R-:W-:Y:S01]  /*8300*/  HMMA.16816.F32 R48, R108.reuse, R118, R48 ;  /* 0x000000766c30723c */ /* 0x040fe20000001830 */
[----:B------:R-:W1:Y:S03]  /*8310*/  LDSM.16.MT88.4 R116, [R180+0xc00] ;  /* 0x000c0000b474783b */ /* 0x000e660000004200 */
[----:B------:R-:W-:Y:S02]  /*8320*/  FMUL.FTZ R61, R100, R61 ;  /* 0x0000003d643d7220 */ /* 0x000fe40000410000 */
[C---:B------:R-:W-:Y:S02]  /*8330*/  FMUL.FTZ R62, R0.reuse, R62 ;  /* 0x0000003e003e7220 */ /* 0x040fe40000410000 */
[----:B------:R-:W-:Y:S04]  /*8340*/  FMUL.FTZ R63, R0, R63 ;  /* 0x0000003f003f7220 */ /* 0x000fe80000410000 */
[C---:B------:R-:W-:Y:S02]  /*8350*/  FMUL.FTZ R64, R3.reuse, R64 ;  /* 0x0000004003407220 */ /* 0x040fe40000410000 */
[C---:B------:R-:W-:Y:S02]  /*8360*/  FMUL.FTZ R65, R3.reuse, R65 ;  /* 0x0000004103417220 */ /* 0x040fe40000410000 */
[C---:B------:R-:W-:Y:S02]  /*8370*/  FMUL.FTZ R68, R3.reuse, R68 ;  /* 0x0000004403447220 */ /* 0x040fe40000410000 */
[C---:B------:R-:W-:Y:S02]  /*8380*/  FMUL.FTZ R69, R3.reuse, R69 ;  /* 0x0000004503457220 */ /* 0x040fe40000410000 */
[C---:B------:R-:W-:Y:S02]  /*8390*/  FMUL.FTZ R72, R100.reuse, R72 ;  /* 0x0000004864487220 */ /* 0x040fe40000410000 */
[----:B------:R-:W-:Y:S02]  /*83a0*/  FMUL.FTZ R73, R100, R73 ;  /* 0x0000004964497220 */ /* 0x000fe40000410000 */
        /* <DEDUP_REMOVED lines=8> */
[C---:B------:R-:W-:Y:S01]  /*8430*/  FMUL.FTZ R88, R100.reuse, R88 ;  /* 0x0000005864587220 */ /* 0x040fe20000410000 */
[-C--:B-1----:R-:W-:Y:S03]  /*8440*/  HMMA.16816.F32 R52, R108, R116.reuse, R52 ;  /* 0x000000746c34723c */ /* 0x082fe60000001834 */
[----:B------:R-:W-:Y:S02]  /*8450*/  FMUL.FTZ R89, R100, R89 ;  /* 0x0000005964597220 */ /* 0x000fe40000410000 */
[C---:B------:R-:W-:Y:S02]  /*8460*/  FMUL.FTZ R90, R0.reuse, R90 ;  /* 0x0000005a005a7220 */ /* 0x040fe40000410000 */
[----:B------:R-:W-:Y:S01]  /*8470*/  FMUL.FTZ R91, R0, R91 ;  /* 0x0000005b005b7220 */ /* 0x000fe20000410000 */
[C---:B------:R-:W-:Y:S04]  /*8480*/  HMMA.16816.F32 R56, R112.reuse, R116, R56 ;  /* 0x000000747038723c */ /* 0x040fe80000001838 */
[C---:B------:R-:W-:Y:S02]  /*8490*/  FMUL.FTZ R92, R100.reuse, R92 ;  /* 0x0000005c645c7220 */ /* 0x040fe40000410000 */
[----:B------:R-:W-:Y:S02]  /*84a0*/  FMUL.FTZ R93, R100, R93 ;  /* 0x0000005d645d7220 */ /* 0x000fe40000410000 */
[-C--:B------:R-:W-:Y:S04]  /*84b0*/  HMMA.16816.F32 R60, R112, R118.reuse, R60 ;  /* 0x00000076703c723c */ /* 0x080fe8000000183c */
[C---:B------:R-:W-:Y:S02]  /*84c0*/  FMUL.FTZ R94, R0.reuse, R94 ;  /* 0x0000005e005e7220 */ /* 0x040fe40000410000 */
[----:B------:R-:W-:Y:S02]  /*84d0*/  FMUL.FTZ R95, R0, R95 ;  /* 0x0000005f005f7220 */ /* 0x000fe40000410000 */
[C---:B------:R-:W-:Y:S01]  /*84e0*/  HMMA.16816.F32 R64, R108.reuse, R118, R64 ;  /* 0x000000766c40723c */ /* 0x040fe20000001840 */
[----:B------:R-:W1:Y:S03]  /*84f0*/  LDSM.16.MT88.4 R116, [R107+0x1800] ;  /* 0x001800006b74783b */ /* 0x000e660000004200 */
[--C-:B------:R-:W-:Y:S02]  /*8500*/  FFMA.FTZ R128, R171, c[0x0][0x2d0], -R158.reuse ;  /* 0x0000b400ab807a23 */ /* 0x100fe4000001089e */
[----:B------:R-:W-:Y:S01]  /*8510*/  FFMA.FTZ R129, R170, c[0x0][0x2d0], -R158 ;  /* 0x0000b400aa817a23 */ /* 0x000fe2000001089e */
[----:B------:R-:W-:Y:S01]  /*8520*/  MUFU.EX2 R171, R195 ;  /* 0x000000c300ab7308 */ /* 0x000fe20000000800 */
[----:B------:R-:W-:Y:S04]  /*8530*/  FADD.FTZ R132, R213, R130 ;  /* 0x00000082d5847221 */ /* 0x000fe80000010000 */
[C---:B------:R-:W-:Y:S02]  /*8540*/  FMUL.FTZ R84, R3.reuse, R84 ;  /* 0x0000005403547220 */ /* 0x040fe40000410000 */
[C---:B------:R-:W-:Y:S02]  /*8550*/  FMUL.FTZ R85, R3.reuse, R85 ;  /* 0x0000005503557220 */ /* 0x040fe40000410000 */
[C---:B------:R-:W-:Y:S01]  /*8560*/  FMUL.FTZ R96, R3.reuse, R96 ;  /* 0x0000006003607220 */ /* 0x040fe20000410000 */
[----:B------:R-:W-:Y:S01]  /*8570*/  MUFU.EX2 R164, R129 ;  /* 0x0000008100a47308 */ /* 0x000fe20000000800 */
[----:B------:R-:W-:Y:S02]  /*8580*/  FMUL.FTZ R97, R3, R97 ;  /* 0x0000006103617220 */ /* 0x000fe40000410000 */
[----:B------:R-:W-:Y:S02]  /*8590*/  FFMA.FTZ R3, R207, c[0x0][0x2d0], -R158 ;  /* 0x0000b400cf037a23 */ /* 0x000fe4000001089e */
[----:B------:R-:W-:Y:S04]  /*85a0*/  FFMA.FTZ R0, R0, R234, R198 ;  /* 0x000000ea00007223 */ /* 0x000fe800000100c6 */
[----:B------:R-:W-:Y:S01]  /*85b0*/  FADD.FTZ R130, R194, R0 ;  /* 0x00000000c2827221 */ /* 0x000fe20000010000 */
[----:B------:R2:W-:Y:S10]  /*85c0*/  MUFU.EX2 R207, R3 ;  /* 0x0000000300cf7308 */ /* 0x0005f40000000800 */
[----:B------:R-:W3:Y:S01]  /*85d0*/  MUFU.EX2 R170, R177 ;  /* 0x000000b100aa7308 */ /* 0x000ee20000000800 */
[-C--:B-1----:R-:W-:Y:S09]  /*85e0*/  HMMA.16816.F32 R68, R108, R116.reuse, R68 ;  /* 0x000000746c44723c */ /* 0x082ff20000001844 */
[----:B------:R-:W1:Y:S01]  /*85f0*/  MUFU.EX2 R177, R173 ;  /* 0x000000ad00b17308 */ /* 0x000e620000000800 */
[C---:B------:R-:W-:Y:S04]  /*8600*/  HMMA.16816.F32 R72, R112.reuse, R116, R72 ;  /* 0x000000747048723c */ /* 0x040fe80000001848 */
[--C-:B--2---:R-:W-:Y:S04]  /*8610*/  FFMA.FTZ R3, R208, c[0x0][0x2d0], -R158.reuse ;  /* 0x0000b400d0037a23 */ /* 0x104fe8000001089e */
[-C--:B------:R-:W-:Y:S01]  /*8620*/  HMMA.16816.F32 R76, R112, R118.reuse, R76 ;  /* 0x00000076704c723c */ /* 0x080fe2000000184c */
[----:B------:R2:W-:Y:S03]  /*8630*/  MUFU.EX2 R197, R3 ;  /* 0x0000000300c57308 */ /* 0x0005e60000000800 */
[----:B---3--:R-:W-:Y:S04]  /*8640*/  F2FP.PACK_AB R157, R176, R170 ;  /* 0x000000aab09d723e */ /* 0x008fe800000000ff */
[C---:B------:R-:W-:Y:S01]  /*8650*/  HMMA.16816.F32 R80, R108.reuse, R118, R80 ;  /* 0x000000766c50723c */ /* 0x040fe20000001850 */
[----:B------:R-:W3:Y:S02]  /*8660*/  LDSM.16.MT88.4 R116, [R180+0x1800] ;  /* 0x00180000b474783b */ /* 0x000ee40000004200 */
[----:B------:R-:W4:Y:S01]  /*8670*/  MUFU.EX2 R173, R165 ;  /* 0x000000a500ad7308 */ /* 0x000f220000000800 */
[----:B-1----:R-:W-:Y:S09]  /*8680*/  F2FP.PACK_AB R159, R177, R175 ;  /* 0x000000afb19f723e */ /* 0x002ff200000000ff */
[----:B------:R-:W1:Y:S01]  /*8690*/  MUFU.EX2 R165, R128 ;  /* 0x0000008000a57308 */ /* 0x000e620000000800 */
[--C-:B--2---:R-:W-:Y:S09]  /*86a0*/  FFMA.FTZ R3, R206, c[0x0][0x2d0], -R158.reuse ;  /* 0x0000b400ce037a23 */ /* 0x104ff2000001089e */
[----:B------:R2:W-:Y:S01]  /*86b0*/  MUFU.EX2 R199, R3 ;  /* 0x0000000300c77308 */ /* 0x0005e20000000800 */
[----:B----4-:R-:W-:Y:S02]  /*86c0*/  F2FP.PACK_AB R162, R168, R173 ;  /* 0x000000ada8a2723e */ /* 0x010fe400000000ff */
[----:B-1----:R-:W-:Y:S01]  /*86d0*/  F2FP.PACK_AB R163, R164, R165 ;  /* 0x000000a5a4a3723e */ /* 0x002fe200000000ff */
[-C--:B---3--:R-:W-:Y:S03]  /*86e0*/  HMMA.16816.F32 R84, R108, R116.reuse, R84 ;  /* 0x000000746c54723c */ /* 0x088fe60000001854 */
[----:B--2---:R-:W-:Y:S01]  /*86f0*/  FFMA.FTZ R3, R205, c[0x0][0x2d0], -R158 ;  /* 0x0000b400cd037a23 */ /* 0x004fe2000001089e */
[----:B------:R-:W-:Y:S04]  /*8700*/  F2FP.PACK_AB R158, R178, R179 ;  /* 0x000000b3b29e723e */ /* 0x000fe800000000ff */
[C---:B------:R-:W-:Y:S01]  /*8710*/  HMMA.16816.F32 R88, R112.reuse, R116, R88 ;  /* 0x000000747058723c */ /* 0x040fe20000001858 */
[----:B------:R1:W2:Y:S06]  /*8720*/  MUFU.EX2 R196, R3 ;  /* 0x0000000300c47308 */ /* 0x0002ac0000000800 */
[----:B------:R-:W-:Y:S01]  /*8730*/  F2FP.PACK_AB R116, R216, R214 ;  /* 0x000000d6d874723e */ /* 0x000fe200000000ff */
[-C--:B------:R-:W-:Y:S01]  /*8740*/  HMMA.16816.F32 R92, R112, R118.reuse, R92 ;  /* 0x00000076705c723c */ /* 0x080fe2000000185c */
[----:B------:R-:W3:Y:S03]  /*8750*/  LDSM.16.MT88.4 R112, [R107+0x400] ;  /* 0x000400006b70783b */ /* 0x000ee60000004200 */
[----:B------:R-:W-:Y:S04]  /*8760*/  F2FP.PACK_AB R117, R197, R207 ;  /* 0x000000cfc575723e */ /* 0x000fe800000000ff */
[----:B------:R-:W-:Y:S07]  /*8770*/  HMMA.16816.F32 R96, R108, R118, R96 ;  /* 0x000000766c60723c */ /* 0x000fee0000001860 */
[----:B------:R-:W-:Y:S02]  /*8780*/  F2FP.PACK_AB R108, R222, R133 ;  /* 0x00000085de6c723e */ /* 0x000fe400000000ff */
[----:B------:R-:W-:Y:S03]  /*8790*/  F2FP.PACK_AB R109, R220, R218 ;  /* 0x000000dadc6d723e */ /* 0x000fe600000000ff */
[----:B------:R-:W-:Y:S01]  /*87a0*/  F2FP.PACK_AB R110, R225, R223 ;  /* 0x000000dfe16e723e */ /* 0x000fe200000000ff */
[----:B-1----:R-:W-:Y:S01]  /*87b0*/  FFMA.FTZ R3, R100, R233, R210 ;  /* 0x000000e964037223 */ /* 0x002fe200000100d2 */
[----:B------:R-:W-:Y:S01]  /*87c0*/  F2FP.PACK_AB R111, R224, R221 ;  /* 0x000000dde06f723e */ /* 0x000fe200000000ff */
[----:B------:R-:W-:Y:S01]  /*87d0*/  FADD.FTZ R100, R215, R156 ;  /* 0x0000009cd7647221 */ /* 0x000fe20000010000 */
[----:B------:R-:W-:Y:S01]  /*87e0*/  F2FP.PACK_AB R118, R212, R219 ;  /* 0x000000dbd476723e */ /* 0x000fe200000000ff */
[----:B------:R-:W-:Y:S01]  /*87f0*/  FADD.FTZ R131, R211, R3 ;  /* 0x00000003d3837221 */ /* 0x000fe20000010000 */
[----:B--2---:R-:W-:Y:S01]  /*8800*/  F2FP.PACK_AB R119, R196, R199 ;  /* 0x000000c7c477723e */ /* 0x004fe200000000ff */
[----:B------:R-:W-:Y:S01]  /*8810*/  FADD.FTZ R3, R230, R132 ;  /* 0x00000084e6037221 */ /* 0x000fe20000010000 */
[----:B------:R-:W-:Y:S01]  /*8820*/  F2FP.PACK_AB R156, R193, R171 ;  /* 0x000000abc19c723e */ /* 0x000fe200000000ff */
[----:B------:R-:W-:Y:S02]  /*8830*/  FADD.FTZ R101, R228, R131 ;  /* 0x00000083e4657221 */ /* 0x000fe40000010000 */
[----:B------:R-:W-:Y:S02]  /*8840*/  FADD.FTZ R0, R217, R100 ;  /* 0x00000064d9007221 */ /* 0x000fe40000010000 */
[----:B------:R-:W-:Y:S02]  /*8850*/  FADD.FTZ R100, R227, R130 ;  /* 0x00000082e3647221 */ /* 0x000fe40000010000 */
[----:B------:R-:W-:Y:S02]  /*8860*/  FADD.FTZ R0, R232, R0 ;  /* 0x00000000e8007221 */ /* 0x000fe40000010000 */
[----:B------:R-:W-:Y:S02]  /*8870*/  FADD.FTZ R105, R231, R3 ;  /* 0x00000003e7697221 */ /* 0x000fe40000010000 */
[----:B------:R-:W-:Y:S01]  /*8880*/  FADD.FTZ R3, R229, R101 ;  /* 0x00000065e5037221 */ /* 0x000fe20000010000 */
[-C--:B---3--:R-:W-:Y:S03]  /*8890*/  HMMA.16816.F32 R4, R108, R112.reuse, R4 ;  /* 0x000000706c04723c */ /* 0x088fe60000001804 */
[----:B------:R-:W-:Y:S02]  /*88a0*/  FADD.FTZ R101, R226, R100 ;  /* 0x00000064e2657221 */ /* 0x000fe40000010000 */
[----:B------:R-:W-:Y:S02]  /*88b0*/  FADD.FTZ R100, R133, R0 ;  /* 0x0000000085647221 */ /* 0x000fe40000010000 */
[----:B------:R-:W-:Y:S01]  /*88c0*/  FADD.FTZ R0, R218, R105 ;  /* 0x00000069da007221 */ /* 0x000fe20000010000 */
[C---:B------:R-:W-:Y:S04]  /*88d0*/  HMMA.16816.F32 R8, R116.reuse, R112, R8 ;  /* 0x000000707408723c */ /* 0x040fe80000001808 */
[----:B------:R-:W-:Y:S04]  /*88e0*/  FADD.FTZ R3, R214, R3 ;  /* 0x00000003d6037221 */ /* 0x000fe80000010000 */
[-C--:B------:R-:W-:Y:S04]  /*88f0*/  HMMA.16816.F32 R12, R116, R114.reuse, R12 ;  /* 0x00000072740c723c */ /* 0x080fe8000000180c */
[----:B------:R-:W-:Y:S04]  /*8900*/  FADD.FTZ R3, R216, R3 ;  /* 0x00000003d8037221 */ /* 0x000fe80000010000 */
[C---:B------:R-:W-:Y:S01]  /*8910*/  HMMA.16816.F32 R16, R108.reuse, R114, R16 ;  /* 0x000000726c10723c */ /* 0x040fe20000001810 */
[----:B------:R-:W1:Y:S07]  /*8920*/  LDSM.16.MT88.4 R112, [R180+0x1000] ;  /* 0x00100000b470783b */ /* 0x000e6e0000004200 */
[-C--:B------:R-:W-:Y:S08]  /*8930*/  HMMA.16816.F32 R20, R108, R120.reuse, R20 ;  /* 0x000000786c14723c */ /* 0x080ff00000001814 */
[C---:B------:R-:W-:Y:S08]  /*8940*/  HMMA.16816.F32 R24, R116.reuse, R120, R24 ;  /* 0x000000787418723c */ /* 0x040ff00000001818 */
[-C--:B------:R-:W-:Y:S08]  /*8950*/  HMMA.16816.F32 R28, R116, R122.reuse, R28 ;  /* 0x0000007a741c723c */ /* 0x080ff0000000181c */
[C---:B------:R-:W-:Y:S01]  /*8960*/  HMMA.16816.F32 R32, R108.reuse, R122, R32 ;  /* 0x0000007a6c20723c */ /* 0x040fe20000001820 */
[----:B------:R-:W2:Y:S07]  /*8970*/  LDSM.16.MT88.4 R120, [R107+0x1c00] ;  /* 0x001c00006b78783b */ /* 0x000eae0000004200 */
[-C--:B------:R-:W-:Y:S08]  /*8980*/  HMMA.16816.F32 R36, R108, R124.reuse, R36 ;  /* 0x0000007c6c24723c */ /* 0x080ff00000001824 */
[C---:B------:R-:W-:Y:S08]  /*8990*/  HMMA.16816.F32 R40, R116.reuse, R124, R40 ;  /* 0x0000007c7428723c */ /* 0x040ff00000001828 */
[-C--:B------:R-:W-:Y:S08]  /*89a0*/  HMMA.16816.F32 R44, R116, R126.reuse, R44 ;  /* 0x0000007e742c723c */ /* 0x080ff0000000182c */
[C---:B------:R-:W-:Y:S01]  /*89b0*/  HMMA.16816.F32 R48, R108.reuse, R126, R48 ;  /* 0x0000007e6c30723c */ /* 0x040fe20000001830 */
[----:B------:R-:W3:Y:S07]  /*89c0*/  LDSM.16.MT88.4 R124, [R180+0x1c00] ;  /* 0x001c0000b47c783b */ /* 0x000eee0000004200 */
[-C--:B-1----:R-:W-:Y:S08]  /*89d0*/  HMMA.16816.F32 R52, R108, R112.reuse, R52 ;  /* 0x000000706c34723c */ /* 0x082ff00000001834 */
[C---:B------:R-:W-:Y:S08]  /*89e0*/  HMMA.16816.F32 R56, R116.reuse, R112, R56 ;  /* 0x000000707438723c */ /* 0x040ff00000001838 */
[-C--:B------:R-:W-:Y:S08]  /*89f0*/  HMMA.16816.F32 R60, R116, R114.reuse, R60 ;  /* 0x00000072743c723c */ /* 0x080ff0000000183c */
[C---:B------:R-:W-:Y:S01]  /*8a00*/  HMMA.16816.F32 R64, R108.reuse, R114, R64 ;  /* 0x000000726c40723c */ /* 0x040fe20000001840 */
[----:B------:R-:W1:Y:S07]  /*8a10*/  LDSM.16.MT88.4 R112, [R107+0x800] ;  /* 0x000800006b70783b */ /* 0x000e6e0000004200 */
[-C--:B--2---:R-:W-:Y:S08]  /*8a20*/  HMMA.16816.F32 R68, R108, R120.reuse, R68 ;  /* 0x000000786c44723c */ /* 0x084ff00000001844 */
[C---:B------:R-:W-:Y:S08]  /*8a30*/  HMMA.16816.F32 R72, R116.reuse, R120, R72 ;  /* 0x000000787448723c */ /* 0x040ff00000001848 */
[-C--:B------:R-:W-:Y:S08]  /*8a40*/  HMMA.16816.F32 R76, R116, R122.reuse, R76 ;  /* 0x0000007a744c723c */ /* 0x080ff0000000184c */
[C---:B------:R-:W-:Y:S08]  /*8a50*/  HMMA.16816.F32 R80, R108.reuse, R122, R80 ;  /* 0x0000007a6c50723c */ /* 0x040ff00000001850 */
[-C--:B---3--:R-:W-:Y:S08]  /*8a60*/  HMMA.16816.F32 R84, R108, R124.reuse, R84 ;  /* 0x0000007c6c54723c */ /* 0x088ff00000001854 */
[C---:B------:R-:W-:Y:S08]  /*8a70*/  HMMA.16816.F32 R88, R116.reuse, R124, R88 ;  /* 0x0000007c7458723c */ /* 0x040ff00000001858 */
[-C--:B------:R-:W-:Y:S01]  /*8a80*/  HMMA.16816.F32 R92, R116, R126.reuse, R92 ;  /* 0x0000007e745c723c */ /* 0x080fe2000000185c */
[----:B------:R-:W2:Y:S07]  /*8a90*/  LDSM.16.MT88.4 R116, [R180+0x800] ;  /* 0x00080000b474783b */ /* 0x000eae0000004200 */
[----:B------:R-:W-:Y:S01]  /*8aa0*/  HMMA.16816.F32 R96, R108, R126, R96 ;  /* 0x0000007e6c60723c */ /* 0x000fe20000001860 */
[----:B------:R-:W3:Y:S07]  /*8ab0*/  LDSM.16.MT88.4 R108, [R107+0x1400] ;  /* 0x001400006b6c783b */ /* 0x000eee0000004200 */
[-C--:B-1----:R-:W-:Y:S01]  /*8ac0*/  HMMA.16816.F32 R128, R156, R112.reuse, R4 ;  /* 0x000000709c80723c */ /* 0x082fe20000001804 */
[----:B------:R-:W1:Y:S07]  /*8ad0*/  LDSM.16.MT88.4 R4, [R180+0x1400] ;  /* 0x00140000b404783b */ /* 0x000e6e0000004200 */
[C---:B------:R-:W-:Y:S01]  /*8ae0*/  HMMA.16816.F32 R132, R160.reuse, R112, R8 ;  /* 0x00000070a084723c */ /* 0x040fe20000001808 */
[----:B------:R-:W4:Y:S07]  /*8af0*/  LDSM.16.MT88.4 R8, [R107+0x2000] ;  /* 0x002000006b08783b */ /* 0x000f2e0000004200 */
[-C--:B------:R-:W-:Y:S01]  /*8b00*/  HMMA.16816.F32 R136, R160, R114.reuse, R12 ;  /* 0x00000072a088723c */ /* 0x080fe2000000180c */
[----:B------:R-:W5:Y:S07]  /*8b10*/  LDSM.16.MT88.4 R12, [R180+0x2000] ;  /* 0x00200000b40c783b */ /* 0x000f6e0000004200 */
[C---:B------:R-:W-:Y:S08]  /*8b20*/  HMMA.16816.F32 R124, R156.reuse, R114, R16 ;  /* 0x000000729c7c723c */ /* 0x040ff00000001810 */
[-C--:B--2---:R-:W-:Y:S08]  /*8b30*/  HMMA.16816.F32 R120, R156, R116.reuse, R20 ;  /* 0x000000749c78723c */ /* 0x084ff00000001814 */
[C---:B------:R-:W-:Y:S08]  /*8b40*/  HMMA.16816.F32 R140, R160.reuse, R116, R24 ;  /* 0x00000074a08c723c */ /* 0x040ff00000001818 */
[-C--:B------:R-:W-:Y:S08]  /*8b50*/  HMMA.16816.F32 R144, R160, R118.reuse, R28 ;  /* 0x00000076a090723c */ /* 0x080ff0000000181c */
[C---:B------:R-:W-:Y:S08]  /*8b60*/  HMMA.16816.F32 R116, R156.reuse, R118, R32 ;  /* 0x000000769c74723c */ /* 0x040ff00000001820 */
[-C--:B---3--:R-:W-:Y:S08]  /*8b70*/  HMMA.16816.F32 R112, R156, R108.reuse, R36 ;  /* 0x0000006c9c70723c */ /* 0x088ff00000001824 */
[C---:B------:R-:W-:Y:S08]  /*8b80*/  HMMA.16816.F32 R148, R160.reuse, R108, R40 ;  /* 0x0000006ca094723c */ /* 0x040ff00000001828 */
[-C--:B------:R-:W-:Y:S08]  /*8b90*/  HMMA.16816.F32 R152, R160, R110.reuse, R44 ;  /* 0x0000006ea098723c */ /* 0x080ff0000000182c */
[C---:B------:R-:W-:Y:S08]  /*8ba0*/  HMMA.16816.F32 R108, R156.reuse, R110, R48 ;  /* 0x0000006e9c6c723c */ /* 0x040ff00000001830 */
[-C--:B-1----:R-:W-:Y:S08]  /*8bb0*/  HMMA.16816.F32 R52, R156, R4.reuse, R52 ;  /* 0x000000049c34723c */ /* 0x082ff00000001834 */
[C---:B------:R-:W-:Y:S07]  /*8bc0*/  HMMA.16816.F32 R56, R160.reuse, R4, R56 ;  /* 0x00000004a038723c */ /* 0x040fee0000001838 */
[----:B------:R-:W-:Y:S01]  /*8bd0*/  FADD.FTZ R5, R207, R101 ;  /* 0x00000065cf057221 */ /* 0x000fe20000010000 */
[-C--:B------:R-:W-:Y:S04]  /*8be0*/  HMMA.16816.F32 R60, R160, R6.reuse, R60 ;  /* 0x00000006a03c723c */ /* 0x080fe8000000183c */
[----:B------:R-:W-:Y:S01]  /*8bf0*/  MOV R101, R2 ;  /* 0x0000000200657202 */ /* 0x000fe20000000f00 */
[----:B------:R-:W-:Y:S02]  /*8c00*/  FADD.FTZ R4, R220, R0 ;  /* 0x00000000dc047221 */ /* 0x000fe40000010000 */
[----:B------:R-:W-:Y:S01]  /*8c10*/  FADD.FTZ R0, R197, R5 ;  /* 0x00000005c5007221 */ /* 0x000fe20000010000 */
[C---:B------:R-:W-:Y:S04]  /*8c20*/  HMMA.16816.F32 R64, R156.reuse, R6, R64 ;  /* 0x000000069c40723c */ /* 0x040fe80000001840 */
[----:B------:R-:W-:Y:S03]  /*8c30*/  FADD.FTZ R5, R199, R0 ;  /* 0x00000000c7057221 */ /* 0x000fe60000010000 */
[----:B------:R-:W-:Y:S01]  /*8c40*/  FADD.FTZ R6, R222, R100 ;  /* 0x00000064de067221 */ /* 0x000fe20000010000 */
[-C--:B----4-:R-:W-:Y:S04]  /*8c50*/  HMMA.16816.F32 R68, R156, R8.reuse, R68 ;  /* 0x000000089c44723c */ /* 0x090fe80000001844 */
[----:B------:R-:W-:Y:S04]  /*8c60*/  FADD.FTZ R7, R221, R4 ;  /* 0x00000004dd077221 */ /* 0x000fe80000010000 */
[C---:B------:R-:W-:Y:S07]  /*8c70*/  HMMA.16816.F32 R72, R160.reuse, R8, R72 ;  /* 0x00000008a048723c */ /* 0x040fee0000001848 */
[----:B------:R-:W-:Y:S01]  /*8c80*/  FADD.FTZ R8, R223, R6 ;  /* 0x00000006df087221 */ /* 0x000fe20000010000 */
[-C--:B------:R-:W-:Y:S04]  /*8c90*/  HMMA.16816.F32 R76, R160, R10.reuse, R76 ;  /* 0x0000000aa04c723c */ /* 0x080fe8000000184c */
[----:B------:R-:W-:Y:S02]  /*8ca0*/  FADD.FTZ R6, R219, R3 ;  /* 0x00000003db067221 */ /* 0x000fe40000010000 */
[----:B------:R-:W-:Y:S02]  /*8cb0*/  FADD.FTZ R4, R225, R8 ;  /* 0x00000008e1047221 */ /* 0x000fe40000010000 */
[C---:B------:R-:W-:Y:S04]  /*8cc0*/  HMMA.16816.F32 R80, R156.reuse, R10, R80 ;  /* 0x0000000a9c50723c */ /* 0x040fe80000001850 */
[----:B------:R-:W-:Y:S02]  /*8cd0*/  FADD.FTZ R3, R224, R7 ;  /* 0x00000007e0037221 */ /* 0x000fe40000010000 */
[----:B------:R-:W-:Y:S02]  /*8ce0*/  FADD.FTZ R0, R212, R6 ;  /* 0x00000006d4007221 */ /* 0x000fe40000010000 */
[----:B------:R-:W-:Y:S01]  /*8cf0*/  FADD.FTZ R8, R196, R5 ;  /* 0x00000005c4087221 */ /* 0x000fe20000010000 */
[-C--:B-----5:R-:W-:Y:S03]  /*8d00*/  HMMA.16816.F32 R84, R156, R12.reuse, R84 ;  /* 0x0000000c9c54723c */ /* 0x0a0fe60000001854 */
[----:B------:R-:W-:Y:S02]  /*8d10*/  FADD.FTZ R7, R171, R4 ;  /* 0x00000004ab077221 */ /* 0x000fe40000010000 */
[----:B------:R-:W-:Y:S02]  /*8d20*/  FADD.FTZ R6, R170, R3 ;  /* 0x00000003aa067221 */ /* 0x000fe40000010000 */
[----:B------:R-:W-:Y:S01]  /*8d30*/  FADD.FTZ R5, R169, R0 ;  /* 0x00000000a9057221 */ /* 0x000fe20000010000 */
[C---:B------:R-:W-:Y:S04]  /*8d40*/  HMMA.16816.F32 R88, R160.reuse, R12, R88 ;  /* 0x0000000ca058723c */ /* 0x040fe80000001858 */
[----:B------:R-:W-:Y:S02]  /*8d50*/  FADD.FTZ R4, R167, R8 ;  /* 0x00000008a7047221 */ /* 0x000fe40000010000 */
[----:B------:R-:W-:Y:S02]  /*8d60*/  FADD.FTZ R3, R193, R7 ;  /* 0x00000007c1037221 */ /* 0x000fe40000010000 */
[----:B------:R-:W-:Y:S01]  /*8d70*/  FADD.FTZ R0, R176, R6 ;  /* 0x00000006b0007221 */ /* 0x000fe20000010000 */
[-C--:B------:R-:W-:Y:S03]  /*8d80*/  HMMA.16816.F32 R92, R160, R14.reuse, R92 ;  /* 0x0000000ea05c723c */ /* 0x080fe6000000185c */
[----:B------:R-:W-:Y:S02]  /*8d90*/  FADD.FTZ R8, R172, R5 ;  /* 0x00000005ac087221 */ /* 0x000fe40000010000 */
[----:B------:R-:W-:Y:S02]  /*8da0*/  FADD.FTZ R7, R166, R4 ;  /* 0x00000004a6077221 */ /* 0x000fe40000010000 */
[----:B------:R-:W-:Y:S01]  /*8db0*/  FADD.FTZ R6, R179, R3 ;  /* 0x00000003b3067221 */ /* 0x000fe20000010000 */
[----:B------:R-:W-:Y:S04]  /*8dc0*/  HMMA.16816.F32 R96, R156, R14, R96 ;  /* 0x0000000e9c60723c */ /* 0x000fe80000001860 */
[----:B------:R-:W-:Y:S01]  /*8dd0*/  FADD.FTZ R5, R175, R0 ;  /* 0x00000000af057221 */ /* 0x000fe20000010000 */
[----:B------:R-:W-:Y:S01]  /*8de0*/  IADD3 R0, R209, -0x1, RZ ;  /* 0xffffffffd1007810 */ /* 0x000fe20007ffe0ff */
[----:B------:R-:W-:Y:S02]  /*8df0*/  FADD.FTZ R4, R173, R8 ;  /* 0x00000008ad047221 */ /* 0x000fe40000010000 */
[----:B------:R-:W-:Y:S01]  /*8e00*/  FADD.FTZ R3, R165, R7 ;  /* 0x00000007a5037221 */ /* 0x000fe20000010000 */
[----:B------:R-:W-:Y:S03]  /*8e10*/  MOV R209, R0 ;  /* 0x0000000000d17202 */ /* 0x000fe60000000f00 */
[----:B------:R-:W-:Y:S02]  /*8e20*/  FADD.FTZ R212, R178, R6 ;  /* 0x00000006b2d47221 */ /* 0x000fe40000010000 */
[----:B------:R-:W-:Y:S02]  /*8e30*/  FADD.FTZ R214, R177, R5 ;  /* 0x00000005b1d67221 */ /* 0x000fe40000010000 */
[----:B------:R-:W-:Y:S02]  /*8e40*/  FADD.FTZ R233, R168, R4 ;  /* 0x00000004a8e97221 */ /* 0x000fe40000010000 */
[----:B------:R-:W-:Y:S01]  /*8e50*/  FADD.FTZ R234, R164, R3 ;  /* 0x00000003a4ea7221 */ /* 0x000fe20000010000 */
[----:B------:R-:W-:-:S05]  /*8e60*/  @P0 BRA `(.L_x_77) ;  /* 0xffffcf3000000947 */ /* 0x000fca000383ffff */
.L_x_65:
[----:B------:R-:W-:Y:S05]  /*8e70*/  BRA.DIV ~URZ, `(.L_x_78) ;  /* 0x000061227f007947 */ /* 0x000fea000b800000 */
[----:B------:R-:W1:Y:S04]  /*8e80*/  SHFL.BFLY PT, R3, R212, 0x2, 0x1f ;  /* 0x0c401f00d4037f89 */ /* 0x000e6800000e0000 */
[----:B------:R-:W2:Y:S04]  /*8e90*/  SHFL.BFLY PT, R2, R214, 0x2, 0x1f ;  /* 0x0c401f00d6027f89 */ /* 0x000ea800000e0000 */
[----:B------:R-:W3:Y:S04]  /*8ea0*/  SHFL.BFLY PT, R0, R233, 0x2, 0x1f ;  /* 0x0c401f00e9007f89 */ /* 0x000ee800000e0000 */
[----:B------:R-:W4:Y:S01]  /*8eb0*/  SHFL.BFLY PT, R4, R234, 0x2, 0x1f ;  /* 0x0c401f00ea047f89 */ /* 0x000f2200000e0000 */
[----:B-1----:R-:W-:-:S02]  /*8ec0*/  FADD.FTZ R3, R3, R212 ;  /* 0x000000d403037221 */ /* 0x002fc40000010000 */
[----:B--2---:R-:W-:-:S03]  /*8ed0*/  FADD.FTZ R2, R2, R214 ;  /* 0x000000d602027221 */ /* 0x004fc60000010000 */
[----:B------:R-:W1:Y:S01]  /*8ee0*/  SHFL.BFLY PT, R7, R3, 0x1, 0x1f ;  /* 0x0c201f0003077f89 */ /* 0x000e6200000e0000 */
[----:B---3--:R-:W-:-:S03]  /*8ef0*/  FADD.FTZ R0, R0, R233 ;  /* 0x000000e900007221 */ /* 0x008fc60000010000 */
[----:B------:R-:W2:Y:S01]  /*8f00*/  SHFL.BFLY PT, R6, R2, 0x1, 0x1f ;  /* 0x0c201f0002067f89 */ /* 0x000ea200000e0000 */
[----:B----4-:R-:W-:-:S03]  /*8f10*/  FADD.FTZ R4, R4, R234 ;  /* 0x000000ea04047221 */ /* 0x010fc60000010000 */
[----:B------:R-:W3:Y:S04]  /*8f20*/  SHFL.BFLY PT, R5, R0, 0x1, 0x1f ;  /* 0x0c201f0000057f89 */ /* 0x000ee800000e0000 */
[----:B------:R4:W4:Y:S01]  /*8f30*/  SHFL.BFLY PT, R9, R4, 0x1, 0x1f ;  /* 0x0c201f0004097f89 */ /* 0x00092200000e0000 */
[----:B-1----:R-:W-:Y:S02]  /*8f40*/  FADD.FTZ R7, R3, R7 ;  /* 0x0000000703077221 */ /* 0x002fe40000010000 */
[----:B--2---:R-:W-:Y:S02]  /*8f50*/  FADD.FTZ R6, R2, R6 ;  /* 0x0000000602067221 */ /* 0x004fe40000010000 */
[----:B---3--:R-:W-:Y:S02]  /*8f60*/  FADD.FTZ R5, R0, R5 ;  /* 0x0000000500057221 */ /* 0x008fe40000010000 */
.L_x_167:
[----:B------:R-:W-:Y:S01]  /*8f70*/  FSETP.NE.FTZ.AND P3, PT, R7, RZ, PT ;  /* 0x000000ff0700720b */ /* 0x000fe20003f75000 */
[----:B------:R-:W-:Y:S01]  /*8f80*/  CS2R R2, SRZ ;  /* 0x0000000000027805 */ /* 0x000fe2000001ff00 */
[----:B------:R-:W-:Y:S01]  /*8f90*/  MOV R0, RZ ;  /* 0x000000ff00007202 */ /* 0x000fe20000000f00 */
[----:B----4-:R-:W-:Y:S01]  /*8fa0*/  FADD.FTZ R4, R9, R4 ;  /* 0x0000000409047221 */ /* 0x010fe20000010000 */
[----:B------:R-:W-:-:S02]  /*8fb0*/  FSETP.NE.FTZ.AND P2, PT, R6, RZ, PT ;  /* 0x000000ff0600720b */ /* 0x000fc40003f55000 */
[----:B------:R-:W-:Y:S02]  /*8fc0*/  FSETP.NE.FTZ.AND P1, PT, R5, RZ, PT ;  /* 0x000000ff0500720b */ /* 0x000fe40003f35000 */
[----:B------:R-:W-:Y:S02]  /*8fd0*/  FSETP.NE.FTZ.AND P0, PT, R4, RZ, PT ;  /* 0x000000ff0400720b */ /* 0x000fe40003f15000 */
[----:B------:R-:W-:Y:S02]  /*8fe0*/  MOV R24, 0xff800000 ;  /* 0xff80000000187802 */ /* 0x000fe40000000f00 */
[----:B------:R-:W-:Y:S01]  /*8ff0*/  MOV R22, 0xff800000 ;  /* 0xff80000000167802 */ /* 0x000fe20000000f00 */
[----:B------:R-:W1:Y:S01]  /*9000*/  @P3 MUFU.RCP R0, R7 ;  /* 0x0000000700003308 */ /* 0x000e620000001000 */
[----:B------:R-:W-:Y:S02]  /*9010*/  MOV R23, 0xff800000 ;  /* 0xff80000000177802 */ /* 0x000fe40000000f00 */
[----:B------:R-:W-:-:S03]  /*9020*/  MOV R19, 0xff800000 ;  /* 0xff80000000137802 */ /* 0x000fc60000000f00 */
[----:B------:R-:W-:Y:S02]  /*9030*/  @P1 MOV R10, 0x3f317218 ;  /* 0x3f317218000a1802 */ /* 0x000fe40000000f00 */
[----:B------:R-:W2:Y:S01]  /*9040*/  @P3 MUFU.LG2 R8, R7 ;  /* 0x0000000700083308 */ /* 0x000ea20000000c00 */
[----:B-1----:R-:W-:-:S07]  /*9050*/  FMUL.FTZ R156, R0, R108 ;  /* 0x0000006c009c7220 */ /* 0x002fce0000410000 */
[----:B------:R-:W1:Y:S01]  /*9060*/  @P2 MUFU.LG2 R7, R6 ;  /* 0x0000000600072308 */ /* 0x000e620000000c00 */
[C---:B------:R-:W-:Y:S02]  /*9070*/  FMUL.FTZ R157, R0.reuse, R109 ;  /* 0x0000006d009d7220 */ /* 0x040fe40000410000 */
[C---:B------:R-:W-:Y:S02]  /*9080*/  FMUL.FTZ R164, R0.reuse, R80 ;  /* 0x0000005000a47220 */ /* 0x040fe40000410000 */
[C---:B------:R-:W-:Y:S02]  /*9090*/  FMUL.FTZ R165, R0.reuse, R81 ;  /* 0x0000005100a57220 */ /* 0x040fe40000410000 */
[C---:B------:R-:W-:Y:S01]  /*90a0*/  FMUL.FTZ R128, R0.reuse, R128 ;  /* 0x0000008000807220 */ /* 0x040fe20000410000 */
[----:B------:R-:W3:Y:S01]  /*90b0*/  @P2 MUFU.RCP R3, R6 ;  /* 0x0000000600032308 */ /* 0x000ee20000001000 */
[C---:B------:R-:W-:Y:S02]  /*90c0*/  FMUL.FTZ R129, R0.reuse, R129 ;  /* 0x0000008100817220 */ /* 0x040fe40000410000 */
[----:B------:R-:W-:-:S02]  /*90d0*/  FMUL.FTZ R124, R0, R124 ;  /* 0x0000007c007c7220 */ /* 0x000fc40000410000 */
[C---:B------:R-:W-:Y:S02]  /*90e0*/  FMUL.FTZ R125, R0.reuse, R125 ;  /* 0x0000007d007d7220 */ /* 0x040fe40000410000 */
[C---:B------:R-:W-:Y:S01]  /*90f0*/  FMUL.FTZ R120, R0.reuse, R120 ;  /* 0x0000007800787220 */ /* 0x040fe20000410000 */
[----:B------:R-:W-:Y:S01]  /*9100*/  @P1 MUFU.RCP R2, R5 ;  /* 0x0000000500021308 */ /* 0x000fe20000001000 */
        /* <DEDUP_REMOVED lines=14> */
[----:B------:R-:W-:Y:S02]  /*91f0*/  FMUL.FTZ R81, R0, R97 ;  /* 0x0000006100517220 */ /* 0x000fe40000410000 */
[----:B------:R4:W5:Y:S01]  /*9200*/  @P1 MUFU.LG2 R0, R5 ;  /* 0x0000000500001308 */ /* 0x0009620000000c00 */
[----:B--2---:R-:W-:-:S02]  /*9210*/  @P3 FMUL.FTZ R9, R8, 0.69314718246459960938 ;  /* 0x3f31721808093820 */ /* 0x004fc40000410000 */
[----:B-1----:R-:W-:Y:S02]  /*9220*/  @P2 FMUL.FTZ R8, R7, 0.69314718246459960938 ;  /* 0x3f31721807082820 */ /* 0x002fe40000410000 */
[C---:B---3--:R-:W-:Y:S02]  /*9230*/  FMUL.FTZ R162, R3.reuse, R122 ;  /* 0x0000007a03a27220 */ /* 0x048fe40000410000 */
[C---:B------:R-:W-:Y:S02]  /*9240*/  FMUL.FTZ R163, R3.reuse, R123 ;  /* 0x0000007b03a37220 */ /* 0x040fe40000410000 */
[C---:B------:R-:W-:Y:S02]  /*9250*/  FMUL.FTZ R96, R3.reuse, R118 ;  /* 0x0000007603607220 */ /* 0x040fe40000410000 */
[C---:B------:R-:W-:Y:S02]  /*9260*/  FMUL.FTZ R97, R3.reuse, R119 ;  /* 0x0000007703617220 */ /* 0x040fe40000410000 */
[----:B------:R-:W-:-:S02]  /*9270*/  FMUL.FTZ R168, R3, R70 ;  /* 0x0000004603a87220 */ /* 0x000fc40000410000 */
[C---:B------:R-:W-:Y:S01]  /*9280*/  FMUL.FTZ R169, R3.reuse, R71 ;  /* 0x0000004703a97220 */ /* 0x040fe20000410000 */
[----:B----4-:R-:W-:Y:S01]  /*9290*/  @P2 MOV R5, 0x3f317218 ;  /* 0x3f31721800052802 */ /* 0x010fe20000000f00 */
[----:B-----5:R-:W-:Y:S01]  /*92a0*/  @P1 FMUL.FTZ R7, R0, 0.69314718246459960938 ;  /* 0x3f31721800071820 */ /* 0x020fe20000410000 */
[----:B------:R-:W-:Y:S01]  /*92b0*/  MOV R0, RZ ;  /* 0x000000ff00007202 */ /* 0x000fe20000000f00 */
[C---:B------:R-:W-:Y:S02]  /*92c0*/  FMUL.FTZ R166, R3.reuse, R82 ;  /* 0x0000005203a67220 */ /* 0x040fe40000410000 */
[----:B------:R-:W-:Y:S02]  /*92d0*/  FMUL.FTZ R167, R3, R83 ;  /* 0x0000005303a77220 */ /* 0x000fe40000410000 */
[C---:B------:R-:W-:Y:S01]  /*92e0*/  FMUL.FTZ R48, R2.reuse, R60 ;  /* 0x0000003c02307220 */ /* 0x040fe20000410000 */
[----:B------:R-:W1:Y:S01]  /*92f0*/  @P0 MUFU.RCP R0, R4 ;  /* 0x0000000400000308 */ /* 0x000e620000001000 */
        /* <DEDUP_REMOVED lines=39> */
[----:B------:R-:W-:Y:S02]  /*9570*/  FMUL.FTZ R27, R2, R93 ;  /* 0x0000005d021b7220 */ /* 0x000fe40000410000 */
[----:B------:R2:W3:Y:S01]  /*9580*/  @P0 MUFU.LG2 R2, R4 ;  /* 0x0000000400020308 */ /* 0x0004e20000000c00 */
[----:B------:R-:W-:Y:S02]  /*9590*/  @P3 FMUL.FTZ R6, R3, c[0x0][0x2d0] ;  /* 0x0000b40003063a20 */ /* 0x000fe40000410000 */
[----:B------:R-:W-:Y:S02]  /*95a0*/  @P1 FMUL.FTZ R3, R10, c[0x0][0x2d0] ;  /* 0x0000b4000a031a20 */ /* 0x000fe40000410000 */
[----:B------:R-:W-:Y:S02]  /*95b0*/  @P2 FMUL.FTZ R5, R5, c[0x0][0x2d0] ;  /* 0x0000b40005052a20 */ /* 0x000fe40000410000 */
[----:B------:R-:W-:Y:S01]  /*95c0*/  @P1 FFMA.FTZ R24, R3, R102, R7 ;  /* 0x0000006603181223 */ /* 0x000fe20000010007 */
[----:B------:R-:W-:Y:S01]  /*95d0*/  @P0 MOV R3, 0x3f317218 ;  /* 0x3f31721800030802 */ /* 0x000fe20000000f00 */
[----:B-1----:R-:W-:-:S02]  /*95e0*/  FMUL.FTZ R76, R0, R62 ;  /* 0x0000003e004c7220 */ /* 0x002fc40000410000 */
[C---:B------:R-:W-:Y:S02]  /*95f0*/  FMUL.FTZ R77, R0.reuse, R63 ;  /* 0x0000003f004d7220 */ /* 0x040fe40000410000 */
[----:B------:R-:W-:Y:S02]  /*9600*/  @P0 FMUL.FTZ R3, R3, c[0x0][0x2d0] ;  /* 0x0000b40003030a20 */ /* 0x000fe40000410000 */
[----:B------:R-:W-:Y:S01]  /*9610*/  FMUL.FTZ R66, R0, R134 ;  /* 0x0000008600427220 */ /* 0x000fe20000410000 */
[----:B--2---:R-:W-:Y:S01]  /*9620*/  MOV R4, 0x1 ;  /* 0x0000000100047802 */ /* 0x004fe20000000f00 */
[----:B---3--:R-:W-:Y:S02]  /*9630*/  @P0 FMUL.FTZ R2, R2, 0.69314718246459960938 ;  /* 0x3f31721802020820 */ /* 0x008fe40000410000 */
        /* <DEDUP_REMOVED lines=20> */
[----:B------:R-:W-:Y:S01]  /*9780*/  FMUL.FTZ R33, R0, R95 ;  /* 0x0000005f00217220 */ /* 0x000fe20000410000 */
[----:B------:R-:W-:Y:S01]  /*9790*/  PRMT R0, R4, 0x7610, R0 ;  /* 0x0000761004007816 */ /* 0x000fe20000000000 */
[----:B------:R-:W-:Y:S02]  /*97a0*/  @P3 FFMA.FTZ R22, R6, R104, R9 ;  /* 0x0000006806163223 */ /* 0x000fe40000010009 */
[----:B------:R-:W-:Y:S02]  /*97b0*/  @P2 FFMA.FTZ R23, R5, R103, R8 ;  /* 0x0000006705172223 */ /* 0x000fe40000010008 */
[----:B------:R-:W-:Y:S02]  /*97c0*/  @P0 FFMA.FTZ R19, R3, R101, R2 ;  /* 0x0000006503130223 */ /* 0x000fe40000010002 */
.L_x_40:
[----:B------:R2:W5:Y:S04]  /*97d0*/  LDL R6, [R1] ;  /* 0x0000000001067983 */ /* 0x0005680000100800 */
[----:B------:R-:W3:Y:S01]  /*97e0*/  S2R R2, SR_TID.X ;  /* 0x0000000000027919 */ /* 0x000ee20000002100 */
[----:B------:R-:W-:Y:S01]  /*97f0*/  BSSY B0, `(.L_x_79) ;  /* 0x0000011000007945 */ /* 0x000fe20003800000 */
[----:B---3--:R-:W-:-:S13]  /*9800*/  LOP3.LUT P0, RZ, R2, 0x7f, RZ, 0xc0, !PT ;  /* 0x0000007f02ff7812 */ /* 0x008fda000780c0ff */
[----:B------:R-:W-:Y:S05]  /*9810*/  @P0 BRA `(.L_x_80) ;  /* 0x000000e000000947 */ /* 0x000fea0003800000 */
[----:B--2---:R-:W2:Y:S01]  /*9820*/  S2R R4, SR_LANEID ;  /* 0x0000000000047919 */ /* 0x004ea20000000000 */
[----:B------:R-:W-:Y:S01]  /*9830*/  VOTEU.ANY UR4, UPT, PT ;  /* 0x0000000000047886 */ /* 0x000fe200038e0100 */
[----:B-1----:R-:W-:Y:S01]  /*9840*/  IMAD.MOV.U32 R5, RZ, RZ, c[0x0][0x564] ;  /* 0x00015900ff057624 */ /* 0x002fe200078e00ff */
[----:B------:R-:W2:Y:S08]  /*9850*/  FLO.U32 R3, UR4 ;  /* 0x0000000400037d00 */ /* 0x000eb000080e0000 */
[----:B------:R-:W1:Y:S01]  /*9860*/  POPC R2, UR4 ;  /* 0x0000000400027d09 */ /* 0x000e620008000000 */
[----:B--2---:R-:W-:Y:S01]  /*9870*/  ISETP.EQ.U32.AND P0, PT, R3, R4, PT ;  /* 0x000000040300720c */ /* 0x004fe20003f02070 */
[----:B------:R-:W-:-:S12]  /*9880*/  IMAD.MOV.U32 R4, RZ, RZ, c[0x0][0x560] ;  /* 0x00015800ff047624 */ /* 0x000fd800078e00ff */
[----:B-1----:R1:W2:Y:S04]  /*9890*/  @P0 ATOMG.E.ADD.STRONG.GPU PT, R2, [R4.64], R2 ;  /* 0x00000002040209a8 */ /* 0x0022a800081ee1c6 */
[----:B-1----:R-:W1:Y:S04]  /*98a0*/  S2R R4, SR_LTMASK ;  /* 0x0000000000047919 */ /* 0x002e680000003900 */
[----:B--2---:R1:W2:Y:S02]  /*98b0*/  SHFL.IDX PT, R3, R2, R3, 0x1f ;  /* 0x00001f0302037589 */ /* 0x0042a400000e0000 */
[----:B-1----:R-:W-:-:S06]  /*98c0*/  LOP3.LUT R2, R4, UR4, RZ, 0xc0, !PT ;  /* 0x0000000404027c12 */ /* 0x002fcc000f8ec0ff */
[----:B------:R-:W2:Y:S02]  /*98d0*/  POPC R2, R2 ;  /* 0x0000000200027309 */ /* 0x000ea40000000000 */
[----:B--2--5:R-:W-:-:S05]  /*98e0*/  IADD3 R6, R3, c[0x0][0xc], R2 ;  /* 0x0000030003067a10 */ /* 0x024fca0007ffe002 */
[----:B------:R1:W-:Y:S02]  /*98f0*/  STL [R1], R6 ;  /* 0x0000000601007387 */ /* 0x0003e40000100800 */
.L_x_80:
[----:B--2---:R-:W-:Y:S05]  /*9900*/  BSYNC B0 ;  /* 0x0000000000007941 */ /* 0x004fea0003800000 */
.L_x_79:
[----:B------:R-:W-:Y:S01]  /*9910*/  PRMT R0, R0, 0x9910, RZ ;  /* 0x0000991000007816 */ /* 0x000fe200000000ff */
[----:B------:R-:W-:Y:S01]  /*9920*/  BSSY B1, `(.L_x_81) ;  /* 0x000038b000017945 */ /* 0x000fe20003800000 */
[----:B-----5:R-:W-:Y:S02]  /*9930*/  IMAD.MOV.U32 R28, RZ, RZ, R6 ;  /* 0x000000ffff1c7224 */ /* 0x020fe400078e0006 */
[----:B------:R-:W-:-:S13]  /*9940*/  ISETP.NE.AND P0, PT, R0, RZ, PT ;  /* 0x000000ff0000720c */ /* 0x000fda0003f05270 */
[----:B------:R-:W-:Y:S05]  /*9950*/  @!P0 BRA `(.L_x_82) ;  /* 0x00002b5000008947 */ /* 0x000fea0003800000 */
[----:B------:R-:W2:Y:S04]  /*9960*/  LDL R10, [R1+0x40] ;  /* 0x00004000010a7983 */ /* 0x000ea80000100800 */
[----:B------:R-:W3:Y:S04]  /*9970*/  LDL.LU R9, [R1+0x44] ;  /* 0x0000440001097983 */ /* 0x000ee80000300800 */
[----:B------:R-:W4:Y:S04]  /*9980*/  LDL R8, [R1+0x3c] ;  /* 0x00003c0001087983 */ /* 0x000f280000100800 */
[----:B------:R-:W3:Y:S01]  /*9990*/  LDL.LU R7, [R1+0x48] ;  /* 0x0000480001077983 */ /* 0x000ee20000300800 */
[----:B------:R-:W-:Y:S01]  /*99a0*/  WARPSYNC 0xffffffff ;  /* 0xffffffff00007948 */ /* 0x000fe20003800000 */
[----:B------:R-:W-:-:S02]  /*99b0*/  F2FP.PACK_AB R0, R129, R128 ;  /* 0x000000808100723e */ /* 0x000fc400000000ff */
[----:B------:R-:W-:Y:S01]  /*99c0*/  BAR.SYNC.DEFER_BLOCKING 0x1, 0x80 ;  /* 0x0042000000007b1d */ /* 0x000fe20000010000 */
[----:B------:R-:W-:Y:S02]  /*99d0*/  F2FP.PACK_AB R3, R131, R130 ;  /* 0x000000828303723e */ /* 0x000fe400000000ff */
[----:B------:R-:W-:Y:S02]  /*99e0*/  F2FP.PACK_AB R2, R125, R124 ;  /* 0x0000007c7d02723e */ /* 0x000fe400000000ff */
[----:B------:R-:W-:Y:S01]  /*99f0*/  F2FP.PACK_AB R4, R55, R54 ;  /* 0x000000363704723e */ /* 0x000fe200000000ff */
[----:B-1----:R-:W3:Y:S01]  /*9a00*/  LDL.LU R6, [R1+0x50] ;  /* 0x0000500001067983 */ /* 0x002ee20000300800 */
[----:B------:R-:W-:Y:S01]  /*9a10*/  F2FP.PACK_AB R5, R77, R76 ;  /* 0x0000004c4d05723e */ /* 0x000fe200000000ff */
[----:B------:R-:W-:Y:S01]  /*9a20*/  IMAD.MOV.U32 R11, RZ, RZ, c[0x0][0x388] ;  /* 0x0000e200ff0b7624 */ /* 0x000fe200078e00ff */
[----:B------:R-:W-:Y:S02]  /*9a30*/  ISETP.NE.U32.AND P2, PT, RZ, c[0x0][0x500], PT ;  /* 0x00014000ff007a0c */ /* 0x000fe40003f45070 */
[----:B------:R-:W-:-:S02]  /*9a40*/  ISETP.NE.U32.AND P3, PT, RZ, c[0x0][0x508], PT ;  /* 0x00014200ff007a0c */ /* 0x000fc40003f65070 */
[----:B------:R-:W-:Y:S02]  /*9a50*/  ISETP.NE.AND.EX P2, PT, RZ, c[0x0][0x504], PT, P2 ;  /* 0x00014100ff007a0c */ /* 0x000fe40003f45320 */
[----:B------:R-:W-:Y:S01]  /*9a60*/  ISETP.NE.AND.EX P3, PT, RZ, c[0x0][0x50c], PT, P3 ;  /* 0x00014300ff007a0c */ /* 0x000fe20003f65330 */
[----:B------:R1:W-:Y:S04]  /*9a70*/  STS [R251+0x80], R0 ;  /* 0x00008000fb007388 */ /* 0x0003e80000000800 */
[----:B------:R1:W-:Y:S04]  /*9a80*/  STS [R251+0x280], R3 ;  /* 0x00028003fb007388 */ /* 0x0003e80000000800 */
[----:B------:R1:W-:Y:S02]  /*9a90*/  STS [R252], R2 ;  /* 0x00000002fc007388 */ /* 0x0003e40000000800 */
[----:B-1----:R-:W-:-:S02]  /*9aa0*/  F2FP.PACK_AB R0, R127, R126 ;  /* 0x0000007e7f00723e */ /* 0x002fc400000000ff */
[----:B------:R-:W-:-:S03]  /*9ab0*/  F2FP.PACK_AB R3, R35, R34 ;  /* 0x000000222303723e */ /* 0x000fc600000000ff */
[----:B------:R1:W-:Y:S01]  /*9ac0*/  STS [R252+0x200], R0 ;  /* 0x00020000fc007388 */ /* 0x0003e20000000800 */
[----:B------:R-:W-:-:S03]  /*9ad0*/  F2FP.PACK_AB R2, R67, R66 ;  /* 0x000000424302723e */ /* 0x000fc600000000ff */
[----:B------:R1:W-:Y:S04]  /*9ae0*/  STS [R251+0x1080], R3 ;  /* 0x00108003fb007388 */ /* 0x0003e80000000800 */
[----:B------:R1:W-:Y:S04]  /*9af0*/  STS [R251+0x1280], R2 ;  /* 0x00128002fb007388 */ /* 0x0003e80000000800 */
[----:B------:R1:W-:Y:S02]  /*9b00*/  STS [R252+0x1200], R4 ;  /* 0x00120004fc007388 */ /* 0x0003e40000000800 */
[----:B-1----:R-:W-:-:S02]  /*9b10*/  F2FP.PACK_AB R0, R37, R36 ;  /* 0x000000242500723e */ /* 0x002fc400000000ff */
[----:B------:R-:W-:-:S03]  /*9b20*/  F2FP.PACK_AB R3, R121, R120 ;  /* 0x000000787903723e */ /* 0x000fc600000000ff */
[----:B------:R1:W-:Y:S01]  /*9b30*/  STS [R252+0x1000], R0 ;  /* 0x00100000fc007388 */ /* 0x0003e20000000800 */
[----:B------:R-:W-:Y:S02]  /*9b40*/  F2FP.PACK_AB R2, R163, R162 ;  /* 0x000000a2a302723e */ /* 0x000fe400000000ff */
[----:B------:R-:W-:Y:S02]  /*9b50*/  F2FP.PACK_AB R4, R39, R38 ;  /* 0x000000262704723e */ /* 0x000fe400000000ff */
[----:B-1----:R-:W-:Y:S01]  /*9b60*/  F2FP.PACK_AB R0, R117, R116 ;  /* 0x000000747500723e */ /* 0x002fe200000000ff */
[----:B--2---:R1:W-:Y:S04]  /*9b70*/  STS [R10+0x80], R3 ;  /* 0x000080030a007388 */ /* 0x0043e80000000800 */
[----:B------:R2:W-:Y:S04]  /*9b80*/  STS [R10+0x280], R2 ;  /* 0x000280020a007388 */ /* 0x0005e80000000800 */
[----:B----4-:R4:W-:Y:S01]  /*9b90*/  STS [R8], R0 ;  /* 0x0000000008007388 */ /* 0x0109e20000000800 */
[----:B-1----:R-:W-:-:S02]  /*9ba0*/  F2FP.PACK_AB R3, R97, R96 ;  /* 0x000000606103723e */ /* 0x002fc400000000ff */
[----:B--2---:R-:W-:-:S03]  /*9bb0*/  F2FP.PACK_AB R2, R73, R72 ;  /* 0x000000484902723e */ /* 0x004fc600000000ff */
[----:B------:R1:W-:Y:S01]  /*9bc0*/  STS [R8+0x200], R3 ;  /* 0x0002000308007388 */ /* 0x0003e20000000800 */
[----:B----4-:R-:W-:-:S03]  /*9bd0*/  F2FP.PACK_AB R0, R41, R40 ;  /* 0x000000282900723e */ /* 0x010fc600000000ff */
[----:B------:R2:W-:Y:S04]  /*9be0*/  STS [R10+0x1080], R4 ;  /* 0x001080040a007388 */ /* 0x0005e80000000800 */
[----:B------:R4:W-:Y:S04]  /*9bf0*/  STS [R10+0x1280], R2 ;  /* 0x001280020a007388 */ /* 0x0009e80000000800 */
[----:B------:R3:W-:Y:S01]  /*9c00*/  STS [R8+0x1000], R0 ;  /* 0x0010000008007388 */ /* 0x0007e20000000800 */
[----:B-1----:R-:W-:Y:S02]  /*9c10*/  F2FP.PACK_AB R3, R113, R112 ;  /* 0x000000707103723e */ /* 0x002fe400000000ff */
[----:B--2---:R-:W-:-:S02]  /*9c20*/  F2FP.PACK_AB R4, R69, R68 ;  /* 0x000000444504723e */ /* 0x004fc400000000ff */
[----:B----4-:R-:W-:-:S03]  /*9c30*/  F2FP.PACK_AB R2, R115, R114 ;  /* 0x000000727302723e */ /* 0x010fc600000000ff */
[----:B------:R1:W-:Y:S01]  /*9c40*/  STS [R8+0x1200], R4 ;  /* 0x0012000408007388 */ /* 0x0003e20000000800 */
[----:B---3--:R-:W-:-:S03]  /*9c50*/  F2FP.PACK_AB R0, R157, R156 ;  /* 0x0000009c9d00723e */ /* 0x008fc600000000ff */
[----:B------:R2:W-:Y:S04]  /*9c60*/  STS [R251+0x2080], R3 ;  /* 0x00208003fb007388 */ /* 0x0005e80000000800 */
[----:B------:R3:W-:Y:S04]  /*9c70*/  STS [R251+0x2280], R2 ;  /* 0x00228002fb007388 */ /* 0x0007e80000000800 */
[----:B------:R4:W-:Y:S01]  /*9c80*/  STS [R252+0x2000], R0 ;  /* 0x00200000fc007388 */ /* 0x0009e20000000800 */
[----:B-1----:R-:W-:Y:S02]  /*9c90*/  F2FP.PACK_AB R4, R65, R64 ;  /* 0x000000404104723e */ /* 0x002fe400000000ff */
[----:B--2---:R-:W-:-:S02]  /*9ca0*/  F2FP.PACK_AB R3, R111, R110 ;  /* 0x0000006e6f03723e */ /* 0x004fc400000000ff */
[----:B---3--:R-:W-:-:S03]  /*9cb0*/  F2FP.PACK_AB R2, R43, R42 ;  /* 0x0000002a2b02723e */ /* 0x008fc600000000ff */
[----:B------:R1:W-:Y:S01]  /*9cc0*/  STS [R252+0x2200], R3 ;  /* 0x00220003fc007388 */ /* 0x0003e20000000800 */
[----:B----4-:R-:W-:-:S03]  /*9cd0*/  F2FP.PACK_AB R0, R45, R44 ;  /* 0x0000002c2d00723e */ /* 0x010fc600000000ff */
        /* <DEDUP_REMOVED lines=18> */
[----:B------:R4:W-:Y:S04]  /*9e00*/  STS [R8+0x3000], R0 ;  /* 0x0030000008007388 */ /* 0x0009e80000000800 */
[----:B------:R-:W-:Y:S01]  /*9e10*/  STS [R8+0x3200], R5 ;  /* 0x0032000508007388 */ /* 0x000fe20000000800 */
[----:B-1----:R-:W-:-:S02]  /*9e20*/  F2FP.PACK_AB R3, R169, R168 ;  /* 0x000000a8a903723e */ /* 0x002fc400000000ff */
[----:B--2---:R-:W-:-:S03]  /*9e30*/  F2FP.PACK_AB R4, R109, R108 ;  /* 0x0000006c6d04723e */ /* 0x004fc600000000ff */
[----:B------:R1:W-:Y:S01]  /*9e40*/  STS [R251+0x4280], R3 ;  /* 0x00428003fb007388 */ /* 0x0003e20000000800 */
[----:B---3--:R-:W-:-:S03]  /*9e50*/  F2FP.PACK_AB R2, R165, R164 ;  /* 0x000000a4a502723e */ /* 0x008fc600000000ff */
[----:B------:R2:W-:Y:S01]  /*9e60*/  STS [R251+0x4080], R4 ;  /* 0x00408004fb007388 */ /* 0x0005e20000000800 */
[----:B----4-:R-:W-:-:S03]  /*9e70*/  F2FP.PACK_AB R0, R167, R166 ;  /* 0x000000a6a700723e */ /* 0x010fc600000000ff */
[----:B------:R3:W-:Y:S04]  /*9e80*/  STS [R252+0x4000], R2 ;  /* 0x00400002fc007388 */ /* 0x0007e80000000800 */
[----:B------:R4:W-:Y:S01]  /*9e90*/  STS [R252+0x4200], R0 ;  /* 0x00420000fc007388 */ /* 0x0009e20000000800 */
[----:B-1----:R-:W-:Y:S02]  /*9ea0*/  F2FP.PACK_AB R3, R75, R74 ;  /* 0x0000004a4b03723e */ /* 0x002fe400000000ff */
        /* <DEDUP_REMOVED lines=8> */
[----:B--2---:R-:W-:Y:S02]  /*9f30*/  F2FP.PACK_AB R4, R87, R86 ;  /* 0x000000565704723e */ /* 0x004fe400000000ff */
[----:B---3--:R-:W-:Y:S02]  /*9f40*/  F2FP.PACK_AB R2, R83, R82 ;  /* 0x000000525302723e */ /* 0x008fe400000000ff */
[----:B----4-:R-:W-:-:S05]  /*9f50*/  F2FP.PACK_AB R0, R85, R84 ;  /* 0x000000545500723e */ /* 0x010fca00000000ff */
[----:B------:R1:W-:Y:S04]  /*9f60*/  STS [R10+0x4080], R0 ;  /* 0x004080000a007388 */ /* 0x0003e80000000800 */
[----:B------:R2:W-:Y:S04]  /*9f70*/  STS [R10+0x4280], R4 ;  /* 0x004280040a007388 */ /* 0x0005e80000000800 */
[----:B------:R3:W-:Y:S04]  /*9f80*/  STS [R8+0x4000], R3 ;  /* 0x0040000308007388 */ /* 0x0007e80000000800 */
[----:B------:R4:W-:Y:S01]  /*9f90*/  STS [R8+0x4200], R2 ;  /* 0x0042000208007388 */ /* 0x0009e20000000800 */
[----:B-1----:R-:W-:-:S02]  /*9fa0*/  F2FP.PACK_AB R0, R51, R50 ;  /* 0x000000323300723e */ /* 0x002fc400000000ff */
[----:B--2---:R-:W-:-:S03]  /*9fb0*/  @P3 IADD3 R4, P0, R9, c[0x0][0x508], RZ ;  /* 0x0001420009043a10 */ /* 0x004fc60007f1e0ff */
[----:B------:R1:W-:Y:S01]  /*9fc0*/  STS [R10+0x5080], R0 ;  /* 0x005080000a007388 */ /* 0x0003e20000000800 */
[----:B---3--:R-:W-:Y:S02]  /*9fd0*/  F2FP.PACK_AB R3, R33, R32 ;  /* 0x000000202103723e */ /* 0x008fe400000000ff */
[----:B------:R-:W-:Y:S02]  /*9fe0*/  @P3 IADD3.X R5, R7, c[0x0][0x50c], RZ, P0, !PT ;  /* 0x0001430007053a10 */ /* 0x000fe400007fe4ff */
[----:B----4-:R-:W-:-:S05]  /*9ff0*/  F2FP.PACK_AB R2, R53, R52 ;  /* 0x000000343502723e */ /* 0x010fca00000000ff */
[----:B------:R2:W-:Y:S01]  /*a000*/  STS [R10+0x5280], R2 ;  /* 0x005280020a007388 */ /* 0x0005e20000000800 */
[----:B-1----:R-:W-:-:S05]  /*a010*/  F2FP.PACK_AB R0, R27, R26 ;  /* 0x0000001a1b00723e */ /* 0x002fca00000000ff */
[----:B------:R1:W-:Y:S04]  /*a020*/  STS [R8+0x5000], R0 ;  /* 0x0050000008007388 */ /* 0x0003e80000000800 */
[----:B------:R3:W-:Y:S04]  /*a030*/  STS [R8+0x5200], R3 ;  /* 0x0052000308007388 */ /* 0x0007e80000000800 */
[----:B------:R-:W-:Y:S01]  /*a040*/  BAR.SYNC.DEFER_BLOCKING 0x1, 0x80 ;  /* 0x0042000000007b1d */ /* 0x000fe20000010000 */
[----:B--2---:R-:W-:Y:S01]  /*a050*/  IADD3 R2, P1, R9, c[0x0][0x500], RZ ;  /* 0x0001400009027a10 */ /* 0x004fe20007f3e0ff */
[----:B-1----:R-:W-:-:S03]  /*a060*/  IMAD.MOV.U32 R0, RZ, RZ, RZ ;  /* 0x000000ffff007224 */ /* 0x002fc600078e00ff */
[----:B---3--:R-:W-:Y:S02]  /*a070*/  IADD3.X R3, R7, c[0x0][0x504], RZ, P1, !PT ;  /* 0x0001410007037a10 */ /* 0x008fe40000ffe4ff */
[C---:B------:R-:W-:Y:S01]  /*a080*/  ISETP.NE.AND P0, PT, R6.reuse, RZ, PT ;  /* 0x000000ff0600720c */ /* 0x040fe20003f05270 */
[----:B------:R1:W5:Y:S04]  /*a090*/  @P3 LDG.E R11, [R4.64] ;  /* 0x00000006040b3981 */ /* 0x000368000c1e1900 */
[----:B------:R2:W5:Y:S01]  /*a0a0*/  @P2 LDG.E R0, [R2.64] ;  /* 0x0000000602002981 */ /* 0x000562000c1e1900 */
[----:B-1----:R-:W-:Y:S01]  /*a0b0*/  SEL R5, R6, c[0x0][0x3d4], P0 ;  /* 0x0000f50006057a07 */ /* 0x002fe20000000000 */
[----:B------:R-:W-:Y:S05]  /*a0c0*/  @P3 BRA `(.L_x_83) ;  /* 0x0000004000003947 */ /* 0x000fea0003800000 */
[----:B------:R-:W-:Y:S05]  /*a0d0*/  @!P2 BRA `(.L_x_83) ;  /* 0x000000300000a947 */ /* 0x000fea0003800000 */
[----:B------:R1:W3:Y:S04]  /*a0e0*/  LDG.E R4, [R2.64] ;  /* 0x0000000602047981 */ /* 0x0002e8000c1e1900 */
[----:B-12---:R-:W3:Y:S02]  /*a0f0*/  LDG.E R2, [R2.64+0x4] ;  /* 0x0000040602027981 */ /* 0x006ee4000c1e1900 */
[----:B---3-5:R-:W-:-:S02]  /*a100*/  IADD3 R11, -R4, R2, RZ ;  /* 0x00000002040b7210 */ /* 0x028fc40007ffe1ff */
.L_x_83:
[----:B------:R-:W3:Y:S04]  /*a110*/  LDL R8, [R1+0x94] ;  /* 0x0000940001087983 */ /* 0x000ee80000100800 */
[----:B------:R-:W4:Y:S04]  /*a120*/  LDL.LU R4, [R1+0x54] ;  /* 0x0000540001047983 */ /* 0x000f280000300800 */
[----:B--2---:R-:W2:Y:S04]  /*a130*/  LDL.LU R3, [R1+0x8] ;  /* 0x0000080001037983 */ /* 0x004ea80000300800 */
[----:B------:R-:W3:Y:S04]  /*a140*/  LDL R25, [R1+0x4] ;  /* 0x0000040001197983 */ /* 0x000ee80000100800 */
[----:B------:R-:W3:Y:S04]  /*a150*/  LDL R18, [R1+0x58] ;  /* 0x0000580001127983 */ /* 0x000ee80000100800 */
[----:B------:R-:W3:Y:S01]  /*a160*/  LDL R30, [R1+0x90] ;  /* 0x00009000011e7983 */ /* 0x000ee20000100800 */
[----:B------:R-:W-:Y:S01]  /*a170*/  IMAD.MOV.U32 R2, RZ, RZ, 0x368 ;  /* 0x00000368ff027424 */ /* 0x000fe200078e00ff */
[----:B------:R-:W-:-:S04]  /*a180*/  ISETP.GT.AND P3, PT, R5, 0x1, PT ;  /* 0x000000010500780c */ /* 0x000fc80003f64270 */
[----:B------:R-:W-:-:S04]  /*a190*/  SEL R2, R2, 0x328, P3 ;  /* 0x0000032802027807 */ /* 0x000fc80001800000 */
[----:B------:R1:W4:Y:S08]  /*a1a0*/  LDC.64 R6, c[0x0][R2+0x170] ;  /* 0x00005c0002067b82 */ /* 0x0003300000000a00 */
[----:B------:R1:W2:Y:S08]  /*a1b0*/  LDC.64 R14, c[0x0][R2+0x168] ;  /* 0x00005a00020e7b82 */ /* 0x0002b00000000a00 */
[----:B------:R1:W2:Y:S08]  /*a1c0*/  LDC.64 R16, c[0x0][R2+0x178] ;  /* 0x00005e0002107b82 */ /* 0x0002b00000000a00 */
[----:B------:R1:W2:Y:S01]  /*a1d0*/  LDC.64 R20, c[0x0][R2+0x160] ;  /* 0x0000580002147b82 */ /* 0x0002a20000000a00 */
[----:B------:R-:W-:-:S04]  /*a1e0*/  ISETP.NE.U32.AND P0, PT, RZ, c[0x0][0x500], PT ;  /* 0x00014000ff007a0c */ /* 0x000fc80003f05070 */
[----:B------:R-:W-:Y:S01]  /*a1f0*/  ISETP.NE.AND.EX P0, PT, RZ, c[0x0][0x504], PT, P0 ;  /* 0x00014100ff007a0c */ /* 0x000fe20003f05300 */
[----:B-1----:R-:W-:-:S05]  /*a200*/  IMAD.MOV.U32 R2, RZ, RZ, c[0x0][0x4e8] ;  /* 0x00013a00ff027624 */ /* 0x002fca00078e00ff */
[----:B------:R-:W-:Y:S02]  /*a210*/  ISETP.NE.AND P2, PT, R2, 0x1, PT ;  /* 0x000000010200780c */ /* 0x000fe40003f45270 */
[----:B------:R-:W-:Y:S01]  /*a220*/  SEL R2, R250, RZ, !P0 ;  /* 0x000000fffa027207 */ /* 0x000fe20004000000 */
[----:B------:R-:W1:Y:S02]  /*a230*/  S2R R31, SR_TID.X ;  /* 0x00000000001f7919 */ /* 0x000e640000002100 */
[----:B-1----:R-:W-:-:S04]  /*a240*/  SHF.R.S32.HI R29, RZ, 0x1f, R31 ;  /* 0x0000001fff1d7819 */ /* 0x002fc8000001141f */
[----:B------:R-:W-:-:S04]  /*a250*/  LEA.HI R29, R29, R31, RZ, 0x5 ;  /* 0x0000001f1d1d7211 */ /* 0x000fc800078f28ff */
[----:B------:R-:W-:-:S05]  /*a260*/  LOP3.LUT R29, R29, 0xffffffe0, RZ, 0xc0, !PT ;  /* 0xffffffe01d1d7812 */ /* 0x000fca00078ec0ff */
[----:B------:R-:W-:Y:S01]  /*a270*/  IMAD.IADD R29, R31, 0x1, -R29 ;  /* 0x000000011f1d7824 */ /* 0x000fe200078e0a1d */
[----:B----4-:R-:W-:Y:S01]  /*a280*/  SEL R5, R4, RZ, !P0 ;  /* 0x000000ff04057207 */ /* 0x010fe20004000000 */
[----:B------:R-:W-:Y:S01]  /*a290*/  IMAD R4, R7, R2, RZ ;  /* 0x0000000207047224 */ /* 0x000fe200078e02ff */
[----:B--2---:R-:W-:-:S03]  /*a2a0*/  LOP3.LUT R3, R3, 0xffff, RZ, 0xc0, !PT ;  /* 0x0000ffff03037812 */ /* 0x004fc600078ec0ff */
[----:B------:R-:W-:Y:S02]  /*a2b0*/  IMAD R13, R6, R5, R4 ;  /* 0x00000005060d7224 */ /* 0x000fe400078e0204 */
[----:B---3--:R-:W-:-:S04]  /*a2c0*/  IMAD R10, R25, 0x80, R8 ;  /* 0x00000080190a7824 */ /* 0x008fc800078e0208 */
[----:B------:R-:W-:-:S04]  /*a2d0*/  @P2 IMAD.HI.U32 R5, R10, c[0x0][0x4ec], RZ ;  /* 0x00013b000a052a27 */ /* 0x000fc800078e00ff */
[----:B------:R-:W-:-:S04]  /*a2e0*/  IMAD.WIDE.U32 R6, R6, R2, RZ ;  /* 0x0000000206067225 */ /* 0x000fc800078e00ff */
[----:B------:R-:W-:-:S04]  /*a2f0*/  IMAD.WIDE.U32 R8, R14, R3, RZ ;  /* 0x000000030e087225 */ /* 0x000fc800078e00ff */
[----:B------:R-:W-:Y:S01]  /*a300*/  IMAD.MOV.U32 R4, RZ, RZ, R10 ;  /* 0x000000ffff047224 */ /* 0x000fe200078e000a */
[----:B------:R-:W-:Y:S01]  /*a310*/  @P2 SHF.R.U32.HI R4, RZ, c[0x0][0x4f0], R5 ;  /* 0x00013c00ff042a19 */ /* 0x000fe20000011605 */
[----:B------:R-:W-:Y:S01]  /*a320*/  IMAD R12, R15, R3, RZ ;  /* 0x000000030f0c7224 */ /* 0x000fe200078e02ff */
[----:B------:R-:W-:Y:S02]  /*a330*/  SEL R5, R18, RZ, P3 ;  /* 0x000000ff12057207 */ /* 0x000fe40001800000 */
[----:B-----5:R-:W-:Y:S01]  /*a340*/  IADD3 R14, P1, P0, R6, R8, R0 ;  /* 0x00000008060e7210 */ /* 0x020fe2000783e000 */
[----:B------:R-:W-:Y:S01]  /*a350*/  IMAD.IADD R8, R9, 0x1, R12 ;  /* 0x0000000109087824 */ /* 0x000fe200078e020c */
[----:B------:R-:W-:Y:S01]  /*a360*/  SHF.R.S32.HI R18, RZ, 0x1f, R0 ;  /* 0x0000001fff127819 */ /* 0x000fe20000011400 */
[----:B------:R-:W-:Y:S02]  /*a370*/  IMAD.IADD R13, R7, 0x1, R13 ;  /* 0x00000001070d7824 */ /* 0x000fe400078e020d */
[----:B------:R-:W-:-:S02]  /*a380*/  IMAD.MOV R9, RZ, RZ, -R4 ;  /* 0x000000ffff097224 */ /* 0x000fc400078e0a04 */
[-C--:B------:R-:W-:Y:S02]  /*a390*/  IMAD R12, R17, R5.reuse, RZ ;  /* 0x00000005110c7224 */ /* 0x080fe400078e02ff */
[----:B------:R-:W-:Y:S01]  /*a3a0*/  IMAD.WIDE.U32 R6, R16, R5, RZ ;  /* 0x0000000510067225 */ /* 0x000fe200078e00ff */
[----:B------:R-:W-:-:S03]  /*a3b0*/  IADD3.X R13, R13, R8, R18, P1, P0 ;  /* 0x000000080d0d7210 */ /* 0x000fc60000fe0412 */
[----:B------:R-:W-:Y:S01]  /*a3c0*/  IMAD R5, R9, c[0x0][0x4e8], R10 ;  /* 0x00013a0009057a24 */ /* 0x000fe200078e020a */
[----:B------:R-:W-:Y:S01]  /*a3d0*/  IADD3 R6, P1, P0, R4, R14, R6 ;  /* 0x0000000e04067210 */ /* 0x000fe2000783e006 */
[----:B------:R-:W-:Y:S01]  /*a3e0*/  IMAD.IADD R12, R7, 0x1, R12 ;  /* 0x00000001070c7824 */ /* 0x000fe200078e020c */
[----:B------:R-:W-:Y:S01]  /*a3f0*/  SHF.R.S32.HI R7, RZ, 0x1f, R4 ;  /* 0x0000001fff077819 */ /* 0x000fe20000011404 */
[----:B------:R-:W-:Y:S01]  /*a400*/  IMAD R4, R21, R5, RZ ;  /* 0x0000000515047224 */ /* 0x000fe200078e02ff */
[----:B------:R-:W-:Y:S02]  /*a410*/  SHF.R.S32.HI R8, RZ, 0x1f, R5 ;  /* 0x0000001fff087819 */ /* 0x000fe40000011405 */
[----:B------:R-:W-:Y:S01]  /*a420*/  IADD3.X R7, R7, R13, R12, P1, P0 ;  /* 0x0000000d07077210 */ /* 0x000fe20000fe040c */
[----:B------:R-:W-:Y:S02]  /*a430*/  IMAD.MOV.U32 R9, RZ, RZ, c[0x0][0x4a8] ;  /* 0x00012a00ff097624 */ /* 0x000fe400078e00ff */
[----:B------:R-:W-:-:S02]  /*a440*/  IMAD R8, R20, R8, R4 ;  /* 0x0000000814087224 */ /* 0x000fc400078e0204 */
[----:B------:R-:W-:Y:S01]  /*a450*/  IMAD.WIDE.U32 R4, R20, R5, R6 ;  /* 0x0000000514047225 */ /* 0x000fe200078e0006 */
[----:B------:R-:W-:-:S03]  /*a460*/  SEL R6, R9, c[0x0][0x450], P3 ;  /* 0x0001140009067a07 */ /* 0x000fc60001800000 */
[----:B------:R-:W-:Y:S01]  /*a470*/  IMAD.MOV.U32 R7, RZ, RZ, c[0x0][0x4ac] ;  /* 0x00012b00ff077624 */ /* 0x000fe200078e00ff */
[----:B------:R-:W-:Y:S01]  /*a480*/  LEA R6, P0, R4, R6, 0x2 ;  /* 0x0000000604067211 */ /* 0x000fe200078010ff */
[----:B------:R-:W-:-:S03]  /*a490*/  IMAD.IADD R5, R5, 0x1, R8 ;  /* 0x0000000105057824 */ /* 0x000fc600078e0208 */
[----:B------:R-:W-:-:S04]  /*a4a0*/  SEL R7, R7, c[0x0][0x454], P3 ;  /* 0x0001150007077a07 */ /* 0x000fc80001800000 */
[----:B------:R-:W-:Y:S01]  /*a4b0*/  LEA.HI.X R5, R4, R7, R5, 0x2, P0 ;  /* 0x0000000704057211 */ /* 0x000fe200000f1405 */
[----:B------:R-:W-:Y:S04]  /*a4c0*/  SHFL.IDX PT, R14, R6, RZ, 0x1c1f ;  /* 0x001c1fff060e7589 */ /* 0x000fe800000e0000 */
[----:B------:R-:W1:Y:S04]  /*a4d0*/  SHFL.IDX PT, R15, R5, RZ, 0x1c1f ;  /* 0x001c1fff050f7589 */ /* 0x000e6800000e0000 */
[----:B------:R-:W-:Y:S04]  /*a4e0*/  SHFL.IDX PT, R12, R6, 0x1, 0x1c1f ;  /* 0x003c1f00060c7f89 */ /* 0x000fe800000e0000 */
[----:B------:R-:W2:Y:S04]  /*a4f0*/  SHFL.IDX PT, R13, R5, 0x1, 0x1c1f ;  /* 0x003c1f00050d7f89 */ /* 0x000ea800000e0000 */
[----:B------:R-:W-:Y:S04]  /*a500*/  SHFL.IDX PT, R8, R6, 0x2, 0x1c1f ;  /* 0x005c1f0006087f89 */ /* 0x000fe800000e0000 */
[----:B------:R-:W3:Y:S04]  /*a510*/  SHFL.IDX PT, R9, R5, 0x2, 0x1c1f ;  /* 0x005c1f0005097f89 */ /* 0x000ee800000e0000 */
[----:B------:R4:W-:Y:S01]  /*a520*/  SHFL.IDX PT, R7, R5, 0x3, 0x1c1f ;  /* 0x007c1f0005077f89 */ /* 0x0009e200000e0000 */
[----:B------:R-:W-:-:S03]  /*a530*/  IMAD R4, R11, c[0x0][0x4e8], RZ ;  /* 0x00013a000b047a24 */ /* 0x000fc600078e02ff */
[----:B------:R-:W1:Y:S01]  /*a540*/  SHFL.IDX PT, R6, R6, 0x3, 0x1c1f ;  /* 0x007c1f0006067f89 */ /* 0x000e6200000e0000 */
[----:B------:R-:W-:Y:S01]  /*a550*/  LOP3.LUT P0, RZ, R29, 0x3, RZ, 0xc0, !PT ;  /* 0x000000031dff7812 */ /* 0x000fe2000780c0ff */
[----:B----4-:R-:W-:-:S05]  /*a560*/  IMAD R5, R25, 0x80, R30 ;  /* 0x0000008019057824 */ /* 0x010fca00078e021e */
[C---:B------:R-:W-:Y:S02]  /*a570*/  IADD3 R17, R5.reuse, 0x8, RZ ;  /* 0x0000000805117810 */ /* 0x040fe40007ffe0ff */
[C---:B------:R-:W-:Y:S02]  /*a580*/  IADD3 R16, R5.reuse, 0x40, RZ ;  /* 0x0000004005107810 */ /* 0x040fe40007ffe0ff */
[C---:B------:R-:W-:Y:S02]  /*a590*/  IADD3 R11, R5.reuse, 0x48, RZ ;  /* 0x00000048050b7810 */ /* 0x040fe40007ffe0ff */
[-C--:B------:R-:W-:Y:S02]  /*a5a0*/  ISETP.GE.OR P5, PT, R5, R4.reuse, P0 ;  /* 0x000000040500720c */ /* 0x080fe400007a6670 */
[-C--:B------:R-:W-:Y:S02]  /*a5b0*/  ISETP.GE.OR P4, PT, R17, R4.reuse, P0 ;  /* 0x000000041100720c */ /* 0x080fe40000786670 */
[----:B------:R-:W-:-:S02]  /*a5c0*/  ISETP.GE.OR P1, PT, R16, R4, P0 ;  /* 0x000000041000720c */ /* 0x000fc40000726670 */
[----:B------:R-:W-:-:S07]  /*a5d0*/  ISETP.GE.OR P0, PT, R11, R4, P0 ;  /* 0x000000040b00720c */ /* 0x000fce0000706670 */
[----:B-1----:R1:W-:Y:S01]  /*a5e0*/  @!P5 ST.E [R14.64], R22 ;  /* 0x000000160e00d985 */ /* 0x0023e2000c101906 */
[----:B------:R-:W-:-:S03]  /*a5f0*/  ISETP.GE.AND P5, PT, R11, R4, PT ;  /* 0x000000040b00720c */ /* 0x000fc60003fa6270 */
[----:B--2---:R1:W-:Y:S01]  /*a600*/  @!P4 ST.E [R12.64], R23 ;  /* 0x000000170c00c985 */ /* 0x0043e2000c101906 */
[----:B------:R-:W-:-:S03]  /*a610*/  ISETP.GE.AND P4, PT, R16, R4, PT ;  /* 0x000000041000720c */ /* 0x000fc60003f86270 */
[----:B---3--:R1:W-:Y:S01]  /*a620*/  @!P1 ST.E [R8.64], R24 ;  /* 0x0000001808009985 */ /* 0x0083e2000c101906 */
[----:B------:R-:W-:-:S03]  /*a630*/  ISETP.GE.AND P1, PT, R5, R4, PT ;  /* 0x000000040500720c */ /* 0x000fc60003f26270 */
[----:B------:R1:W-:Y:S01]  /*a640*/  @!P0 ST.E [R6.64], R19 ;  /* 0x0000001306008985 */ /* 0x0003e2000c101906 */
[----:B------:R-:W-:Y:S01]  /*a650*/  ISETP.GE.AND P0, PT, R17, R4, PT ;  /* 0x000000041100720c */ /* 0x000fe20003f06270 */
[----:B------:R-:W-:Y:S05]  /*a660*/  @P3 BRA `(.L_x_84) ;  /* 0x000008b000003947 */ /* 0x000fea0003800000 */
[----:B------:R-:W2:Y:S01]  /*a670*/  LDL R20, [R1+0x5c] ;  /* 0x00005c0001147983 */ /* 0x000ea20000100800 */
[----:B------:R-:W-:Y:S01]  /*a680*/  IMAD R5, R18, c[0x0][0x3a0], RZ ;  /* 0x0000e80012057a24 */ /* 0x000fe200078e02ff */
[----:B-1----:R-:W-:Y:S01]  /*a690*/  LEA R8, R235, R238, 0x5 ;  /* 0x000000eeeb087211 */ /* 0x002fe200078e28ff */
[----:B------:R-:W-:-:S03]  /*a6a0*/  IMAD.WIDE.U32 R6, R0, c[0x0][0x3a0], RZ ;  /* 0x0000e80000067a25 */ /* 0x000fc600078e00ff */
[----:B------:R-:W-:Y:S01]  /*a6b0*/  LEA R8, R25, R8, 0x7 ;  /* 0x0000000819087211 */ /* 0x000fe200078e38ff */
[----:B------:R-:W-:-:S03]  /*a6c0*/  IMAD R0, R0, c[0x0][0x3a4], R5 ;  /* 0x0000e90000007a24 */ /* 0x000fc600078e0205 */
[----:B------:R-:W-:Y:S01]  /*a6d0*/  MOV R5, R8 ;  /* 0x0000000800057202 */ /* 0x000fe20000000f00 */
[----:B------:R-:W-:Y:S01]  /*a6e0*/  @P2 IMAD.HI.U32 R9, R8, c[0x0][0x4ec], RZ ;  /* 0x00013b0008092a27 */ /* 0x000fe200078e00ff */
[----:B------:R-:W-:Y:S02]  /*a6f0*/  IADD3 R7, R7, R0, RZ ;  /* 0x0000000007077210 */ /* 0x000fe40007ffe0ff */
[----:B------:R-:W-:Y:S02]  /*a700*/  SHF.R.S32.HI R0, RZ, 0x1f, R2 ;  /* 0x0000001fff007819 */ /* 0x000fe40000011402 */
[----:B------:R-:W-:Y:S01]  /*a710*/  @P2 SHF.R.U32.HI R5, RZ, c[0x0][0x4f0], R9 ;  /* 0x00013c00ff052a19 */ /* 0x000fe20000011609 */
[----:B------:R-:W-:-:S04]  /*a720*/  IMAD.WIDE.U32 R6, R3, c[0x0][0x3e8], R6 ;  /* 0x0000fa0003067a25 */ /* 0x000fc800078e0006 */
[----:B------:R-:W-:Y:S02]  /*a730*/  IMAD R7, R3, c[0x0][0x3ec], R7 ;  /* 0x0000fb0003077a24 */ /* 0x000fe400078e0207 */
[----:B------:R-:W-:-:S04]  /*a740*/  IMAD R3, R0, c[0x0][0x3f0], RZ ;  /* 0x0000fc0000037a24 */ /* 0x000fc800078e02ff */
[C---:B------:R-:W-:Y:S02]  /*a750*/  IMAD R9, R2.reuse, c[0x0][0x3f4], R3 ;  /* 0x0000fd0002097a24 */ /* 0x040fe400078e0203 */
[----:B------:R-:W-:Y:S01]  /*a760*/  IMAD.WIDE.U32 R2, R2, c[0x0][0x3f0], R6 ;  /* 0x0000fc0002027a25 */ /* 0x000fe200078e0006 */
[----:B------:R-:W-:-:S04]  /*a770*/  SHF.R.S32.HI R6, RZ, 0x1f, R5 ;  /* 0x0000001fff067819 */ /* 0x000fc80000011405 */
[----:B------:R-:W-:Y:S01]  /*a780*/  IADD3 R3, R3, R9, RZ ;  /* 0x0000000903037210 */ /* 0x000fe20007ffe0ff */
[----:B------:R-:W-:-:S04]  /*a790*/  IMAD R6, R6, c[0x0][0x3e0], RZ ;  /* 0x0000f80006067a24 */ /* 0x000fc800078e02ff */
[C---:B------:R-:W-:Y:S02]  /*a7a0*/  IMAD R6, R5.reuse, c[0x0][0x3e4], R6 ;  /* 0x0000f90005067a24 */ /* 0x040fe400078e0206 */
[----:B------:R-:W-:-:S05]  /*a7b0*/  IMAD.WIDE.U32 R2, R5, c[0x0][0x3e0], R2 ;  /* 0x0000f80005027a25 */ /* 0x000fca00078e0002 */
[----:B------:R-:W-:Y:S02]  /*a7c0*/  IADD3 R3, R3, R6, RZ ;  /* 0x0000000603037210 */ /* 0x000fe40007ffe0ff */
[----:B--2---:R-:W-:-:S05]  /*a7d0*/  SHF.L.U32 R0, R20, 0x1, RZ ;  /* 0x0000000114007819 */ /* 0x004fca00000006ff */
[----:B------:R-:W1:Y:S04]  /*a7e0*/  LDS.128 R24, [R0+0x80] ;  /* 0x0000800000187984 */ /* 0x000e680000000c00 */
[----:B------:R-:W2:Y:S04]  /*a7f0*/  LDS.128 R40, [R0+0x880] ;  /* 0x0008800000287984 */ /* 0x000ea80000000c00 */
[----:B------:R-:W3:Y:S04]  /*a800*/  LDS.128 R52, [R0+0x1080] ;  /* 0x0010800000347984 */ /* 0x000ee80000000c00 */
[----:B------:R-:W4:Y:S04]  /*a810*/  LDS.128 R64, [R0+0x1880] ;  /* 0x0018800000407984 */ /* 0x000f280000000c00 */
[----:B------:R-:W1:Y:S04]  /*a820*/  LDS.128 R20, [R0+0x2080] ;  /* 0x0020800000147984 */ /* 0x000e680000000c00 */
[----:B------:R-:W1:Y:S04]  /*a830*/  LDS.128 R36, [R0+0x2880] ;  /* 0x0028800000247984 */ /* 0x000e680000000c00 */
[----:B------:R-:W1:Y:S04]  /*a840*/  LDS.128 R48, [R0+0x3080] ;  /* 0x0030800000307984 */ /* 0x000e680000000c00 */
[----:B------:R-:W1:Y:S04]  /*a850*/  LDS.128 R60, [R0+0x3880] ;  /* 0x00388000003c7984 */ /* 0x000e680000000c00 */
[----:B------:R-:W1:Y:S04]  /*a860*/  LDS.128 R16, [R0+0x4080] ;  /* 0x0040800000107984 */ /* 0x000e680000000c00 */
[----:B------:R-:W1:Y:S04]  /*a870*/  LDS.128 R32, [R0+0x4880] ;  /* 0x0048800000207984 */ /* 0x000e680000000c00 */
[----:B------:R-:W1:Y:S04]  /*a880*/  LDS.128 R44, [R0+0x5080] ;  /* 0x00508000002c7984 */ /* 0x000e680000000c00 */
[----:B------:R5:W1:Y:S02]  /*a890*/  LDS.128 R56, [R0+0x5880] ;  /* 0x0058800000387984 */ /* 0x000a640000000c00 */
[----:B-----5:R-:W-:-:S05]  /*a8a0*/  IADD3 R0, -R5, RZ, RZ ;  /* 0x000000ff05007210 */ /* 0x020fca0007ffe1ff */
[----:B------:R-:W-:-:S04]  /*a8b0*/  IMAD R0, R0, c[0x0][0x4e8], R8 ;  /* 0x00013a0000007a24 */ /* 0x000fc800078e0208 */
[----:B------:R-:W-:Y:S01]  /*a8c0*/  IMAD.WIDE.U32 R2, R0, c[0x0][0x3d8], R2 ;  /* 0x0000f60000027a25 */ /* 0x000fe200078e0002 */
[----:B------:R-:W-:-:S04]  /*a8d0*/  SHF.R.S32.HI R5, RZ, 0x1f, R0 ;  /* 0x0000001fff057819 */ /* 0x000fc80000011400 */
[----:B------:R-:W-:Y:S01]  /*a8e0*/  LEA R12, P0, R2, c[0x0][0x380], 0x1 ;  /* 0x0000e000020c7a11 */ /* 0x000fe200078008ff */
[----:B------:R-:W-:-:S04]  /*a8f0*/  IMAD R5, R5, c[0x0][0x3d8], RZ ;  /* 0x0000f60005057a24 */ /* 0x000fc800078e02ff */
[----:B------:R-:W-:-:S05]  /*a900*/  IMAD R0, R0, c[0x0][0x3dc], R5 ;  /* 0x0000f70000007a24 */ /* 0x000fca00078e0205 */
[----:B------:R-:W-:-:S04]  /*a910*/  IADD3 R0, R3, R0, RZ ;  /* 0x0000000003007210 */ /* 0x000fc80007ffe0ff */
[----:B------:R-:W-:Y:S01]  /*a920*/  LEA.HI.X R10, R2, c[0x0][0x384], R0, 0x1, P0 ;  /* 0x0000e100020a7a11 */ /* 0x000fe200000f0c00 */
[----:B------:R-:W-:Y:S05]  /*a930*/  BRA.DIV ~URZ, `(.L_x_85) ;  /* 0x000048c27f007947 */ /* 0x000fea000b800000 */
[----:B-1234-:R1:W2:Y:S02]  /*a940*/  SHFL.IDX PT, R5, R10, RZ, 0x1c1f ;  /* 0x001c1fff0a057589 */ /* 0x01e2a400000e0000 */
.L_x_168:
[----:B------:R-:W-:Y:S05]  /*a950*/  BRA.DIV ~URZ, `(.L_x_86) ;  /* 0x000049127f007947 */ /* 0x000fea000b800000 */
[----:B------:R3:W4:Y:S02]  /*a960*/  SHFL.IDX PT, R0, R12, RZ, 0x1c1f ;  /* 0x001c1fff0c007589 */ /* 0x00072400000e0000 */
.L_x_169:
[----:B------:R-:W5:Y:S01]  /*a970*/  LDL.LU R2, [R1+0x4] ;  /* 0x0000040001027983 */ /* 0x000f620000300800 */
[----:B------:R-:W-:Y:S01]  /*a980*/  BSSY B0, `(.L_x_87) ;  /* 0x0000013000007945 */ /* 0x000fe20003800000 */
[----:B-----5:R-:W-:-:S04]  /*a990*/  LEA R11, R2, R238, 0x7 ;  /* 0x000000ee020b7211 */ /* 0x020fc800078e38ff */
[----:B------:R-:W-:-:S13]  /*a9a0*/  ISETP.GE.AND P0, PT, R11, R4, PT ;  /* 0x000000040b00720c */ /* 0x000fda0003f06270 */
[----:B------:R-:W-:Y:S05]  /*a9b0*/  @P0 BRA `(.L_x_88) ;  /* 0x000000f000000947 */ /* 0x000fea0003800000 */
[----:B------:R-:W-:Y:S02]  /*a9c0*/  ISETP.GE.AND P5, PT, R204, c[0x0][0x3c8], PT ;  /* 0x0000f200cc007a0c */ /* 0x000fe40003fa6270 */
[----:B------:R-:W-:Y:S02]  /*a9d0*/  ISETP.GE.AND P4, PT, R236, c[0x0][0x3c8], PT ;  /* 0x0000f200ec007a0c */ /* 0x000fe40003f86270 */
[----:B------:R-:W-:Y:S02]  /*a9e0*/  ISETP.GE.AND P3, PT, R237, c[0x0][0x3c8], PT ;  /* 0x0000f200ed007a0c */ /* 0x000fe40003f66270 */
[----:B------:R-:W-:Y:S02]  /*a9f0*/  SHF.R.S32.HI R15, RZ, 0x1f, R204 ;  /* 0x0000001fff0f7819 */ /* 0x000fe400000114cc */
[----:B------:R-:W-:Y:S02]  /*aa00*/  SHF.R.S32.HI R14, RZ, 0x1f, R236 ;  /* 0x0000001fff0e7819 */ /* 0x000fe400000114ec */
[----:B------:R-:W-:-:S03]  /*aa10*/  SHF.R.S32.HI R13, RZ, 0x1f, R237 ;  /* 0x0000001fff0d7819 */ /* 0x000fc600000114ed */
[-C--:B----4-:R-:W-:Y:S02]  /*aa20*/  @!P5 LEA R8, P2, R204, R0.reuse, 0x1 ;  /* 0x00000000cc08d211 */ /* 0x090fe400078408ff */
[-C--:B------:R-:W-:Y:S02]  /*aa30*/  @!P4 LEA R6, P1, R236, R0.reuse, 0x1 ;  /* 0x00000000ec06c211 */ /* 0x080fe400078208ff */
[C---:B------:R-:W-:Y:S02]  /*aa40*/  @!P3 LEA R2, P0, R237.reuse, R0, 0x1 ;  /* 0x00000000ed02b211 */ /* 0x040fe400078008ff */
[-C--:B--2---:R-:W-:Y:S02]  /*aa50*/  @!P5 LEA.HI.X R9, R204, R5.reuse, R15, 0x1, P2 ;  /* 0x00000005cc09d211 */ /* 0x084fe400010f0c0f */
[-C--:B------:R-:W-:Y:S02]  /*aa60*/  @!P4 LEA.HI.X R7, R236, R5.reuse, R14, 0x1, P1 ;  /* 0x00000005ec07c211 */ /* 0x080fe400008f0c0e */
[----:B------:R-:W-:Y:S01]  /*aa70*/  @!P3 LEA.HI.X R3, R237, R5, R13, 0x1, P0 ;  /* 0x00000005ed03b211 */ /* 0x000fe200000f0c0d */
[----:B------:R2:W-:Y:S04]  /*aa80*/  @!P5 ST.E.128 [R8.64], R24 ;  /* 0x000000180800d985 */ /* 0x0005e8000c101d06 */
[----:B------:R2:W-:Y:S04]  /*aa90*/  @!P4 ST.E.128 [R6.64], R20 ;  /* 0x000000140600c985 */ /* 0x0005e8000c101d06 */
[----:B------:R2:W-:Y:S02]  /*aaa0*/  @!P3 ST.E.128 [R2.64], R16 ;  /* 0x000000100200b985 */ /* 0x0005e4000c101d06 */
.L_x_88:
[----:B------:R-:W-:Y:S05]  /*aab0*/  BSYNC B0 ;  /* 0x0000000000007941 */ /* 0x000fea0003800000 */
.L_x_87:
[----:B------:R-:W-:Y:S05]  /*aac0*/  BRA.DIV ~URZ, `(.L_x_89) ;  /* 0x000048127f007947 */ /* 0x000fea000b800000 */
[----:B--2---:R2:W1:Y:S04]  /*aad0*/  SHFL.IDX PT, R5, R10, 0x1, 0x1c1f ;  /* 0x003c1f000a057f89 */ /* 0x00446800000e0000 */
[----:B----4-:R2:W4:Y:S02]  /*aae0*/  SHFL.IDX PT, R0, R12, 0x1, 0x1c1f ;  /* 0x003c1f000c007f89 */ /* 0x01052400000e0000 */
.L_x_170:
[----:B------:R-:W-:Y:S01]  /*aaf0*/  IADD3 R2, R11, 0x20, RZ ;  /* 0x000000200b027810 */ /* 0x000fe20007ffe0ff */
[----:B------:R-:W-:Y:S03]  /*ab00*/  BSSY B0, `(.L_x_90) ;  /* 0x0000012000007945 */ /* 0x000fe60003800000 */
        /* <DEDUP_REMOVED lines=11> */
[-C--:B-1----:R-:W-:Y:S02]  /*abc0*/  @!P2 LEA.HI.X R9, R204, R5.reuse, R15, 0x1, P5 ;  /* 0x00000005cc09a211 */ /* 0x082fe400028f0c0f */
[-C--:B------:R-:W-:Y:S02]  /*abd0*/  @!P1 LEA.HI.X R7, R236, R5.reuse, R14, 0x1, P4 ;  /* 0x00000005ec079211 */ /* 0x080fe400020f0c0e */
[----:B------:R-:W-:Y:S01]  /*abe0*/  @!P0 LEA.HI.X R3, R237, R5, R13, 0x1, P3 ;  /* 0x00000005ed038211 */ /* 0x000fe200018f0c0d */
[----:B------:R1:W-:Y:S04]  /*abf0*/  @!P2 ST.E.128 [R8.64], R40 ;  /* 0x000000280800a985 */ /* 0x0003e8000c101d06 */
[----:B------:R1:W-:Y:S04]  /*ac00*/  @!P1 ST.E.128 [R6.64], R36 ;  /* 0x0000002406009985 */ /* 0x0003e8000c101d06 */
[----:B------:R1:W-:Y:S02]  /*ac10*/  @!P0 ST.E.128 [R2.64], R32 ;  /* 0x0000002002008985 */ /* 0x0003e4000c101d06 */
.L_x_91:
[----:B------:R-:W-:Y:S05]  /*ac20*/  BSYNC B0 ;  /* 0x0000000000007941 */ /* 0x000fea0003800000 */
.L_x_90:
[----:B------:R-:W-:Y:S05]  /*ac30*/  BRA.DIV ~URZ, `(.L_x_92) ;  /* 0x000047727f007947 */ /* 0x000fea000b800000 */
[----:B-1----:R1:W2:Y:S02]  /*ac40*/  SHFL.IDX PT, R5, R10, 0x2, 0x1c1f ;  /* 0x005c1f000a057f89 */ /* 0x0022a400000e0000 */
.L_x_171:
[----:B------:R-:W-:Y:S05]  /*ac50*/  BRA.DIV ~URZ, `(.L_x_93) ;  /* 0x000047c27f007947 */ /* 0x000fea000b800000 */
[----:B----4-:R4:W1:Y:S02]  /*ac60*/  SHFL.IDX PT, R0, R12, 0x2, 0x1c1f ;  /* 0x005c1f000c007f89 */ /* 0x01086400000e0000 */
.L_x_172:
        /* <DEDUP_REMOVED lines=10> */
[-C--:B-1----:R-:W-:Y:S02]  /*ad10*/  @!P2 LEA R8, P5, R204, R0.reuse, 0x1 ;  /* 0x00000000cc08a211 */ /* 0x082fe400078a08ff */
        /* <DEDUP_REMOVED lines=8> */
.L_x_95:
[----:B------:R-:W-:Y:S05]  /*ada0*/  BSYNC B0 ;  /* 0x0000000000007941 */ /* 0x000fea0003800000 */
.L_x_94:
[----:B------:R-:W-:Y:S05]  /*adb0*/  BRA.DIV ~URZ, `(.L_x_96) ;  /* 0x000046d27f007947 */ /* 0x000fea000b800000 */
[----:B-1----:R1:W3:Y:S04]  /*adc0*/  SHFL.IDX PT, R6, R10, 0x3, 0x1c1f ;  /* 0x007c1f000a067f89 */ /* 0x0022e800000e0000 */
[----:B------:R1:W4:Y:S02]  /*add0*/  SHFL.IDX PT, R0, R12, 0x3, 0x1c1f ;  /* 0x007c1f000c007f89 */ /* 0x00032400000e0000 */
.L_x_173:
[----:B------:R-:W-:-:S04]  /*ade0*/  IADD3 R2, R11, 0x60, RZ ;  /* 0x000000600b027810 */ /* 0x000fc80007ffe0ff */
[----:B------:R-:W-:-:S13]  /*adf0*/  ISETP.GE.AND P0, PT, R2, R4, PT ;  /* 0x000000040200720c */ /* 0x000fda0003f06270 */
[----:B------:R-:W-:Y:S05]  /*ae00*/  @P0 BRA `(.L_x_97) ;  /* 0x000023c000000947 */ /* 0x000fea0003800000 */
[----:B------:R-:W-:Y:S02]  /*ae10*/  ISETP.GE.AND P1, PT, R204, c[0x0][0x3c8], PT ;  /* 0x0000f200cc007a0c */ /* 0x000fe40003f26270 */
[----:B------:R-:W-:Y:S02]  /*ae20*/  ISETP.GE.AND P0, PT, R236, c[0x0][0x3c8], PT ;  /* 0x0000f200ec007a0c */ /* 0x000fe40003f06270 */
[----:B------:R-:W-:Y:S02]  /*ae30*/  SHF.R.S32.HI R8, RZ, 0x1f, R204 ;  /* 0x0000001fff087819 */ /* 0x000fe400000114cc */
[----:B------:R-:W-:-:S07]  /*ae40*/  SHF.R.S32.HI R7, RZ, 0x1f, R236 ;  /* 0x0000001fff077819 */ /* 0x000fce00000114ec */
[-C--:B----4-:R-:W-:Y:S02]  /*ae50*/  @!P1 LEA R4, P3, R204, R0.reuse, 0x1 ;  /* 0x00000000cc049211 */ /* 0x090fe400078608ff */
[----:B------:R-:W-:Y:S02]  /*ae60*/  @!P0 LEA R2, P2, R236, R0, 0x1 ;  /* 0x00000000ec028211 */ /* 0x000fe400078408ff */
[-C--:B--23--:R-:W-:Y:S02]  /*ae70*/  @!P1 LEA.HI.X R5, R204, R6.reuse, R8, 0x1, P3 ;  /* 0x00000006cc059211 */ /* 0x08cfe400018f0c08 */
[----:B------:R-:W-:-:S03]  /*ae80*/  @!P0 LEA.HI.X R3, R236, R6, R7, 0x1, P2 ;  /* 0x00000006ec038211 */ /* 0x000fc600010f0c07 */
[----:B------:R2:W-:Y:S04]  /*ae90*/  @!P1 ST.E.128 [R4.64], R64 ;  /* 0x0000004004009985 */ /* 0x0005e8000c101d06 */
[----:B------:R2:W-:Y:S01]  /*aea0*/  @!P0 ST.E.128 [R2.64], R60 ;  /* 0x0000003c02008985 */ /* 0x0005e2000c101d06 */
[----:B------:R-:W-:-:S13]  /*aeb0*/  ISETP.GE.AND P0, PT, R237, c[0x0][0x3c8], PT ;  /* 0x0000f200ed007a0c */ /* 0x000fda0003f06270 */
[----:B------:R-:W-:Y:S05]  /*aec0*/  @P0 BRA `(.L_x_97) ;  /* 0x0000230000000947 */ /* 0x000fea0003800000 */
[----:B------:R-:W-:Y:S02]  /*aed0*/  SHF.R.S32.HI R7, RZ, 0x1f, R237 ;  /* 0x0000001fff077819 */ /* 0x000fe400000114ed */
[----:B--2---:R-:W-:-:S04]  /*aee0*/  LEA R2, P0, R237, R0, 0x1 ;  /* 0x00000000ed027211 */ /* 0x004fc800078008ff */
[----:B------:R-:W-:-:S05]  /*aef0*/  LEA.HI.X R3, R237, R6, R7, 0x1, P0 ;  /* 0x00000006ed037211 */ /* 0x000fca00000f0c07 */
[----:B------:R2:W-:Y:S01]  /*af00*/  ST.E.128 [R2.64], R56 ;  /* 0x0000003802007985 */ /* 0x0005e2000c101d06 */
[----:B------:R-:W-:Y:S05]  /*af10*/  BRA `(.L_x_97) ;  /* 0x000022b000007947 */ /* 0x000fea0003800000 */
.L_x_84:
[----:B-1----:R-:W2:Y:S01]  /*af20*/  LDL.LU R8, [R1+0x58] ;  /* 0x0000580001087983 */ /* 0x002ea20000300800 */
[----:B------:R-:W-:Y:S02]  /*af30*/  IMAD R6, R18, c[0x0][0x408], RZ ;  /* 0x0001020012067a24 */ /* 0x000fe400078e02ff */
[----:B------:R-:W-:-:S04]  /*af40*/  IMAD.WIDE.U32 R4, R0, c[0x0][0x408], RZ ;  /* 0x0001020000047a25 */ /* 0x000fc800078e00ff */
[----:B------:R-:W-:Y:S02]  /*af50*/  IMAD R0, R0, c[0x0][0x40c], R6 ;  /* 0x0001030000007a24 */ /* 0x000fe400078e0206 */
[----:B------:R-:W-:-:S03]  /*af60*/  @P2 IMAD.HI.U32 R7, R10, c[0x0][0x4ec], RZ ;  /* 0x00013b000a072a27 */ /* 0x000fc600078e00ff */
[----:B------:R-:W-:Y:S02]  /*af70*/  IADD3 R5, R5, R0, RZ ;  /* 0x0000000005057210 */ /* 0x000fe40007ffe0ff */
[----:B------:R-:W-:-:S03]  /*af80*/  SHF.R.S32.HI R0, RZ, 0x1f, R2 ;  /* 0x0000001fff007819 */ /* 0x000fc60000011402 */
[----:B------:R-:W-:-:S04]  /*af90*/  IMAD.WIDE.U32 R4, R3, c[0x0][0x438], R4 ;  /* 0x00010e0003047a25 */ /* 0x000fc800078e0004 */
[----:B------:R-:W-:Y:S02]  /*afa0*/  IMAD R0, R0, c[0x0][0x440], RZ ;  /* 0x0001100000007a24 */ /* 0x000fe400078e02ff */
[----:B------:R-:W-:Y:S02]  /*afb0*/  IMAD R5, R3, c[0x0][0x43c], R5 ;  /* 0x00010f0003057a24 */ /* 0x000fe400078e0205 */
[C---:B------:R-:W-:Y:S01]  /*afc0*/  IMAD R6, R2.reuse, c[0x0][0x444], R0 ;  /* 0x0001110002067a24 */ /* 0x040fe200078e0200 */
[----:B------:R-:W-:Y:S01]  /*afd0*/  MOV R0, R10 ;  /* 0x0000000a00007202 */ /* 0x000fe20000000f00 */
[----:B------:R-:W-:Y:S01]  /*afe0*/  IMAD.WIDE.U32 R2, R2, c[0x0][0x440], R4 ;  /* 0x0001100002027a25 */ /* 0x000fe200078e0004 */
[----:B------:R-:W-:-:S04]  /*aff0*/  @P2 SHF.R.U32.HI R0, RZ, c[0x0][0x4f0], R7 ;  /* 0x00013c00ff002a19 */ /* 0x000fc80000011607 */
[----:B------:R-:W-:Y:S02]  /*b000*/  IADD3 R3, R3, R6, RZ ;  /* 0x0000000603037210 */ /* 0x000fe40007ffe0ff */
[----:B------:R-:W-:Y:S02]  /*b010*/  SHF.R.S32.HI R5, RZ, 0x1f, R0 ;  /* 0x0000001fff057819 */ /* 0x000fe40000011400 */
[----:B------:R-:W-:-:S03]  /*b020*/  IADD3 R4, -R0, RZ, RZ ;  /* 0x000000ff00047210 */ /* 0x000fc60007ffe1ff */
[----:B------:R-:W-:Y:S02]  /*b030*/  IMAD R5, R5, c[0x0][0x430], RZ ;  /* 0x00010c0005057a24 */ /* 0x000fe400078e02ff */
[----:B------:R-:W-:Y:S02]  /*b040*/  IMAD R4, R4, c[0x0][0x4e8], R10 ;  /* 0x00013a0004047a24 */ /* 0x000fe400078e020a */
[----:B------:R-:W-:Y:S02]  /*b050*/  IMAD R5, R0, c[0x0][0x434], R5 ;  /* 0x00010d0000057a24 */ /* 0x000fe400078e0205 */
[----:B--2---:R-:W-:-:S04]  /*b060*/  IMAD.WIDE.U32 R2, R8, c[0x0][0x448], R2 ;  /* 0x0001120008027a25 */ /* 0x004fc800078e0002 */
[----:B------:R-:W-:-:S04]  /*b070*/  IMAD R3, R8, c[0x0][0x44c], R3 ;  /* 0x0001130008037a24 */ /* 0x000fc800078e0203 */
[----:B------:R-:W-:Y:S01]  /*b080*/  IMAD.WIDE.U32 R2, R0, c[0x0][0x430], R2 ;  /* 0x00010c0000027a25 */ /* 0x000fe200078e0002 */
[----:B------:R-:W-:-:S04]  /*b090*/  SHF.R.S32.HI R0, RZ, 0x1f, R4 ;  /* 0x0000001fff007819 */ /* 0x000fc80000011404 */
[----:B------:R-:W-:Y:S01]  /*b0a0*/  IADD3 R3, R3, R5, RZ ;  /* 0x0000000503037210 */ /* 0x000fe20007ffe0ff */
[----:B------:R-:W-:-:S04]  /*b0b0*/  IMAD R0, R0, c[0x0][0x428], RZ ;  /* 0x00010a0000007a24 */ /* 0x000fc800078e02ff */
[----:B------:R-:W-:-:S04]  /*b0c0*/  IMAD.WIDE.U32 R2, R4, c[0x0][0x428], R2 ;  /* 0x00010a0004027a25 */ /* 0x000fc800078e0002 */
[----:B------:R-:W-:Y:S01]  /*b0d0*/  IMAD R4, R4, c[0x0][0x42c], R0 ;  /* 0x00010b0004047a24 */ /* 0x000fe200078e0200 */
[----:B------:R-:W-:-:S04]  /*b0e0*/  LEA R12, P2, R2, c[0x0][0x400], 0x2 ;  /* 0x00010000020c7a11 */ /* 0x000fc800078410ff */
[----:B------:R-:W-:-:S04]  /*b0f0*/  IADD3 R4, R3, R4, RZ ;  /* 0x0000000403047210 */ /* 0x000fc80007ffe0ff */
[----:B------:R-:W-:Y:S01]  /*b100*/  LEA.HI.X R5, R2, c[0x0][0x404], R4, 0x2, P2 ;  /* 0x0001010002057a11 */ /* 0x000fe200010f1404 */
[----:B------:R-:W-:Y:S05]  /*b110*/  BRA.DIV ~URZ, `(.L_x_98) ;  /* 0x000044427f007947 */ /* 0x000fea000b800000 */
[----:B------:R1:W2:Y:S02]  /*b120*/  SHFL.IDX PT, R4, R5, RZ, 0x1c1f ;  /* 0x001c1fff05047589 */ /* 0x0002a400000e0000 */
.L_x_174:
[----:B------:R-:W-:Y:S05]  /*b130*/  BRA.DIV ~URZ, `(.L_x_99) ;  /* 0x000044927f007947 */ /* 0x000fea000b800000 */
[----:B------:R3:W4:Y:S02]  /*b140*/  SHFL.IDX PT, R0, R12, RZ, 0x1c1f ;  /* 0x001c1fff0c007589 */ /* 0x00072400000e0000 */
.L_x_175:
[----:B------:R-:W-:Y:S01]  /*b150*/  BSSY B0, `(.L_x_100) ;  /* 0x000004a000007945 */ /* 0x000fe20003800000 */
[----:B------:R-:W-:Y:S05]  /*b160*/  @P1 BRA `(.L_x_101) ;  /* 0x0000048000001947 */ /* 0x000fea0003800000 */
[----:B------:R-:W5:Y:S04]  /*b170*/  LDL R6, [R1+0x4c] ;  /* 0x00004c0001067983 */ /* 0x000f680000100800 */
[----:B---3--:R-:W3:Y:S04]  /*b180*/  LDL R16, [R1+0x38] ;  /* 0x0000380001107983 */ /* 0x008ee80000100800 */
[----:B----4-:R-:W4:Y:S04]  /*b190*/  LDL R11, [R1+0x34] ;  /* 0x00003400010b7983 */ /* 0x010f280000100800 */
[----:B--2---:R-:W2:Y:S04]  /*b1a0*/  LDL R18, [R1+0x88] ;  /* 0x0000880001127983 */ /* 0x004ea80000100800 */
[----:B------:R-:W2:Y:S04]  /*b1b0*/  LDL R14, [R1+0x84] ;  /* 0x00008400010e7983 */ /* 0x000ea80000100800 */
        /* <DEDUP_REMOVED lines=13> */
[----:B------:R-:W2:Y:S01]  /*b290*/  LDL R10, [R1+0x10] ;  /* 0x00001000010a7983 */ /* 0x000ea20000100800 */
[----:B-----5:R-:W-:-:S02]  /*b2a0*/  ISETP.GE.AND P6, PT, R6, c[0x0][0x3c8], PT ;  /* 0x0000f20006007a0c */ /* 0x020fc40003fc6270 */
[----:B---3--:R-:W-:-:S11]  /*b2b0*/  ISETP.GE.AND P3, PT, R16, c[0x0][0x3c8], PT ;  /* 0x0000f20010007a0c */ /* 0x008fd60003f66270 */
[----:B------:R-:W-:Y:S02]  /*b2c0*/  @!P6 IMAD.MOV.U32 R2, RZ, RZ, R0 ;  /* 0x000000ffff02e224 */ /* 0x000fe400078e0000 */
[----:B------:R-:W-:Y:S01]  /*b2d0*/  @!P6 IMAD.MOV.U32 R3, RZ, RZ, R4 ;  /* 0x000000ffff03e224 */ /* 0x000fe200078e0004 */
[----:B----4-:R-:W-:-:S03]  /*b2e0*/  ISETP.GE.AND P1, PT, R11, c[0x0][0x3c8], PT ;  /* 0x0000f2000b007a0c */ /* 0x010fc60003f26270 */
[----:B------:R-:W-:Y:S01]  /*b2f0*/  @!P6 IMAD.WIDE R6, R6, 0x4, R2 ;  /* 0x000000040606e825 */ /* 0x000fe200078e0202 */
[----:B------:R-:W-:-:S04]  /*b300*/  @!P3 LEA R2, P2, R16, R0, 0x2 ;  /* 0x000000001002b211 */ /* 0x000fc800078410ff */
[----:B--2---:R-:W-:Y:S02]  /*b310*/  @!P3 LEA.HI.X R3, R16, R4, R18, 0x2, P2 ;  /* 0x000000041003b211 */ /* 0x004fe400010f1412 */
[----:B------:R-:W2:Y:S04]  /*b320*/  LDL R18, [R1+0x6c] ;  /* 0x00006c0001127983 */ /* 0x000ea80000100800 */
[----:B------:R3:W-:Y:S04]  /*b330*/  @!P6 ST.E.64 [R6.64], R128 ;  /* 0x000000800600e985 */ /* 0x0007e8000c101b06 */
[----:B------:R-:W4:Y:S01]  /*b340*/  LDL R16, [R1+0x68] ;  /* 0x0000680001107983 */ /* 0x000f220000100800 */
[----:B---3--:R-:W-:-:S04]  /*b350*/  @!P1 LEA R6, P2, R11, R0, 0x2 ;  /* 0x000000000b069211 */ /* 0x008fc800078410ff */
[----:B------:R-:W-:Y:S02]  /*b360*/  @!P1 LEA.HI.X R7, R11, R4, R14, 0x2, P2 ;  /* 0x000000040b079211 */ /* 0x000fe400010f140e */
[----:B------:R-:W3:Y:S04]  /*b370*/  LDL R14, [R1+0x64] ;  /* 0x00006400010e7983 */ /* 0x000ee80000100800 */
[----:B------:R-:W5:Y:S01]  /*b380*/  LDL R11, [R1+0x60] ;  /* 0x00006000010b7983 */ /* 0x000f620000100800 */
[----:B------:R-:W-:-:S03]  /*b390*/  ISETP.GE.AND P6, PT, R25, c[0x0][0x3c8], PT ;  /* 0x0000f20019007a0c */ /* 0x000fc60003fc6270 */
[----:B------:R1:W-:Y:S01]  /*b3a0*/  @!P3 ST.E.64 [R2.64], R124 ;  /* 0x0000007c0200b985 */ /* 0x0003e2000c101b06 */
[----:B------:R-:W-:-:S03]  /*b3b0*/  ISETP.GE.AND P3, PT, R23, c[0x0][0x3c8], PT ;  /* 0x0000f20017007a0c */ /* 0x000fc60003f66270 */
[----:B------:R1:W-:Y:S01]  /*b3c0*/  @!P1 ST.E.64 [R6.64], R120 ;  /* 0x0000007806009985 */ /* 0x0003e2000c101b06 */
[----:B------:R-:W-:-:S05]  /*b3d0*/  ISETP.GE.AND P1, PT, R8, c[0x0][0x3c8], PT ;  /* 0x0000f20008007a0c */ /* 0x000fca0003f26270 */
[----:B-1----:R-:W-:-:S04]  /*b3e0*/  @!P6 LEA R2, P2, R25, R0, 0x2 ;  /* 0x000000001902e211 */ /* 0x002fc800078410ff */
[----:B------:R-:W-:Y:S02]  /*b3f0*/  @!P6 LEA.HI.X R3, R25, R4, R29, 0x2, P2 ;  /* 0x000000041903e211 */ /* 0x000fe400010f141d */
[----:B------:R-:W-:-:S03]  /*b400*/  @!P3 LEA R6, P2, R23, R0, 0x2 ;  /* 0x000000001706b211 */ /* 0x000fc600078410ff */
[----:B------:R1:W-:Y:S01]  /*b410*/  @!P6 ST.E.64 [R2.64], R116 ;  /* 0x000000740200e985 */ /* 0x0003e2000c101b06 */
[----:B------:R-:W-:Y:S02]  /*b420*/  @!P3 LEA.HI.X R7, R23, R4, R24, 0x2, P2 ;  /* 0x000000041707b211 */ /* 0x000fe400010f1418 */
[----:B------:R-:W-:-:S03]  /*b430*/  ISETP.GE.AND P6, PT, R21, c[0x0][0x3c8], PT ;  /* 0x0000f20015007a0c */ /* 0x000fc60003fc6270 */
[----:B------:R1:W-:Y:S01]  /*b440*/  @!P3 ST.E.64 [R6.64], R112 ;  /* 0x000000700600b985 */ /* 0x0003e2000c101b06 */
[----:B------:R-:W-:Y:S02]  /*b450*/  ISETP.GE.AND P3, PT, R19, c[0x0][0x3c8], PT ;  /* 0x0000f20013007a0c */ /* 0x000fe40003f66270 */
[----:B-1----:R-:W-:-:S04]  /*b460*/  @!P1 LEA R2, P2, R8, R0, 0x2 ;  /* 0x0000000008029211 */ /* 0x002fc800078410ff */
[----:B------:R-:W-:-:S03]  /*b470*/  @!P1 LEA.HI.X R3, R8, R4, R9, 0x2, P2 ;  /* 0x0000000408039211 */ /* 0x000fc600010f1409 */
[----:B------:R-:W-:Y:S02]  /*b480*/  @!P6 LEA R8, P2, R21, R0, 0x2 ;  /* 0x000000001508e211 */ /* 0x000fe400078410ff */
[----:B------:R1:W-:Y:S01]  /*b490*/  @!P1 ST.E.64 [R2.64], R156 ;  /* 0x0000009c02009985 */ /* 0x0003e2000c101b06 */
[----:B------:R-:W-:Y:S02]  /*b4a0*/  ISETP.GE.AND P1, PT, R17, c[0x0][0x3c8], PT ;  /* 0x0000f20011007a0c */ /* 0x000fe40003f26270 */
        /* <DEDUP_REMOVED lines=8> */
[----:B--2---:R-:W-:Y:S02]  /*b530*/  @!P1 LEA.HI.X R3, R17, R4, R18, 0x2, P2 ;  /* 0x0000000411039211 */ /* 0x004fe400010f1412 */
[----:B------:R-:W-:-:S03]  /*b540*/  ISETP.GE.AND P2, PT, R10, c[0x0][0x3c8], PT ;  /* 0x0000f2000a007a0c */ /* 0x000fc60003f46270 */
[----:B------:R1:W-:Y:S01]  /*b550*/  @!P1 ST.E.64 [R2.64], R108 ;  /* 0x0000006c02009985 */ /* 0x0003e2000c101b06 */
[----:B------:R-:W-:-:S04]  /*b560*/  @!P6 LEA R8, P1, R15, R0, 0x2 ;  /* 0x000000000f08e211 */ /* 0x000fc800078210ff */
[----:B----4-:R-:W-:Y:S02]  /*b570*/  @!P6 LEA.HI.X R9, R15, R4, R16, 0x2, P1 ;  /* 0x000000040f09e211 */ /* 0x010fe400008f1410 */
[----:B------:R-:W-:-:S03]  /*b580*/  @!P3 LEA R6, P1, R13, R0, 0x2 ;  /* 0x000000000d06b211 */ /* 0x000fc600078210ff */
[----:B------:R2:W-:Y:S01]  /*b590*/  @!P6 ST.E.64 [R8.64], R164 ;  /* 0x000000a40800e985 */ /* 0x0005e2000c101b06 */
[----:B---3--:R-:W-:Y:S02]  /*b5a0*/  @!P3 LEA.HI.X R7, R13, R4, R14, 0x2, P1 ;  /* 0x000000040d07b211 */ /* 0x008fe400008f140e */
[----:B-1----:R-:W-:-:S04]  /*b5b0*/  @!P2 LEA R2, P1, R10, R0, 0x2 ;  /* 0x000000000a02a211 */ /* 0x002fc800078210ff */
[----:B-----5:R-:W-:Y:S01]  /*b5c0*/  @!P2 LEA.HI.X R3, R10, R4, R11, 0x2, P1 ;  /* 0x000000040a03a211 */ /* 0x020fe200008f140b */
[----:B------:R2:W-:Y:S04]  /*b5d0*/  @!P3 ST.E.64 [R6.64], R84 ;  /* 0x000000540600b985 */ /* 0x0005e8000c101b06 */
[----:B------:R2:W-:Y:S04]  /*b5e0*/  @!P2 ST.E.64 [R2.64], R80 ;  /* 0x000000500200a985 */ /* 0x0005e8000c101b06 */
.L_x_101:
[----:B------:R-:W-:Y:S05]  /*b5f0*/  BSYNC B0 ;  /* 0x0000000000007941 */ /* 0x000fea0003800000 */
.L_x_100:
[----:B------:R-:W-:Y:S05]  /*b600*/  BRA.DIV ~URZ, `(.L_x_102) ;  /* 0x000040327f007947 */ /* 0x000fea000b800000 */
[----:B--2---:R2:W1:Y:S04]  /*b610*/  SHFL.IDX PT, R4, R5, 0x1, 0x1c1f ;  /* 0x003c1f0005047f89 */ /* 0x00446800000e0000 */
[----:B----4-:R2:W4:Y:S02]  /*b620*/  SHFL.IDX PT, R0, R12, 0x1, 0x1c1f ;  /* 0x003c1f000c007f89 */ /* 0x01052400000e0000 */
.L_x_176:
[----:B------:R-:W-:Y:S01]  /*b630*/  BSSY B0, `(.L_x_103) ;  /* 0x000004a000007945 */ /* 0x000fe20003800000 */
[----:B------:R-:W-:Y:S05]  /*b640*/  @P0 BRA `(.L_x_104) ;  /* 0x0000048000000947 */ /* 0x000fea0003800000 */
[----:B------:R-:W5:Y:S04]  /*b650*/  LDL R13, [R1+0x4c] ;  /* 0x00004c00010d7983 */ /* 0x000f680000100800 */
[----:B--2---:R-:W2:Y:S04]  /*b660*/  LDL R9, [R1+0x38] ;  /* 0x0000380001097983 */ /* 0x004ea80000100800 */
[----:B---3--:R-:W3:Y:S04]  /*b670*/  LDL R14, [R1+0x88] ;  /* 0x00008800010e7983 */ /* 0x008ee80000100800 */
[----:B----4-:R-:W4:Y:S04]  /*b680*/  LDL R30, [R1+0x34] ;  /* 0x00003400011e7983 */ /* 0x010f280000100800 */
[----:B------:R-:W3:Y:S04]  /*b690*/  LDL R25, [R1+0x30] ;  /* 0x0000300001197983 */ /* 0x000ee80000100800 */
[----:B------:R-:W3:Y:S04]  /*b6a0*/  LDL R23, [R1+0x2c] ;  /* 0x00002c0001177983 */ /* 0x000ee80000100800 */
[----:B------:R-:W4:Y:S04]  /*b6b0*/  LDL R31, [R1+0x84] ;  /* 0x00008400011f7983 */ /* 0x000f280000100800 */
        /* <DEDUP_REMOVED lines=12> */
[----:B------:R-:W4:Y:S01]  /*b780*/  LDL R16, [R1+0x64] ;  /* 0x0000640001107983 */ /* 0x000f220000100800 */
[----:B-----5:R-:W-:-:S02]  /*b790*/  ISETP.GE.AND P2, PT, R13, c[0x0][0x3c8], PT ;  /* 0x0000f2000d007a0c */ /* 0x020fc40003f46270 */
[----:B--2---:R-:W-:-:S11]  /*b7a0*/  ISETP.GE.AND P6, PT, R9, c[0x0][0x3c8], PT ;  /* 0x0000f20009007a0c */ /* 0x004fd60003fc6270 */
[----:B------:R-:W-:Y:S02]  /*b7b0*/  @!P2 IMAD.MOV.U32 R6, RZ, RZ, R0 ;  /* 0x000000ffff06a224 */ /* 0x000fe400078e0000 */
[----:B-1----:R-:W-:Y:S01]  /*b7c0*/  @!P2 IMAD.MOV.U32 R7, RZ, RZ, R4 ;  /* 0x000000ffff07a224 */ /* 0x002fe200078e0004 */
[----:B------:R-:W-:-:S03]  /*b7d0*/  @!P6 LEA R2, P3, R9, R0, 0x2 ;  /* 0x000000000902e211 */ /* 0x000fc600078610ff */
[----:B------:R-:W-:Y:S02]  /*b7e0*/  @!P2 IMAD.WIDE R6, R13, 0x4, R6 ;  /* 0x000000040d06a825 */ /* 0x000fe400078e0206 */
[----:B------:R-:W2:Y:S01]  /*b7f0*/  LDL R13, [R1+0x10] ;  /* 0x00001000010d7983 */ /* 0x000ea20000100800 */
[----:B---3--:R-:W-:-:S03]  /*b800*/  @!P6 LEA.HI.X R3, R9, R4, R14, 0x2, P3 ;  /* 0x000000040903e211 */ /* 0x008fc600018f140e */
[----:B------:R-:W3:Y:S04]  /*b810*/  LDL R9, [R1+0x6c] ;  /* 0x00006c0001097983 */ /* 0x000ee80000100800 */
[----:B------:R-:W5:Y:S01]  /*b820*/  LDL R14, [R1+0x60] ;  /* 0x00006000010e7983 */ /* 0x000f620000100800 */
[----:B----4-:R-:W-:Y:S02]  /*b830*/  ISETP.GE.AND P1, PT, R30, c[0x0][0x3c8], PT ;  /* 0x0000f2001e007a0c */ /* 0x010fe40003f26270 */
[----:B------:R-:W-:Y:S01]  /*b840*/  ISETP.GE.AND P0, PT, R25, c[0x0][0x3c8], PT ;  /* 0x0000f20019007a0c */ /* 0x000fe20003f06270 */
[----:B------:R1:W-:Y:S01]  /*b850*/  @!P2 ST.E.64 [R6.64], R130 ;  /* 0x000000820600a985 */ /* 0x0003e2000c101b06 */
[----:B------:R-:W-:-:S03]  /*b860*/  ISETP.GE.AND P2, PT, R23, c[0x0][0x3c8], PT ;  /* 0x0000f20017007a0c */ /* 0x000fc60003f46270 */
[----:B------:R4:W-:Y:S01]  /*b870*/  @!P6 ST.E.64 [R2.64], R126 ;  /* 0x0000007e0200e985 */ /* 0x0009e2000c101b06 */
[----:B------:R-:W-:-:S05]  /*b880*/  ISETP.GE.AND P6, PT, R21, c[0x0][0x3c8], PT ;  /* 0x0000f20015007a0c */ /* 0x000fca0003fc6270 */
[----:B-1----:R-:W-:-:S04]  /*b890*/  @!P1 LEA R6, P3, R30, R0, 0x2 ;  /* 0x000000001e069211 */ /* 0x002fc800078610ff */
[----:B------:R-:W-:Y:S02]  /*b8a0*/  @!P1 LEA.HI.X R7, R30, R4, R31, 0x2, P3 ;  /* 0x000000041e079211 */ /* 0x000fe400018f141f */
[----:B----4-:R-:W-:-:S03]  /*b8b0*/  @!P0 LEA R2, P3, R25, R0, 0x2 ;  /* 0x0000000019028211 */ /* 0x010fc600078610ff */
[----:B------:R1:W-:Y:S01]  /*b8c0*/  @!P1 ST.E.64 [R6.64], R162 ;  /* 0x000000a206009985 */ /* 0x0003e2000c101b06 */
[----:B------:R-:W-:Y:S02]  /*b8d0*/  @!P0 LEA.HI.X R3, R25, R4, R29, 0x2, P3 ;  /* 0x0000000419038211 */ /* 0x000fe400018f141d */
[----:B------:R-:W-:-:S03]  /*b8e0*/  ISETP.GE.AND P1, PT, R19, c[0x0][0x3c8], PT ;  /* 0x0000f20013007a0c */ /* 0x000fc60003f26270 */
[----:B------:R4:W-:Y:S01]  /*b8f0*/  @!P0 ST.E.64 [R2.64], R96 ;  /* 0x0000006002008985 */ /* 0x0009e2000c101b06 */
[----:B------:R-:W-:Y:S02]  /*b900*/  ISETP.GE.AND P0, PT, R10, c[0x0][0x3c8], PT ;  /* 0x0000f2000a007a0c */ /* 0x000fe40003f06270 */
[----:B-1----:R-:W-:-:S04]  /*b910*/  @!P2 LEA R6, P3, R23, R0, 0x2 ;  /* 0x000000001706a211 */ /* 0x002fc800078610ff */
[----:B------:R-:W-:Y:S02]  /*b920*/  @!P2 LEA.HI.X R7, R23, R4, R24, 0x2, P3 ;  /* 0x000000041707a211 */ /* 0x000fe400018f1418 */
[----:B----4-:R-:W-:-:S03]  /*b930*/  @!P6 LEA R2, P3, R21, R0, 0x2 ;  /* 0x000000001502e211 */ /* 0x010fc600078610ff */
[----:B------:R1:W-:Y:S01]  /*b940*/  @!P2 ST.E.64 [R6.64], R114 ;  /* 0x000000720600a985 */ /* 0x0003e2000c101b06 */
[----:B------:R-:W-:Y:S02]  /*b950*/  @!P6 LEA.HI.X R3, R21, R4, R22, 0x2, P3 ;  /* 0x000000041503e211 */ /* 0x000fe400018f1416 */
[----:B------:R-:W-:-:S03]  /*b960*/  ISETP.GE.AND P3, PT, R8, c[0x0][0x3c8], PT ;  /* 0x0000f20008007a0c */ /* 0x000fc60003f66270 */
[----:B------:R4:W-:Y:S01]  /*b970*/  @!P6 ST.E.64 [R2.64], R110 ;  /* 0x0000006e0200e985 */ /* 0x0009e2000c101b06 */
[----:B-1----:R-:W-:-:S04]  /*b980*/  @!P1 LEA R6, P2, R19, R0, 0x2 ;  /* 0x0000000013069211 */ /* 0x002fc800078410ff */
[----:B------:R-:W-:Y:S02]  /*b990*/  @!P1 LEA.HI.X R7, R19, R4, R20, 0x2, P2 ;  /* 0x0000000413079211 */ /* 0x000fe400010f1414 */
[C---:B----4-:R-:W-:Y:S02]  /*b9a0*/  @!P0 LEA R2, P6, R10.reuse, R0, 0x2 ;  /* 0x000000000a028211 */ /* 0x050fe400078c10ff */
[----:B------:R-:W-:Y:S01]  /*b9b0*/  ISETP.GE.AND P2, PT, R17, c[0x0][0x3c8], PT ;  /* 0x0000f20011007a0c */ /* 0x000fe20003f46270 */
[----:B------:R1:W-:Y:S01]  /*b9c0*/  @!P1 ST.E.64 [R6.64], R118 ;  /* 0x0000007606009985 */ /* 0x0003e2000c101b06 */
[----:B------:R-:W-:Y:S02]  /*b9d0*/  @!P0 LEA.HI.X R3, R10, R4, R11, 0x2, P6 ;  /* 0x000000040a038211 */ /* 0x000fe400030f140b */
[----:B------:R-:W-:Y:S02]  /*b9e0*/  ISETP.GE.AND P1, PT, R15, c[0x0][0x3c8], PT ;  /* 0x0000f2000f007a0c */ /* 0x000fe40003f26270 */
[----:B------:R-:W-:Y:S01]  /*b9f0*/  @!P3 LEA R10, P6, R8, R0, 0x2 ;  /* 0x00000000080ab211 */ /* 0x000fe200078c10ff */
[----:B------:R4:W-:Y:S01]  /*ba00*/  @!P0 ST.E.64 [R2.64], R122 ;  /* 0x0000007a02008985 */ /* 0x0009e2000c101b06 */
[----:B--2---:R-:W-:-:S02]  /*ba10*/  ISETP.GE.AND P0, PT, R13, c[0x0][0x3c8], PT ;  /* 0x0000f2000d007a0c */ /* 0x004fc40003f06270 */
[----:B---3--:R-:W-:-:S03]  /*ba20*/  @!P3 LEA.HI.X R11, R8, R4, R9, 0x2, P6 ;  /* 0x00000004080bb211 */ /* 0x008fc600030f1409 */
[----:B------:R-:W-:-:S04]  /*ba30*/  @!P2 LEA R8, P6, R17, R0, 0x2 ;  /* 0x000000001108a211 */ /* 0x000fc800078c10ff */
[----:B------:R-:W-:Y:S02]  /*ba40*/  @!P2 LEA.HI.X R9, R17, R4, R18, 0x2, P6 ;  /* 0x000000041109a211 */ /* 0x000fe400030f1412 */
[----:B-1----:R-:W-:-:S04]  /*ba50*/  @!P1 LEA R6, P6, R15, R0, 0x2 ;  /* 0x000000000f069211 */ /* 0x002fc800078c10ff */
[----:B------:R-:W-:Y:S02]  /*ba60*/  @!P1 LEA.HI.X R7, R15, R4, R16, 0x2, P6 ;  /* 0x000000040f079211 */ /* 0x000fe400030f1410 */
[C---:B----4-:R-:W-:Y:S01]  /*ba70*/  @!P0 LEA R2, P6, R13.reuse, R0, 0x2 ;  /* 0x000000000d028211 */ /* 0x050fe200078c10ff */
[----:B------:R1:W-:Y:S03]  /*ba80*/  @!P3 ST.E.64 [R10.64], R168 ;  /* 0x000000a80a00b985 */ /* 0x0003e6000c101b06 */
[----:B-----5:R-:W-:Y:S01]  /*ba90*/  @!P0 LEA.HI.X R3, R13, R4, R14, 0x2, P6 ;  /* 0x000000040d038211 */ /* 0x020fe200030f140e */
[----:B------:R1:W-:Y:S04]  /*baa0*/  @!P2 ST.E.64 [R8.64], R166 ;  /* 0x000000a60800a985 */ /* 0x0003e8000c101b06 */
[----:B------:R1:W-:Y:S04]  /*bab0*/  @!P1 ST.E.64 [R6.64], R86 ;  /* 0x0000005606009985 */ /* 0x0003e8000c101b06 */
[----:B------:R1:W-:Y:S02]  /*bac0*/  @!P0 ST.E.64 [R2.64], R82 ;  /* 0x0000005202008985 */ /* 0x0003e4000c101b06 */
.L_x_104:
[----:B------:R-:W-:Y:S05]  /*bad0*/  BSYNC B0 ;  /* 0x0000000000007941 */ /* 0x000fea0003800000 */
.L_x_103:
[----:B------:R-:W-:Y:S05]  /*bae0*/  BRA.DIV ~URZ, `(.L_x_105) ;  /* 0x00003c227f007947 */ /* 0x000fea000b800000 */
[----:B-1----:R1:W2:Y:S02]  /*baf0*/  SHFL.IDX PT, R4, R5, 0x2, 0x1c1f ;  /* 0x005c1f0005047f89 */ /* 0x0022a400000e0000 */
.L_x_177:
[----:B------:R-:W-:Y:S05]  /*bb00*/  BRA.DIV ~URZ, `(.L_x_106) ;  /* 0x00003c727f007947 */ /* 0x000fea000b800000 */
[----:B----4-:R4:W1:Y:S02]  /*bb10*/  SHFL.IDX PT, R0, R12, 0x2, 0x1c1f ;  /* 0x005c1f000c007f89 */ /* 0x01086400000e0000 */
.L_x_178:
        /* <DEDUP_REMOVED lines=24> */
[----:B-1----:R-:W-:-:S04]  /*bca0*/  @!P1 LEA R2, P3, R11, R0, 0x2 ;  /* 0x000000000b029211 */ /* 0x002fc800078610ff */
[----:B----4-:R-:W-:Y:S02]  /*bcb0*/  @!P1 LEA.HI.X R3, R11, R4, R14, 0x2, P3 ;  /* 0x000000040b039211 */ /* 0x010fe400018f140e */
[----:B------:R-:W3:Y:S01]  /*bcc0*/  LDL R11, [R1+0x70] ;  /* 0x00007000010b7983 */ /* 0x000ee20000100800 */
[----:B------:R-:W-:Y:S02]  /*bcd0*/  @!P0 IMAD.MOV.U32 R6, RZ, RZ, R0 ;  /* 0x000000ffff068224 */ /* 0x000fe400078e0000 */
[----:B------:R-:W-:Y:S01]  /*bce0*/  @!P0 IMAD.MOV.U32 R7, RZ, RZ, R4 ;  /* 0x000000ffff078224 */ /* 0x000fe200078e0004 */
[----:B------:R-:W4:Y:S03]  /*bcf0*/  LDL R14, [R1+0x60] ;  /* 0x00006000010e7983 */ /* 0x000f260000100800 */
[----:B------:R-:W-:Y:S02]  /*bd00*/  @!P0 IMAD.WIDE R6, R16, 0x4, R6 ;  /* 0x0000000410068825 */ /* 0x000fe400078e0206 */
[----:B------:R-:W5:Y:S01]  /*bd10*/  LDL R16, [R1+0x64] ;  /* 0x0000640001107983 */ /* 0x000f620000100800 */
[----:B--2---:R-:W-:-:S02]  /*bd20*/  ISETP.GE.AND P2, PT, R30, c[0x0][0x3c8], PT ;  /* 0x0000f2001e007a0c */ /* 0x004fc40003f46270 */
[----:B------:R-:W-:Y:S01]  /*bd30*/  ISETP.GE.AND P4, PT, R8, c[0x0][0x3c8], PT ;  /* 0x0000f20008007a0c */ /* 0x000fe20003f86270 */
[----:B------:R1:W-:Y:S01]  /*bd40*/  @!P0 ST.E.64 [R6.64], R34 ;  /* 0x0000002206008985 */ /* 0x0003e2000c101b06 */
[----:B------:R-:W-:-:S03]  /*bd50*/  ISETP.GE.AND P3, PT, R25, c[0x0][0x3c8], PT ;  /* 0x0000f20019007a0c */ /* 0x000fc60003f66270 */
[----:B------:R2:W-:Y:S01]  /*bd60*/  @!P1 ST.E.64 [R2.64], R36 ;  /* 0x0000002402009985 */ /* 0x0005e2000c101b06 */
[----:B------:R-:W-:-:S05]  /*bd70*/  ISETP.GE.AND P1, PT, R23, c[0x0][0x3c8], PT ;  /* 0x0000f20017007a0c */ /* 0x000fca0003f26270 */
[-C--:B-1----:R-:W-:Y:S02]  /*bd80*/  @!P2 LEA R6, P0, R30, R0.reuse, 0x2 ;  /* 0x000000001e06a211 */ /* 0x082fe400078010ff */
[----:B--2---:R-:W-:Y:S02]  /*bd90*/  @!P4 LEA R2, P6, R8, R0, 0x2 ;  /* 0x000000000802c211 */ /* 0x004fe400078c10ff */
[-C--:B------:R-:W-:Y:S02]  /*bda0*/  @!P2 LEA.HI.X R7, R30, R4.reuse, R31, 0x2, P0 ;  /* 0x000000041e07a211 */ /* 0x080fe400000f141f */
[----:B------:R-:W-:Y:S02]  /*bdb0*/  ISETP.GE.AND P0, PT, R21, c[0x0][0x3c8], PT ;  /* 0x0000f20015007a0c */ /* 0x000fe40003f06270 */
[----:B------:R-:W-:Y:S01]  /*bdc0*/  @!P4 LEA.HI.X R3, R8, R4, R9, 0x2, P6 ;  /* 0x000000040803c211 */ /* 0x000fe200030f1409 */
[----:B------:R1:W-:Y:S01]  /*bdd0*/  @!P2 ST.E.64 [R6.64], R38 ;  /* 0x000000260600a985 */ /* 0x0003e2000c101b06 */
[----:B------:R-:W-:-:S03]  /*bde0*/  @!P3 LEA R8, P2, R25, R0, 0x2 ;  /* 0x000000001908b211 */ /* 0x000fc600078410ff */
[----:B------:R2:W-:Y:S01]  /*bdf0*/  @!P4 ST.E.64 [R2.64], R40 ;  /* 0x000000280200c985 */ /* 0x0005e2000c101b06 */
[----:B------:R-:W-:Y:S02]  /*be00*/  ISETP.GE.AND P4, PT, R10, c[0x0][0x3c8], PT ;  /* 0x0000f2000a007a0c */ /* 0x000fe40003f86270 */
[----:B------:R-:W-:-:S05]  /*be10*/  @!P3 LEA.HI.X R9, R25, R4, R29, 0x2, P2 ;  /* 0x000000041909b211 */ /* 0x000fca00010f141d */
[----:B------:R-:W-:Y:S01]  /*be20*/  @!P3 ST.E.64 [R8.64], R64 ;  /* 0x000000400800b985 */ /* 0x000fe2000c101b06 */
[----:B------:R-:W-:Y:S02]  /*be30*/  ISETP.GE.AND P3, PT, R19, c[0x0][0x3c8], PT ;  /* 0x0000f20013007a0c */ /* 0x000fe40003f66270 */
[-C--:B-1----:R-:W-:Y:S02]  /*be40*/  @!P0 LEA R6, P2, R21, R0.reuse, 0x2 ;  /* 0x0000000015068211 */ /* 0x082fe400078410ff */
[----:B--2---:R-:W-:Y:S02]  /*be50*/  @!P1 LEA R2, P6, R23, R0, 0x2 ;  /* 0x0000000017029211 */ /* 0x004fe400078c10ff */
[-C--:B------:R-:W-:Y:S02]  /*be60*/  @!P0 LEA.HI.X R7, R21, R4.reuse, R22, 0x2, P2 ;  /* 0x0000000415078211 */ /* 0x080fe400010f1416 */
[----:B------:R-:W-:Y:S02]  /*be70*/  @!P1 LEA.HI.X R3, R23, R4, R24, 0x2, P6 ;  /* 0x0000000417039211 */ /* 0x000fe400030f1418 */
[----:B------:R-:W-:-:S03]  /*be80*/  ISETP.GE.AND P2, PT, R17, c[0x0][0x3c8], PT ;  /* 0x0000f20011007a0c */ /* 0x000fc60003f46270 */
[----:B------:R1:W-:Y:S01]  /*be90*/  @!P1 ST.E.64 [R2.64], R44 ;  /* 0x0000002c02009985 */ /* 0x0003e2000c101b06 */
[----:B------:R-:W-:-:S03]  /*bea0*/  ISETP.GE.AND P1, PT, R15, c[0x0][0x3c8], PT ;  /* 0x0000f2000f007a0c */ /* 0x000fc60003f26270 */
[----:B------:R2:W-:Y:S01]  /*beb0*/  @!P0 ST.E.64 [R6.64], R46 ;  /* 0x0000002e06008985 */ /* 0x0005e2000c101b06 */
[----:B------:R-:W-:Y:S02]  /*bec0*/  ISETP.GE.AND P0, PT, R13, c[0x0][0x3c8], PT ;  /* 0x0000f2000d007a0c */ /* 0x000fe40003f06270 */
[----:B-1----:R-:W-:-:S04]  /*bed0*/  @!P4 LEA R2, P6, R10, R0, 0x2 ;  /* 0x000000000a02c211 */ /* 0x002fc800078c10ff */
[----:B---3--:R-:W-:Y:S02]  /*bee0*/  @!P4 LEA.HI.X R3, R10, R4, R11, 0x2, P6 ;  /* 0x000000040a03c211 */ /* 0x008fe400030f140b */
[----:B------:R-:W-:-:S03]  /*bef0*/  @!P3 LEA R10, P6, R19, R0, 0x2 ;  /* 0x00000000130ab211 */ /* 0x000fc600078c10ff */
[----:B------:R1:W-:Y:S01]  /*bf00*/  @!P4 ST.E.64 [R2.64], R48 ;  /* 0x000000300200c985 */ /* 0x0003e2000c101b06 */
[----:B------:R-:W-:Y:S02]  /*bf10*/  @!P2 LEA R8, P4, R17, R0, 0x2 ;  /* 0x000000001108a211 */ /* 0x000fe400078810ff */
[----:B------:R-:W-:Y:S02]  /*bf20*/  @!P3 LEA.HI.X R11, R19, R4, R20, 0x2, P6 ;  /* 0x00000004130bb211 */ /* 0x000fe400030f1414 */
[----:B--2---:R-:W-:Y:S02]  /*bf30*/  @!P1 LEA R6, P6, R15, R0, 0x2 ;  /* 0x000000000f069211 */ /* 0x004fe400078c10ff */
[-C--:B------:R-:W-:Y:S02]  /*bf40*/  @!P2 LEA.HI.X R9, R17, R4.reuse, R18, 0x2, P4 ;  /* 0x000000041109a211 */ /* 0x080fe400020f1412 */
[----:B-----5:R-:W-:Y:S01]  /*bf50*/  @!P1 LEA.HI.X R7, R15, R4, R16, 0x2, P6 ;  /* 0x000000040f079211 */ /* 0x020fe200030f1410 */
[----:B------:R2:W-:Y:S04]  /*bf60*/  @!P3 ST.E.64 [R10.64], R70 ;  /* 0x000000460a00b985 */ /* 0x0005e8000c101b06 */
[----:B------:R2:W-:Y:S04]  /*bf70*/  @!P2 ST.E.64 [R8.64], R60 ;  /* 0x0000003c0800a985 */ /* 0x0005e8000c101b06 */
[----:B------:R2:W-:Y:S01]  /*bf80*/  @!P1 ST.E.64 [R6.64], R50 ;  /* 0x0000003206009985 */ /* 0x0005e2000c101b06 */
[----:B-1----:R-:W-:-:S04]  /*bf90*/  @!P0 LEA R2, P4, R13, R0, 0x2 ;  /* 0x000000000d028211 */ /* 0x002fc800078810ff */
[----:B----4-:R-:W-:-:S05]  /*bfa0*/  @!P0 LEA.HI.X R3, R13, R4, R14, 0x2, P4 ;  /* 0x000000040d038211 */ /* 0x010fca00020f140e */
[----:B------:R2:W-:Y:S04]  /*bfb0*/  @!P0 ST.E.64 [R2.64], R26 ;  /* 0x0000001a02008985 */ /* 0x0005e8000c101b06 */
.L_x_108:
[----:B------:R-:W-:Y:S05]  /*bfc0*/  BSYNC B0 ;  /* 0x0000000000007941 */ /* 0x000fea0003800000 */
.L_x_107:
[----:B------:R-:W-:Y:S05]  /*bfd0*/  BRA.DIV ~URZ, `(.L_x_109) ;  /* 0x000038127f007947 */ /* 0x000fea000b800000 */
[----:B--2---:R2:W3:Y:S04]  /*bfe0*/  SHFL.IDX PT, R4, R5, 0x3, 0x1c1f ;  /* 0x007c1f0005047f89 */ /* 0x0044e800000e0000 */
[----:B-1----:R2:W1:Y:S02]  /*bff0*/  SHFL.IDX PT, R0, R12, 0x3, 0x1c1f ;  /* 0x007c1f000c007f89 */ /* 0x00246400000e0000 */
.L_x_179:
[----:B------:R-:W-:Y:S05]  /*c000*/  @P5 BRA `(.L_x_97) ;  /* 0x000011c000005947 */ /* 0x000fea0003800000 */
[----:B--2---:R-:W2:Y:S04]  /*c010*/  LDL R5, [R1+0x38] ;  /* 0x0000380001057983 */ /* 0x004ea80000100800 */
[----:B------:R-:W5:Y:S04]  /*c020*/  LDL R8, [R1+0x88] ;  /* 0x0000880001087983 */ /* 0x000f680000100800 */
[----:B----4-:R-:W4:Y:S04]  /*c030*/  LDL R9, [R1+0x4c] ;  /* 0x00004c0001097983 */ /* 0x010f280000100800 */
[----:B---3--:R-:W3:Y:S04]  /*c040*/  LDL R26, [R1+0x34] ;  /* 0x00003400011a7983 */ /* 0x008ee80000100800 */
[----:B------:R-:W3:Y:S04]  /*c050*/  LDL R24, [R1+0x30] ;  /* 0x0000300001187983 */ /* 0x000ee80000100800 */
        /* <DEDUP_REMOVED lines=15> */
[----:B------:R-:W3:Y:S01]  /*c150*/  LDL R13, [R1+0x64] ;  /* 0x00006400010d7983 */ /* 0x000ee20000100800 */
[----:B--2---:R-:W-:-:S13]  /*c160*/  ISETP.GE.AND P3, PT, R5, c[0x0][0x3c8], PT ;  /* 0x0000f20005007a0c */ /* 0x004fda0003f66270 */
[----:B-1----:R-:W-:-:S04]  /*c170*/  @!P3 LEA R2, P5, R5, R0, 0x2 ;  /* 0x000000000502b211 */ /* 0x002fc800078a10ff */
[----:B-----5:R-:W-:Y:S02]  /*c180*/  @!P3 LEA.HI.X R3, R5, R4, R8, 0x2, P5 ;  /* 0x000000040503b211 */ /* 0x020fe400028f1408 */
[----:B------:R-:W2:Y:S01]  /*c190*/  LDL R5, [R1+0x10] ;  /* 0x0000100001057983 */ /* 0x000ea20000100800 */
[----:B----4-:R-:W-:Y:S02]  /*c1a0*/  ISETP.GE.AND P4, PT, R9, c[0x0][0x3c8], PT ;  /* 0x0000f20009007a0c */ /* 0x010fe40003f86270 */
[----:B---3--:R-:W-:Y:S02]  /*c1b0*/  ISETP.GE.AND P2, PT, R26, c[0x0][0x3c8], PT ;  /* 0x0000f2001a007a0c */ /* 0x008fe40003f46270 */
[----:B------:R-:W-:Y:S02]  /*c1c0*/  ISETP.GE.AND P1, PT, R24, c[0x0][0x3c8], PT ;  /* 0x0000f20018007a0c */ /* 0x000fe40003f26270 */
[----:B------:R-:W-:-:S07]  /*c1d0*/  ISETP.GE.AND P0, PT, R22, c[0x0][0x3c8], PT ;  /* 0x0000f20016007a0c */ /* 0x000fce0003f06270 */
[----:B------:R-:W-:Y:S02]  /*c1e0*/  @!P4 IMAD.MOV.U32 R6, RZ, RZ, R0 ;  /* 0x000000ffff06c224 */ /* 0x000fe400078e0000 */
[----:B------:R-:W-:-:S04]  /*c1f0*/  @!P4 IMAD.MOV.U32 R7, RZ, RZ, R4 ;  /* 0x000000ffff07c224 */ /* 0x000fc800078e0004 */
[----:B------:R-:W-:Y:S01]  /*c200*/  @!P4 IMAD.WIDE R6, R9, 0x4, R6 ;  /* 0x000000040906c825 */ /* 0x000fe200078e0206 */
[----:B------:R-:W-:-:S04]  /*c210*/  @!P2 LEA R8, P5, R26, R0, 0x2 ;  /* 0x000000001a08a211 */ /* 0x000fc800078a10ff */
[----:B------:R1:W-:Y:S01]  /*c220*/  @!P4 ST.E.64 [R6.64], R66 ;  /* 0x000000420600c985 */ /* 0x0003e2000c101b06 */
[----:B------:R-:W-:-:S03]  /*c230*/  ISETP.GE.AND P4, PT, R20, c[0x0][0x3c8], PT ;  /* 0x0000f20014007a0c */ /* 0x000fc60003f86270 */
[----:B------:R3:W-:Y:S01]  /*c240*/  @!P3 ST.E.64 [R2.64], R54 ;  /* 0x000000360200b985 */ /* 0x0007e2000c101b06 */
[----:B------:R-:W-:Y:S02]  /*c250*/  @!P2 LEA.HI.X R9, R26, R4, R27, 0x2, P5 ;  /* 0x000000041a09a211 */ /* 0x000fe400028f141b */
[----:B------:R-:W-:-:S03]  /*c260*/  ISETP.GE.AND P5, PT, R10, c[0x0][0x3c8], PT ;  /* 0x0000f2000a007a0c */ /* 0x000fc60003fa6270 */
[----:B------:R-:W-:Y:S01]  /*c270*/  @!P2 ST.E.64 [R8.64], R72 ;  /* 0x000000480800a985 */ /* 0x000fe2000c101b06 */
[----:B------:R-:W-:Y:S02]  /*c280*/  ISETP.GE.AND P2, PT, R16, c[0x0][0x3c8], PT ;  /* 0x0000f20010007a0c */ /* 0x000fe40003f46270 */
[-C--:B-1----:R-:W-:Y:S02]  /*c290*/  @!P1 LEA R6, P6, R24, R0.reuse, 0x2 ;  /* 0x0000000018069211 */ /* 0x082fe400078c10ff */
[----:B---3--:R-:W-:Y:S02]  /*c2a0*/  @!P0 LEA R2, P3, R22, R0, 0x2 ;  /* 0x0000000016028211 */ /* 0x008fe400078610ff */
[-C--:B------:R-:W-:Y:S02]  /*c2b0*/  @!P1 LEA.HI.X R7, R24, R4.reuse, R25, 0x2, P6 ;  /* 0x0000000418079211 */ /* 0x080fe400030f1419 */
[----:B------:R-:W-:-:S03]  /*c2c0*/  @!P0 LEA.HI.X R3, R22, R4, R23, 0x2, P3 ;  /* 0x0000000416038211 */ /* 0x000fc600018f1417 */
[----:B------:R1:W-:Y:S01]  /*c2d0*/  @!P1 ST.E.64 [R6.64], R68 ;  /* 0x0000004406009985 */ /* 0x0003e2000c101b06 */
[----:B------:R-:W-:-:S03]  /*c2e0*/  ISETP.GE.AND P3, PT, R18, c[0x0][0x3c8], PT ;  /* 0x0000f20012007a0c */ /* 0x000fc60003f66270 */
[----:B------:R3:W-:Y:S01]  /*c2f0*/  @!P0 ST.E.64 [R2.64], R42 ;  /* 0x0000002a02008985 */ /* 0x0007e2000c101b06 */
[----:B------:R-:W-:Y:S02]  /*c300*/  ISETP.GE.AND P1, PT, R14, c[0x0][0x3c8], PT ;  /* 0x0000f2000e007a0c */ /* 0x000fe40003f26270 */
[----:B-1----:R-:W-:-:S04]  /*c310*/  @!P4 LEA R6, P0, R20, R0, 0x2 ;  /* 0x000000001406c211 */ /* 0x002fc800078010ff */
[----:B------:R-:W-:Y:S02]  /*c320*/  @!P4 LEA.HI.X R7, R20, R4, R21, 0x2, P0 ;  /* 0x000000041407c211 */ /* 0x000fe400000f1415 */
[----:B------:R-:W-:Y:S02]  /*c330*/  ISETP.GE.AND P0, PT, R12, c[0x0][0x3c8], PT ;  /* 0x0000f2000c007a0c */ /* 0x000fe40003f06270 */
[C---:B---3--:R-:W-:Y:S01]  /*c340*/  @!P5 LEA R2, P6, R10.reuse, R0, 0x2 ;  /* 0x000000000a02d211 */ /* 0x048fe200078c10ff */
[----:B------:R1:W-:Y:S03]  /*c350*/  @!P4 ST.E.64 [R6.64], R56 ;  /* 0x000000380600c985 */ /* 0x0003e6000c101b06 */
[----:B------:R-:W-:Y:S02]  /*c360*/  @!P5 LEA.HI.X R3, R10, R4, R11, 0x2, P6 ;  /* 0x000000040a03d211 */ /* 0x000fe400030f140b */
[----:B------:R-:W-:-:S02]  /*c370*/  @!P3 LEA R10, P4, R18, R0, 0x2 ;  /* 0x00000000120ab211 */ /* 0x000fc400078810ff */
[----:B------:R-:W-:Y:S01]  /*c380*/  @!P2 LEA R8, P6, R16, R0, 0x2 ;  /* 0x000000001008a211 */ /* 0x000fe200078c10ff */
[----:B------:R3:W-:Y:S01]  /*c390*/  @!P5 ST.E.64 [R2.64], R58 ;  /* 0x0000003a0200d985 */ /* 0x0007e2000c101b06 */
[-C--:B------:R-:W-:Y:S02]  /*c3a0*/  @!P3 LEA.HI.X R11, R18, R4.reuse, R19, 0x2, P4 ;  /* 0x00000004120bb211 */ /* 0x080fe400020f1413 */
[----:B------:R-:W-:-:S03]  /*c3b0*/  @!P2 LEA.HI.X R9, R16, R4, R17, 0x2, P6 ;  /* 0x000000041009a211 */ /* 0x000fc600030f1411 */
[----:B------:R4:W-:Y:S04]  /*c3c0*/  @!P3 ST.E.64 [R10.64], R76 ;  /* 0x0000004c0a00b985 */ /* 0x0009e8000c101b06 */
[----:B------:R4:W-:Y:S01]  /*c3d0*/  @!P2 ST.E.64 [R8.64], R74 ;  /* 0x0000004a0800a985 */ /* 0x0009e2000c101b06 */
[----:B-1----:R-:W-:-:S04]  /*c3e0*/  @!P1 LEA R6, P5, R14, R0, 0x2 ;  /* 0x000000000e069211 */ /* 0x002fc800078a10ff */
[----:B------:R-:W-:Y:S02]  /*c3f0*/  @!P1 LEA.HI.X R7, R14, R4, R15, 0x2, P5 ;  /* 0x000000040e079211 */ /* 0x000fe400028f140f */
[----:B---3--:R-:W-:-:S04]  /*c400*/  @!P0 LEA R2, P4, R12, R0, 0x2 ;  /* 0x000000000c028211 */ /* 0x008fc800078810ff */
[----:B------:R-:W-:Y:S01]  /*c410*/  @!P0 LEA.HI.X R3, R12, R4, R13, 0x2, P4 ;  /* 0x000000040c038211 */ /* 0x000fe200020f140d */
[----:B------:R4:W-:Y:S04]  /*c420*/  @!P1 ST.E.64 [R6.64], R62 ;  /* 0x0000003e06009985 */ /* 0x0009e8000c101b06 */
[----:B------:R4:W-:Y:S01]  /*c430*/  @!P0 ST.E.64 [R2.64], R52 ;  /* 0x0000003402008985 */ /* 0x0009e2000c101b06 */
[----:B--2---:R-:W-:-:S13]  /*c440*/  ISETP.GE.AND P0, PT, R5, c[0x0][0x3c8], PT ;  /* 0x0000f20005007a0c */ /* 0x004fda0003f06270 */
[----:B------:R-:W-:Y:S05]  /*c450*/  @P0 BRA `(.L_x_97) ;  /* 0x00000d7000000947 */ /* 0x000fea0003800000 */
[----:B----4-:R-:W2:Y:S01]  /*c460*/  LDL R12, [R1+0x60] ;  /* 0x00006000010c7983 */ /* 0x010ea20000100800 */
[----:B------:R-:W-:-:S04]  /*c470*/  LEA R2, P0, R5, R0, 0x2 ;  /* 0x0000000005027211 */ /* 0x000fc800078010ff */
[----:B--2---:R-:W-:-:S05]  /*c480*/  LEA.HI.X R3, R5, R4, R12, 0x2, P0 ;  /* 0x0000000405037211 */ /* 0x004fca00000f140c */
[----:B------:R1:W-:Y:S01]  /*c490*/  ST.E.64 [R2.64], R32 ;  /* 0x0000002002007985 */ /* 0x0003e2000c101b06 */
[----:B------:R-:W-:Y:S05]  /*c4a0*/  BRA `(.L_x_97) ;  /* 0x00000d2000007947 */ /* 0x000fea0003800000 */
.L_x_82:
[----:B------:R-:W2:Y:S04]  /*c4b0*/  LDL.LU R4, [R1+0x44] ;  /* 0x0000440001047983 */ /* 0x000ea80000300800 */
[----:B------:R-:W3:Y:S01]  /*c4c0*/  LDL.LU R7, [R1+0x48] ;  /* 0x0000480001077983 */ /* 0x000ee20000300800 */
[----:B------:R-:W-:Y:S02]  /*c4d0*/  ISETP.NE.U32.AND P1, PT, RZ, c[0x0][0x508], PT ;  /* 0x00014200ff007a0c */ /* 0x000fe40003f25070 */
[----:B------:R-:W-:Y:S01]  /*c4e0*/  ISETP.NE.U32.AND P3, PT, RZ, c[0x0][0x500], PT ;  /* 0x00014000ff007a0c */ /* 0x000fe20003f65070 */
[----:B------:R-:W4:Y:S01]  /*c4f0*/  LDL.LU R0, [R1+0x50] ;  /* 0x0000500001007983 */ /* 0x000f220000300800 */
[----:B------:R-:W-:Y:S01]  /*c500*/  ISETP.NE.AND.EX P1, PT, RZ, c[0x0][0x50c], PT, P1 ;  /* 0x00014300ff007a0c */ /* 0x000fe20003f25310 */
[----:B-1----:R-:W-:Y:S01]  /*c510*/  IMAD.MOV.U32 R6, RZ, RZ, RZ ;  /* 0x000000ffff067224 */ /* 0x002fe200078e00ff */
[----:B------:R-:W-:Y:S01]  /*c520*/  ISETP.NE.AND.EX P3, PT, RZ, c[0x0][0x504], PT, P3 ;  /* 0x00014100ff007a0c */ /* 0x000fe20003f65330 */
[----:B------:R-:W-:Y:S01]  /*c530*/  IMAD.MOV.U32 R20, RZ, RZ, c[0x0][0x388] ;  /* 0x0000e200ff147624 */ /* 0x000fe200078e00ff */
[----:B--2---:R-:W-:-:S09]  /*c540*/  IADD3 R2, P2, R4, c[0x0][0x500], RZ ;  /* 0x0001400004027a10 */ /* 0x004fd20007f5e0ff */
[----:B------:R-:W-:Y:S02]  /*c550*/  @P1 IADD3 R4, P0, R4, c[0x0][0x508], RZ ;  /* 0x0001420004041a10 */ /* 0x000fe40007f1e0ff */
[C---:B---3--:R-:W-:Y:S02]  /*c560*/  IADD3.X R3, R7.reuse, c[0x0][0x504], RZ, P2, !PT ;  /* 0x0001410007037a10 */ /* 0x048fe400017fe4ff */
[----:B------:R-:W-:-:S03]  /*c570*/  @P1 IADD3.X R5, R7, c[0x0][0x50c], RZ, P0, !PT ;  /* 0x0001430007051a10 */ /* 0x000fc600007fe4ff */
[----:B------:R1:W5:Y:S04]  /*c580*/  @P3 LDG.E R6, [R2.64] ;  /* 0x0000000602063981 */ /* 0x000368000c1e1900 */
[----:B------:R1:W5:Y:S01]  /*c590*/  @P1 LDG.E R20, [R4.64] ;  /* 0x0000000604141981 */ /* 0x000362000c1e1900 */
[----:B----4-:R-:W-:-:S04]  /*c5a0*/  ISETP.NE.AND P0, PT, R0, RZ, PT ;  /* 0x000000ff0000720c */ /* 0x010fc80003f05270 */
[----:B------:R-:W-:Y:S01]  /*c5b0*/  SEL R19, R0, c[0x0][0x3d4], P0 ;  /* 0x0000f50000137a07 */ /* 0x000fe20000000000 */
[----:B------:R-:W-:Y:S05]  /*c5c0*/  @P1 BRA `(.L_x_110) ;  /* 0x0000004000001947 */ /* 0x000fea0003800000 */
[----:B------:R-:W-:Y:S05]  /*c5d0*/  @!P3 BRA `(.L_x_110) ;  /* 0x000000300000b947 */ /* 0x000fea0003800000 */
[----:B------:R2:W3:Y:S04]  /*c5e0*/  LDG.E R0, [R2.64] ;  /* 0x0000000602007981 */ /* 0x0004e8000c1e1900 */
[----:B-12---:R-:W3:Y:S02]  /*c5f0*/  LDG.E R2, [R2.64+0x4] ;  /* 0x0000040602027981 */ /* 0x006ee4000c1e1900 */
[----:B---3-5:R-:W-:Y:S02]  /*c600*/  IADD3 R20, -R0, R2, RZ ;  /* 0x0000000200147210 */ /* 0x028fe40007ffe1ff */
.L_x_110:
[----:B-1----:R-:W2:Y:S04]  /*c610*/  LDL.LU R2, [R1+0x8] ;  /* 0x0000080001027983 */ /* 0x002ea80000300800 */
[----:B------:R-:W3:Y:S01]  /*c620*/  LDL.LU R0, [R1+0x54] ;  /* 0x0000540001007983 */ /* 0x000ee20000300800 */
[----:B------:R-:W-:Y:S01]  /*c630*/  BSSY B0, `(.L_x_111) ;  /* 0x0000039000007945 */ /* 0x000fe20003800000 */
[----:B------:R-:W-:-:S02]  /*c640*/  SEL R13, R250, RZ, !P3 ;  /* 0x000000fffa0d7207 */ /* 0x000fc40005800000 */
[----:B------:R-:W1:Y:S01]  /*c650*/  S2R R3, SR_TID.X ;  /* 0x0000000000037919 */ /* 0x000e620000002100 */
[----:B-----5:R-:W-:Y:S02]  /*c660*/  SHF.R.S32.HI R18, RZ, 0x1f, R6 ;  /* 0x0000001fff127819 */ /* 0x020fe40000011406 */
[----:B-1----:R-:W-:Y:S02]  /*c670*/  ISETP.GT.AND P0, PT, R3, 0x7f, PT ;  /* 0x0000007f0300780c */ /* 0x002fe40003f04270 */
[----:B--2---:R-:W-:Y:S02]  /*c680*/  LOP3.LUT R12, R2, 0xffff, RZ, 0xc0, !PT ;  /* 0x0000ffff020c7812 */ /* 0x004fe400078ec0ff */
[----:B---3--:R-:W-:-:S09]  /*c690*/  SEL R21, R0, RZ, !P3 ;  /* 0x000000ff00157207 */ /* 0x008fd20005800000 */
[----:B------:R-:W-:Y:S05]  /*c6a0*/  @P0 BRA `(.L_x_112) ;  /* 0x0000031000000947 */ /* 0x000fea0003800000 */
[----:B------:R-:W2:Y:S01]  /*c6b0*/  LDL R2, [R1+0x4] ;  /* 0x0000040001027983 */ /* 0x000ea20000100800 */
[----:B------:R-:W-:Y:S01]  /*c6c0*/  IMAD R0, R20, c[0x0][0x4e8], RZ ;  /* 0x00013a0014007a24 */ /* 0x000fe200078e02ff */
[----:B--2---:R-:W-:-:S04]  /*c6d0*/  LEA R16, R2, R3, 0x7 ;  /* 0x0000000302107211 */ /* 0x004fc800078e38ff */
[----:B------:R-:W-:-:S13]  /*c6e0*/  ISETP.GE.AND P0, PT, R16, R0, PT ;  /* 0x000000001000720c */ /* 0x000fda0003f06270 */
[----:B------:R-:W-:Y:S05]  /*c6f0*/  @P0 BRA `(.L_x_112) ;  /* 0x000002c000000947 */ /* 0x000fea0003800000 */
[----:B------:R-:W2:Y:S01]  /*c700*/  LDL.LU R22, [R1+0x58] ;  /* 0x0000580001167983 */ /* 0x000ea20000300800 */
[----:B------:R-:W-:Y:S01]  /*c710*/  IMAD.MOV.U32 R0, RZ, RZ, 0x368 ;  /* 0x00000368ff007424 */ /* 0x000fe200078e00ff */
[----:B------:R-:W-:-:S04]  /*c720*/  ISETP.GT.AND P2, PT, R19, 0x1, PT ;  /* 0x000000011300780c */ /* 0x000fc80003f44270 */
[----:B------:R-:W-:-:S04]  /*c730*/  SEL R0, R0, 0x328, P2 ;  /* 0x0000032800007807 */ /* 0x000fc80001000000 */
[----:B------:R1:W3:Y:S08]  /*c740*/  LDC.64 R8, c[0x0][R0+0x170] ;  /* 0x00005c0000087b82 */ /* 0x0002f00000000a00 */
[----:B------:R1:W4:Y:S08]  /*c750*/  LDC.64 R4, c[0x0][R0+0x168] ;  /* 0x00005a0000047b82 */ /* 0x0003300000000a00 */
[----:B------:R1:W5:Y:S08]  /*c760*/  LDC.64 R14, c[0x0][R0+0x178] ;  /* 0x00005e00000e7b82 */ /* 0x0003700000000a00 */
[----:B------:R1:W2:Y:S02]  /*c770*/  LDC.64 R10, c[0x0][R0+0x160] ;  /* 0x00005800000a7b82 */ /* 0x0002a40000000a00 */
[----:B-1----:R-:W-:-:S02]  /*c780*/  IMAD.MOV.U32 R0, RZ, RZ, c[0x0][0x4e8] ;  /* 0x00013a00ff007624 */ /* 0x002fc400078e00ff */
[-C--:B---3--:R-:W-:Y:S02]  /*c790*/  IMAD R7, R9, R13.reuse, RZ ;  /* 0x0000000d09077224 */ /* 0x088fe400078e02ff */
[----:B------:R-:W-:Y:S01]  /*c7a0*/  IMAD.WIDE.U32 R2, R8, R13, RZ ;  /* 0x0000000d08027225 */ /* 0x000fe200078e00ff */
[----:B------:R-:W-:Y:S02]  /*c7b0*/  ISETP.NE.AND P0, PT, R0, 0x1, PT ;  /* 0x000000010000780c */ /* 0x000fe40003f05270 */
[----:B------:R-:W-:Y:S01]  /*c7c0*/  MOV R0, R16 ;  /* 0x0000001000007202 */ /* 0x000fe20000000f00 */
[----:B------:R-:W-:Y:S02]  /*c7d0*/  IMAD R8, R8, R21, R7 ;  /* 0x0000001508087224 */ /* 0x000fe400078e0207 */
[-C--:B----4-:R-:W-:Y:S02]  /*c7e0*/  IMAD R9, R5, R12.reuse, RZ ;  /* 0x0000000c05097224 */ /* 0x090fe400078e02ff */
[----:B------:R-:W-:Y:S01]  /*c7f0*/  IMAD.WIDE.U32 R4, R4, R12, RZ ;  /* 0x0000000c04047225 */ /* 0x000fe200078e00ff */
[----:B------:R-:W-:-:S03]  /*c800*/  IADD3 R3, R3, R8, RZ ;  /* 0x0000000803037210 */ /* 0x000fc60007ffe0ff */
[----:B------:R-:W-:Y:S02]  /*c810*/  IMAD.IADD R9, R5, 0x1, R9 ;  /* 0x0000000105097824 */ /* 0x000fe400078e0209 */
[----:B------:R-:W-:-:S05]  /*c820*/  @P0 IMAD.HI.U32 R17, R16, c[0x0][0x4ec], RZ ;  /* 0x00013b0010110a27 */ /* 0x000fca00078e00ff */
[----:B------:R-:W-:Y:S02]  /*c830*/  @P0 SHF.R.U32.HI R0, RZ, c[0x0][0x4f0], R17 ;  /* 0x00013c00ff000a19 */ /* 0x000fe40000011611 */
[----:B------:R-:W-:-:S03]  /*c840*/  IADD3 R17, P1, P0, R2, R4, R6 ;  /* 0x0000000402117210 */ /* 0x000fc6000783e006 */
[----:B------:R-:W-:Y:S01]  /*c850*/  IMAD.MOV R2, RZ, RZ, -R0 ;  /* 0x000000ffff027224 */ /* 0x000fe200078e0a00 */
[----:B------:R-:W-:Y:S02]  /*c860*/  IADD3.X R9, R3, R9, R18, P1, P0 ;  /* 0x0000000903097210 */ /* 0x000fe40000fe0412 */
[----:B------:R-:W-:Y:S01]  /*c870*/  SHF.R.S32.HI R3, RZ, 0x1f, R0 ;  /* 0x0000001fff037819 */ /* 0x000fe20000011400 */
[----:B------:R-:W-:Y:S01]  /*c880*/  IMAD R2, R2, c[0x0][0x4e8], R16 ;  /* 0x00013a0002027a24 */ /* 0x000fe200078e0210 */
[----:B--2---:R-:W-:-:S05]  /*c890*/  SEL R7, R22, RZ, P2 ;  /* 0x000000ff16077207 */ /* 0x004fca0001000000 */
[-C--:B-----5:R-:W-:Y:S02]  /*c8a0*/  IMAD R8, R15, R7.reuse, RZ ;  /* 0x000000070f087224 */ /* 0x0a0fe400078e02ff */
[----:B------:R-:W-:Y:S01]  /*c8b0*/  IMAD.WIDE.U32 R4, R14, R7, RZ ;  /* 0x000000070e047225 */ /* 0x000fe200078e00ff */
[----:B------:R-:W-:-:S04]  /*c8c0*/  SHF.R.S32.HI R7, RZ, 0x1f, R2 ;  /* 0x0000001fff077819 */ /* 0x000fc80000011402 */
[----:B------:R-:W-:Y:S01]  /*c8d0*/  IADD3 R5, R5, R8, RZ ;  /* 0x0000000805057210 */ /* 0x000fe20007ffe0ff */
[----:B------:R-:W-:Y:S01]  /*c8e0*/  IMAD.MOV.U32 R8, RZ, RZ, c[0x0][0x4a8] ;  /* 0x00012a00ff087624 */ /* 0x000fe200078e00ff */
[----:B------:R-:W-:Y:S01]  /*c8f0*/  IADD3 R4, P1, P0, R0, R17, R4 ;  /* 0x0000001100047210 */ /* 0x000fe2000783e004 */
[----:B------:R-:W-:-:S03]  /*c900*/  IMAD R0, R11, R2, RZ ;  /* 0x000000020b007224 */ /* 0x000fc600078e02ff */
[----:B------:R-:W-:Y:S01]  /*c910*/  IADD3.X R5, R3, R9, R5, P1, P0 ;  /* 0x0000000903057210 */ /* 0x000fe20000fe0405 */
[----:B------:R-:W-:-:S04]  /*c920*/  IMAD R0, R10, R7, R0 ;  /* 0x000000070a007224 */ /* 0x000fc800078e0200 */
[----:B------:R-:W-:Y:S01]  /*c930*/  IMAD.WIDE.U32 R2, R10, R2, R4 ;  /* 0x000000020a027225 */ /* 0x000fe200078e0004 */
[----:B------:R-:W-:Y:S02]  /*c940*/  MOV R5, c[0x0][0x4ac] ;  /* 0x00012b0000057a02 */ /* 0x000fe40000000f00 */
[----:B------:R-:W-:Y:S01]  /*c950*/  SEL R4, R8, c[0x0][0x450], P2 ;  /* 0x0001140008047a07 */ /* 0x000fe20001000000 */
[----:B------:R-:W-:Y:S01]  /*c960*/  IMAD.IADD R0, R3, 0x1, R0 ;  /* 0x0000000103007824 */ /* 0x000fe200078e0200 */
[----:B------:R-:W-:Y:S02]  /*c970*/  SEL R5, R5, c[0x0][0x454], P2 ;  /* 0x0001150005057a07 */ /* 0x000fe40001000000 */
[----:B------:R-:W-:-:S04]  /*c980*/  LEA R4, P0, R2, R4, 0x2 ;  /* 0x0000000402047211 */ /* 0x000fc800078010ff */
[----:B------:R-:W-:Y:S02]  /*c990*/  LEA.HI.X R5, R2, R5, R0, 0x2, P0 ;  /* 0x0000000502057211 */ /* 0x000fe400000f1400 */
[----:B------:R-:W-:-:S05]  /*c9a0*/  MOV R0, 0xff800000 ;  /* 0xff80000000007802 */ /* 0x000fca0000000f00 */
[----:B------:R1:W-:Y:S02]  /*c9b0*/  STG.E [R4.64], R0 ;  /* 0x0000000004007986 */ /* 0x0003e4000c101906 */
.L_x_112:
[----:B------:R-:W-:Y:S05]  /*c9c0*/  BSYNC B0 ;  /* 0x0000000000007941 */ /* 0x000fea0003800000 */
.L_x_111:
[----:B------:R-:W-:-:S13]  /*c9d0*/  ISETP.GT.AND P0, PT, R19, 0x1, PT ;  /* 0x000000011300780c */ /* 0x000fda0003f04270 */
[----:B------:R-:W-:Y:S05]  /*c9e0*/  @P0 BRA `(.L_x_97) ;  /* 0x000007e000000947 */ /* 0x000fea0003800000 */
[----:B-1----:R-:W2:Y:S01]  /*c9f0*/  LDL R5, [R1+0x4] ;  /* 0x0000040001057983 */ /* 0x002ea20000100800 */
[----:B------:R-:W-:Y:S01]  /*ca00*/  MOV R2, c[0x0][0x4e8] ;  /* 0x00013a0000027a02 */ /* 0x000fe20000000f00 */
[----:B------:R-:W-:Y:S01]  /*ca10*/  IMAD R0, R18, c[0x0][0x3a0], RZ ;  /* 0x0000e80012007a24 */ /* 0x000fe200078e02ff */
[----:B------:R-:W-:Y:S02]  /*ca20*/  LEA R4, R235, R238, 0x5 ;  /* 0x000000eeeb047211 */ /* 0x000fe400078e28ff */
[----:B------:R-:W-:Y:S01]  /*ca30*/  ISETP.NE.AND P0, PT, R2, 0x1, PT ;  /* 0x000000010200780c */ /* 0x000fe20003f05270 */
[----:B------:R-:W-:-:S04]  /*ca40*/  IMAD.WIDE.U32 R2, R6, c[0x0][0x3a0], RZ ;  /* 0x0000e80006027a25 */ /* 0x000fc800078e00ff */
[----:B------:R-:W-:-:S05]  /*ca50*/  IMAD R6, R6, c[0x0][0x3a4], R0 ;  /* 0x0000e90006067a24 */ /* 0x000fca00078e0200 */
[----:B------:R-:W-:-:S05]  /*ca60*/  IADD3 R3, R3, R6, RZ ;  /* 0x0000000603037210 */ /* 0x000fca0007ffe0ff */
[----:B------:R-:W-:-:S04]  /*ca70*/  IMAD.WIDE.U32 R2, R12, c[0x0][0x3e8], R2 ;  /* 0x0000fa000c027a25 */ /* 0x000fc800078e0002 */
[----:B------:R-:W-:-:S04]  /*ca80*/  IMAD R3, R12, c[0x0][0x3ec], R3 ;  /* 0x0000fb000c037a24 */ /* 0x000fc800078e0203 */
[----:B------:R-:W-:Y:S01]  /*ca90*/  IMAD.WIDE.U32 R2, R13, c[0x0][0x3f0], R2 ;  /* 0x0000fc000d027a25 */ /* 0x000fe200078e0002 */
[----:B--2---:R-:W-:-:S03]  /*caa0*/  LEA R4, R5, R4, 0x7 ;  /* 0x0000000405047211 */ /* 0x004fc600078e38ff */
[----:B------:R-:W-:Y:S01]  /*cab0*/  IMAD R5, R21, c[0x0][0x3f0], RZ ;  /* 0x0000fc0015057a24 */ /* 0x000fe200078e02ff */
[----:B------:R-:W-:Y:S01]  /*cac0*/  MOV R0, R4 ;  /* 0x0000000400007202 */ /* 0x000fe20000000f00 */
[----:B------:R-:W-:-:S04]  /*cad0*/  @P0 IMAD.HI.U32 R6, R4, c[0x0][0x4ec], RZ ;  /* 0x00013b0004060a27 */ /* 0x000fc800078e00ff */
[----:B------:R-:W-:Y:S01]  /*cae0*/  IMAD R7, R13, c[0x0][0x3f4], R5 ;  /* 0x0000fd000d077a24 */ /* 0x000fe200078e0205 */
[----:B------:R-:W-:-:S04]  /*caf0*/  @P0 SHF.R.U32.HI R0, RZ, c[0x0][0x4f0], R6 ;  /* 0x00013c00ff000a19 */ /* 0x000fc80000011606 */
[----:B------:R-:W-:Y:S02]  /*cb00*/  SHF.R.S32.HI R6, RZ, 0x1f, R0 ;  /* 0x0000001fff067819 */ /* 0x000fe40000011400 */
[----:B------:R-:W-:Y:S02]  /*cb10*/  IADD3 R5, -R0, RZ, RZ ;  /* 0x000000ff00057210 */ /* 0x000fe40007ffe1ff */
[----:B------:R-:W-:Y:S01]  /*cb20*/  IADD3 R3, R3, R7, RZ ;  /* 0x0000000703037210 */ /* 0x000fe20007ffe0ff */
[----:B------:R-:W-:Y:S02]  /*cb30*/  IMAD R6, R6, c[0x0][0x3e0], RZ ;  /* 0x0000f80006067a24 */ /* 0x000fe400078e02ff */
[----:B------:R-:W-:Y:S02]  /*cb40*/  IMAD R4, R5, c[0x0][0x4e8], R4 ;  /* 0x00013a0005047a24 */ /* 0x000fe400078e0204 */
[C---:B------:R-:W-:Y:S02]  /*cb50*/  IMAD R6, R0.reuse, c[0x0][0x3e4], R6 ;  /* 0x0000f90000067a24 */ /* 0x040fe400078e0206 */
        /* <DEDUP_REMOVED lines=11> */
.L_x_180:
[----:B------:R-:W-:Y:S05]  /*cc10*/  BRA.DIV ~URZ, `(.L_x_114) ;  /* 0x00002d127f007947 */ /* 0x000fea000b800000 */
[----:B------:R3:W4:Y:S02]  /*cc20*/  SHFL.IDX PT, R0, R12, RZ, 0x1c1f ;  /* 0x001c1fff0c007589 */ /* 0x00072400000e0000 */
.L_x_181:
[----:B------:R-:W5:Y:S01]  /*cc30*/  LDL.LU R2, [R1+0x4] ;  /* 0x0000040001027983 */ /* 0x000f620000300800 */
[----:B------:R-:W-:Y:S01]  /*cc40*/  IMAD R11, R20, c[0x0][0x4e8], RZ ;  /* 0x00013a00140b7a24 */ /* 0x000fe200078e02ff */
        /* <DEDUP_REMOVED lines=16> */
[----:B------:R2:W-:Y:S04]  /*cd50*/  @!P2 ST.E.128 [R8.64], RZ ;  /* 0x000000ff0800a985 */ /* 0x0005e8000c101d06 */
[----:B------:R2:W-:Y:S04]  /*cd60*/  @!P1 ST.E.128 [R6.64], RZ ;  /* 0x000000ff06009985 */ /* 0x0005e8000c101d06 */
[----:B------:R2:W-:Y:S02]  /*cd70*/  @!P0 ST.E.128 [R2.64], RZ ;  /* 0x000000ff02008985 */ /* 0x0005e4000c101d06 */
.L_x_116:
[----:B------:R-:W-:Y:S05]  /*cd80*/  BSYNC B0 ;  /* 0x0000000000007941 */ /* 0x000fea0003800000 */
.L_x_115:
[----:B------:R-:W-:Y:S05]  /*cd90*/  BRA.DIV ~URZ, `(.L_x_117) ;  /* 0x00002c027f007947 */ /* 0x000fea000b800000 */
[----:B--2---:R2:W1:Y:S04]  /*cda0*/  SHFL.IDX PT, R4, R5, 0x1, 0x1c1f ;  /* 0x003c1f0005047f89 */ /* 0x00446800000e0000 */
[----:B----4-:R2:W4:Y:S02]  /*cdb0*/  SHFL.IDX PT, R0, R12, 0x1, 0x1c1f ;  /* 0x003c1f000c007f89 */ /* 0x01052400000e0000 */
.L_x_182:
        /* <DEDUP_REMOVED lines=16> */
[----:B------:R1:W-:Y:S04]  /*cec0*/  @!P2 ST.E.128 [R8.64], RZ ;  /* 0x000000ff0800a985 */ /* 0x0003e8000c101d06 */
[----:B------:R1:W-:Y:S04]  /*ced0*/  @!P1 ST.E.128 [R6.64], RZ ;  /* 0x000000ff06009985 */ /* 0x0003e8000c101d06 */
[----:B------:R1:W-:Y:S02]  /*cee0*/  @!P0 ST.E.128 [R2.64], RZ ;  /* 0x000000ff02008985 */ /* 0x0003e4000c101d06 */
.L_x_119:
[----:B------:R-:W-:Y:S05]  /*cef0*/  BSYNC B0 ;  /* 0x0000000000007941 */ /* 0x000fea0003800000 */
.L_x_118:
[----:B------:R-:W-:Y:S05]  /*cf00*/  BRA.DIV ~URZ, `(.L_x_120) ;  /* 0x00002b627f007947 */ /* 0x000fea000b800000 */
[----:B-1----:R1:W2:Y:S02]  /*cf10*/  SHFL.IDX PT, R4, R5, 0x2, 0x1c1f ;  /* 0x005c1f0005047f89 */ /* 0x0022a400000e0000 */
.L_x_183:
[----:B------:R-:W-:Y:S05]  /*cf20*/  BRA.DIV ~URZ, `(.L_x_121) ;  /* 0x00002bb27f007947 */ /* 0x000fea000b800000 */
[----:B----4-:R4:W1:Y:S02]  /*cf30*/  SHFL.IDX PT, R0, R12, 0x2, 0x1c1f ;  /* 0x005c1f000c007f89 */ /* 0x01086400000e0000 */
.L_x_184:
        /* <DEDUP_REMOVED lines=19> */
.L_x_123:
[----:B------:R-:W-:Y:S05]  /*d070*/  BSYNC B0 ;  /* 0x0000000000007941 */ /* 0x000fea0003800000 */
.L_x_122:
[----:B------:R-:W-:Y:S05]  /*d080*/  BRA.DIV ~URZ, `(.L_x_124) ;  /* 0x00002ac27f007947 */ /* 0x000fea000b800000 */
[----:B--2---:R2:W3:Y:S04]  /*d090*/  SHFL.IDX PT, R4, R5, 0x3, 0x1c1f ;  /* 0x007c1f0005047f89 */ /* 0x0044e800000e0000 */
[----:B-1----:R2:W1:Y:S02]  /*d0a0*/  SHFL.IDX PT, R0, R12, 0x3, 0x1c1f ;  /* 0x007c1f000c007f89 */ /* 0x00246400000e0000 */
.L_x_185:
[----:B------:R-:W-:-:S04]  /*d0b0*/  IADD3 R2, R10, 0x60, RZ ;  /* 0x000000600a027810 */ /* 0x000fc80007ffe0ff */
[----:B------:R-:W-:-:S13]  /*d0c0*/  ISETP.GE.AND P0, PT, R2, R11, PT ;  /* 0x0000000b0200720c */ /* 0x000fda0003f06270 */
[----:B------:R-:W-:Y:S05]  /*d0d0*/  @P0 BRA `(.L_x_97) ;  /* 0x000000f000000947 */ /* 0x000fea0003800000 */
[----:B------:R-:W-:Y:S02]  /*d0e0*/  ISETP.GE.AND P2, PT, R204, c[0x0][0x3c8], PT ;  /* 0x0000f200cc007a0c */ /* 0x000fe40003f46270 */
[----:B------:R-:W-:Y:S02]  /*d0f0*/  ISETP.GE.AND P1, PT, R236, c[0x0][0x3c8], PT ;  /* 0x0000f200ec007a0c */ /* 0x000fe40003f26270 */
[----:B------:R-:W-:Y:S02]  /*d100*/  ISETP.GE.AND P0, PT, R237, c[0x0][0x3c8], PT ;  /* 0x0000f200ed007a0c */ /* 0x000fe40003f06270 */
[----:B------:R-:W-:Y:S02]  /*d110*/  SHF.R.S32.HI R13, RZ, 0x1f, R204 ;  /* 0x0000001fff0d7819 */ /* 0x000fe400000114cc */
[----:B--234-:R-:W-:Y:S02]  /*d120*/  SHF.R.S32.HI R12, RZ, 0x1f, R236 ;  /* 0x0000001fff0c7819 */ /* 0x01cfe400000114ec */
[----:B------:R-:W-:-:S03]  /*d130*/  SHF.R.S32.HI R5, RZ, 0x1f, R237 ;  /* 0x0000001fff057819 */ /* 0x000fc600000114ed */
[-C--:B-1----:R-:W-:Y:S02]  /*d140*/  @!P2 LEA R8, P5, R204, R0.reuse, 0x1 ;  /* 0x00000000cc08a211 */ /* 0x082fe400078a08ff */
[-C--:B------:R-:W-:Y:S02]  /*d150*/  @!P1 LEA R6, P4, R236, R0.reuse, 0x1 ;  /* 0x00000000ec069211 */ /* 0x080fe400078808ff */
[C---:B------:R-:W-:Y:S02]  /*d160*/  @!P0 LEA R2, P3, R237.reuse, R0, 0x1 ;  /* 0x00000000ed028211 */ /* 0x040fe400078608ff */
[-C--:B------:R-:W-:Y:S02]  /*d170*/  @!P2 LEA.HI.X R9, R204, R4.reuse, R13, 0x1, P5 ;  /* 0x00000004cc09a211 */ /* 0x080fe400028f0c0d */
[-C--:B------:R-:W-:Y:S02]  /*d180*/  @!P1 LEA.HI.X R7, R236, R4.reuse, R12, 0x1, P4 ;  /* 0x00000004ec079211 */ /* 0x080fe400020f0c0c */
[----:B------:R-:W-:Y:S01]  /*d190*/  @!P0 LEA.HI.X R3, R237, R4, R5, 0x1, P3 ;  /* 0x00000004ed038211 */ /* 0x000fe200018f0c05 */
[----:B------:R1:W-:Y:S04]  /*d1a0*/  @!P2 ST.E.128 [R8.64], RZ ;  /* 0x000000ff0800a985 */ /* 0x0003e8000c101d06 */
[----:B------:R1:W-:Y:S04]  /*d1b0*/  @!P1 ST.E.128 [R6.64], RZ ;  /* 0x000000ff06009985 */ /* 0x0003e8000c101d06 */
[----:B------:R1:W-:Y:S02]  /*d1c0*/  @!P0 ST.E.128 [R2.64], RZ ;  /* 0x000000ff02008985 */ /* 0x0003e4000c101d06 */
.L_x_97:
[----:B----4-:R-:W-:Y:S05]  /*d1d0*/  BSYNC B1 ;  /* 0x0000000000017941 */ /* 0x010fea0003800000 */
.L_x_81:
[----:B-1----:R-:W4:Y:S02]  /*d1e0*/  LDL R0, [R1+0x8c] ;  /* 0x00008c0001007983 */ /* 0x002f240000100800 */
[----:B----4-:R-:W-:-:S13]  /*d1f0*/  ISETP.NE.AND P0, PT, R0, RZ, PT ;  /* 0x000000ff0000720c */ /* 0x010fda0003f05270 */
[----:B------:R-:W-:Y:S01]  /*d200*/  @P0 WARPSYNC 0xffffffff ;  /* 0xffffffff00000948 */ /* 0x000fe20003800000 */
[----:B------:R-:W-:Y:S06]  /*d210*/  @P0 BAR.SYNC.DEFER_BLOCKING 0x5, 0x80 ;  /* 0x0142000000000b1d */ /* 0x000fec0000010000 */
[----:B--23--:R-:W1:Y:S04]  /*d220*/  @P0 LDS.128 R4, [0xc080] ;  /* 0x00c08000ff040984 */ /* 0x00ce680000000c00 */
[----:B-1----:R1:W-:Y:S04]  /*d230*/  @P0 STL.64 [R1], R4 ;  /* 0x0000000401000387 */ /* 0x0023e80000100a00 */
[----:B------:R1:W-:Y:S04]  /*d240*/  @P0 STL.64 [R1+0x8], R6 ;  /* 0x0000080601000387 */ /* 0x0003e80000100a00 */
[----:B------:R-:W-:Y:S06]  /*d250*/  @P0 BAR.ARV 0x4, 0x80 ;  /* 0x0102000000000b1d */ /* 0x000fec0000002000 */
[----:B------:R-:W-:Y:S05]  /*d260*/  @P0 BRA `(.L_x_125) ;  /* 0x00000b9000000947 */ /* 0x000fea0003800000 */
[----:B------:R-:W2:Y:S01]  /*d270*/  S2R R0, SR_TID.X ;  /* 0x0000000000007919 */ /* 0x000ea20000002100 */
[----:B-1----:R-:W-:Y:S01]  /*d280*/  IMAD.MOV.U32 R7, RZ, RZ, RZ ;  /* 0x000000ffff077224 */ /* 0x002fe200078e00ff */
[----:B--2---:R-:W-:-:S04]  /*d290*/  LOP3.LUT R13, R0, 0x1f, RZ, 0xc0, !PT ;  /* 0x0000001f000d7812 */ /* 0x004fc800078ec0ff */
[----:B------:R-:W-:Y:S01]  /*d2a0*/  ISETP.NE.AND P5, PT, R13, 0x1f, PT ;  /* 0x0000001f0d00780c */ /* 0x000fe20003fa5270 */
[----:B------:R-:W-:Y:S10]  /*d2b0*/  BRA.DIV ~URZ, `(.L_x_126) ;  /* 0x000029627f007947 */ /* 0x000ff4000b800000 */
[----:B------:R1:W2:Y:S02]  /*d2c0*/  SHFL.IDX PT, R9, R28, RZ, 0x1f ;  /* 0x00001fff1c097589 */ /* 0x0002a400000e0000 */
.L_x_186:
[----:B------:R-:W-:Y:S05]  /*d2d0*/  BRA.DIV ~URZ, `(.L_x_127) ;  /* 0x000029b27f007947 */ /* 0x000fea000b800000 */
[----:B------:R3:W4:Y:S02]  /*d2e0*/  SHFL.IDX PT, R8, R28, 0x1, 0x1f ;  /* 0x00201f001c087f89 */ /* 0x00072400000e0000 */
.L_x_187:
[----:B------:R-:W5:Y:S01]  /*d2f0*/  LDL R0, [R1+0xc] ;  /* 0x00000c0001007983 */ /* 0x000f620000100800 */
[----:B------:R-:W-:Y:S02]  /*d300*/  IMAD.MOV.U32 R6, RZ, RZ, RZ ;  /* 0x000000ffff067224 */ /* 0x000fe400078e00ff */
[----:B-----5:R-:W-:-:S05]  /*d310*/  IMAD.IADD R0, R0, 0x1, R13 ;  /* 0x0000000100007824 */ /* 0x020fca00078e020d */
[----:B------:R-:W-:-:S13]  /*d320*/  ISETP.GE.OR P0, PT, R0, c[0x0][0x53c], !P5 ;  /* 0x00014f0000007a0c */ /* 0x000fda0006f06670 */
[----:B------:R-:W-:Y:S01]  /*d330*/  @!P0 IMAD.MOV.U32 R2, RZ, RZ, 0x4 ;  /* 0x00000004ff028424 */ /* 0x000fe200078e00ff */
[----:B------:R-:W-:-:S03]  /*d340*/  @!P0 MOV R3, 0x4 ;  /* 0x0000000400038802 */ /* 0x000fc60000000f00 */
[----:B------:R-:W-:-:S04]  /*d350*/  @!P0 IMAD.WIDE R4, R0, R2, c[0x0][0x580] ;  /* 0x0001600000048625 */ /* 0x000fc800078e0202 */
[----:B------:R-:W-:Y:S01]  /*d360*/  @!P0 IMAD.WIDE R2, R0, R3, c[0x0][0x578] ;  /* 0x00015e0000028625 */ /* 0x000fe200078e0203 */
[----:B------:R-:W5:Y:S04]  /*d370*/  @!P0 LDG.E R6, [R4.64] ;  /* 0x0000000604068981 */ /* 0x000f68000c1e1900 */
[----:B------:R-:W5:Y:S01]  /*d380*/  @!P0 LDG.E R7, [R2.64] ;  /* 0x0000000602078981 */ /* 0x000f62000c1e1900 */
[C---:B------:R-:W-:Y:S02]  /*d390*/  ISETP.GE.U32.AND P4, PT, R13.reuse, 0x10, PT ;  /* 0x000000100d00780c */ /* 0x040fe40003f86070 */
[C---:B------:R-:W-:Y:S02]  /*d3a0*/  ISETP.GE.U32.AND P3, PT, R13.reuse, 0x8, PT ;  /* 0x000000080d00780c */ /* 0x040fe40003f66070 */
[----:B------:R-:W-:-:S02]  /*d3b0*/  ISETP.GE.U32.AND P2, PT, R13, 0x4, PT ;  /* 0x000000040d00780c */ /* 0x000fc40003f46070 */
[C---:B------:R-:W-:Y:S02]  /*d3c0*/  ISETP.GE.U32.AND P1, PT, R13.reuse, 0x2, PT ;  /* 0x000000020d00780c */ /* 0x040fe40003f26070 */
[----:B------:R-:W-:Y:S02]  /*d3d0*/  ISETP.NE.AND P0, PT, R13, RZ, PT ;  /* 0x000000ff0d00720c */ /* 0x000fe40003f05270 */
[----:B------:R-:W-:Y:S01]  /*d3e0*/  MOV R12, RZ ;  /* 0x000000ff000c7202 */ /* 0x000fe20000000f00 */
[----:B-----5:R-:W-:Y:S01]  /*d3f0*/  IMAD R0, R7, R6, RZ ;  /* 0x0000000607007224 */ /* 0x020fe200078e02ff */
[----:B------:R-:W-:Y:S07]  /*d400*/  BRA.DIV ~URZ, `(.L_x_128) ;  /* 0x000028f27f007947 */ /* 0x000fee000b800000 */
[----:B------:R1:W3:Y:S02]  /*d410*/  SHFL.UP PT, R4, R0, 0x1, RZ ;  /* 0x0420000000047989 */ /* 0x0002e400000e00ff */
.L_x_188:
[----:B---3--:R-:W-:-:S04]  /*d420*/  SEL R4, R4, RZ, P0 ;  /* 0x000000ff04047207 */ /* 0x008fc80000000000 */
        /* <DEDUP_REMOVED lines=14> */
[----:B------:R1:W3:Y:S02]  /*d510*/  SHFL.IDX PT, R0, R4, 0x1f, 0x1f ;  /* 0x03e01f0004007f89 */ /* 0x0002e400000e0000 */
.L_x_189:
[----:B---3--:R-:W-:Y:S01]  /*d520*/  IMAD R0, R0, c[0x0][0x538], RZ ;  /* 0x00014e0000007a24 */ /* 0x008fe200078e02ff */
[----:B------:R-:W-:Y:S04]  /*d530*/  BSSY B1, `(.L_x_130) ;  /* 0x0000083000017945 */ /* 0x000fe80003800000 */
[----:B----4-:R-:W-:-:S04]  /*d540*/  IADD3 R8, R0, R8, RZ ;  /* 0x0000000800087210 */ /* 0x010fc80007ffe0ff */
[----:B--2---:R-:W-:-:S13]  /*d550*/  ISETP.GT.AND P6, PT, R8, R9, PT ;  /* 0x000000090800720c */ /* 0x004fda0003fc4270 */
[----:B------:R-:W-:Y:S05]  /*d560*/  @P6 BRA `(.L_x_131) ;  /* 0x0000025000006947 */ /* 0x000fea0003800000 */
.L_x_135:
[----:B------:R-:W2:Y:S02]  /*d570*/  LDL.LU R0, [R1+0xc] ;  /* 0x00000c0001007983 */ /* 0x000ea40000300800 */
[----:B--2---:R-:W-:-:S04]  /*d580*/  IADD3 R0, R0, 0x1f, RZ ;  /* 0x0000001f00007810 */ /* 0x004fc80007ffe0ff */
[----:B------:R-:W-:-:S13]  /*d590*/  ISETP.GE.AND P6, PT, R0, c[0x0][0x53c], PT ;  /* 0x00014f0000007a0c */ /* 0x000fda0003fc6270 */
[----:B------:R-:W-:Y:S05]  /*d5a0*/  @P6 BRA `(.L_x_132) ;  /* 0x0000076000006947 */ /* 0x000fea0003800000 */
[----:B------:R2:W-:Y:S01]  /*d5b0*/  STL [R1+0xc], R0 ;  /* 0x00000c0001007387 */ /* 0x0005e20000100800 */
[----:B------:R-:W-:Y:S01]  /*d5c0*/  CS2R R6, SRZ ;  /* 0x0000000000067805 */ /* 0x000fe2000001ff00 */
[----:B--2---:R-:W-:-:S04]  /*d5d0*/  IADD3 R0, R0, R13, RZ ;  /* 0x0000000d00007210 */ /* 0x004fc80007ffe0ff */
[----:B------:R-:W-:-:S13]  /*d5e0*/  ISETP.GE.OR P6, PT, R0, c[0x0][0x53c], !P5 ;  /* 0x00014f0000007a0c */ /* 0x000fda0006fc6670 */
[----:B------:R-:W-:Y:S02]  /*d5f0*/  @!P6 MOV R2, 0x4 ;  /* 0x000000040002e802 */ /* 0x000fe40000000f00 */
[----:B------:R-:W-:-:S03]  /*d600*/  @!P6 MOV R3, 0x4 ;  /* 0x000000040003e802 */ /* 0x000fc60000000f00 */
[----:B-1----:R-:W-:-:S04]  /*d610*/  @!P6 IMAD.WIDE R4, R0, R2, c[0x0][0x580] ;  /* 0x000160000004e625 */ /* 0x002fc800078e0202 */
[----:B------:R-:W-:Y:S01]  /*d620*/  @!P6 IMAD.WIDE R2, R0, R3, c[0x0][0x578] ;  /* 0x00015e000002e625 */ /* 0x000fe200078e0203 */
[----:B------:R-:W2:Y:S04]  /*d630*/  @!P6 LDG.E R6, [R4.64] ;  /* 0x000000060406e981 */ /* 0x000ea8000c1e1900 */
[----:B------:R-:W2:Y:S02]  /*d640*/  @!P6 LDG.E R7, [R2.64] ;  /* 0x000000060207e981 */ /* 0x000ea4000c1e1900 */
[----:B--2---:R-:W-:Y:S01]  /*d650*/  IMAD R0, R7, R6, RZ ;  /* 0x0000000607007224 */ /* 0x004fe200078e02ff */
[----:B------:R-:W-:Y:S05]  /*d660*/  BRA.DIV ~URZ, `(.L_x_133) ;  /* 0x000028827f007947 */ /* 0x000fea000b800000 */
[----:B------:R1:W2:Y:S02]  /*d670*/  SHFL.UP PT, R2, R0, 0x1, RZ ;  /* 0x0420000000027989 */ /* 0x0002a400000e00ff */
.L_x_190:
        /* <DEDUP_REMOVED lines=16> */
.L_x_191:
[----:B--2---:R-:W-:-:S05]  /*d780*/  IMAD R0, R0, c[0x0][0x538], RZ ;  /* 0x00014e0000007a24 */ /* 0x004fca00078e02ff */
[----:B------:R-:W-:-:S04]  /*d790*/  IADD3 R8, R0, R8, RZ ;  /* 0x0000000800087210 */ /* 0x000fc80007ffe0ff */
[----:B------:R-:W-:-:S13]  /*d7a0*/  ISETP.GT.AND P6, PT, R8, R9, PT ;  /* 0x000000090800720c */ /* 0x000fda0003fc4270 */
[----:B-1----:R-:W-:Y:S05]  /*d7b0*/  @!P6 BRA `(.L_x_135) ;  /* 0xfffffdb00000e947 */ /* 0x002fea000383ffff */
.L_x_131:
[----:B------:R-:W-:-:S05]  /*d7c0*/  IADD3 R10, -R0, R8, RZ ;  /* 0x00000008000a7210 */ /* 0x000fca0007ffe1ff */
[----:B------:R-:W-:-:S05]  /*d7d0*/  IMAD R0, R4, c[0x0][0x538], R10 ;  /* 0x00014e0004007a24 */ /* 0x000fca00078e020a */
[----:B------:R-:W-:Y:S01]  /*d7e0*/  ISETP.GT.AND P0, PT, R0, R9, PT ;  /* 0x000000090000720c */ /* 0x000fe20003f04270 */
[----:B------:R-:W-:-:S12]  /*d7f0*/  BRA.DIV ~URZ, `(.L_x_136) ;  /* 0x000028f27f007947 */ /* 0x000fd8000b800000 */
[----:B------:R-:W-:-:S04]  /*d800*/  VOTE.ANY R0, PT, !P0 ;  /* 0x0000000000007806 */ /* 0x000fc800040e0100 */
.L_x_192:
[----:B------:R2:W3:Y:S01]  /*d810*/  POPC R11, R0 ;  /* 0x00000000000b7309 */ /* 0x0004e20000000000 */
[----:B------:R-:W-:Y:S05]  /*d820*/  BRA.DIV ~URZ, `(.L_x_137) ;  /* 0x000029027f007947 */ /* 0x000fea000b800000 */
[----:B---3--:R3:W4:Y:S04]  /*d830*/  SHFL.IDX PT, R8, R6, R11, 0x1f ;  /* 0x00001f0b06087589 */ /* 0x00872800000e0000 */
[----:B------:R3:W1:Y:S02]  /*d840*/  SHFL.IDX PT, R7, R7, R11, 0x1f ;  /* 0x00001f0b07077589 */ /* 0x00066400000e0000 */
.L_x_193:
[----:B------:R-:W-:Y:S01]  /*d850*/  ISETP.NE.AND P0, PT, R0, RZ, PT ;  /* 0x000000ff0000720c */ /* 0x000fe20003f05270 */
[----:B------:R-:W-:-:S12]  /*d860*/  BSSY B0, `(.L_x_138) ;  /* 0x0000005000007945 */ /* 0x000fd80003800000 */
[----:B------:R-:W-:Y:S05]  /*d870*/  @!P0 BRA `(.L_x_139) ;  /* 0x0000003000008947 */ /* 0x000fea0003800000 */
[----:B--2---:R-:W-:Y:S01]  /*d880*/  IADD3 R0, R11, -0x1, RZ ;  /* 0xffffffff0b007810 */ /* 0x004fe20007ffe0ff */
[----:B------:R-:W-:Y:S05]  /*d890*/  BRA.DIV ~URZ, `(.L_x_140) ;  /* 0x000029627f007947 */ /* 0x000fea000b800000 */
[----:B------:R2:W3:Y:S02]  /*d8a0*/  SHFL.IDX PT, R12, R4, R0, 0x1f ;  /* 0x00001f00040c7589 */ /* 0x0004e400000e0000 */
.L_x_139:
[----:B------:R-:W-:Y:S05]  /*d8b0*/  BSYNC B0 ;  /* 0x0000000000007941 */ /* 0x000fea0003800000 */
.L_x_138:
[----:B---3--:R-:W-:Y:S01]  /*d8c0*/  IMAD R6, R12, c[0x0][0x538], R10 ;  /* 0x00014e000c067a24 */ /* 0x008fe200078e020a */
[----:B----4-:R-:W-:Y:S02]  /*d8d0*/  IABS R2, R8 ;  /* 0x0000000800027213 */ /* 0x010fe40000000000 */
[----:B-12---:R-:W-:Y:S01]  /*d8e0*/  IABS R0, R7 ;  /* 0x0000000700007213 */ /* 0x006fe20000000000 */
[----:B------:R-:W-:Y:S01]  /*d8f0*/  IMAD.IADD R10, R9, 0x1, -R6 ;  /* 0x00000001090a7824 */ /* 0x000fe200078e0a06 */
[----:B------:R1:W-:Y:S01]  /*d900*/  STL [R1], R6 ;  /* 0x0000000601007387 */ /* 0x0003e20000100800 */
[----:B------:R-:W2:Y:S03]  /*d910*/  I2F.RP R4, R2 ;  /* 0x0000000200047306 */ /* 0x000ea60000209400 */
[----:B------:R-:W3:Y:S05]  /*d920*/  LDL.LU R14, [R1+0xc] ;  /* 0x00000c00010e7983 */ /* 0x000eea0000300800 */
[----:B--2---:R-:W2:Y:S02]  /*d930*/  MUFU.RCP R4, R4 ;  /* 0x0000000400047308 */ /* 0x004ea40000001000 */
[----:B--2---:R-:W-:-:S06]  /*d940*/  IADD3 R4, R4, 0xffffffe, RZ ;  /* 0x0ffffffe04047810 */ /* 0x004fcc0007ffe0ff */
[----:B------:R-:W2:Y:S01]  /*d950*/  F2I.FTZ.U32.TRUNC.NTZ R5, R4 ;  /* 0x0000000400057305 */ /* 0x000ea2000021f000 */
[----:B-1----:R-:W-:Y:S01]  /*d960*/  IMAD.MOV.U32 R6, RZ, RZ, R0 ;  /* 0x000000ffff067224 */ /* 0x002fe200078e0000 */
[----:B------:R-:W-:Y:S02]  /*d970*/  IABS R0, R8 ;  /* 0x0000000800007213 */ /* 0x000fe40000000000 */
[----:B------:R-:W-:-:S04]  /*d980*/  IABS R9, R10 ;  /* 0x0000000a00097213 */ /* 0x000fc80000000000 */
[----:B------:R-:W1:Y:S01]  /*d990*/  I2F.RP R12, R6 ;  /* 0x00000006000c7306 */ /* 0x000e620000209400 */
[----:B--2---:R-:W-:Y:S01]  /*d9a0*/  IMAD.MOV R3, RZ, RZ, -R5 ;  /* 0x000000ffff037224 */ /* 0x004fe200078e0a05 */
[----:B------:R-:W-:-:S03]  /*d9b0*/  MOV R4, RZ ;  /* 0x000000ff00047202 */ /* 0x000fc60000000f00 */
[----:B------:R-:W-:Y:S02]  /*d9c0*/  IMAD R3, R3, R2, RZ ;  /* 0x0000000203037224 */ /* 0x000fe400078e02ff */
[----:B------:R-:W-:Y:S02]  /*d9d0*/  IMAD.MOV R0, RZ, RZ, -R0 ;  /* 0x000000ffff007224 */ /* 0x000fe400078e0a00 */
[----:B------:R-:W-:-:S04]  /*d9e0*/  IMAD.HI.U32 R5, R5, R3, R4 ;  /* 0x0000000305057227 */ /* 0x000fc800078e0004 */
[----:B------:R-:W-:Y:S02]  /*d9f0*/  IMAD.MOV.U32 R3, RZ, RZ, R9 ;  /* 0x000000ffff037224 */ /* 0x000fe400078e0009 */
[----:B------:R-:W-:Y:S02]  /*da00*/  IMAD.MOV.U32 R4, RZ, RZ, R0 ;  /* 0x000000ffff047224 */ /* 0x000fe400078e0000 */
[----:B------:R-:W-:-:S04]  /*da10*/  IMAD.HI.U32 R0, R5, R3, RZ ;  /* 0x0000000305007227 */ /* 0x000fc800078e00ff */
[----:B------:R-:W-:Y:S02]  /*da20*/  IMAD R3, R0, R4, R3 ;  /* 0x0000000400037224 */ /* 0x000fe400078e0203 */
[----:B-1----:R-:W1:Y:S03]  /*da30*/  MUFU.RCP R4, R12 ;  /* 0x0000000c00047308 */ /* 0x002e660000001000 */
[----:B------:R-:W-:-:S13]  /*da40*/  ISETP.GT.U32.AND P1, PT, R2, R3, PT ;  /* 0x000000030200720c */ /* 0x000fda0003f24070 */
[-C--:B------:R-:W-:Y:S02]  /*da50*/  @!P1 IADD3 R3, R3, -R2.reuse, RZ ;  /* 0x8000000203039210 */ /* 0x080fe40007ffe0ff */
[----:B-1----:R-:W-:Y:S02]  /*da60*/  IADD3 R4, R4, 0xffffffe, RZ ;  /* 0x0ffffffe04047810 */ /* 0x002fe40007ffe0ff */
[----:B------:R-:W-:Y:S02]  /*da70*/  ISETP.GE.U32.AND P2, PT, R3, R2, PT ;  /* 0x000000020300720c */ /* 0x000fe40003f46070 */
[----:B------:R-:W1:Y:S01]  /*da80*/  F2I.FTZ.U32.TRUNC.NTZ R3, R4 ;  /* 0x0000000400037305 */ /* 0x000e62000021f000 */
[----:B------:R-:W-:Y:S02]  /*da90*/  LOP3.LUT R2, R10, R8, RZ, 0x3c, !PT ;  /* 0x000000080a027212 */ /* 0x000fe400078e3cff */
[----:B------:R-:W-:Y:S02]  /*daa0*/  @!P1 IADD3 R0, R0, 0x1, RZ ;  /* 0x0000000100009810 */ /* 0x000fe40007ffe0ff */
[----:B------:R-:W-:-:S02]  /*dab0*/  ISETP.GE.AND P0, PT, R2, RZ, PT ;  /* 0x000000ff0200720c */ /* 0x000fc40003f06270 */
[----:B------:R-:W-:-:S04]  /*dac0*/  ISETP.NE.AND P1, PT, R8, RZ, PT ;  /* 0x000000ff0800720c */ /* 0x000fc80003f25270 */
[----:B------:R-:W-:Y:S01]  /*dad0*/  @P2 IADD3 R0, R0, 0x1, RZ ;  /* 0x0000000100002810 */ /* 0x000fe20007ffe0ff */
[----:B-1----:R-:W-:-:S06]  /*dae0*/  IMAD.MOV R2, RZ, RZ, -R3 ;  /* 0x000000ffff027224 */ /* 0x002fcc00078e0a03 */
[----:B------:R-:W-:Y:S02]  /*daf0*/  @!P0 IMAD.MOV R0, RZ, RZ, -R0 ;  /* 0x000000ffff008224 */ /* 0x000fe400078e0a00 */
[----:B------:R-:W-:Y:S01]  /*db00*/  IMAD.MOV.U32 R4, RZ, RZ, R2 ;  /* 0x000000ffff047224 */ /* 0x000fe200078e0002 */
[----:B------:R-:W-:Y:S02]  /*db10*/  IABS R2, R7 ;  /* 0x0000000700027213 */ /* 0x000fe40000000000 */
[----:B------:R-:W-:Y:S01]  /*db20*/  @!P1 LOP3.LUT R0, RZ, R8, RZ, 0x33, !PT ;  /* 0x00000008ff009212 */ /* 0x000fe200078e33ff */
[----:B------:R-:W-:Y:S01]  /*db30*/  IMAD R4, R4, R6, RZ ;  /* 0x0000000604047224 */ /* 0x000fe200078e02ff */
[----:B------:R-:W-:Y:S01]  /*db40*/  IADD3 R5, RZ, -R2, RZ ;  /* 0x80000002ff057210 */ /* 0x000fe20007ffe0ff */
[----:B------:R-:W-:Y:S01]  /*db50*/  IMAD.MOV.U32 R2, RZ, RZ, RZ ;  /* 0x000000ffff027224 */ /* 0x000fe200078e00ff */
[----:B------:R-:W-:-:S03]  /*db60*/  IABS R9, R0 ;  /* 0x0000000000097213 */ /* 0x000fc60000000000 */
[----:B------:R-:W-:Y:S01]  /*db70*/  IMAD.HI.U32 R2, R3, R4, R2 ;  /* 0x0000000403027227 */ /* 0x000fe200078e0002 */
[----:B------:R-:W-:-:S03]  /*db80*/  MOV R4, R5 ;  /* 0x0000000500047202 */ /* 0x000fc60000000f00 */
[----:B------:R-:W-:-:S04]  /*db90*/  IMAD.MOV.U32 R3, RZ, RZ, R9 ;  /* 0x000000ffff037224 */ /* 0x000fc800078e0009 */
[----:B------:R-:W-:-:S04]  /*dba0*/  IMAD.HI.U32 R2, R2, R3, RZ ;  /* 0x0000000302027227 */ /* 0x000fc800078e00ff */
[----:B------:R-:W-:-:S05]  /*dbb0*/  IMAD R3, R2, R4, R3 ;  /* 0x0000000402037224 */ /* 0x000fca00078e0203 */
[----:B------:R-:W-:-:S13]  /*dbc0*/  ISETP.GT.U32.AND P1, PT, R6, R3, PT ;  /* 0x000000030600720c */ /* 0x000fda0003f24070 */
[----:B------:R-:W-:-:S05]  /*dbd0*/  @!P1 IMAD.IADD R3, R3, 0x1, -R6 ;  /* 0x0000000103039824 */ /* 0x000fca00078e0a06 */
[----:B------:R-:W-:Y:S02]  /*dbe0*/  ISETP.GE.U32.AND P2, PT, R3, R6, PT ;  /* 0x000000060300720c */ /* 0x000fe40003f46070 */
[----:B------:R-:W-:Y:S02]  /*dbf0*/  LOP3.LUT R3, R0, R7, RZ, 0x3c, !PT ;  /* 0x0000000700037212 */ /* 0x000fe400078e3cff */
[----:B------:R-:W-:Y:S02]  /*dc00*/  @!P1 IADD3 R2, R2, 0x1, RZ ;  /* 0x0000000102029810 */ /* 0x000fe40007ffe0ff */
[----:B------:R-:W-:Y:S02]  /*dc10*/  ISETP.GE.AND P0, PT, R3, RZ, PT ;  /* 0x000000ff0300720c */ /* 0x000fe40003f06270 */
[----:B------:R-:W-:-:S05]  /*dc20*/  ISETP.NE.AND P1, PT, R7, RZ, PT ;  /* 0x000000ff0700720c */ /* 0x000fca0003f25270 */
[----:B------:R-:W-:-:S06]  /*dc30*/  @P2 IADD3 R2, R2, 0x1, RZ ;  /* 0x0000000102022810 */ /* 0x000fcc0007ffe0ff */
[----:B------:R-:W-:Y:S02]  /*dc40*/  @!P0 IMAD.MOV R2, RZ, RZ, -R2 ;  /* 0x000000ffff028224 */ /* 0x000fe400078e0a02 */
[----:B------:R-:W-:-:S04]  /*dc50*/  @!P1 LOP3.LUT R2, RZ, R7, RZ, 0x33, !PT ;  /* 0x00000007ff029212 */ /* 0x000fc800078e33ff */
[----:B------:R-:W-:Y:S01]  /*dc60*/  IADD3 R3, -R2, RZ, RZ ;  /* 0x000000ff02037210 */ /* 0x000fe20007ffe1ff */
[----:B------:R-:W-:Y:S02]  /*dc70*/  IMAD R4, R0, R8, RZ ;  /* 0x0000000800047224 */ /* 0x000fe400078e02ff */
[C---:B------:R-:W-:Y:S02]  /*dc80*/  IMAD R2, R7.reuse, 0x1000000, R2 ;  /* 0x0100000007027824 */ /* 0x040fe400078e0202 */
[----:B------:R-:W-:Y:S01]  /*dc90*/  IMAD R0, R7, R3, R0 ;  /* 0x0000000307007224 */ /* 0x000fe200078e0200 */
[----:B------:R-:W-:-:S03]  /*dca0*/  IADD3 R3, R10, -R4, RZ ;  /* 0x800000040a037210 */ /* 0x000fc60007ffe0ff */
[----:B------:R-:W-:-:S05]  /*dcb0*/  IMAD R0, R0, 0x10000, R2 ;  /* 0x0001000000007824 */ /* 0x000fca00078e0202 */
[----:B------:R1:W-:Y:S01]  /*dcc0*/  STL [R1+0x8], R0 ;  /* 0x0000080001007387 */ /* 0x0003e20000100800 */
[----:B---3--:R-:W-:-:S05]  /*dcd0*/  IMAD.IADD R14, R11, 0x1, R14 ;  /* 0x000000010b0e7824 */ /* 0x008fca00078e020e */
[----:B------:R1:W-:Y:S04]  /*dce0*/  STL [R1+0xc], R14 ;  /* 0x00000c0e01007387 */ /* 0x0003e80000100800 */
[----:B------:R1:W-:Y:S01]  /*dcf0*/  STL [R1+0x4], R3 ;  /* 0x0000040301007387 */ /* 0x0003e20000100800 */
[----:B------:R-:W-:Y:S05]  /*dd00*/  BRA `(.L_x_141) ;  /* 0x0000005000007947 */ /* 0x000fea0003800000 */
.L_x_132:
[----:B------:R-:W-:Y:S01]  /*dd10*/  MOV R0, c[0x0][0x53c] ;  /* 0x00014f0000007a02 */ /* 0x000fe20000000f00 */
[----:B------:R2:W-:Y:S04]  /*dd20*/  STL [R1], R9 ;  /* 0x0000000901007387 */ /* 0x0005e80000100800 */
[----:B------:R2:W-:Y:S04]  /*dd30*/  STL [R1+0x4], RZ ;  /* 0x000004ff01007387 */ /* 0x0005e80000100800 */
[----:B------:R2:W-:Y:S04]  /*dd40*/  STL [R1+0x8], RZ ;  /* 0x000008ff01007387 */ /* 0x0005e80000100800 */
[----:B------:R2:W-:Y:S02]  /*dd50*/  STL [R1+0xc], R0 ;  /* 0x00000c0001007387 */ /* 0x0005e40000100800 */
.L_x_141:
[----:B------:R-:W-:Y:S05]  /*dd60*/  BSYNC B1 ;  /* 0x0000000000017941 */ /* 0x000fea0003800000 */
.L_x_130:
[----:B-1----:R-:W3:Y:S04]  /*dd70*/  LDL R4, [R1] ;  /* 0x0000000001047983 */ /* 0x002ee80000100800 */
[----:B------:R-:W3:Y:S04]  /*dd80*/  LDL R5, [R1+0x4] ;  /* 0x0000040001057983 */ /* 0x000ee80000100800 */
[----:B------:R-:W3:Y:S04]  /*dd90*/  LDL R6, [R1+0x8] ;  /* 0x0000080001067983 */ /* 0x000ee80000100800 */
[----:B------:R-:W3:Y:S01]  /*dda0*/  LDL R7, [R1+0xc] ;  /* 0x00000c0001077983 */ /* 0x000ee20000100800 */
[----:B------:R-:W-:Y:S03]  /*ddb0*/  WARPSYNC 0xffffffff ;  /* 0xffffffff00007948 */ /* 0x000fe60003800000 */
[----:B------:R-:W-:Y:S01]  /*ddc0*/  BAR.SYNC.DEFER_BLOCKING 0x4, 0x80 ;  /* 0x0102000000007b1d */ /* 0x000fe20000010000 */
[----:B------:R-:W-:-:S13]  /*ddd0*/  ISETP.NE.AND P0, PT, R13, RZ, PT ;  /* 0x000000ff0d00720c */ /* 0x000fda0003f05270 */
[----:B---3--:R1:W-:Y:S04]  /*dde0*/  @!P0 STS.128 [0xc080], R4 ;  /* 0x00c08004ff008388 */ /* 0x0083e80000000c00 */
[----:B------:R-:W-:Y:S06]  /*ddf0*/  BAR.ARV 0x5, 0x80 ;  /* 0x0142000000007b1d */ /* 0x000fec0000002000 */
.L_x_125:
[----:B--2---:R-:W2:Y:S02]  /*de00*/  LDL R0, [R1+0xc] ;  /* 0x00000c0001007983 */ /* 0x004ea40000100800 */
[----:B--2---:R-:W-:-:S13]  /*de10*/  ISETP.GE.AND P0, PT, R0, c[0x0][0x53c], PT ;  /* 0x00014f0000007a0c */ /* 0x004fda0003f06270 */
[----:B-1----:R-:W-:Y:S01]  /*de20*/  @P0 CALL.REL.NOINC `(.L_x_142) ;  /* 0x0000001000000944 */ /* 0x002fe20003c00000 */
[----:B------:R-:W-:Y:S05]  /*de30*/  BRA `(.L_x_143) ;  /* 0xffff398000007947 */ /* 0x000fea000383ffff */
.L_x_142:
[----:B------:R-:W-:Y:S05]  /*de40*/  EXIT ;  /* 0x000000000000794d */ /* 0x000fea0003800000 */
.L_x_26:
[----:B------:R-:W-:Y:S01]  /*de50*/  IMAD.MOV.U32 R0, RZ, RZ, R5 ;  /* 0x000000ffff007224 */ /* 0x000fe200078e0005 */
[----:B------:R-:W-:Y:S02]  /*de60*/  MOV R2, 0x1 ;  /* 0x0000000100027802 */ /* 0x000fe40000000f00 */
[----:B------:R-:W-:Y:S02]  /*de70*/  MOV R3, 0xde90 ;  /* 0x0000de9000037802 */ /* 0x000fe40000000f00 */
[----:B------:R-:W-:Y:S05]  /*de80*/  CALL.REL.NOINC `($__internal_2_$__cuda_sm70_shflsync_up_p) ;  /* 0x0000249000007944 */ /* 0x000fea0003c00000 */
[----:B------:R-:W-:Y:S01]  /*de90*/  MOV R0, R4 ;  /* 0x0000000400007202 */ /* 0x000fe20000000f00 */
[----:B------:R-:W-:Y:S05]  /*dea0*/  BRA `(.L_x_144) ;  /* 0xffff25c000007947 */ /* 0x000fea000383ffff */
.L_x_27:
[----:B------:R-:W-:Y:S01]  /*deb0*/  IMAD.MOV.U32 R0, RZ, RZ, R5 ;  /* 0x000000ffff007224 */ /* 0x000fe200078e0005 */
[----:B------:R-:W-:Y:S02]  /*dec0*/  MOV R2, 0x2 ;  /* 0x0000000200027802 */ /* 0x000fe40000000f00 */
[----:B------:R-:W-:Y:S02]  /*ded0*/  MOV R3, 0xdef0 ;  /* 0x0000def000037802 */ /* 0x000fe40000000f00 */
[----:B------:R-:W-:Y:S05]  /*dee0*/  CALL.REL.NOINC `($__internal_2_$__cuda_sm70_shflsync_up_p) ;  /* 0x0000243000007944 */ /* 0x000fea0003c00000 */
[----:B------:R-:W-:Y:S01]  /*def0*/  SEL R0, R4, RZ, P4 ;  /* 0x000000ff04007207 */ /* 0x000fe20002000000 */
[----:B------:R-:W-:Y:S01]  /*df00*/  IMAD.MOV.U32 R2, RZ, RZ, 0x4 ;  /* 0x00000004ff027424 */ /* 0x000fe200078e00ff */
[----:B------:R-:W-:-:S03]  /*df10*/  MOV R3, 0xdf40 ;  /* 0x0000df4000037802 */ /* 0x000fc60000000f00 */
[----:B------:R-:W-:Y:S02]  /*df20*/  IMAD.IADD R0, R5, 0x1, R0 ;  /* 0x0000000105007824 */ /* 0x000fe400078e0200 */
        /* <DEDUP_REMOVED lines=13> */
[----:B------:R-:W-:Y:S02]  /*e000*/  MOV R3, 0x1f ;  /* 0x0000001f00037802 */ /* 0x000fe40000000f00 */
[----:B------:R-:W-:Y:S01]  /*e010*/  MOV R2, 0xe050 ;  /* 0x0000e05000027802 */ /* 0x000fe20000000f00 */
[----:B------:R-:W-:-:S04]  /*e020*/  IMAD.IADD R4, R0, 0x1, R4 ;  /* 0x0000000100047824 */ /* 0x000fc800078e0204 */
[----:B------:R-:W-:Y:S02]  /*e030*/  IMAD.MOV.U32 R30, RZ, RZ, R4 ;  /* 0x000000ffff1e7224 */ /* 0x000fe400078e0004 */
[----:B------:R-:W-:Y:S05]  /*e040*/  CALL.REL.NOINC `($__internal_1_$__cuda_sm70_shflsync_idx_p) ;  /* 0x0000228000007944 */ /* 0x000fea0003c00000 */
[----:B------:R-:W-:Y:S01]  /*e050*/  MOV R0, R29 ;  /* 0x0000001d00007202 */ /* 0x000fe20000000f00 */
[----:B------:R-:W-:Y:S05]  /*e060*/  BRA `(.L_x_145) ;  /* 0xffff250000007947 */ /* 0x000fea000383ffff */
.L_x_29:
[----:B------:R-:W-:Y:S02]  /*e070*/  SEL R0, RZ, 0x1, P0 ;  /* 0x00000001ff007807 */ /* 0x000fe40000000000 */
[----:B------:R-:W-:Y:S02]  /*e080*/  MOV R2, 0xe0a0 ;  /* 0x0000e0a000027802 */ /* 0x000fe40000000f00 */
[----:B------:R-:W-:Y:S05]  /*e090*/  CALL.REL.NOINC `($__internal_3_$__cuda_sm70_votesync_ballot) ;  /* 0x000022f000007944 */ /* 0x000fea0003c00000 */
[----:B------:R-:W-:Y:S05]  /*e0a0*/  BRA `(.L_x_146) ;  /* 0xffff255000007947 */ /* 0x000fea000383ffff */
.L_x_30:
[----:B------:R-:W-:Y:S01]  /*e0b0*/  IMAD.MOV.U32 R30, RZ, RZ, R8 ;  /* 0x000000ffff1e7224 */ /* 0x000fe200078e0008 */
[----:B--2---:R-:W-:Y:S01]  /*e0c0*/  MOV R29, R13 ;  /* 0x0000000d001d7202 */ /* 0x004fe20000000f00 */
[----:B------:R-:W-:Y:S01]  /*e0d0*/  IMAD.MOV.U32 R3, RZ, RZ, 0x1f ;  /* 0x0000001fff037424 */ /* 0x000fe200078e00ff */
[----:B------:R-:W-:Y:S02]  /*e0e0*/  MOV R2, 0xe100 ;  /* 0x0000e10000027802 */ /* 0x000fe40000000f00 */
[----:B-1----:R-:W-:Y:S05]  /*e0f0*/  CALL.REL.NOINC `($__internal_1_$__cuda_sm70_shflsync_idx_p) ;  /* 0x000021d000007944 */ /* 0x002fea0003c00000 */
[----:B------:R-:W-:Y:S01]  /*e100*/  IMAD.MOV.U32 R11, RZ, RZ, R29 ;  /* 0x000000ffff0b7224 */ /* 0x000fe200078e001d */
[----:B------:R-:W-:Y:S01]  /*e110*/  MOV R30, R7 ;  /* 0x00000007001e7202 */ /* 0x000fe20000000f00 */
[----:B------:R-:W-:Y:S01]  /*e120*/  IMAD.MOV.U32 R6, RZ, RZ, RZ ;  /* 0x000000ffff067224 */ /* 0x000fe200078e00ff */
[----:B------:R-:W-:Y:S01]  /*e130*/  MOV R29, R13 ;  /* 0x0000000d001d7202 */ /* 0x000fe20000000f00 */
[----:B------:R-:W-:Y:S01]  /*e140*/  IMAD.MOV.U32 R3, RZ, RZ, 0x1f ;  /* 0x0000001fff037424 */ /* 0x000fe200078e00ff */
[----:B------:R-:W-:-:S02]  /*e150*/  MOV R2, 0xe170 ;  /* 0x0000e17000027802 */ /* 0x000fc40000000f00 */
[----:B------:R-:W-:Y:S05]  /*e160*/  CALL.REL.NOINC `($__internal_1_$__cuda_sm70_shflsync_idx_p) ;  /* 0x0000216000007944 */ /* 0x000fea0003c00000 */
[----:B------:R-:W-:Y:S01]  /*e170*/  MOV R10, R29 ;  /* 0x0000001d000a7202 */ /* 0x000fe20000000f00 */
[----:B------:R-:W-:Y:S05]  /*e180*/  BRA `(.L_x_147) ;  /* 0xffff24c000007947 */ /* 0x000fea000383ffff */
.L_x_33:
[----:B------:R-:W-:Y:S01]  /*e190*/  IMAD.MOV.U32 R30, RZ, RZ, R4 ;  /* 0x000000ffff1e7224 */ /* 0x000fe200078e0004 */
[----:B------:R-:W-:-:S02]  /*e1a0*/  MOV R3, 0x1f ;  /* 0x0000001f00037802 */ /* 0x000fc40000000f00 */
[----:B------:R-:W-:Y:S02]  /*e1b0*/  MOV R2, 0xe1d0 ;  /* 0x0000e1d000027802 */ /* 0x000fe40000000f00 */
[----:B-1234-:R-:W-:Y:S05]  /*e1c0*/  CALL.REL.NOINC `($__internal_1_$__cuda_sm70_shflsync_idx_p) ;  /* 0x0000210000007944 */ /* 0x01efea0003c00000 */
[----:B------:R-:W-:Y:S01]  /*e1d0*/  MOV R6, R29 ;  /* 0x0000001d00067202 */ /* 0x000fe20000000f00 */
[----:B------:R-:W-:Y:S05]  /*e1e0*/  BRA `(.L_x_32) ;  /* 0xffff24c000007947 */ /* 0x000fea000383ffff */
.L_x_41:
[----:B------:R-:W-:Y:S01]  /*e1f0*/  IMAD.MOV.U32 R30, RZ, RZ, R5 ;  /* 0x000000ffff1e7224 */ /* 0x000fe200078e0005 */
[----:B------:R-:W-:Y:S01]  /*e200*/  MOV R29, RZ ;  /* 0x000000ff001d7202 */ /* 0x000fe20000000f00 */
[----:B------:R-:W-:Y:S01]  /*e210*/  IMAD.MOV.U32 R3, RZ, RZ, 0x1c1f ;  /* 0x00001c1fff037424 */ /* 0x000fe200078e00ff */
[----:B------:R-:W-:Y:S02]  /*e220*/  MOV R2, 0xe240 ;  /* 0x0000e24000027802 */ /* 0x000fe40000000f00 */
[----:B-----5:R-:W-:Y:S05]  /*e230*/  CALL.REL.NOINC `($__internal_1_$__cuda_sm70_shflsync_idx_p) ;  /* 0x0000209000007944 */ /* 0x020fea0003c00000 */
[----:B------:R-:W-:Y:S01]  /*e240*/  MOV R4, R29 ;  /* 0x0000001d00047202 */ /* 0x000fe20000000f00 */
[----:B------:R-:W-:Y:S05]  /*e250*/  BRA `(.L_x_148) ;  /* 0xffff421000007947 */ /* 0x000fea000383ffff */
.L_x_42:
[----:B------:R-:W-:Y:S01]  /*e260*/  IMAD.MOV.U32 R30, RZ, RZ, R12 ;  /* 0x000000ffff1e7224 */ /* 0x000fe200078e000c */
[----:B------:R-:W-:Y:S01]  /*e270*/  MOV R29, RZ ;  /* 0x000000ff001d7202 */ /* 0x000fe20000000f00 */
[----:B------:R-:W-:Y:S01]  /*e280*/  IMAD.MOV.U32 R3, RZ, RZ, 0x1c1f ;  /* 0x00001c1fff037424 */ /* 0x000fe200078e00ff */
[----:B------:R-:W-:Y:S02]  /*e290*/  MOV R2, 0xe2b0 ;  /* 0x0000e2b000027802 */ /* 0x000fe40000000f00 */
[----:B-12--5:R-:W-:Y:S05]  /*e2a0*/  CALL.REL.NOINC `($__internal_1_$__cuda_sm70_shflsync_idx_p) ;  /* 0x0000202000007944 */ /* 0x026fea0003c00000 */
[----:B------:R-:W-:Y:S01]  /*e2b0*/  MOV R0, R29 ;  /* 0x0000001d00007202 */ /* 0x000fe20000000f00 */
[----:B------:R-:W-:Y:S05]  /*e2c0*/  BRA `(.L_x_149) ;  /* 0xffff41c000007947 */ /* 0x000fea000383ffff */
.L_x_45:
[----:B------:R-:W-:Y:S01]  /*e2d0*/  IMAD.MOV.U32 R30, RZ, RZ, R5 ;  /* 0x000000ffff1e7224 */ /* 0x000fe200078e0005 */
[----:B------:R-:W-:Y:S01]  /*e2e0*/  MOV R29, 0x1 ;  /* 0x00000001001d7802 */ /* 0x000fe20000000f00 */
[----:B--2---:R-:W-:Y:S01]  /*e2f0*/  IMAD.MOV.U32 R3, RZ, RZ, 0x1c1f ;  /* 0x00001c1fff037424 */ /* 0x004fe200078e00ff */
[----:B------:R-:W-:-:S02]  /*e300*/  MOV R2, 0xe320 ;  /* 0x0000e32000027802 */ /* 0x000fc40000000f00 */
[----:B-1--45:R-:W-:Y:S05]  /*e310*/  CALL.REL.NOINC `($__internal_1_$__cuda_sm70_shflsync_idx_p) ;  /* 0x00001fb000007944 */ /* 0x032fea0003c00000 */
[----:B------:R-:W-:Y:S01]  /*e320*/  IMAD.MOV.U32 R4, RZ, RZ, R29 ;  /* 0x000000ffff047224 */ /* 0x000fe200078e001d */
[----:B------:R-:W-:Y:S01]  /*e330*/  MOV R29, 0x1 ;  /* 0x00000001001d7802 */ /* 0x000fe20000000f00 */
[----:B------:R-:W-:Y:S01]  /*e340*/  IMAD.MOV.U32 R30, RZ, RZ, R12 ;  /* 0x000000ffff1e7224 */ /* 0x000fe200078e000c */
[----:B------:R-:W-:-:S02]  /*e350*/  MOV R3, 0x1c1f ;  /* 0x00001c1f00037802 */ /* 0x000fc40000000f00 */
[----:B------:R-:W-:Y:S02]  /*e360*/  MOV R2, 0xe380 ;  /* 0x0000e38000027802 */ /* 0x000fe40000000f00 */
[----:B------:R-:W-:Y:S05]  /*e370*/  CALL.REL.NOINC `($__internal_1_$__cuda_sm70_shflsync_idx_p) ;  /* 0x00001f5000007944 */ /* 0x000fea0003c00000 */
[----:B------:R-:W-:Y:S01]  /*e380*/  MOV R0, R29 ;  /* 0x0000001d00007202 */ /* 0x000fe20000000f00 */
[----:B------:R-:W-:Y:S05]  /*e390*/  BRA `(.L_x_150) ;  /* 0xffff42a000007947 */ /* 0x000fea000383ffff */
.L_x_48:
[----:B------:R-:W-:Y:S01]  /*e3a0*/  IMAD.MOV.U32 R30, RZ, RZ, R5 ;  /* 0x000000ffff1e7224 */ /* 0x000fe200078e0005 */
[----:B------:R-:W-:Y:S01]  /*e3b0*/  MOV R29, 0x2 ;  /* 0x00000002001d7802 */ /* 0x000fe20000000f00 */
[----:B--2---:R-:W-:Y:S01]  /*e3c0*/  IMAD.MOV.U32 R3, RZ, RZ, 0x1c1f ;  /* 0x00001c1fff037424 */ /* 0x004fe200078e00ff */
[----:B------:R-:W-:Y:S02]  /*e3d0*/  MOV R2, 0xe3f0 ;  /* 0x0000e3f000027802 */ /* 0x000fe40000000f00 */
[----:B-1-345:R-:W-:Y:S05]  /*e3e0*/  CALL.REL.NOINC `($__internal_1_$__cuda_sm70_shflsync_idx_p) ;  /* 0x00001ee000007944 */ /* 0x03afea0003c00000 */
[----:B------:R-:W-:Y:S01]  /*e3f0*/  MOV R4, R29 ;  /* 0x0000001d00047202 */ /* 0x000fe20000000f00 */
[----:B------:R-:W-:Y:S05]  /*e400*/  BRA `(.L_x_151) ;  /* 0xffff43b000007947 */ /* 0x000fea000383ffff */
.L_x_49:
[----:B------:R-:W-:Y:S01]  /*e410*/  IMAD.MOV.U32 R30, RZ, RZ, R12 ;  /* 0x000000ffff1e7224 */ /* 0x000fe200078e000c */
[----:B------:R-:W-:Y:S01]  /*e420*/  MOV R29, 0x2 ;  /* 0x00000002001d7802 */ /* 0x000fe20000000f00 */
[----:B--2---:R-:W-:Y:S01]  /*e430*/  IMAD.MOV.U32 R3, RZ, RZ, 0x1c1f ;  /* 0x00001c1fff037424 */ /* 0x004fe200078e00ff */
[----:B------:R-:W-:Y:S02]  /*e440*/  MOV R2, 0xe460 ;  /* 0x0000e46000027802 */ /* 0x000fe40000000f00 */
[----:B-1-345:R-:W-:Y:S05]  /*e450*/  CALL.REL.NOINC `($__internal_1_$__cuda_sm70_shflsync_idx_p) ;  /* 0x00001e7000007944 */ /* 0x03afea0003c00000 */
[----:B------:R-:W-:Y:S01]  /*e460*/  MOV R0, R29 ;  /* 0x0000001d00007202 */ /* 0x000fe20000000f00 */
[----:B------:R-:W-:Y:S05]  /*e470*/  BRA `(.L_x_152) ;  /* 0xffff436000007947 */ /* 0x000fea000383ffff */
.L_x_52:
[----:B------:R-:W-:Y:S01]  /*e480*/  IMAD.MOV.U32 R30, RZ, RZ, R5 ;  /* 0x000000ffff1e7224 */ /* 0x000fe200078e0005 */
[----:B------:R-:W-:Y:S01]  /*e490*/  MOV R29, 0x3 ;  /* 0x00000003001d7802 */ /* 0x000fe20000000f00 */
[----:B-1----:R-:W-:Y:S01]  /*e4a0*/  IMAD.MOV.U32 R3, RZ, RZ, 0x1c1f ;  /* 0x00001c1fff037424 */ /* 0x002fe200078e00ff */
[----:B------:R-:W-:-:S02]  /*e4b0*/  MOV R2, 0xe4d0 ;  /* 0x0000e4d000027802 */ /* 0x000fc40000000f00 */
[----:B--2345:R-:W-:Y:S05]  /*e4c0*/  CALL.REL.NOINC `($__internal_1_$__cuda_sm70_shflsync_idx_p) ;  /* 0x00001e0000007944 */ /* 0x03cfea0003c00000 */
        /* <DEDUP_REMOVED lines=8> */
.L_x_55:
[----:B------:R-:W-:Y:S01]  /*e550*/  IMAD.MOV.U32 R30, RZ, RZ, R16 ;  /* 0x000000ffff1e7224 */ /* 0x000fe200078e0010 */
[----:B------:R-:W-:Y:S01]  /*e560*/  MOV R29, 0x1 ;  /* 0x00000001001d7802 */ /* 0x000fe20000000f00 */
[----:B--2---:R-:W-:Y:S01]  /*e570*/  IMAD.MOV.U32 R3, RZ, RZ, 0x1c1f ;  /* 0x00001c1fff037424 */ /* 0x004fe200078e00ff */
[----:B------:R-:W-:Y:S02]  /*e580*/  MOV R2, 0xe5a0 ;  /* 0x0000e5a000027802 */ /* 0x000fe40000000f00 */
[----:B------:R-:W-:Y:S05]  /*e590*/  CALL.REL.NOINC `($__internal_1_$__cuda_sm70_shflsync_idx_p) ;  /* 0x00001d3000007944 */ /* 0x000fea0003c00000 */
[----:B------:R-:W-:Y:S01]  /*e5a0*/  IMAD.MOV.U32 R12, RZ, RZ, R29 ;  /* 0x000000ffff0c7224 */ /* 0x000fe200078e001d */
[----:B------:R-:W-:Y:S01]  /*e5b0*/  MOV R29, 0x1 ;  /* 0x00000001001d7802 */ /* 0x000fe20000000f00 */
[----:B------:R-:W-:Y:S01]  /*e5c0*/  IMAD.MOV.U32 R30, RZ, RZ, R17 ;  /* 0x000000ffff1e7224 */ /* 0x000fe200078e0011 */
[----:B------:R-:W-:Y:S02]  /*e5d0*/  MOV R3, 0x1c1f ;  /* 0x00001c1f00037802 */ /* 0x000fe40000000f00 */
[----:B------:R-:W-:Y:S02]  /*e5e0*/  MOV R2, 0xe600 ;  /* 0x0000e60000027802 */ /* 0x000fe40000000f00 */
[----:B------:R-:W-:Y:S05]  /*e5f0*/  CALL.REL.NOINC `($__internal_1_$__cuda_sm70_shflsync_idx_p) ;  /* 0x00001cd000007944 */ /* 0x000fea0003c00000 */
[----:B------:R-:W-:Y:S01]  /*e600*/  MOV R2, R29 ;  /* 0x0000001d00027202 */ /* 0x000fe20000000f00 */
[----:B------:R-:W-:Y:S05]  /*e610*/  BRA `(.L_x_154) ;  /* 0xffff4c9000007947 */ /* 0x000fea000383ffff */
.L_x_58:
[----:B------:R-:W-:Y:S01]  /*e620*/  IMAD.MOV.U32 R30, RZ, RZ, R5 ;  /* 0x000000ffff1e7224 */ /* 0x000fe200078e0005 */
[----:B------:R-:W-:Y:S01]  /*e630*/  MOV R29, RZ ;  /* 0x000000ff001d7202 */ /* 0x000fe20000000f00 */
[----:B------:R-:W-:Y:S01]  /*e640*/  IMAD.MOV.U32 R3, RZ, RZ, 0x1c1f ;  /* 0x00001c1fff037424 */ /* 0x000fe200078e00ff */
[----:B------:R-:W-:-:S02]  /*e650*/  MOV R2, 0xe670 ;  /* 0x0000e67000027802 */ /* 0x000fc40000000f00 */
[----:B------:R-:W-:Y:S05]  /*e660*/  CALL.REL.NOINC `($__internal_1_$__cuda_sm70_shflsync_idx_p) ;  /* 0x00001c6000007944 */ /* 0x000fea0003c00000 */
[----:B------:R-:W-:Y:S01]  /*e670*/  MOV R4, R29 ;  /* 0x0000001d00047202 */ /* 0x000fe20000000f00 */
[----:B------:R-:W-:Y:S05]  /*e680*/  BRA `(.L_x_155) ;  /* 0xffff5bb000007947 */ /* 0x000fea000383ffff */
.L_x_59:
[----:B------:R-:W-:Y:S01]  /*e690*/  IMAD.MOV.U32 R30, RZ, RZ, R10 ;  /* 0x000000ffff1e7224 */ /* 0x000fe200078e000a */
[----:B------:R-:W-:Y:S01]  /*e6a0*/  MOV R29, RZ ;  /* 0x000000ff001d7202 */ /* 0x000fe20000000f00 */
[----:B------:R-:W-:Y:S01]  /*e6b0*/  IMAD.MOV.U32 R3, RZ, RZ, 0x1c1f ;  /* 0x00001c1fff037424 */ /* 0x000fe200078e00ff */
[----:B------:R-:W-:-:S02]  /*e6c0*/  MOV R2, 0xe6e0 ;  /* 0x0000e6e000027802 */ /* 0x000fc40000000f00 */
[----:B-12---:R-:W-:Y:S05]  /*e6d0*/  CALL.REL.NOINC `($__internal_1_$__cuda_sm70_shflsync_idx_p) ;  /* 0x00001bf000007944 */ /* 0x006fea0003c00000 */
[----:B------:R-:W-:Y:S01]  /*e6e0*/  MOV R0, R29 ;  /* 0x0000001d00007202 */ /* 0x000fe20000000f00 */
[----:B------:R-:W-:Y:S05]  /*e6f0*/  BRA `(.L_x_156) ;  /* 0xffff5b6000007947 */ /* 0x000fea000383ffff */
.L_x_62:
[----:B------:R-:W-:Y:S01]  /*e700*/  IMAD.MOV.U32 R30, RZ, RZ, R5 ;  /* 0x000000ffff1e7224 */ /* 0x000fe200078e0005 */
[----:B------:R-:W-:Y:S01]  /*e710*/  MOV R29, 0x1 ;  /* 0x00000001001d7802 */ /* 0x000fe20000000f00 */
[----:B--2---:R-:W-:Y:S01]  /*e720*/  IMAD.MOV.U32 R3, RZ, RZ, 0x1c1f ;  /* 0x00001c1fff037424 */ /* 0x004fe200078e00ff */
[----:B------:R-:W-:-:S03]  /*e730*/  MOV R2, 0xe750 ;  /* 0x0000e75000027802 */ /* 0x000fc60000000f00 */
[----:B-1-34-:R-:W-:Y:S05]  /*e740*/  CALL.REL.NOINC `($__internal_1_$__cuda_sm70_shflsync_idx_p) ;  /* 0x00001b8000007944 */ /* 0x01afea0003c00000 */
        /* <DEDUP_REMOVED lines=8> */
.L_x_63:
[----:B------:R-:W-:Y:S01]  /*e7d0*/  IMAD.MOV.U32 R4, RZ, RZ, R0 ;  /* 0x000000ffff047224 */ /* 0x000fe200078e0000 */
[----:B------:R-:W-:Y:S02]  /*e7e0*/  MOV R3, 0x2 ;  /* 0x0000000200037802 */ /* 0x000fe40000000f00 */
[----:B------:R-:W-:Y:S02]  /*e7f0*/  MOV R2, 0xe810 ;  /* 0x0000e81000027802 */ /* 0x000fe40000000f00 */
[----:B------:R-:W-:Y:S05]  /*e800*/  CALL.REL.NOINC `($__internal_0_$__cuda_sm70_shflsync_bfly_p) ;  /* 0x00001a6000007944 */ /* 0x000fea0003c00000 */
[----:B------:R-:W-:Y:S01]  /*e810*/  MOV R2, R9 ;  /* 0x0000000900027202 */ /* 0x000fe20000000f00 */
[----:B------:R-:W-:Y:S05]  /*e820*/  BRA `(.L_x_158) ;  /* 0xffff637000007947 */ /* 0x000fea000383ffff */
.L_x_64:
[----:B------:R-:W-:Y:S02]  /*e830*/  MOV R3, 0x1 ;  /* 0x0000000100037802 */ /* 0x000fe40000000f00 */
[----:B------:R-:W-:Y:S02]  /*e840*/  MOV R2, 0xe860 ;  /* 0x0000e86000027802 */ /* 0x000fe40000000f00 */
[----:B-1----:R-:W-:Y:S05]  /*e850*/  CALL.REL.NOINC `($__internal_0_$__cuda_sm70_shflsync_bfly_p) ;  /* 0x00001a1000007944 */ /* 0x002fea0003c00000 */
[----:B------:R-:W-:Y:S01]  /*e860*/  FMNMX.FTZ R104, R4, R9, !PT ;  /* 0x0000000904687209 */ /* 0x000fe20007810000 */
[----:B------:R-:W-:Y:S01]  /*e870*/  IMAD.MOV.U32 R4, RZ, RZ, R5 ;  /* 0x000000ffff047224 */ /* 0x000fe200078e0005 */
[----:B------:R-:W-:Y:S01]  /*e880*/  MOV R2, 0xe8b0 ;  /* 0x0000e8b000027802 */ /* 0x000fe20000000f00 */
[----:B------:R-:W-:-:S02]  /*e890*/  IMAD.MOV.U32 R3, RZ, RZ, 0x2 ;  /* 0x00000002ff037424 */ /* 0x000fc400078e00ff */
[----:B------:R-:W-:Y:S05]  /*e8a0*/  CALL.REL.NOINC `($__internal_0_$__cuda_sm70_shflsync_bfly_p) ;  /* 0x000019c000007944 */ /* 0x000fea0003c00000 */
[----:B------:R-:W-:Y:S01]  /*e8b0*/  FMNMX.FTZ R5, R5, R9, !PT ;  /* 0x0000000905057209 */ /* 0x000fe20007810000 */
[----:B------:R-:W-:Y:S01]  /*e8c0*/  IMAD.MOV.U32 R3, RZ, RZ, 0x1 ;  /* 0x00000001ff037424 */ /* 0x000fe200078e00ff */
[----:B------:R-:W-:-:S03]  /*e8d0*/  MOV R2, 0xe900 ;  /* 0x0000e90000027802 */ /* 0x000fc60000000f00 */
[----:B------:R-:W-:Y:S02]  /*e8e0*/  IMAD.MOV.U32 R4, RZ, RZ, R5 ;  /* 0x000000ffff047224 */ /* 0x000fe400078e0005 */
[----:B------:R-:W-:Y:S05]  /*e8f0*/  CALL.REL.NOINC `($__internal_0_$__cuda_sm70_shflsync_bfly_p) ;  /* 0x0000197000007944 */ /* 0x000fea0003c00000 */
[----:B------:R-:W-:Y:S01]  /*e900*/  FMNMX.FTZ R103, R5, R9, !PT ;  /* 0x0000000905677209 */ /* 0x000fe20007810000 */
[----:B------:R-:W-:Y:S01]  /*e910*/  IMAD.MOV.U32 R4, RZ, RZ, R6 ;  /* 0x000000ffff047224 */ /* 0x000fe200078e0006 */
[----:B------:R-:W-:Y:S01]  /*e920*/  MOV R2, 0xe950 ;  /* 0x0000e95000027802 */ /* 0x000fe20000000f00 */
[----:B------:R-:W-:Y:S02]  /*e930*/  IMAD.MOV.U32 R3, RZ, RZ, 0x2 ;  /* 0x00000002ff037424 */ /* 0x000fe400078e00ff */
        /* <DEDUP_REMOVED lines=16> */
[----:B------:R-:W-:Y:S05]  /*ea40*/  BRA `(.L_x_159) ;  /* 0xffff624000007947 */ /* 0x000fea000383ffff */
.L_x_66:
[----:B------:R-:W-:Y:S01]  /*ea50*/  MOV R29, RZ ;  /* 0x000000ff001d7202 */ /* 0x000fe20000000f00 */
[----:B------:R-:W-:Y:S01]  /*ea60*/  IMAD.MOV.U32 R30, RZ, RZ, R10 ;  /* 0x000000ffff1e7224 */ /* 0x000fe200078e000a */
[----:B------:R-:W-:Y:S01]  /*ea70*/  MOV R2, 0xeaa0 ;  /* 0x0000eaa000027802 */ /* 0x000fe20000000f00 */
[----:B------:R-:W-:Y:S02]  /*ea80*/  IMAD.MOV.U32 R3, RZ, RZ, 0x1c1f ;  /* 0x00001c1fff037424 */ /* 0x000fe400078e00ff */
[----:B-1234-:R-:W-:Y:S05]  /*ea90*/  CALL.REL.NOINC `($__internal_1_$__cuda_sm70_shflsync_idx_p) ;  /* 0x0000183000007944 */ /* 0x01efea0003c00000 */
[----:B------:R-:W-:Y:S01]  /*eaa0*/  MOV R2, R29 ;  /* 0x0000001d00027202 */ /* 0x000fe20000000f00 */
[----:B------:R-:W-:-:S05]  /*eab0*/  BRA `(.L_x_160) ;  /* 0xffff74e000007947 */ /* 0x000fca000383ffff */
.L_x_69:
[----:B------:R-:W-:Y:S01]  /*eac0*/  MOV R29, 0x1 ;  /* 0x00000001001d7802 */ /* 0x000fe20000000f00 */
[----:B------:R-:W-:Y:S01]  /*ead0*/  IMAD.MOV.U32 R30, RZ, RZ, R10 ;  /* 0x000000ffff1e7224 */ /* 0x000fe200078e000a */
[----:B------:R-:W-:Y:S01]  /*eae0*/  MOV R2, 0xeb10 ;  /* 0x0000eb1000027802 */ /* 0x000fe20000000f00 */
[----:B------:R-:W-:Y:S02]  /*eaf0*/  IMAD.MOV.U32 R3, RZ, RZ, 0x1c1f ;  /* 0x00001c1fff037424 */ /* 0x000fe400078e00ff */
[----:B-12-4-:R-:W-:Y:S05]  /*eb00*/  CALL.REL.NOINC `($__internal_1_$__cuda_sm70_shflsync_idx_p) ;  /* 0x000017c000007944 */ /* 0x016fea0003c00000 */
[----:B------:R-:W-:Y:S01]  /*eb10*/  MOV R3, 0x1c1f ;  /* 0x00001c1f00037802 */ /* 0x000fe20000000f00 */
[----:B------:R-:W-:Y:S01]  /*eb20*/  IMAD.MOV.U32 R4, RZ, RZ, R29 ;  /* 0x000000ffff047224 */ /* 0x000fe200078e001d */
[----:B------:R-:W-:Y:S01]  /*eb30*/  MOV R29, 0x1 ;  /* 0x00000001001d7802 */ /* 0x000fe20000000f00 */
[----:B------:R-:W-:Y:S01]  /*eb40*/  IMAD.MOV.U32 R30, RZ, RZ, R11 ;  /* 0x000000ffff1e7224 */ /* 0x000fe200078e000b */
[----:B------:R-:W-:Y:S02]  /*eb50*/  MOV R2, 0xeb70 ;  /* 0x0000eb7000027802 */ /* 0x000fe40000000f00 */
[----:B------:R-:W-:Y:S05]  /*eb60*/  CALL.REL.NOINC `($__internal_1_$__cuda_sm70_shflsync_idx_p) ;  /* 0x0000176000007944 */ /* 0x000fea0003c00000 */
[----:B------:R-:W-:Y:S01]  /*eb70*/  MOV R2, R29 ;  /* 0x0000001d00027202 */ /* 0x000fe20000000f00 */
[----:B------:R-:W-:-:S05]  /*eb80*/  BRA `(.L_x_161) ;  /* 0xffff758000007947 */ /* 0x000fca000383ffff */
.L_x_72:
[----:B------:R-:W-:Y:S01]  /*eb90*/  MOV R29, RZ ;  /* 0x000000ff001d7202 */ /* 0x000fe20000000f00 */
[----:B------:R-:W-:Y:S01]  /*eba0*/  IMAD.MOV.U32 R30, RZ, RZ, R10 ;  /* 0x000000ffff1e7224 */ /* 0x000fe200078e000a */
[----:B------:R-:W-:Y:S01]  /*ebb0*/  MOV R2, 0xebe0 ;  /* 0x0000ebe000027802 */ /* 0x000fe20000000f00 */
[----:B------:R-:W-:Y:S02]  /*ebc0*/  IMAD.MOV.U32 R3, RZ, RZ, 0x1c1f ;  /* 0x00001c1fff037424 */ /* 0x000fe400078e00ff */
[----:B------:R-:W-:Y:S05]  /*ebd0*/  CALL.REL.NOINC `($__internal_1_$__cuda_sm70_shflsync_idx_p) ;  /* 0x000016f000007944 */ /* 0x000fea0003c00000 */
[----:B------:R-:W-:Y:S01]  /*ebe0*/  MOV R4, R29 ;  /* 0x0000001d00047202 */ /* 0x000fe20000000f00 */
[----:B------:R-:W-:-:S05]  /*ebf0*/  BRA `(.L_x_162) ;  /* 0xffff847000007947 */ /* 0x000fca000383ffff */
.L_x_73:
[----:B------:R-:W-:Y:S01]  /*ec00*/  MOV R29, RZ ;  /* 0x000000ff001d7202 */ /* 0x000fe20000000f00 */
[----:B------:R-:W-:Y:S01]  /*ec10*/  IMAD.MOV.U32 R30, RZ, RZ, R11 ;  /* 0x000000ffff1e7224 */ /* 0x000fe200078e000b */
[----:B------:R-:W-:Y:S01]  /*ec20*/  MOV R2, 0xec50 ;  /* 0x0000ec5000027802 */ /* 0x000fe20000000f00 */
[----:B------:R-:W-:Y:S02]  /*ec30*/  IMAD.MOV.U32 R3, RZ, RZ, 0x1c1f ;  /* 0x00001c1fff037424 */ /* 0x000fe400078e00ff */
[----:B-12---:R-:W-:Y:S05]  /*ec40*/  CALL.REL.NOINC `($__internal_1_$__cuda_sm70_shflsync_idx_p) ;  /* 0x0000168000007944 */ /* 0x006fea0003c00000 */
[----:B------:R-:W-:Y:S01]  /*ec50*/  MOV R2, R29 ;  /* 0x0000001d00027202 */ /* 0x000fe20000000f00 */
[----:B------:R-:W-:-:S05]  /*ec60*/  BRA `(.L_x_163) ;  /* 0xffff842000007947 */ /* 0x000fca000383ffff */
.L_x_74:
[----:B------:R-:W-:Y:S01]  /*ec70*/  MOV R29, 0x1 ;  /* 0x00000001001d7802 */ /* 0x000fe20000000f00 */
[----:B------:R-:W-:Y:S01]  /*ec80*/  IMAD.MOV.U32 R30, RZ, RZ, R10 ;  /* 0x000000ffff1e7224 */ /* 0x000fe200078e000a */
[----:B--2---:R-:W-:Y:S01]  /*ec90*/  MOV R2, 0xecc0 ;  /* 0x0000ecc000027802 */ /* 0x004fe20000000f00 */
[----:B------:R-:W-:Y:S02]  /*eca0*/  IMAD.MOV.U32 R3, RZ, RZ, 0x1c1f ;  /* 0x00001c1fff037424 */ /* 0x000fe400078e00ff */
[----:B-1-3--:R-:W-:Y:S05]  /*ecb0*/  CALL.REL.NOINC `($__internal_1_$__cuda_sm70_shflsync_idx_p) ;  /* 0x0000161000007944 */ /* 0x00afea0003c00000 */
        /* <DEDUP_REMOVED lines=8> */
.L_x_75:
[----:B------:R-:W-:Y:S02]  /*ed40*/  MOV R3, 0x2 ;  /* 0x0000000200037802 */ /* 0x000fe40000000f00 */
[----:B------:R-:W-:Y:S02]  /*ed50*/  MOV R2, 0xed70 ;  /* 0x0000ed7000027802 */ /* 0x000fe40000000f00 */
[----:B------:R-:W-:Y:S05]  /*ed60*/  CALL.REL.NOINC `($__internal_0_$__cuda_sm70_shflsync_bfly_p) ;  /* 0x0000150000007944 */ /* 0x000fea0003c00000 */
[----:B------:R-:W-:Y:S01]  /*ed70*/  MOV R2, R9 ;  /* 0x0000000900027202 */ /* 0x000fe20000000f00 */
[----:B------:R-:W-:-:S05]  /*ed80*/  BRA `(.L_x_165) ;  /* 0xffff886000007947 */ /* 0x000fca000383ffff */
.L_x_76:
[----:B------:R-:W-:Y:S01]  /*ed90*/  MOV R3, 0x1 ;  /* 0x0000000100037802 */ /* 0x000fe20000000f00 */
[----:B-1----:R-:W-:Y:S01]  /*eda0*/  IMAD.MOV.U32 R4, RZ, RZ, R6 ;  /* 0x000000ffff047224 */ /* 0x002fe200078e0006 */
[----:B------:R-:W-:Y:S02]  /*edb0*/  MOV R2, 0xedd0 ;  /* 0x0000edd000027802 */ /* 0x000fe40000000f00 */
[----:B------:R-:W-:Y:S05]  /*edc0*/  CALL.REL.NOINC `($__internal_0_$__cuda_sm70_shflsync_bfly_p) ;  /* 0x000014a000007944 */ /* 0x000fea0003c00000 */
[----:B------:R-:W-:Y:S01]  /*edd0*/  IMAD.MOV.U32 R4, RZ, RZ, R5 ;  /* 0x000000ffff047224 */ /* 0x000fe200078e0005 */
[----:B------:R-:W-:Y:S01]  /*ede0*/  FMNMX.FTZ R104, R6, R9, !PT ;  /* 0x0000000906687209 */ /* 0x000fe20007810000 */
[----:B------:R-:W-:Y:S01]  /*edf0*/  IMAD.MOV.U32 R3, RZ, RZ, 0x2 ;  /* 0x00000002ff037424 */ /* 0x000fe200078e00ff */
[----:B------:R-:W-:Y:S02]  /*ee00*/  MOV R2, 0xee20 ;  /* 0x0000ee2000027802 */ /* 0x000fe40000000f00 */
[----:B------:R-:W-:Y:S05]  /*ee10*/  CALL.REL.NOINC `($__internal_0_$__cuda_sm70_shflsync_bfly_p) ;  /* 0x0000145000007944 */ /* 0x000fea0003c00000 */
[----:B------:R-:W-:Y:S01]  /*ee20*/  FMNMX.FTZ R4, R5, R9, !PT ;  /* 0x0000000905047209 */ /* 0x000fe20007810000 */
[----:B------:R-:W-:Y:S01]  /*ee30*/  IMAD.MOV.U32 R3, RZ, RZ, 0x1 ;  /* 0x00000001ff037424 */ /* 0x000fe200078e00ff */
[----:B------:R-:W-:Y:S02]  /*ee40*/  MOV R2, 0xee60 ;  /* 0x0000ee6000027802 */ /* 0x000fe40000000f00 */
[----:B------:R-:W-:Y:S05]  /*ee50*/  CALL.REL.NOINC `($__internal_0_$__cuda_sm70_shflsync_bfly_p) ;  /* 0x0000141000007944 */ /* 0x000fea0003c00000 */
[----:B------:R-:W-:Y:S01]  /*ee60*/  IMAD.MOV.U32 R3, RZ, RZ, 0x2 ;  /* 0x00000002ff037424 */ /* 0x000fe200078e00ff */
[----:B------:R-:W-:Y:S01]  /*ee70*/  FMNMX.FTZ R103, R4, R9, !PT ;  /* 0x0000000904677209 */ /* 0x000fe20007810000 */
[----:B------:R-:W-:Y:S01]  /*ee80*/  IMAD.MOV.U32 R4, RZ, RZ, R7 ;  /* 0x000000ffff047224 */ /* 0x000fe200078e0007 */
        /* <DEDUP_REMOVED lines=15> */
[----:B------:R-:W-:Y:S01]  /*ef80*/  MOV R2, R9 ;  /* 0x0000000900027202 */ /* 0x000fe20000000f00 */
[----:B------:R-:W-:-:S05]  /*ef90*/  BRA `(.L_x_166) ;  /* 0xffff874000007947 */ /* 0x000fca000383ffff */
.L_x_78:
[----:B------:R-:W-:Y:S01]  /*efa0*/  IMAD.MOV.U32 R4, RZ, RZ, R212 ;  /* 0x000000ffff047224 */ /* 0x000fe200078e00d4 */
[----:B------:R-:W-:-:S02]  /*efb0*/  MOV R3, 0x2 ;  /* 0x0000000200037802 */ /* 0x000fc40000000f00 */
[----:B------:R-:W-:Y:S02]  /*efc0*/  MOV R2, 0xefe0 ;  /* 0x0000efe000027802 */ /* 0x000fe40000000f00 */
[----:B------:R-:W-:Y:S05]  /*efd0*/  CALL.REL.NOINC `($__internal_0_$__cuda_sm70_shflsync_bfly_p) ;  /* 0x0000129000007944 */ /* 0x000fea0003c00000 */
[----:B------:R-:W-:Y:S01]  /*efe0*/  FADD.FTZ R4, R212, R9 ;  /* 0x00000009d4047221 */ /* 0x000fe20000010000 */
[----:B------:R-:W-:Y:S02]  /*eff0*/  MOV R3, 0x1 ;  /* 0x0000000100037802 */ /* 0x000fe40000000f00 */
[----:B------:R-:W-:Y:S02]  /*f000*/  MOV R2, 0xf020 ;  /* 0x0000f02000027802 */ /* 0x000fe40000000f00 */
[----:B------:R-:W-:Y:S05]  /*f010*/  CALL.REL.NOINC `($__internal_0_$__cuda_sm70_shflsync_bfly_p) ;  /* 0x0000125000007944 */ /* 0x000fea0003c00000 */
[----:B------:R-:W-:Y:S01]  /*f020*/  FADD.FTZ R7, R4, R9 ;  /* 0x0000000904077221 */ /* 0x000fe20000010000 */
[----:B------:R-:W-:Y:S02]  /*f030*/  MOV R4, R214 ;  /* 0x000000d600047202 */ /* 0x000fe40000000f00 */
[----:B------:R-:W-:Y:S02]  /*f040*/  MOV R3, 0x2 ;  /* 0x0000000200037802 */ /* 0x000fe40000000f00 */
[----:B------:R-:W-:Y:S02]  /*f050*/  MOV R2, 0xf070 ;  /* 0x0000f07000027802 */ /* 0x000fe40000000f00 */
[----:B------:R-:W-:Y:S05]  /*f060*/  CALL.REL.NOINC `($__internal_0_$__cuda_sm70_shflsync_bfly_p) ;  /* 0x0000120000007944 */ /* 0x000fea0003c00000 */
[----:B------:R-:W-:Y:S01]  /*f070*/  FADD.FTZ R6, R214, R9 ;  /* 0x00000009d6067221 */ /* 0x000fe20000010000 */
[----:B------:R-:W-:Y:S02]  /*f080*/  MOV R3, 0x1 ;  /* 0x0000000100037802 */ /* 0x000fe40000000f00 */
[----:B------:R-:W-:-:S02]  /*f090*/  MOV R2, 0xf0c0 ;  /* 0x0000f0c000027802 */ /* 0x000fc40000000f00 */
[----:B------:R-:W-:Y:S02]  /*f0a0*/  MOV R4, R6 ;  /* 0x0000000600047202 */ /* 0x000fe40000000f00 */
        /* <DEDUP_REMOVED lines=8> */
[----:B------:R-:W-:Y:S02]  /*f130*/  MOV R2, 0xf160 ;  /* 0x0000f16000027802 */ /* 0x000fe40000000f00 */
[----:B------:R-:W-:-:S02]  /*f140*/  MOV R4, R5 ;  /* 0x0000000500047202 */ /* 0x000fc40000000f00 */
[----:B------:R-:W-:Y:S05]  /*f150*/  CALL.REL.NOINC `($__internal_0_$__cuda_sm70_shflsync_bfly_p) ;  /* 0x0000111000007944 */ /* 0x000fea0003c00000 */
[----:B------:R-:W-:Y:S01]  /*f160*/  FADD.FTZ R5, R5, R9 ;  /* 0x0000000905057221 */ /* 0x000fe20000010000 */
[----:B------:R-:W-:-:S02]  /*f170*/  MOV R4, R234 ;  /* 0x000000ea00047202 */ /* 0x000fc40000000f00 */
[----:B------:R-:W-:Y:S02]  /*f180*/  MOV R3, 0x2 ;  /* 0x0000000200037802 */ /* 0x000fe40000000f00 */
[----:B------:R-:W-:Y:S02]  /*f190*/  MOV R2, 0xf1b0 ;  /* 0x0000f1b000027802 */ /* 0x000fe40000000f00 */
[----:B------:R-:W-:Y:S05]  /*f1a0*/  CALL.REL.NOINC `($__internal_0_$__cuda_sm70_shflsync_bfly_p) ;  /* 0x000010c000007944 */ /* 0x000fea0003c00000 */
[----:B------:R-:W-:Y:S01]  /*f1b0*/  FADD.FTZ R4, R234, R9 ;  /* 0x00000009ea047221 */ /* 0x000fe20000010000 */
[----:B------:R-:W-:Y:S02]  /*f1c0*/  MOV R3, 0x1 ;  /* 0x0000000100037802 */ /* 0x000fe40000000f00 */
[----:B------:R-:W-:Y:S02]  /*f1d0*/  MOV R2, 0xf1f0 ;  /* 0x0000f1f000027802 */ /* 0x000fe40000000f00 */
[----:B------:R-:W-:Y:S05]  /*f1e0*/  CALL.REL.NOINC `($__internal_0_$__cuda_sm70_shflsync_bfly_p) ;  /* 0x0000108000007944 */ /* 0x000fea0003c00000 */
[----:B------:R-:W-:Y:S05]  /*f1f0*/  BRA `(.L_x_167) ;  /* 0xffff9d7000007947 */ /* 0x000fea000383ffff */
.L_x_85:
[----:B-1234-:R-:W-:Y:S01]  /*f200*/  IMAD.MOV.U32 R30, RZ, RZ, R10 ;  /* 0x000000ffff1e7224 */ /* 0x01efe200078e000a */
[----:B------:R-:W-:Y:S01]  /*f210*/  MOV R29, RZ ;  /* 0x000000ff001d7202 */ /* 0x000fe20000000f00 */
[----:B------:R-:W-:Y:S01]  /*f220*/  IMAD.MOV.U32 R3, RZ, RZ, 0x1c1f ;  /* 0x00001c1fff037424 */ /* 0x000fe200078e00ff */
[----:B------:R-:W-:Y:S02]  /*f230*/  MOV R2, 0xf250 ;  /* 0x0000f25000027802 */ /* 0x000fe40000000f00 */
[----:B------:R-:W-:Y:S05]  /*f240*/  CALL.REL.NOINC `($__internal_1_$__cuda_sm70_shflsync_idx_p) ;  /* 0x0000108000007944 */ /* 0x000fea0003c00000 */
[----:B------:R-:W-:Y:S01]  /*f250*/  MOV R5, R29 ;  /* 0x0000001d00057202 */ /* 0x000fe20000000f00 */
[----:B------:R-:W-:Y:S05]  /*f260*/  BRA `(.L_x_168) ;  /* 0xffffb6e000007947 */ /* 0x000fea000383ffff */
.L_x_86:
[----:B------:R-:W-:Y:S01]  /*f270*/  IMAD.MOV.U32 R30, RZ, RZ, R12 ;  /* 0x000000ffff1e7224 */ /* 0x000fe200078e000c */
[----:B------:R-:W-:Y:S01]  /*f280*/  MOV R29, RZ ;  /* 0x000000ff001d7202 */ /* 0x000fe20000000f00 */
[----:B------:R-:W-:Y:S01]  /*f290*/  IMAD.MOV.U32 R3, RZ, RZ, 0x1c1f ;  /* 0x00001c1fff037424 */ /* 0x000fe200078e00ff */
[----:B------:R-:W-:-:S02]  /*f2a0*/  MOV R2, 0xf2c0 ;  /* 0x0000f2c000027802 */ /* 0x000fc40000000f00 */
[----:B-12---:R-:W-:Y:S05]  /*f2b0*/  CALL.REL.NOINC `($__internal_1_$__cuda_sm70_shflsync_idx_p) ;  /* 0x0000101000007944 */ /* 0x006fea0003c00000 */
[----:B------:R-:W-:Y:S01]  /*f2c0*/  MOV R0, R29 ;  /* 0x0000001d00007202 */ /* 0x000fe20000000f00 */
[----:B------:R-:W-:Y:S05]  /*f2d0*/  BRA `(.L_x_169) ;  /* 0xffffb69000007947 */ /* 0x000fea000383ffff */
.L_x_89:
[----:B------:R-:W-:Y:S01]  /*f2e0*/  IMAD.MOV.U32 R30, RZ, RZ, R10 ;  /* 0x000000ffff1e7224 */ /* 0x000fe200078e000a */
[----:B------:R-:W-:Y:S01]  /*f2f0*/  MOV R29, 0x1 ;  /* 0x00000001001d7802 */ /* 0x000fe20000000f00 */
[----:B--2---:R-:W-:Y:S01]  /*f300*/  IMAD.MOV.U32 R3, RZ, RZ, 0x1c1f ;  /* 0x00001c1fff037424 */ /* 0x004fe200078e00ff */
[----:B------:R-:W-:-:S02]  /*f310*/  MOV R2, 0xf330 ;  /* 0x0000f33000027802 */ /* 0x000fc40000000f00 */
        /* <DEDUP_REMOVED lines=9> */
.L_x_92:
[----:B------:R-:W-:Y:S01]  /*f3b0*/  IMAD.MOV.U32 R30, RZ, RZ, R10 ;  /* 0x000000ffff1e7224 */ /* 0x000fe200078e000a */
[----:B------:R-:W-:Y:S01]  /*f3c0*/  MOV R29, 0x2 ;  /* 0x00000002001d7802 */ /* 0x000fe20000000f00 */
[----:B-1----:R-:W-:Y:S01]  /*f3d0*/  IMAD.MOV.U32 R3, RZ, RZ, 0x1c1f ;  /* 0x00001c1fff037424 */ /* 0x002fe200078e00ff */
[----:B------:R-:W-:Y:S02]  /*f3e0*/  MOV R2, 0xf400 ;  /* 0x0000f40000027802 */ /* 0x000fe40000000f00 */
[----:B--234-:R-:W-:Y:S05]  /*f3f0*/  CALL.REL.NOINC `($__internal_1_$__cuda_sm70_shflsync_idx_p) ;  /* 0x00000ed000007944 */ /* 0x01cfea0003c00000 */
[----:B------:R-:W-:Y:S01]  /*f400*/  MOV R5, R29 ;  /* 0x0000001d00057202 */ /* 0x000fe20000000f00 */
[----:B------:R-:W-:Y:S05]  /*f410*/  BRA `(.L_x_171) ;  /* 0xffffb83000007947 */ /* 0x000fea000383ffff */
.L_x_93:
[----:B------:R-:W-:Y:S01]  /*f420*/  IMAD.MOV.U32 R30, RZ, RZ, R12 ;  /* 0x000000ffff1e7224 */ /* 0x000fe200078e000c */
[----:B------:R-:W-:Y:S01]  /*f430*/  MOV R29, 0x2 ;  /* 0x00000002001d7802 */ /* 0x000fe20000000f00 */
[----:B------:R-:W-:Y:S01]  /*f440*/  IMAD.MOV.U32 R3, RZ, RZ, 0x1c1f ;  /* 0x00001c1fff037424 */ /* 0x000fe200078e00ff */
[----:B------:R-:W-:Y:S02]  /*f450*/  MOV R2, 0xf470 ;  /* 0x0000f47000027802 */ /* 0x000fe40000000f00 */
[----:B-1234-:R-:W-:Y:S05]  /*f460*/  CALL.REL.NOINC `($__internal_1_$__cuda_sm70_shflsync_idx_p) ;  /* 0x00000e6000007944 */ /* 0x01efea0003c00000 */
[----:B------:R-:W-:Y:S01]  /*f470*/  MOV R0, R29 ;  /* 0x0000001d00007202 */ /* 0x000fe20000000f00 */
[----:B------:R-:W-:Y:S05]  /*f480*/  BRA `(.L_x_172) ;  /* 0xffffb7e000007947 */ /* 0x000fea000383ffff */
.L_x_96:
[----:B------:R-:W-:Y:S01]  /*f490*/  IMAD.MOV.U32 R30, RZ, RZ, R10 ;  /* 0x000000ffff1e7224 */ /* 0x000fe200078e000a */
[----:B------:R-:W-:Y:S01]  /*f4a0*/  MOV R29, 0x3 ;  /* 0x00000003001d7802 */ /* 0x000fe20000000f00 */
[----:B-1----:R-:W-:Y:S01]  /*f4b0*/  IMAD.MOV.U32 R3, RZ, RZ, 0x1c1f ;  /* 0x00001c1fff037424 */ /* 0x002fe200078e00ff */
[----:B------:R-:W-:-:S02]  /*f4c0*/  MOV R2, 0xf4e0 ;  /* 0x0000f4e000027802 */ /* 0x000fc40000000f00 */
[----:B--234-:R-:W-:Y:S05]  /*f4d0*/  CALL.REL.NOINC `($__internal_1_$__cuda_sm70_shflsync_idx_p) ;  /* 0x00000df000007944 */ /* 0x01cfea0003c00000 */
        /* <DEDUP_REMOVED lines=8> */
.L_x_98:
[----:B------:R-:W-:Y:S01]  /*f560*/  IMAD.MOV.U32 R30, RZ, RZ, R5 ;  /* 0x000000ffff1e7224 */ /* 0x000fe200078e0005 */
[----:B------:R-:W-:Y:S01]  /*f570*/  MOV R29, RZ ;  /* 0x000000ff001d7202 */ /* 0x000fe20000000f00 */
[----:B------:R-:W-:Y:S01]  /*f580*/  IMAD.MOV.U32 R3, RZ, RZ, 0x1c1f ;  /* 0x00001c1fff037424 */ /* 0x000fe200078e00ff */
[----:B------:R-:W-:Y:S02]  /*f590*/  MOV R2, 0xf5b0 ;  /* 0x0000f5b000027802 */ /* 0x000fe40000000f00 */
[----:B------:R-:W-:Y:S05]  /*f5a0*/  CALL.REL.NOINC `($__internal_1_$__cuda_sm70_shflsync_idx_p) ;  /* 0x00000d2000007944 */ /* 0x000fea0003c00000 */
[----:B------:R-:W-:Y:S01]  /*f5b0*/  MOV R4, R29 ;  /* 0x0000001d00047202 */ /* 0x000fe20000000f00 */
[----:B------:R-:W-:Y:S05]  /*f5c0*/  BRA `(.L_x_174) ;  /* 0xffffbb6000007947 */ /* 0x000fea000383ffff */
.L_x_99:
[----:B------:R-:W-:Y:S01]  /*f5d0*/  IMAD.MOV.U32 R30, RZ, RZ, R12 ;  /* 0x000000ffff1e7224 */ /* 0x000fe200078e000c */
[----:B------:R-:W-:Y:S01]  /*f5e0*/  MOV R29, RZ ;  /* 0x000000ff001d7202 */ /* 0x000fe20000000f00 */
[----:B------:R-:W-:Y:S01]  /*f5f0*/  IMAD.MOV.U32 R3, RZ, RZ, 0x1c1f ;  /* 0x00001c1fff037424 */ /* 0x000fe200078e00ff */
[----:B------:R-:W-:Y:S02]  /*f600*/  MOV R2, 0xf620 ;  /* 0x0000f62000027802 */ /* 0x000fe40000000f00 */
[----:B-12---:R-:W-:Y:S05]  /*f610*/  CALL.REL.NOINC `($__internal_1_$__cuda_sm70_shflsync_idx_p) ;  /* 0x00000cb000007944 */ /* 0x006fea0003c00000 */
[----:B------:R-:W-:Y:S01]  /*f620*/  MOV R0, R29 ;  /* 0x0000001d00007202 */ /* 0x000fe20000000f00 */
[----:B------:R-:W-:Y:S05]  /*f630*/  BRA `(.L_x_175) ;  /* 0xffffbb1000007947 */ /* 0x000fea000383ffff */
.L_x_102:
        /* <DEDUP_REMOVED lines=13> */
.L_x_105:
[----:B------:R-:W-:Y:S01]  /*f710*/  IMAD.MOV.U32 R30, RZ, RZ, R5 ;  /* 0x000000ffff1e7224 */ /* 0x000fe200078e0005 */
[----:B------:R-:W-:Y:S01]  /*f720*/  MOV R29, 0x2 ;  /* 0x00000002001d7802 */ /* 0x000fe20000000f00 */
[----:B-1----:R-:W-:Y:S01]  /*f730*/  IMAD.MOV.U32 R3, RZ, RZ, 0x1c1f ;  /* 0x00001c1fff037424 */ /* 0x002fe200078e00ff */
[----:B------:R-:W-:Y:S02]  /*f740*/  MOV R2, 0xf760 ;  /* 0x0000f76000027802 */ /* 0x000fe40000000f00 */
[----:B--234-:R-:W-:Y:S05]  /*f750*/  CALL.REL.NOINC `($__internal_1_$__cuda_sm70_shflsync_idx_p) ;  /* 0x00000b7000007944 */ /* 0x01cfea0003c00000 */
[----:B------:R-:W-:Y:S01]  /*f760*/  MOV R4, R29 ;  /* 0x0000001d00047202 */ /* 0x000fe20000000f00 */
[----:B------:R-:W-:Y:S05]  /*f770*/  BRA `(.L_x_177) ;  /* 0xffffc38000007947 */ /* 0x000fea000383ffff */
.L_x_106:
[----:B------:R-:W-:Y:S01]  /*f780*/  IMAD.MOV.U32 R30, RZ, RZ, R12 ;  /* 0x000000ffff1e7224 */ /* 0x000fe200078e000c */
[----:B------:R-:W-:Y:S01]  /*f790*/  MOV R29, 0x2 ;  /* 0x00000002001d7802 */ /* 0x000fe20000000f00 */
[----:B------:R-:W-:Y:S01]  /*f7a0*/  IMAD.MOV.U32 R3, RZ, RZ, 0x1c1f ;  /* 0x00001c1fff037424 */ /* 0x000fe200078e00ff */
[----:B------:R-:W-:Y:S02]  /*f7b0*/  MOV R2, 0xf7d0 ;  /* 0x0000f7d000027802 */ /* 0x000fe40000000f00 */
[----:B-1234-:R-:W-:Y:S05]  /*f7c0*/  CALL.REL.NOINC `($__internal_1_$__cuda_sm70_shflsync_idx_p) ;  /* 0x00000b0000007944 */ /* 0x01efea0003c00000 */
[----:B------:R-:W-:Y:S01]  /*f7d0*/  MOV R0, R29 ;  /* 0x0000001d00007202 */ /* 0x000fe20000000f00 */
[----:B------:R-:W-:Y:S05]  /*f7e0*/  BRA `(.L_x_178) ;  /* 0xffffc33000007947 */ /* 0x000fea000383ffff */
.L_x_109:
        /* <DEDUP_REMOVED lines=13> */
.L_x_113:
[----:B------:R-:W-:Y:S01]  /*f8c0*/  IMAD.MOV.U32 R30, RZ, RZ, R5 ;  /* 0x000000ffff1e7224 */ /* 0x000fe200078e0005 */
[----:B------:R-:W-:Y:S01]  /*f8d0*/  MOV R29, RZ ;  /* 0x000000ff001d7202 */ /* 0x000fe20000000f00 */
[----:B------:R-:W-:Y:S01]  /*f8e0*/  IMAD.MOV.U32 R3, RZ, RZ, 0x1c1f ;  /* 0x00001c1fff037424 */ /* 0x000fe200078e00ff */
[----:B------:R-:W-:Y:S02]  /*f8f0*/  MOV R2, 0xf910 ;  /* 0x0000f91000027802 */ /* 0x000fe40000000f00 */
[----:B------:R-:W-:Y:S05]  /*f900*/  CALL.REL.NOINC `($__internal_1_$__cuda_sm70_shflsync_idx_p) ;  /* 0x000009c000007944 */ /* 0x000fea0003c00000 */
[----:B------:R-:W-:Y:S01]  /*f910*/  MOV R4, R29 ;  /* 0x0000001d00047202 */ /* 0x000fe20000000f00 */
[----:B------:R-:W-:Y:S05]  /*f920*/  BRA `(.L_x_180) ;  /* 0xffffd2e000007947 */ /* 0x000fea000383ffff */
.L_x_114:
[----:B------:R-:W-:Y:S01]  /*f930*/  IMAD.MOV.U32 R30, RZ, RZ, R12 ;  /* 0x000000ffff1e7224 */ /* 0x000fe200078e000c */
[----:B------:R-:W-:Y:S01]  /*f940*/  MOV R29, RZ ;  /* 0x000000ff001d7202 */ /* 0x000fe20000000f00 */
[----:B------:R-:W-:Y:S01]  /*f950*/  IMAD.MOV.U32 R3, RZ, RZ, 0x1c1f ;  /* 0x00001c1fff037424 */ /* 0x000fe200078e00ff */
[----:B------:R-:W-:Y:S02]  /*f960*/  MOV R2, 0xf980 ;  /* 0x0000f98000027802 */ /* 0x000fe40000000f00 */
[----:B-12---:R-:W-:Y:S05]  /*f970*/  CALL.REL.NOINC `($__internal_1_$__cuda_sm70_shflsync_idx_p) ;  /* 0x0000095000007944 */ /* 0x006fea0003c00000 */
[----:B------:R-:W-:Y:S01]  /*f980*/  MOV R0, R29 ;  /* 0x0000001d00007202 */ /* 0x000fe20000000f00 */
[----:B------:R-:W-:Y:S05]  /*f990*/  BRA `(.L_x_181) ;  /* 0xffffd29000007947 */ /* 0x000fea000383ffff */
.L_x_117:
        /* <DEDUP_REMOVED lines=13> */
.L_x_120:
[----:B------:R-:W-:Y:S01]  /*fa70*/  IMAD.MOV.U32 R30, RZ, RZ, R5 ;  /* 0x000000ffff1e7224 */ /* 0x000fe200078e0005 */
[----:B------:R-:W-:Y:S01]  /*fa80*/  MOV R29, 0x2 ;  /* 0x00000002001d7802 */ /* 0x000fe20000000f00 */
[----:B-1----:R-:W-:Y:S01]  /*fa90*/  IMAD.MOV.U32 R3, RZ, RZ, 0x1c1f ;  /* 0x00001c1fff037424 */ /* 0x002fe200078e00ff */
[----:B------:R-:W-:Y:S02]  /*faa0*/  MOV R2, 0xfac0 ;  /* 0x0000fac000027802 */ /* 0x000fe40000000f00 */
[----:B--234-:R-:W-:Y:S05]  /*fab0*/  CALL.REL.NOINC `($__internal_1_$__cuda_sm70_shflsync_idx_p) ;  /* 0x0000081000007944 */ /* 0x01cfea0003c00000 */
[----:B------:R-:W-:Y:S01]  /*fac0*/  MOV R4, R29 ;  /* 0x0000001d00047202 */ /* 0x000fe20000000f00 */
[----:B------:R-:W-:Y:S05]  /*fad0*/  BRA `(.L_x_183) ;  /* 0xffffd44000007947 */ /* 0x000fea000383ffff */
.L_x_121:
[----:B------:R-:W-:Y:S01]  /*fae0*/  IMAD.MOV.U32 R30, RZ, RZ, R12 ;  /* 0x000000ffff1e7224 */ /* 0x000fe200078e000c */
[----:B------:R-:W-:Y:S01]  /*faf0*/  MOV R29, 0x2 ;  /* 0x00000002001d7802 */ /* 0x000fe20000000f00 */
[----:B------:R-:W-:Y:S01]  /*fb00*/  IMAD.MOV.U32 R3, RZ, RZ, 0x1c1f ;  /* 0x00001c1fff037424 */ /* 0x000fe200078e00ff */
[----:B------:R-:W-:Y:S02]  /*fb10*/  MOV R2, 0xfb30 ;  /* 0x0000fb3000027802 */ /* 0x000fe40000000f00 */
[----:B-1234-:R-:W-:Y:S05]  /*fb20*/  CALL.REL.NOINC `($__internal_1_$__cuda_sm70_shflsync_idx_p) ;  /* 0x000007a000007944 */ /* 0x01efea0003c00000 */
[----:B------:R-:W-:Y:S01]  /*fb30*/  MOV R0, R29 ;  /* 0x0000001d00007202 */ /* 0x000fe20000000f00 */
[----:B------:R-:W-:Y:S05]  /*fb40*/  BRA `(.L_x_184) ;  /* 0xffffd3f000007947 */ /* 0x000fea000383ffff */
.L_x_124:
        /* <DEDUP_REMOVED lines=13> */
.L_x_126:
[----:B------:R-:W-:Y:S01]  /*fc20*/  IMAD.MOV.U32 R30, RZ, RZ, R28 ;  /* 0x000000ffff1e7224 */ /* 0x000fe200078e001c */
[----:B------:R-:W-:Y:S01]  /*fc30*/  MOV R29, RZ ;  /* 0x000000ff001d7202 */ /* 0x000fe20000000f00 */
[----:B------:R-:W-:Y:S01]  /*fc40*/  IMAD.MOV.U32 R3, RZ, RZ, 0x1f ;  /* 0x0000001fff037424 */ /* 0x000fe200078e00ff */
[----:B------:R-:W-:Y:S02]  /*fc50*/  MOV R2, 0xfc70 ;  /* 0x0000fc7000027802 */ /* 0x000fe40000000f00 */
[----:B------:R-:W-:Y:S05]  /*fc60*/  CALL.REL.NOINC `($__internal_1_$__cuda_sm70_shflsync_idx_p) ;  /* 0x0000066000007944 */ /* 0x000fea0003c00000 */
[----:B------:R-:W-:Y:S01]  /*fc70*/  MOV R9, R29 ;  /* 0x0000001d00097202 */ /* 0x000fe20000000f00 */
[----:B------:R-:W-:Y:S05]  /*fc80*/  BRA `(.L_x_186) ;  /* 0xffffd64000007947 */ /* 0x000fea000383ffff */
.L_x_127:
[----:B------:R-:W-:Y:S01]  /*fc90*/  IMAD.MOV.U32 R30, RZ, RZ, R28 ;  /* 0x000000ffff1e7224 */ /* 0x000fe200078e001c */
[----:B------:R-:W-:Y:S01]  /*fca0*/  MOV R29, 0x1 ;  /* 0x00000001001d7802 */ /* 0x000fe20000000f00 */
[----:B------:R-:W-:Y:S01]  /*fcb0*/  IMAD.MOV.U32 R3, RZ, RZ, 0x1f ;  /* 0x0000001fff037424 */ /* 0x000fe200078e00ff */
[----:B------:R-:W-:Y:S02]  /*fcc0*/  MOV R2, 0xfce0 ;  /* 0x0000fce000027802 */ /* 0x000fe40000000f00 */
[----:B-12---:R-:W-:Y:S05]  /*fcd0*/  CALL.REL.NOINC `($__internal_1_$__cuda_sm70_shflsync_idx_p) ;  /* 0x000005f000007944 */ /* 0x006fea0003c00000 */
[----:B------:R-:W-:Y:S01]  /*fce0*/  MOV R8, R29 ;  /* 0x0000001d00087202 */ /* 0x000fe20000000f00 */
[----:B------:R-:W-:Y:S05]  /*fcf0*/  BRA `(.L_x_187) ;  /* 0xffffd5f000007947 */ /* 0x000fea000383ffff */
.L_x_128:
[----:B------:R-:W-:Y:S02]  /*fd00*/  MOV R2, 0x1 ;  /* 0x0000000100027802 */ /* 0x000fe40000000f00 */
[----:B------:R-:W-:-:S02]  /*fd10*/  MOV R3, 0xfd30 ;  /* 0x0000fd3000037802 */ /* 0x000fc40000000f00 */
[----:B-1234-:R-:W-:Y:S05]  /*fd20*/  CALL.REL.NOINC `($__internal_2_$__cuda_sm70_shflsync_up_p) ;  /* 0x000005f000007944 */ /* 0x01efea0003c00000 */
[----:B------:R-:W-:Y:S05]  /*fd30*/  BRA `(.L_x_188) ;  /* 0xffffd6e000007947 */ /* 0x000fea000383ffff */
.L_x_129:
[----:B------:R-:W-:Y:S02]  /*fd40*/  MOV R2, 0x2 ;  /* 0x0000000200027802 */ /* 0x000fe40000000f00 */
[----:B------:R-:W-:-:S02]  /*fd50*/  MOV R3, 0xfd70 ;  /* 0x0000fd7000037802 */ /* 0x000fc40000000f00 */
[----:B--2-4-:R-:W-:Y:S05]  /*fd60*/  CALL.REL.NOINC `($__internal_2_$__cuda_sm70_shflsync_up_p) ;  /* 0x000005b000007944 */ /* 0x014fea0003c00000 */
        /* <DEDUP_REMOVED lines=24> */
.L_x_133:
[----:B------:R-:W-:Y:S02]  /*fef0*/  MOV R2, 0x1 ;  /* 0x0000000100027802 */ /* 0x000fe40000000f00 */
[----:B------:R-:W-:Y:S02]  /*ff00*/  MOV R3, 0xff20 ;  /* 0x0000ff2000037802 */ /* 0x000fe40000000f00 */
[----:B------:R-:W-:Y:S05]  /*ff10*/  CALL.REL.NOINC `($__internal_2_$__cuda_sm70_shflsync_up_p) ;  /* 0x0000040000007944 */ /* 0x000fea0003c00000 */
[----:B------:R-:W-:Y:S01]  /*ff20*/  MOV R2, R4 ;  /* 0x0000000400027202 */ /* 0x000fe20000000f00 */
[----:B------:R-:W-:Y:S05]  /*ff30*/  BRA `(.L_x_190) ;  /* 0xffffd74000007947 */ /* 0x000fea000383ffff */
.L_x_134:
        /* <DEDUP_REMOVED lines=27> */
.L_x_136:
[----:B------:R-:W-:Y:S02]  /*100f0*/  SEL R0, RZ, 0x1, P0 ;  /* 0x00000001ff007807 */ /* 0x000fe40000000000 */
[----:B------:R-:W-:Y:S02]  /*10100*/  MOV R2, 0x10120 ;  /* 0x0001012000027802 */ /* 0x000fe40000000f00 */
[----:B-1----:R-:W-:Y:S05]  /*10110*/  CALL.REL.NOINC `($__internal_3_$__cuda_sm70_votesync_ballot) ;  /* 0x0000027000007944 */ /* 0x002fea0003c00000 */
[----:B------:R-:W-:Y:S05]  /*10120*/  BRA `(.L_x_192) ;  /* 0xffffd6e000007947 */ /* 0x000fea000383ffff */
.L_x_137:
[----:B------:R-:W-:Y:S01]  /*10130*/  IMAD.MOV.U32 R30, RZ, RZ, R6 ;  /* 0x000000ffff1e7224 */ /* 0x000fe200078e0006 */
[----:B---3--:R-:W-:Y:S01]  /*10140*/  MOV R29, R11 ;  /* 0x0000000b001d7202 */ /* 0x008fe20000000f00 */
[----:B------:R-:W-:Y:S01]  /*10150*/  IMAD.MOV.U32 R3, RZ, RZ, 0x1f ;  /* 0x0000001fff037424 */ /* 0x000fe200078e00ff */
[----:B------:R-:W-:Y:S02]  /*10160*/  MOV R2, 0x10180 ;  /* 0x0001018000027802 */ /* 0x000fe40000000f00 */
[----:B-12---:R-:W-:Y:S05]  /*10170*/  CALL.REL.NOINC `($__internal_1_$__cuda_sm70_shflsync_idx_p) ;  /* 0x0000015000007944 */ /* 0x006fea0003c00000 */
[----:B------:R-:W-:Y:S01]  /*10180*/  IMAD.MOV.U32 R8, RZ, RZ, R29 ;  /* 0x000000ffff087224 */ /* 0x000fe200078e001d */
[----:B------:R-:W-:Y:S01]  /*10190*/  MOV R29, R11 ;  /* 0x0000000b001d7202 */ /* 0x000fe20000000f00 */
[----:B------:R-:W-:Y:S01]  /*101a0*/  IMAD.MOV.U32 R30, RZ, RZ, R7 ;  /* 0x000000ffff1e7224 */ /* 0x000fe200078e0007 */
[----:B------:R-:W-:Y:S02]  /*101b0*/  MOV R3, 0x1f ;  /* 0x0000001f00037802 */ /* 0x000fe40000000f00 */
[----:B------:R-:W-:-:S02]  /*101c0*/  MOV R2, 0x101e0 ;  /* 0x000101e000027802 */ /* 0x000fc40000000f00 */
[----:B------:R-:W-:Y:S05]  /*101d0*/  CALL.REL.NOINC `($__internal_1_$__cuda_sm70_shflsync_idx_p) ;  /* 0x000000f000007944 */ /* 0x000fea0003c00000 */
[----:B------:R-:W-:Y:S01]  /*101e0*/  MOV R7, R29 ;  /* 0x0000001d00077202 */ /* 0x000fe20000000f00 */
[----:B------:R-:W-:Y:S05]  /*101f0*/  BRA `(.L_x_193) ;  /* 0xffffd65000007947 */ /* 0x000fea000383ffff */
.L_x_140:
[----:B------:R-:W-:Y:S01]  /*10200*/  IMAD.MOV.U32 R30, RZ, RZ, R4 ;  /* 0x000000ffff1e7224 */ /* 0x000fe200078e0004 */
[----:B------:R-:W-:Y:S01]  /*10210*/  MOV R29, R0 ;  /* 0x00000000001d7202 */ /* 0x000fe20000000f00 */
[----:B------:R-:W-:Y:S01]  /*10220*/  IMAD.MOV.U32 R3, RZ, RZ, 0x1f ;  /* 0x0000001fff037424 */ /* 0x000fe200078e00ff */
[----:B------:R-:W-:-:S02]  /*10230*/  MOV R2, 0x10250 ;  /* 0x0001025000027802 */ /* 0x000fc40000000f00 */
[----:B-1-34-:R-:W-:Y:S05]  /*10240*/  CALL.REL.NOINC `($__internal_1_$__cuda_sm70_shflsync_idx_p) ;  /* 0x0000008000007944 */ /* 0x01afea0003c00000 */
[----:B------:R-:W-:Y:S01]  /*10250*/  MOV R12, R29 ;  /* 0x0000001d000c7202 */ /* 0x000fe20000000f00 */
[----:B------:R-:W-:Y:S05]  /*10260*/  BRA `(.L_x_139) ;  /* 0xffffd64000007947 */ /* 0x000fea000383ffff */
        .weak           $__internal_0_$__cuda_sm70_shflsync_bfly_p
        .type           $__internal_0_$__cuda_sm70_shflsync_bfly_p,@function
        .size           $__internal_0_$__cuda_sm70_shflsync_bfly_p,($__internal_1_$__cuda_sm70_shflsync_idx_p - $__internal_0_$__cuda_sm70_shflsync_bfly_p)
$__internal_0_$__cuda_sm70_shflsync_bfly_p:
[----:B------:R-:W-:Y:S02]  /*10270*/  MOV R9, 0x1f ;  /* 0x0000001f00097802 */ /* 0x000fe40000000f00 */
[----:B------:R-:W-:-:S04]  /*10280*/  MOV R36, 0xffffffff ;  /* 0xffffffff00247802 */ /* 0x000fc80000000f00 */
[----:B------:R-:W-:Y:S04]  /*10290*/  WARPSYNC R36 ;  /* 0x0000002400007348 */ /* 0x000fe80003800000 */
[----:B------:R1:W2:Y:S02]  /*102a0*/  SHFL.BFLY PT, R9, R4, R3, R9 ;  /* 0x0c00000304097389 */ /* 0x0002a400000e0009 */
[----:B-1----:R-:W-:-:S04]  /*102b0*/  MOV R3, 0x0 ;  /* 0x0000000000037802 */ /* 0x002fc80000000f00 */
[----:B--2---:R-:W-:Y:S05]  /*102c0*/  RET.REL.NODEC R2 `(_ZN7cutlass13device_kernelIN5flash19enable_sm80_to_sm89INS1_16FlashAttnFwdSm80INS1_25CollectiveMainloopFwdSm80ILi4ELi1ELb0EN4cute5tupleIJNS5_1CILi128EEENS7_ILi48EEENS7_ILi96EEEEEELi96ENS_6half_tEfNS_4arch4Sm80ELb0ELb0ELb1ELb1ELb1ELb0ELb1ELb1EEENS1_21CollectiveEpilogueFwdINS6_IJS8_SA_S9_EEENS6_IJNS7_ILi1EEESI_SI_EEESC_SE_Li128ELb1ELb1ELb1ELb0EEENS1_36VarlenDynamicPersistentTileSchedulerILi128ELi48ELi128ELi128ELb1ELb1ELb0ELb0ELb1ELb1EEEEEEEEEvNT_6ParamsE) ;  /* 0xfffefd3002007950 */ /* 0x004fea0003c3ffff */
        .weak           $__internal_1_$__cuda_sm70_shflsync_idx_p
        .type           $__internal_1_$__cuda_sm70_shflsync_idx_p,@function
        .size           $__internal_1_$__cuda_sm70_shflsync_idx_p,($__internal_2_$__cuda_sm70_shflsync_up_p - $__internal_1_$__cuda_sm70_shflsync_idx_p)
$__internal_1_$__cuda_sm70_shflsync_idx_p:
[----:B------:R-:W-:-:S04]  /*102d0*/  MOV R31, 0xffffffff ;  /* 0xffffffff001f7802 */ /* 0x000fc80000000f00 */
[----:B------:R-:W-:Y:S04]  /*102e0*/  WARPSYNC R31 ;  /* 0x0000001f00007348 */ /* 0x000fe80003800000 */
[----:B------:R1:W2:Y:S02]  /*102f0*/  SHFL.IDX PT, R29, R30, R29, R3 ;  /* 0x0000001d1e1d7389 */ /* 0x0002a400000e0003 */
[----:B-1----:R-:W-:-:S04]  /*10300*/  MOV R3, 0x0 ;  /* 0x0000000000037802 */ /* 0x002fc80000000f00 */
[----:B--2---:R-:W-:Y:S05]  /*10310*/  RET.REL.NODEC R2 `(_ZN7cutlass13device_kernelIN5flash19enable_sm80_to_sm89INS1_16FlashAttnFwdSm80INS1_25CollectiveMainloopFwdSm80ILi4ELi1ELb0EN4cute5tupleIJNS5_1CILi128EEENS7_ILi48EEENS7_ILi96EEEEEELi96ENS_6half_tEfNS_4arch4Sm80ELb0ELb0ELb1ELb1ELb1ELb0ELb1ELb1EEENS1_21CollectiveEpilogueFwdINS6_IJS8_SA_S9_EEENS6_IJNS7_ILi1EEESI_SI_EEESC_SE_Li128ELb1ELb1ELb1ELb0EEENS1_36VarlenDynamicPersistentTileSchedulerILi128ELi48ELi128ELi128ELb1ELb1ELb0ELb0ELb1ELb1EEEEEEEEEvNT_6ParamsE) ;  /* 0xfffefce002007950 */ /* 0x004fea0003c3ffff */
        .weak           $__internal_2_$__cuda_sm70_shflsync_up_p
        .type           $__internal_2_$__cuda_sm70_shflsync_up_p,@function
        .size           $__internal_2_$__cuda_sm70_shflsync_up_p,($__internal_3_$__cuda_sm70_votesync_ballot - $__internal_2_$__cuda_sm70_shflsync_up_p)
$__internal_2_$__cuda_sm70_shflsync_up_p:
[----:B------:R-:W-:Y:S02]  /*10320*/  IMAD.MOV.U32 R4, RZ, RZ, RZ ;  /* 0x000000ffff047224 */ /* 0x000fe400078e00ff */
[----:B------:R-:W-:-:S04]  /*10330*/  IMAD.MOV.U32 R10, RZ, RZ, -0x1 ;  /* 0xffffffffff0a7424 */ /* 0x000fc800078e00ff */
[----:B------:R-:W-:Y:S04]  /*10340*/  WARPSYNC R10 ;  /* 0x0000000a00007348 */ /* 0x000fe80003800000 */
[----:B------:R1:W2:Y:S02]  /*10350*/  SHFL.UP PT, R4, R0, R2, R4 ;  /* 0x0400000200047389 */ /* 0x0002a400000e0004 */
[----:B-1----:R-:W-:Y:S02]  /*10360*/  MOV R2, R3 ;  /* 0x0000000300027202 */ /* 0x002fe40000000f00 */
[----:B------:R-:W-:-:S04]  /*10370*/  MOV R3, 0x0 ;  /* 0x0000000000037802 */ /* 0x000fc80000000f00 */
[----:B--2---:R-:W-:Y:S05]  /*10380*/  RET.REL.NODEC R2 `(_ZN7cutlass13device_kernelIN5flash19enable_sm80_to_sm89INS1_16FlashAttnFwdSm80INS1_25CollectiveMainloopFwdSm80ILi4ELi1ELb0EN4cute5tupleIJNS5_1CILi128EEENS7_ILi48EEENS7_ILi96EEEEEELi96ENS_6half_tEfNS_4arch4Sm80ELb0ELb0ELb1ELb1ELb1ELb0ELb1ELb1EEENS1_21CollectiveEpilogueFwdINS6_IJS8_SA_S9_EEENS6_IJNS7_ILi1EEESI_SI_EEESC_SE_Li128ELb1ELb1ELb1ELb0EEENS1_36VarlenDynamicPersistentTileSchedulerILi128ELi48ELi128ELi128ELb1ELb1ELb0ELb0ELb1ELb1EEEEEEEEEvNT_6ParamsE) ;  /* 0xfffefc7002007950 */ /* 0x004fea0003c3ffff */
        .weak           $__internal_3_$__cuda_sm70_votesync_ballot
        .type           $__internal_3_$__cuda_sm70_votesync_ballot,@function
        .size           $__internal_3_$__cuda_sm70_votesync_ballot,(.L_x_1815 - $__internal_3_$__cuda_sm70_votesync_ballot)
$__internal_3_$__cuda_sm70_votesync_ballot:
[----:B------:R-:W-:Y:S01]  /*10390*/  ISETP.NE.U32.AND P0, PT, R0, 0x1, PT ;  /* 0x000000010000780c */ /* 0x000fe20003f05070 */
[----:B------:R-:W-:-:S04]  /*103a0*/  IMAD.MOV.U32 R3, RZ, RZ, -0x1 ;  /* 0xffffffffff037424 */ /* 0x000fc800078e00ff */
[----:B------:R-:W-:Y:S08]  /*103b0*/  WARPSYNC R3 ;  /* 0x0000000300007348 */ /* 0x000ff00003800000 */
[----:B------:R-:W-:-:S04]  /*103c0*/  VOTE.ANY R0, PT, !P0 ;  /* 0x0000000000007806 */ /* 0x000fc800040e0100 */
[----:B------:R-:W-:Y:S01]  /*103d0*/  LOP3.LUT R0, R0, R3, RZ, 0xc0, !PT ;  /* 0x0000000300007212 */ /* 0x000fe200078ec0ff */
[----:B------:R-:W-:-:S04]  /*103e0*/  IMAD.MOV.U32 R3, RZ, RZ, 0x0 ;  /* 0x00000000ff037424 */ /* 0x000fc800078e00ff */
[----:B------:R-:W-:Y:S05]  /*103f0*/  RET.REL.NODEC R2 `(_ZN7cutlass13device_kernelIN5flash19enable_sm80_to_sm89INS1_16FlashAttnFwdSm80INS1_25CollectiveMainloopFwdSm80ILi4ELi1ELb0EN4cute5tupleIJNS5_1CILi128EEENS7_ILi48EEENS7_ILi96EEEEEELi96ENS_6half_tEfNS_4arch4Sm80ELb0ELb0ELb1ELb1ELb1ELb0ELb1ELb1EEENS1_21CollectiveEpilogueFwdINS6_IJS8_SA_S9_EEENS6_IJNS7_ILi1EEESI_SI_EEESC_SE_Li128ELb1ELb1ELb1ELb0EEENS1_36VarlenDynamicPersistentTileSchedulerILi128ELi48ELi128ELi128ELb1ELb1ELb0ELb0ELb1ELb1EEEEEEEEEvNT_6ParamsE) ;  /* 0xfffefc0002007950 */ /* 0x000fea0003c3ffff */
.L_x_194:
        /* <DEDUP_REMOVED lines=16> */
.L_x_1815:


//--------------------- .text._ZN7cutlass13device_kernelIN5flash19enable_sm80_to_sm89INS1_16FlashAttnFwdSm80INS1_25CollectiveMainloopFwdSm80ILi4ELi1ELb0EN4cute5tupleIJNS5_1CILi128EEENS7_ILi48EEENS7_ILi96EEEEEELi96ENS_6half_tEfNS_4arch4Sm80ELb0ELb0ELb1ELb1ELb1ELb1ELb1ELb1EEENS1_21CollectiveEpilogueFwdINS6_IJS8_SA_S9_EEENS6_IJNS7_ILi1EEESI_SI_EEESC_SE_Li128ELb1ELb1ELb1ELb0EEENS1_36VarlenDynamicPersistentTileSchedulerILi128ELi48ELi128ELi128ELb1ELb1ELb0ELb0ELb1ELb1EEEEEEEEEvNT_6ParamsE --------------------------
	.section	.text._ZN7cutlass13device_kernelIN5flash19enable_sm80_to_sm89INS1_16FlashAttnFwdSm80INS1_25CollectiveMainloopFwdSm80ILi4ELi1ELb0EN4cute5tupleIJNS5_1CILi128EEENS7_ILi48EEENS7_ILi96EEEEEELi96ENS_6half_tEfNS_4arch4Sm80ELb0ELb0ELb1ELb1ELb1ELb1ELb1ELb1EEENS1_21CollectiveEpilogueFwdINS6_IJS8_SA_S9_EEENS6_IJNS7_ILi1EEESI_SI_EEESC_SE_Li128ELb1ELb1ELb1ELb0EEENS1_36VarlenDynamicPersistentTileSchedulerILi128ELi48ELi128ELi128ELb1ELb1ELb0ELb0ELb1ELb1EEEEEEEEEvNT_6ParamsE,"ax",@progbits
	.sectioninfo	@"SHI_REGISTERS=255"
	.align	128
.text._ZN7cutlass13device_kernelIN5flash19enable_sm80_to_sm89INS1_16FlashAttnFwdSm80INS1_25CollectiveMainloopFwdSm80ILi4ELi1ELb0EN4cute5tupleIJNS5_1CILi128EEENS7_ILi48EEENS7_ILi96EEEEEELi96ENS_6half_tEfNS_4arch4Sm80ELb0ELb0ELb1ELb1ELb1ELb1ELb1ELb1EEENS1_21CollectiveEpilogueFwdINS6_IJS8_SA_S9_EEENS6_IJNS7_ILi1EEESI_SI_EEESC_SE_Li128ELb1ELb1ELb1ELb0EEENS1_36VarlenDynamicPersistentTileSchedulerILi128ELi48ELi128ELi128ELb1ELb1ELb0ELb0ELb1ELb1EEEEEEEEEvNT_6ParamsE:
        .type           _ZN7cutlass13device_kernelIN5flash19enable_sm80_to_sm89INS1_16FlashAttnFwdSm80INS1_25CollectiveMainloopFwdSm80ILi4ELi1ELb0EN4cute5tupleIJNS5_1CILi128EEENS7_ILi48EEENS7_ILi96EEEEEELi96ENS_6half_tEfNS_4arch4Sm80ELb0ELb0ELb1ELb1ELb1ELb1ELb1ELb1EEENS1_21CollectiveEpilogueFwdINS6_IJS8_SA_S9_EEENS6_IJNS7_ILi1EEESI_SI_EEESC_SE_Li128ELb1ELb1ELb1ELb0EEENS1_36VarlenDynamicPersistentTileSchedulerILi128ELi48ELi128ELi128ELb1ELb1ELb0ELb0ELb1ELb1EEEEEEEEEvNT_6ParamsE,@function
        .size           _ZN7cutlass13device_kernelIN5flash19enable_sm80_to_sm89INS1_16FlashAttnFwdSm80INS1_25CollectiveMainloopFwdSm80ILi4ELi1ELb0EN4cute5tupleIJNS5_1CILi128EEENS7_ILi48EEENS7_ILi96EEEEEELi96ENS_6half_tEfNS_4arch4Sm80ELb0ELb0ELb1ELb1ELb1ELb1ELb1ELb1EEENS1_21CollectiveEpilogueFwdINS6_IJS8_SA_S9_EEENS6_IJNS7_ILi1EEESI_SI_EEESC_SE_Li128ELb1ELb1ELb1ELb0EEENS1_36VarlenDynamicPersistentTileSchedulerILi128ELi48ELi128ELi128ELb1ELb1ELb0ELb0ELb1ELb1EEEEEEEEEvNT_6ParamsE,(.L_x_1820 - _ZN7cutlass13device_kernelIN5flash19enable_sm80_to_sm89INS1_16FlashAttnFwdSm80INS1_25CollectiveMainloopFwdSm80ILi4ELi1ELb0EN4cute5tupleIJNS5_1CILi128EEENS7_ILi48EEENS7_ILi96EEEEEELi96ENS_6half_tEfNS_4arch4Sm80ELb0ELb0ELb1ELb1ELb1ELb1ELb1ELb1EEENS1_21CollectiveEpilogueFwdINS6_IJS8_SA_S9_EEENS6_IJNS7_ILi1EEESI_SI_EEESC_SE_Li128ELb1ELb1ELb1ELb0EEENS1_36VarlenDynamicPersistentTileSchedulerILi128ELi48ELi128ELi128ELb1ELb1ELb0ELb0ELb1ELb1EEEEEEEEEvNT_6ParamsE)
        .other          _ZN7cutlass13device_kernelIN5flash19enable_sm80_to_sm89INS1_16FlashAttnFwdSm80INS1_25CollectiveMainloopFwdSm80ILi4ELi1ELb0EN4cute5tupleIJNS5_1CILi128EEENS7_ILi48EEENS7_ILi96EEEEEELi96ENS_6half_tEfNS_4arch4Sm80ELb0ELb0ELb1ELb1ELb1ELb1ELb1ELb1EEENS1_21CollectiveEpilogueFwdINS6_IJS8_SA_S9_EEENS6_IJNS7_ILi1EEESI_SI_EEESC_SE_Li128ELb1ELb1ELb1ELb0EEENS1_36VarlenDynamicPersistentTileSchedulerILi128ELi48ELi128ELi128ELb1ELb1ELb0ELb0ELb1ELb1EEEEEEEEEvNT_6ParamsE,@"STO_CUDA_ENTRY STV_DEFAULT"
_ZN7cutlass13device_kernelIN5flash19enable_sm80_to_sm89INS1_16FlashAttnFwdSm80INS1_25CollectiveMainloopFwdSm80ILi4ELi1ELb0EN4cute5tupleIJNS5_1CILi128EEENS7_ILi48EEENS7_ILi96EEEEEELi96ENS_6half_tEfNS_4arch4Sm80ELb0ELb0ELb1ELb1ELb1ELb1ELb1ELb1EEENS1_21CollectiveEpilogueFwdINS6_IJS8_SA_S9_EEENS6_IJNS7_ILi1EEESI_SI_EEESC_SE_Li128ELb1ELb1ELb1ELb0EEENS1_36VarlenDynamicPersistentTileSchedulerILi128ELi48ELi128ELi128ELb1ELb1ELb0ELb0ELb1ELb1EEEEEEEEEvNT_6ParamsE:
        /* <DEDUP_REMOVED lines=10> */
[----:B-1----:R1:W-:Y:S04]  /*00a0*/  @P0 STL.64 [R1+0x50], R4 ;  /* 0x0000500401000387 */ /* 0x0023e80000100a00 */
        /* <DEDUP_REMOVED lines=43> */
.L_x_200:
        /* <DEDUP_REMOVED lines=17> */
.L_x_386:
        /* <DEDUP_REMOVED lines=16> */
.L_x_387:
[----:B--2---:R-:W-:-:S05]  /*0570*/  IMAD R0, R0, c[0x0][0x538], RZ ;  /* 0x00014e0000007a24 */ /* 0x004fca00078e02ff */
[----:B------:R-:W-:-:S04]  /*0580*/  IADD3 R6, R0, R6, RZ ;  /* 0x0000000600067210 */ /* 0x000fc80007ffe0ff */
[----:B------:R-:W-:-:S13]  /*0590*/  ISETP.GT.AND P0, PT, R6, UR4, PT ;  /* 0x0000000406007c0c */ /* 0x000fda000bf04270 */
[----:B-1----:R-:W-:Y:S05]  /*05a0*/  @!P0 BRA `(.L_x_200) ;  /* 0xfffffdb000008947 */ /* 0x002fea000383ffff */
.L_x_196:
[----:B------:R-:W-:-:S05]  /*05b0*/  IADD3 R12, -R0, R6, RZ ;  /* 0x00000006000c7210 */ /* 0x000fca0007ffe1ff */
[----:B------:R-:W-:-:S05]  /*05c0*/  IMAD R0, R4, c[0x0][0x538], R12 ;  /* 0x00014e0004007a24 */ /* 0x000fca00078e020c */
[----:B------:R-:W-:Y:S01]  /*05d0*/  ISETP.GT.AND P0, PT, R0, UR4, PT ;  /* 0x0000000400007c0c */ /* 0x000fe2000bf04270 */
[----:B------:R-:W-:-:S12]  /*05e0*/  BRA.DIV ~URZ, `(.L_x_201) ;  /* 0x000193427f007947 */ /* 0x000fd8000b800000 */
[----:B------:R-:W-:-:S04]  /*05f0*/  VOTE.ANY R5, PT, !P0 ;  /* 0x0000000000057806 */ /* 0x000fc800040e0100 */
.L_x_388:
[----:B------:R1:W2:Y:S01]  /*0600*/  POPC R13, R5 ;  /* 0x00000005000d7309 */ /* 0x0002a20000000000 */
[----:B------:R-:W-:Y:S05]  /*0610*/  BRA.DIV ~URZ, `(.L_x_202) ;  /* 0x000193627f007947 */ /* 0x000fea000b800000 */
[----:B--2---:R2:W3:Y:S01]  /*0620*/  SHFL.IDX PT, R11, R8, R13, 0x1f ;  /* 0x00001f0d080b7589 */ /* 0x0044e200000e0000 */
[----:B------:R-:W-:-:S03]  /*0630*/  MOV R6, RZ ;  /* 0x000000ff00067202 */ /* 0x000fc60000000f00 */
[----:B------:R2:W4:Y:S04]  /*0640*/  SHFL.IDX PT, R10, R7, R13, 0x1f ;  /* 0x00001f0d070a7589 */ /* 0x00052800000e0000 */
.L_x_389:
[----:B------:R-:W-:Y:S01]  /*0650*/  ISETP.NE.AND P0, PT, R5, RZ, PT ;  /* 0x000000ff0500720c */ /* 0x000fe20003f05270 */
[----:B------:R-:W-:-:S12]  /*0660*/  BSSY B0, `(.L_x_203) ;  /* 0x0000005000007945 */ /* 0x000fd80003800000 */
[----:B------:R-:W-:Y:S05]  /*0670*/  @!P0 BRA `(.L_x_204) ;  /* 0x0000003000008947 */ /* 0x000fea0003800000 */
[----:B------:R-:W-:Y:S01]  /*0680*/  IADD3 R3, R13, -0x1, RZ ;  /* 0xffffffff0d037810 */ /* 0x000fe20007ffe0ff */
[----:B------:R-:W-:Y:S05]  /*0690*/  BRA.DIV ~URZ, `(.L_x_205) ;  /* 0x000193c27f007947 */ /* 0x000fea000b800000 */
[----:B------:R1:W2:Y:S02]  /*06a0*/  SHFL.IDX PT, R6, R4, R3, 0x1f ;  /* 0x00001f0304067589 */ /* 0x0002a400000e0000 */
.L_x_204:
[----:B------:R-:W-:Y:S05]  /*06b0*/  BSYNC B0 ;  /* 0x0000000000007941 */ /* 0x000fea0003800000 */
.L_x_203:
[----:B---3--:R-:W-:Y:S01]  /*06c0*/  IABS R0, R11 ;  /* 0x0000000b00007213 */ /* 0x008fe20000000000 */
[----:B-12---:R-:W-:-:S04]  /*06d0*/  IMAD R4, R6, c[0x0][0x538], R12 ;  /* 0x00014e0006047a24 */ /* 0x006fc800078e020c */
[----:B------:R-:W-:Y:S01]  /*06e0*/  IMAD.MOV.U32 R5, RZ, RZ, R0 ;  /* 0x000000ffff057224 */ /* 0x000fe200078e0000 */
[----:B----4-:R-:W-:Y:S01]  /*06f0*/  IABS R0, R10 ;  /* 0x0000000a00007213 */ /* 0x010fe20000000000 */
[----:B------:R1:W-:Y:S01]  /*0700*/  STL [R1+0x50], R4 ;  /* 0x0000500401007387 */ /* 0x0003e20000100800 */
        /* <DEDUP_REMOVED lines=18> */
[----:B------:R-:W-:Y:S02]  /*0830*/  ISETP.GT.U32.AND P0, PT, R5, R0, PT ;  /* 0x000000000500720c */ /* 0x000fe40003f04070 */
[----:B-1----:R-:W-:-:S11]  /*0840*/  IADD3 R3, R3, 0xffffffe, RZ ;  /* 0x0ffffffe03037810 */ /* 0x002fd60007ffe0ff */
[----:B------:R-:W-:Y:S01]  /*0850*/  @!P0 IMAD.IADD R0, R0, 0x1, -R5 ;  /* 0x0000000100008824 */ /* 0x000fe200078e0a05 */
[----:B------:R-:W-:Y:S02]  /*0860*/  @!P0 IADD3 R2, R2, 0x1, RZ ;  /* 0x0000000102028810 */ /* 0x000fe40007ffe0ff */
[----:B------:R-:W-:Y:S01]  /*0870*/  ISETP.NE.AND P0, PT, R11, RZ, PT ;  /* 0x000000ff0b00720c */ /* 0x000fe20003f05270 */
[----:B------:R-:W1:Y:S01]  /*0880*/  F2I.FTZ.U32.TRUNC.NTZ R3, R3 ;  /* 0x0000000300037305 */ /* 0x000e62000021f000 */
[----:B------:R-:W-:Y:S02]  /*0890*/  ISETP.GE.U32.AND P2, PT, R0, R5, PT ;  /* 0x000000050000720c */ /* 0x000fe40003f46070 */
[----:B------:R-:W-:-:S04]  /*08a0*/  LOP3.LUT R0, R12, R11, RZ, 0x3c, !PT ;  /* 0x0000000b0c007212 */ /* 0x000fc800078e3cff */
[----:B------:R-:W-:-:S07]  /*08b0*/  ISETP.GE.AND P1, PT, R0, RZ, PT ;  /* 0x000000ff0000720c */ /* 0x000fce0003f26270 */
[----:B------:R-:W-:Y:S02]  /*08c0*/  @P2 IADD3 R2, R2, 0x1, RZ ;  /* 0x0000000102022810 */ /* 0x000fe40007ffe0ff */
[----:B-1----:R-:W-:-:S03]  /*08d0*/  IADD3 R0, RZ, -R3, RZ ;  /* 0x80000003ff007210 */ /* 0x002fc60007ffe0ff */
[----:B------:R-:W-:Y:S02]  /*08e0*/  IMAD.MOV.U32 R4, RZ, RZ, R2 ;  /* 0x000000ffff047224 */ /* 0x000fe400078e0002 */
[----:B------:R-:W-:Y:S01]  /*08f0*/  IMAD.MOV.U32 R2, RZ, RZ, R0 ;  /* 0x000000ffff027224 */ /* 0x000fe200078e0000 */
[----:B------:R-:W-:Y:S01]  /*0900*/  IABS R0, R10 ;  /* 0x0000000a00007213 */ /* 0x000fe20000000000 */
[----:B------:R-:W-:Y:S01]  /*0910*/  @!P1 IMAD.MOV R4, RZ, RZ, -R4 ;  /* 0x000000ffff049224 */ /* 0x000fe200078e0a04 */
[----:B------:R-:W-:Y:S01]  /*0920*/  @!P0 LOP3.LUT R4, RZ, R11, RZ, 0x33, !PT ;  /* 0x0000000bff048212 */ /* 0x000fe200078e33ff */
[----:B------:R-:W-:Y:S01]  /*0930*/  IMAD R5, R2, R7, RZ ;  /* 0x0000000702057224 */ /* 0x000fe200078e02ff */
[----:B------:R-:W-:Y:S01]  /*0940*/  MOV R2, RZ ;  /* 0x000000ff00027202 */ /* 0x000fe20000000f00 */
[----:B------:R-:W-:Y:S01]  /*0950*/  IMAD.MOV R6, RZ, RZ, -R0 ;  /* 0x000000ffff067224 */ /* 0x000fe200078e0a00 */
[----:B------:R-:W-:-:S03]  /*0960*/  IABS R8, R4 ;  /* 0x0000000400087213 */ /* 0x000fc60000000000 */
        /* <DEDUP_REMOVED lines=26> */
.L_x_197:
[----:B------:R-:W-:Y:S01]  /*0b10*/  MOV R0, UR4 ;  /* 0x0000000400007c02 */ /* 0x000fe20008000f00 */
[----:B------:R-:W-:Y:S04]  /*0b20*/  STL [R1+0x54], RZ ;  /* 0x000054ff01007387 */ /* 0x000fe80000100800 */
[----:B------:R-:W-:Y:S04]  /*0b30*/  STL [R1+0x58], RZ ;  /* 0x000058ff01007387 */ /* 0x000fe80000100800 */
[----:B------:R1:W-:Y:S02]  /*0b40*/  STL [R1+0x50], R0 ;  /* 0x0000500001007387 */ /* 0x0003e40000100800 */
[----:B-1----:R-:W-:-:S05]  /*0b50*/  MOV R0, c[0x0][0x53c] ;  /* 0x00014f0000007a02 */ /* 0x002fca0000000f00 */
[----:B------:R1:W-:Y:S02]  /*0b60*/  STL [R1+0x5c], R0 ;  /* 0x00005c0001007387 */ /* 0x0003e40000100800 */
.L_x_206:
[----:B-1----:R-:W2:Y:S04]  /*0b70*/  LDL R4, [R1+0x50] ;  /* 0x0000500001047983 */ /* 0x002ea80000100800 */
[----:B------:R-:W2:Y:S04]  /*0b80*/  LDL R5, [R1+0x54] ;  /* 0x0000540001057983 */ /* 0x000ea80000100800 */
[----:B------:R-:W2:Y:S04]  /*0b90*/  LDL R6, [R1+0x58] ;  /* 0x0000580001067983 */ /* 0x000ea80000100800 */
[----:B------:R-:W2:Y:S01]  /*0ba0*/  LDL R7, [R1+0x5c] ;  /* 0x00005c0001077983 */ /* 0x000ea20000100800 */
[----:B------:R-:W-:Y:S01]  /*0bb0*/  ISETP.NE.AND P0, PT, R14, RZ, PT ;  /* 0x000000ff0e00720c */ /* 0x000fe20003f05270 */
[----:B------:R-:W-:-:S12]  /*0bc0*/  WARPSYNC 0xffffffff ;  /* 0xffffffff00007948 */ /* 0x000fd80003800000 */
[----:B--2---:R1:W-:Y:S04]  /*0bd0*/  @!P0 STS.128 [0xc080], R4 ;  /* 0x00c08004ff008388 */ /* 0x0043e80000000c00 */
[----:B------:R-:W-:Y:S06]  /*0be0*/  BAR.ARV 0x5, 0x80 ;  /* 0x0142000000007b1d */ /* 0x000fec0000002000 */
.L_x_195:
[----:B------:R-:W2:Y:S02]  /*0bf0*/  LDL R0, [R1+0x5c] ;  /* 0x00005c0001007983 */ /* 0x000ea40000100800 */
[----:B--2---:R-:W-:-:S13]  /*0c00*/  ISETP.GE.AND P0, PT, R0, c[0x0][0x53c], PT ;  /* 0x00014f0000007a0c */ /* 0x004fda0003f06270 */
[----:B------:R-:W-:Y:S05]  /*0c10*/  @P0 EXIT ;  /* 0x000000000000094d */ /* 0x000fea0003800000 */
[----:B------:R-:W2:Y:S01]  /*0c20*/  S2R R12, SR_TID.X ;  /* 0x00000000000c7919 */ /* 0x000ea20000002100 */
[----:B------:R-:W-:Y:S02]  /*0c30*/  ULDC UR4, c[0x0][0x2ac] ;  /* 0x0000ab0000047ab9 */ /* 0x000fe40000000800 */
[----:B------:R-:W-:Y:S02]  /*0c40*/  ULDC UR6, c[0x0][0x1d0] ;  /* 0x0000740000067ab9 */ /* 0x000fe40000000800 */
[----:B------:R-:W-:Y:S01]  /*0c50*/  UIMAD UR6, UR4, UR6, URZ ;  /* 0x00000006040672a4 */ /* 0x000fe2000f8e023f */
[----:B--2---:R-:W-:Y:S02]  /*0c60*/  SHF.R.S32.HI R8, RZ, 0x1f, R12 ;  /* 0x0000001fff087819 */ /* 0x004fe4000001140c */
[-C--:B------:R-:W-:Y:S02]  /*0c70*/  LEA.HI R11, R12, R12.reuse, RZ, 0x1 ;  /* 0x0000000c0c0b7211 */ /* 0x080fe400078f08ff */
[----:B------:R-:W-:-:S02]  /*0c80*/  LEA.HI R3, R8, R12, RZ, 0x4 ;  /* 0x0000000c08037211 */ /* 0x000fc400078f20ff */
[----:B------:R-:W-:Y:S02]  /*0c90*/  SHF.R.S32.HI R112, RZ, 0x1, R11 ;  /* 0x00000001ff707819 */ /* 0x000fe4000001140b */
[----:B------:R-:W-:Y:S02]  /*0ca0*/  SHF.R.S32.HI R0, RZ, 0x4, R3 ;  /* 0x00000004ff007819 */ /* 0x000fe40000011403 */
[C---:B------:R-:W-:Y:S02]  /*0cb0*/  LOP3.LUT R2, R3.reuse, 0xfffffff0, RZ, 0xc0, !PT ;  /* 0xfffffff003027812 */ /* 0x040fe400078ec0ff */
[----:B-1----:R-:W-:Y:S02]  /*0cc0*/  LEA.HI R4, R3, R0, RZ, 0x1 ;  /* 0x0000000003047211 */ /* 0x002fe400078f08ff */
[----:B------:R-:W-:Y:S01]  /*0cd0*/  LEA.HI R5, R11, R112, RZ, 0x1 ;  /* 0x000000700b057211 */ /* 0x000fe200078f08ff */
[----:B------:R-:W-:Y:S01]  /*0ce0*/  IMAD.IADD R2, R12, 0x1, -R2 ;  /* 0x000000010c027824 */ /* 0x000fe200078e0a02 */
[----:B------:R-:W-:-:S02]  /*0cf0*/  LOP3.LUT R4, R4, 0xfffffffe, RZ, 0xc0, !PT ;  /* 0xfffffffe04047812 */ /* 0x000fc400078ec0ff */
[----:B------:R-:W-:Y:S02]  /*0d00*/  LOP3.LUT R3, R5, 0x7fffffe, RZ, 0xc0, !PT ;  /* 0x07fffffe05037812 */ /* 0x000fe400078ec0ff */
[----:B------:R-:W-:Y:S01]  /*0d10*/  LEA.HI R9, R2, R2, RZ, 0x1 ;  /* 0x0000000202097211 */ /* 0x000fe200078f08ff */
[----:B------:R-:W-:Y:S01]  /*0d20*/  IMAD.IADD R19, R0, 0x1, -R4 ;  /* 0x0000000100137824 */ /* 0x000fe200078e0a04 */
[----:B------:R-:W-:Y:S01]  /*0d30*/  SHF.R.S32.HI R5, RZ, 0x1f, R2 ;  /* 0x0000001fff057819 */ /* 0x000fe20000011402 */
[----:B------:R-:W-:Y:S01]  /*0d40*/  IMAD.IADD R3, R112, 0x1, -R3 ;  /* 0x0000000170037824 */ /* 0x000fe200078e0a03 */
[----:B------:R-:W-:Y:S02]  /*0d50*/  LOP3.LUT R4, R9, 0x7fffffe, RZ, 0xc0, !PT ;  /* 0x07fffffe09047812 */ /* 0x000fe400078ec0ff */
[-C--:B------:R-:W-:Y:S01]  /*0d60*/  LEA.HI R22, R8, R12.reuse, RZ, 0x3 ;  /* 0x0000000c08167211 */ /* 0x080fe200078f18ff */
[----:B------:R-:W-:Y:S01]  /*0d70*/  IMAD R0, R0, 0x8, R3 ;  /* 0x0000000800007824 */ /* 0x000fe200078e0203 */
[----:B------:R-:W-:Y:S01]  /*0d80*/  LEA.HI R13, R8, R12, RZ, 0x2 ;  /* 0x0000000c080d7211 */ /* 0x000fe200078f10ff */
[----:B------:R-:W-:Y:S01]  /*0d90*/  IMAD.IADD R14, R2, 0x1, -R4 ;  /* 0x00000001020e7824 */ /* 0x000fe200078e0a04 */
[----:B------:R-:W-:-:S02]  /*0da0*/  LEA.HI R18, R5, R2, RZ, 0x3 ;  /* 0x0000000205127211 */ /* 0x000fc400078f18ff */
[----:B------:R-:W-:Y:S02]  /*0db0*/  LOP3.LUT R3, R22, 0xfffffff8, RZ, 0xc0, !PT ;  /* 0xfffffff816037812 */ /* 0x000fe400078ec0ff */
[----:B------:R-:W-:Y:S02]  /*0dc0*/  SHF.R.S32.HI R2, RZ, 0x3, R22 ;  /* 0x00000003ff027819 */ /* 0x000fe40000011416 */
[C---:B------:R-:W-:Y:S01]  /*0dd0*/  LOP3.LUT R4, R13.reuse, 0xfffffffc, RZ, 0xc0, !PT ;  /* 0xfffffffc0d047812 */ /* 0x040fe200078ec0ff */
[----:B------:R-:W-:Y:S01]  /*0de0*/  IMAD.IADD R3, R12, 0x1, -R3 ;  /* 0x000000010c037824 */ /* 0x000fe200078e0a03 */
[----:B------:R-:W-:Y:S01]  /*0df0*/  SHF.R.S32.HI R247, RZ, 0x2, R13 ;  /* 0x00000002fff77819 */ /* 0x000fe2000001140d */
[----:B------:R-:W-:Y:S01]  /*0e00*/  IMAD.SHL.U32 R2, R2, 0x40, RZ ;  /* 0x0000004002027824 */ /* 0x000fe200078e00ff */
[----:B------:R-:W-:Y:S01]  /*0e10*/  LEA.HI R8, R8, R12, RZ, 0x5 ;  /* 0x0000000c08087211 */ /* 0x000fe200078f28ff */
[----:B------:R-:W-:Y:S01]  /*0e20*/  IMAD.IADD R24, R12, 0x1, -R4 ;  /* 0x000000010c187824 */ /* 0x000fe200078e0a04 */
[----:B------:R-:W-:-:S02]  /*0e30*/  LEA.HI R4, R13, R247, RZ, 0x1 ;  /* 0x000000f70d047211 */ /* 0x000fc400078f08ff */
[----:B------:R-:W-:Y:S01]  /*0e40*/  LEA.HI R10, R3, R3, RZ, 0x1 ;  /* 0x00000003030a7211 */ /* 0x000fe200078f08ff */
[----:B------:R-:W-:Y:S01]  /*0e50*/  IMAD.SHL.U32 R228, R24, 0x8, RZ ;  /* 0x0000000818e47824 */ /* 0x000fe200078e00ff */
[----:B------:R-:W-:Y:S02]  /*0e60*/  LOP3.LUT R2, R2, 0xc0, RZ, 0xc0, !PT ;  /* 0x000000c002027812 */ /* 0x000fe400078ec0ff */
[----:B------:R-:W-:Y:S02]  /*0e70*/  LOP3.LUT R4, R4, 0x7fffffe, RZ, 0xc0, !PT ;  /* 0x07fffffe04047812 */ /* 0x000fe400078ec0ff */
[----:B------:R-:W-:Y:S02]  /*0e80*/  LOP3.LUT R6, R10, 0x3fffffe, RZ, 0xc0, !PT ;  /* 0x03fffffe0a067812 */ /* 0x000fe400078ec0ff */
[----:B------:R-:W-:Y:S01]  /*0e90*/  SHF.R.U32.HI R5, RZ, 0x3, R2 ;  /* 0x00000003ff057819 */ /* 0x000fe20000011602 */
[----:B------:R-:W-:Y:S01]  /*0ea0*/  IMAD.IADD R4, R247, 0x1, -R4 ;  /* 0x00000001f7047824 */ /* 0x000fe200078e0a04 */
[----:B------:R-:W-:Y:S01]  /*0eb0*/  LOP3.LUT R2, R2, 0x18, R228, 0xf8, !PT ;  /* 0x0000001802027812 */ /* 0x000fe200078ef8e4 */
[----:B------:R-:W-:Y:S01]  /*0ec0*/  IMAD.IADD R21, R3, 0x1, -R6 ;  /* 0x0000000103157824 */ /* 0x000fe200078e0a06 */
[----:B------:R-:W-:-:S02]  /*0ed0*/  SHF.R.S32.HI R7, RZ, 0x5, R8 ;  /* 0x00000005ff077819 */ /* 0x000fc40000011408 */
[----:B------:R-:W-:Y:S02]  /*0ee0*/  LOP3.LUT R6, R2, R5, RZ, 0x3c, !PT ;  /* 0x0000000502067212 */ /* 0x000fe400078e3cff */
[----:B------:R-:W-:Y:S01]  /*0ef0*/  LOP3.LUT R2, R11, 0xfffffffe, RZ, 0xc0, !PT ;  /* 0xfffffffe0b027812 */ /* 0x000fe200078ec0ff */
[----:B------:R-:W-:Y:S01]  /*0f00*/  IMAD R3, R7, 0x8, R4 ;  /* 0x0000000807037824 */ /* 0x000fe200078e0204 */
[----:B------:R-:W-:Y:S02]  /*0f10*/  SHF.R.S32.HI R5, RZ, 0x1f, R8 ;  /* 0x0000001fff057819 */ /* 0x000fe40000011408 */
[----:B------:R-:W-:Y:S01]  /*0f20*/  LOP3.LUT R4, R8, 0xffffffe0, RZ, 0xc0, !PT ;  /* 0xffffffe008047812 */ /* 0x000fe200078ec0ff */
[----:B------:R-:W-:Y:S01]  /*0f30*/  IMAD.IADD R168, R12, 0x1, -R2 ;  /* 0x000000010ca87824 */ /* 0x000fe200078e0a02 */
[----:B------:R-:W-:Y:S01]  /*0f40*/  LEA.HI R2, R24, R24, RZ, 0x1 ;  /* 0x0000001818027211 */ /* 0x000fe200078f08ff */
[----:B------:R-:W-:Y:S01]  /*0f50*/  IMAD.U32 R248, R3, 0x20, R6 ;  /* 0x0000002003f87824 */ /* 0x000fe200078e0006 */
[----:B------:R-:W-:Y:S01]  /*0f60*/  LEA.HI R3, R5, R7, RZ, 0x2 ;  /* 0x0000000705037211 */ /* 0x000fe200078f10ff */
[----:B------:R-:W-:Y:S01]  /*0f70*/  IMAD.SHL.U32 R114, R168, 0x4, RZ ;  /* 0x00000004a8727824 */ /* 0x000fe200078e00ff */
[----:B------:R-:W-:Y:S01]  /*0f80*/  IADD3 R8, R112, 0x40, RZ ;  /* 0x0000004070087810 */ /* 0x000fe20007ffe0ff */
[----:B------:R-:W-:Y:S01]  /*0f90*/  IMAD.IADD R31, R12, 0x1, -R4 ;  /* 0x000000010c1f7824 */ /* 0x000fe200078e0a04 */
[----:B------:R-:W-:Y:S01]  /*0fa0*/  LOP3.LUT R4, R3, 0xffffffc, RZ, 0xc0, !PT ;  /* 0x0ffffffc03047812 */ /* 0x000fe200078ec0ff */
[----:B------:R-:W-:Y:S01]  /*0fb0*/  IMAD.SHL.U32 R104, R168, 0x8, RZ ;  /* 0x00000008a8687824 */ /* 0x000fe200078e00ff */
[C---:B------:R-:W-:Y:S01]  /*0fc0*/  LOP3.LUT R3, R2.reuse, 0x1ffffffe, RZ, 0xc0, !PT ;  /* 0x1ffffffe02037812 */ /* 0x040fe200078ec0ff */
[----:B------:R-:W-:Y:S01]  /*0fd0*/  IMAD.SHL.U32 R2, R2, 0x20, RZ ;  /* 0x0000002002027824 */ /* 0x000fe200078e00ff */
[----:B------:R-:W-:Y:S01]  /*0fe0*/  IADD3 R164, R114, 0x10, RZ ;  /* 0x0000001072a47810 */ /* 0x000fe20007ffe0ff */
[----:B------:R-:W-:Y:S01]  /*0ff0*/  IMAD.IADD R6, R7, 0x1, -R4 ;  /* 0x0000000107067824 */ /* 0x000fe200078e0a04 */
[----:B------:R-:W-:Y:S01]  /*1000*/  SHF.R.S32.HI R5, RZ, 0x1f, R31 ;  /* 0x0000001fff057819 */ /* 0x000fe2000001141f */
[----:B------:R-:W-:Y:S01]  /*1010*/  IMAD.IADD R4, R24, 0x1, -R3 ;  /* 0x0000000118047824 */ /* 0x000fe200078e0a03 */
[----:B------:R-:W-:Y:S01]  /*1020*/  LOP3.LUT R3, R2, 0xffffffc0, RZ, 0xc0, !PT ;  /* 0xffffffc002037812 */ /* 0x000fe200078ec0ff */
[----:B------:R-:W-:Y:S01]  /*1030*/  IMAD.IADD R2, R114, 0x1, R164 ;  /* 0x0000000172027824 */ /* 0x000fe200078e02a4 */
[----:B------:R-:W-:-:S02]  /*1040*/  LEA.HI R20, R5, R31, RZ, 0x2 ;  /* 0x0000001f05147211 */ /* 0x000fc400078f10ff */
[----:B------:R-:W-:Y:S01]  /*1050*/  IADD3 R113, R114, 0x20, RZ ;  /* 0x0000002072717810 */ /* 0x000fe20007ffe0ff */
[----:B------:R-:W-:Y:S01]  /*1060*/  IMAD R23, R4, 0x8, R3 ;  /* 0x0000000804177824 */ /* 0x000fe200078e0203 */
[----:B------:R-:W-:Y:S02]  /*1070*/  SHF.R.S32.HI R4, RZ, 0x1f, R8 ;  /* 0x0000001fff047819 */ /* 0x000fe40000011408 */
[----:B------:R-:W-:Y:S02]  /*1080*/  SHF.R.S32.HI R3, RZ, 0x1f, R2 ;  /* 0x0000001fff037819 */ /* 0x000fe40000011402 */
[----:B------:R-:W-:Y:S02]  /*1090*/  SHF.R.S32.HI R5, RZ, 0x2, R20 ;  /* 0x00000002ff057819 */ /* 0x000fe40000011414 */
[----:B------:R-:W-:Y:S02]  /*10a0*/  LEA.HI R4, R4, R8, RZ, 0x3 ;  /* 0x0000000804047211 */ /* 0x000fe400078f18ff */
[CC--:B------:R-:W-:Y:S01]  /*10b0*/  LEA.HI R15, R3.reuse, R2.reuse, RZ, 0x3 ;  /* 0x00000002030f7211 */ /* 0x0c0fe200078f18ff */
[----:B------:R-:W-:Y:S01]  /*10c0*/  IMAD R29, R6, 0x10, R5 ;  /* 0x00000010061d7824 */ /* 0x000fe200078e0205 */
[----:B------:R-:W-:Y:S01]  /*10d0*/  LEA.HI R16, R3, R2, RZ, 0x5 ;  /* 0x0000000203107211 */ /* 0x000fe200078f28ff */
[----:B------:R-:W-:Y:S01]  /*10e0*/  IMAD.IADD R2, R114, 0x1, R113 ;  /* 0x0000000172027824 */ /* 0x000fe200078e0271 */
[----:B------:R-:W-:Y:S01]  /*10f0*/  LEA.HI R12, R8, R8, RZ, 0x1 ;  /* 0x00000008080c7211 */ /* 0x000fe200078f08ff */
[----:B------:R-:W-:Y:S01]  /*1100*/  IMAD.SHL.U32 R4, R4, 0x20, RZ ;  /* 0x0000002004047824 */ /* 0x000fe200078e00ff */
[----:B------:R-:W-:Y:S01]  /*1110*/  SHF.R.S32.HI R5, RZ, 0x1f, R13 ;  /* 0x0000001fff057819 */ /* 0x000fe2000001140d */
[----:B------:R-:W-:Y:S01]  /*1120*/  STL [R1+0x128], R29 ;  /* 0x0001281d01007387 */ /* 0x000fe20000100800 */
[----:B------:R-:W-:-:S02]  /*1130*/  LOP3.LUT R6, R12, 0x7fffffe, RZ, 0xc0, !PT ;  /* 0x07fffffe0c067812 */ /* 0x000fc400078ec0ff */
[----:B------:R-:W-:Y:S02]  /*1140*/  SHF.R.S32.HI R3, RZ, 0x1f, R2 ;  /* 0x0000001fff037819 */ /* 0x000fe40000011402 */
[----:B------:R-:W-:Y:S01]  /*1150*/  LEA.HI R11, R5, R247, RZ, 0x3 ;  /* 0x000000f7050b7211 */ /* 0x000fe200078f18ff */
[----:B------:R-:W-:Y:S01]  /*1160*/  IMAD.IADD R6, R8, 0x1, -R6 ;  /* 0x0000000108067824 */ /* 0x000fe200078e0a06 */
[----:B------:R-:W-:Y:S01]  /*1170*/  LOP3.LUT R4, R4, 0xffffff00, RZ, 0xc0, !PT ;  /* 0xffffff0004047812 */ /* 0x000fe200078ec0ff */
[----:B------:R-:W-:Y:S01]  /*1180*/  IMAD.SHL.U32 R8, R7, 0x200, RZ ;  /* 0x0000020007087824 */ /* 0x000fe200078e00ff */
[CC--:B------:R-:W-:Y:S02]  /*1190*/  LEA.HI R252, R3.reuse, R2.reuse, RZ, 0x3 ;  /* 0x0000000203fc7211 */ /* 0x0c0fe400078f18ff */
[----:B------:R-:W-:Y:S01]  /*11a0*/  LEA.HI R17, R3, R2, RZ, 0x5 ;  /* 0x0000000203117211 */ /* 0x000fe200078f28ff */
[----:B------:R-:W-:Y:S01]  /*11b0*/  IMAD R25, R6, 0x20, R4 ;  /* 0x0000002006197824 */ /* 0x000fe200078e0204 */
[----:B------:R-:W-:-:S02]  /*11c0*/  LOP3.LUT R3, R11, 0xfffffff8, RZ, 0xc0, !PT ;  /* 0xfffffff80b037812 */ /* 0x000fc400078ec0ff */
[----:B------:R-:W-:Y:S02]  /*11d0*/  SHF.R.S32.HI R2, RZ, 0x1, R10 ;  /* 0x00000001ff027819 */ /* 0x000fe4000001140a */
[----:B------:R-:W-:Y:S01]  /*11e0*/  SHF.R.S32.HI R7, RZ, 0x1, R9 ;  /* 0x00000001ff077819 */ /* 0x000fe20000011409 */
[----:B------:R-:W-:Y:S01]  /*11f0*/  IMAD.IADD R6, R247, 0x1, -R3 ;  /* 0x00000001f7067824 */ /* 0x000fe200078e0a03 */
[----:B------:R-:W-:Y:S01]  /*1200*/  SHF.R.S32.HI R4, RZ, 0x1f, R9 ;  /* 0x0000001fff047819 */ /* 0x000fe20000011409 */
[C---:B------:R-:W-:Y:S01]  /*1210*/  IMAD.SHL.U32 R3, R2.reuse, 0x40, RZ ;  /* 0x0000004002037824 */ /* 0x040fe200078e00ff */
[----:B------:R-:W-:Y:S01]  /*1220*/  LOP3.LUT P3, RZ, R2, 0x2, RZ, 0xc0, !PT ;  /* 0x0000000202ff7812 */ /* 0x000fe2000786c0ff */
[----:B------:R-:W-:Y:S01]  /*1230*/  STL [R1+0xe0], R25 ;  /* 0x0000e01901007387 */ /* 0x000fe20000100800 */
[----:B------:R-:W-:Y:S01]  /*1240*/  LEA.HI R9, R4, R7, RZ, 0x2 ;  /* 0x0000000704097211 */ /* 0x000fe200078f10ff */
[----:B------:R-:W-:Y:S01]  /*1250*/  IMAD.SHL.U32 R4, R18, 0x20, RZ ;  /* 0x0000002012047824 */ /* 0x000fe200078e00ff */
[----:B------:R-:W-:-:S02]  /*1260*/  LOP3.LUT R3, R3, 0xc0, RZ, 0xc0, !PT ;  /* 0x000000c003037812 */ /* 0x000fc400078ec0ff */
[----:B------:R-:W-:Y:S02]  /*1270*/  LEA.HI R2, R6, R6, RZ, 0x1 ;  /* 0x0000000606027211 */ /* 0x000fe400078f08ff */
[----:B------:R-:W-:Y:S02]  /*1280*/  LOP3.LUT R10, R3, 0x8, R22, 0xf8, !PT ;  /* 0x00000008030a7812 */ /* 0x000fe400078ef816 */
[----:B------:R-:W-:Y:S02]  /*1290*/  SHF.R.U32.HI R3, RZ, 0x3, R3 ;  /* 0x00000003ff037819 */ /* 0x000fe40000011603 */
[----:B------:R-:W-:Y:S02]  /*12a0*/  LOP3.LUT R11, R9, 0xfffffffc, RZ, 0xc0, !PT ;  /* 0xfffffffc090b7812 */ /* 0x000fe400078ec0ff */
[----:B------:R-:W-:Y:S02]  /*12b0*/  LOP3.LUT R10, R10, R3, RZ, 0x3c, !PT ;  /* 0x000000030a0a7212 */ /* 0x000fe400078e3cff */
[----:B------:R-:W-:Y:S01]  /*12c0*/  LEA.HI R3, R5, R247, RZ, 0x2 ;  /* 0x000000f705037211 */ /* 0x000fe200078f10ff */
[----:B------:R-:W-:Y:S01]  /*12d0*/  IMAD R5, R24, 0x2, R8 ;  /* 0x0000000218057824 */ /* 0x000fe200078e0208 */
[----:B------:R-:W-:Y:S01]  /*12e0*/  LOP3.LUT R9, R2, 0x3fffffe, RZ, 0xc0, !PT ;  /* 0x03fffffe02097812 */ /* 0x000fe200078ec0ff */
[----:B------:R-:W-:Y:S01]  /*12f0*/  IMAD.IADD R11, R7, 0x1, -R11 ;  /* 0x00000001070b7824 */ /* 0x000fe200078e0a0b */
[----:B------:R-:W-:Y:S01]  /*1300*/  LOP3.LUT R3, R3, 0xfffffffc, RZ, 0xc0, !PT ;  /* 0xfffffffc03037812 */ /* 0x000fe200078ec0ff */
[----:B------:R-:W-:Y:S01]  /*1310*/  IMAD.SHL.U32 R7, R0, 0x20, RZ ;  /* 0x0000002000077824 */ /* 0x000fe200078e00ff */
[----:B------:R-:W-:Y:S01]  /*1320*/  LOP3.LUT R4, R4, 0xffffff00, RZ, 0xc0, !PT ;  /* 0xffffff0004047812 */ /* 0x000fe200078ec0ff */
[----:B------:R-:W-:Y:S01]  /*1330*/  IMAD.IADD R9, R6, 0x1, -R9 ;  /* 0x0000000106097824 */ /* 0x000fe200078e0a09 */
[----:B------:R-:W-:Y:S01]  /*1340*/  SHF.R.S32.HI R2, RZ, 0x1, R2 ;  /* 0x00000001ff027819 */ /* 0x000fe20000011402 */
[----:B------:R-:W-:Y:S01]  /*1350*/  IMAD.IADD R3, R247, 0x1, -R3 ;  /* 0x00000001f7037824 */ /* 0x000fe200078e0a03 */
[----:B------:R-:W-:Y:S01]  /*1360*/  LOP3.LUT P4, RZ, R11, 0x2, RZ, 0xc0, !PT ;  /* 0x000000020bff7812 */ /* 0x000fe2000788c0ff */
[----:B------:R-:W-:Y:S01]  /*1370*/  IMAD.IADD R6, R4, 0x1, R8 ;  /* 0x0000000104067824 */ /* 0x000fe200078e0208 */
[----:B------:R-:W-:Y:S01]  /*1380*/  LOP3.LUT P1, RZ, R2, 0x2, RZ, 0xc0, !PT ;  /* 0x0000000202ff7812 */ /* 0x000fe2000782c0ff */
[C---:B------:R-:W-:Y:S01]  /*1390*/  IMAD R13, R14.reuse, 0x20, R4 ;  /* 0x000000200e0d7824 */ /* 0x040fe200078e0204 */
[----:B------:R-:W-:Y:S01]  /*13a0*/  SHF.R.S32.HI R4, RZ, 0x1, R12 ;  /* 0x00000001ff047819 */ /* 0x000fe2000001140c */
[----:B------:R-:W-:Y:S01]  /*13b0*/  IMAD R14, R14, 0x20, R6 ;  /* 0x000000200e0e7824 */ /* 0x000fe200078e0206 */
[C---:B------:R-:W-:Y:S01]  /*13c0*/  LOP3.LUT P0, RZ, R3.reuse, 0x2, RZ, 0xc0, !PT ;  /* 0x0000000203ff7812 */ /* 0x040fe2000780c0ff */
[----:B------:R-:W-:Y:S01]  /*13d0*/  IMAD.SHL.U32 R3, R3, 0x40, RZ ;  /* 0x0000004003037824 */ /* 0x000fe200078e00ff */
[----:B------:R-:W-:Y:S01]  /*13e0*/  LOP3.LUT R6, R2, 0x1, RZ, 0xc0, !PT ;  /* 0x0000000102067812 */ /* 0x000fe200078ec0ff */
[----:B------:R-:W-:Y:S01]  /*13f0*/  IMAD.SHL.U32 R4, R4, 0x40, RZ ;  /* 0x0000004004047824 */ /* 0x000fe200078e00ff */
[----:B------:R-:W-:Y:S01]  /*1400*/  IADD3 R246, R104, 0x30, RZ ;  /* 0x0000003068f67810 */ /* 0x000fe20007ffe0ff */
[----:B------:R-:W-:Y:S01]  /*1410*/  IMAD.SHL.U32 R0, R2, 0x40, RZ ;  /* 0x0000004002007824 */ /* 0x000fe200078e00ff */
[----:B------:R-:W-:Y:S01]  /*1420*/  LOP3.LUT R28, R3, 0xc0, RZ, 0xc0, !PT ;  /* 0x000000c0031c7812 */ /* 0x000fe200078ec0ff */
[----:B------:R-:W-:Y:S01]  /*1430*/  IMAD R9, R9, 0x20, R5 ;  /* 0x0000002009097824 */ /* 0x000fe200078e0205 */
[----:B------:R-:W-:Y:S01]  /*1440*/  LOP3.LUT R30, R4, 0xc0, RZ, 0xc0, !PT ;  /* 0x000000c0041e7812 */ /* 0x000fe200078ec0ff */
[----:B------:R-:W-:Y:S01]  /*1450*/  IMAD.SHL.U32 R2, R16, 0x80, RZ ;  /* 0x0000008010027824 */ /* 0x000fe200078e00ff */
[----:B------:R-:W-:Y:S01]  /*1460*/  SHF.R.U32.HI R26, RZ, 0x3, R28 ;  /* 0x00000003ff1a7819 */ /* 0x000fe2000001161c */
[----:B------:R-:W-:Y:S01]  /*1470*/  IMAD R8, R19, 0x8, R21 ;  /* 0x0000000813087824 */ /* 0x000fe200078e0215 */
[----:B------:R-:W-:Y:S01]  /*1480*/  LOP3.LUT R3, R28, 0x18, R15, 0xf8, !PT ;  /* 0x000000181c037812 */ /* 0x000fe200078ef80f */
[----:B------:R-:W-:Y:S01]  /*1490*/  STL [R1+0xd8], R30 ;  /* 0x0000d81e01007387 */ /* 0x000fe20000100800 */
[----:B------:R-:W-:-:S02]  /*14a0*/  SHF.R.U32.HI R27, RZ, 0x3, R30 ;  /* 0x00000003ff1b7819 */ /* 0x000fc4000001161e */
[----:B------:R-:W-:Y:S01]  /*14b0*/  LOP3.LUT R5, R30, 0x18, R15, 0xf8, !PT ;  /* 0x000000181e057812 */ /* 0x000fe200078ef80f */
[----:B------:R-:W-:Y:S01]  /*14c0*/  STL [R1+0x4], R28 ;  /* 0x0000041c01007387 */ /* 0x000fe20000100800 */
[----:B------:R-:W-:Y:S02]  /*14d0*/  LOP3.LUT R4, R3, R26, RZ, 0x3c, !PT ;  /* 0x0000001a03047212 */ /* 0x000fe400078e3cff */
[----:B------:R-:W-:Y:S01]  /*14e0*/  LOP3.LUT R2, R2, 0xfffff000, RZ, 0xc0, !PT ;  /* 0xfffff00002027812 */ /* 0x000fe200078ec0ff */
[----:B------:R-:W-:Y:S01]  /*14f0*/  STL [R1+0xdc], R27 ;  /* 0x0000dc1b01007387 */ /* 0x000fe20000100800 */
[----:B------:R-:W-:Y:S02]  /*1500*/  LOP3.LUT R3, R5, R27, RZ, 0x3c, !PT ;  /* 0x0000001b05037212 */ /* 0x000fe400078e3cff */
[----:B------:R-:W-:Y:S01]  /*1510*/  ISETP.NE.U32.AND P2, PT, R6, 0x1, PT ;  /* 0x000000010600780c */ /* 0x000fe20003f45070 */
[----:B------:R-:W-:Y:S01]  /*1520*/  STL [R1+0x8], R26 ;  /* 0x0000081a01007387 */ /* 0x000fe20000100800 */
[----:B------:R-:W-:Y:S01]  /*1530*/  LOP3.LUT R6, R0, 0xc0, RZ, 0xc0, !PT ;  /* 0x000000c000067812 */ /* 0x000fe200078ec0ff */
[----:B------:R-:W-:Y:S01]  /*1540*/  IMAD.U32 R0, R8, 0x20, R10 ;  /* 0x0000002008007824 */ /* 0x000fe200078e000a */
[----:B------:R-:W-:Y:S01]  /*1550*/  IADD3 R16, R3, R25, R2 ;  /* 0x0000001903107210 */ /* 0x000fe20007ffe002 */
[----:B------:R-:W-:Y:S01]  /*1560*/  IMAD.SHL.U32 R3, R11, 0x40, RZ ;  /* 0x000000400b037824 */ /* 0x000fe200078e00ff */
[----:B------:R-:W-:-:S02]  /*1570*/  LEA.HI R5, R6, R6, RZ, 0x1d ;  /* 0x0000000606057211 */ /* 0x000fc400078fe8ff */
[----:B------:R-:W-:Y:S01]  /*1580*/  IADD3 R18, R4, R2, R7 ;  /* 0x0000000204127210 */ /* 0x000fe20007ffe007 */
[----:B------:R-:W-:Y:S01]  /*1590*/  IMAD.SHL.U32 R4, R19, 0x8, RZ ;  /* 0x0000000813047824 */ /* 0x000fe200078e00ff */
[----:B------:R-:W-:Y:S01]  /*15a0*/  LOP3.LUT R3, R3, 0xc0, RZ, 0xc0, !PT ;  /* 0x000000c003037812 */ /* 0x000fe200078ec0ff */
[----:B------:R-:W-:Y:S01]  /*15b0*/  IMAD.SHL.U32 R2, R17, 0x80, RZ ;  /* 0x0000008011027824 */ /* 0x000fe200078e00ff */
[----:B------:R-:W-:Y:S01]  /*15c0*/  LOP3.LUT R8, R30, 0x18, R252, 0xf8, !PT ;  /* 0x000000181e087812 */ /* 0x000fe200078ef8fc */
[----:B------:R-:W-:Y:S01]  /*15d0*/  IMAD.IADD R9, R5, 0x1, R9 ;  /* 0x0000000105097824 */ /* 0x000fe200078e0209 */
[----:B------:R-:W-:Y:S02]  /*15e0*/  LOP3.LUT R6, R3, 0x8, R4, 0xf8, !PT ;  /* 0x0000000803067812 */ /* 0x000fe400078ef804 */
[----:B------:R-:W-:Y:S01]  /*15f0*/  LOP3.LUT R5, R28, 0x18, R252, 0xf8, !PT ;  /* 0x000000181c057812 */ /* 0x000fe200078ef8fc */
[----:B------:R-:W-:Y:S01]  /*1600*/  IMAD.SHL.U32 R24, R9, 0x2, RZ ;  /* 0x0000000209187824 */ /* 0x000fe200078e00ff */
[----:B------:R-:W-:-:S02]  /*1610*/  LOP3.LUT R2, R2, 0xfffff000, RZ, 0xc0, !PT ;  /* 0xfffff00002027812 */ /* 0x000fc400078ec0ff */
[----:B------:R-:W-:Y:S02]  /*1620*/  SHF.R.U32.HI R3, RZ, 0x3, R3 ;  /* 0x00000003ff037819 */ /* 0x000fe40000011603 */
[----:B------:R-:W-:Y:S01]  /*1630*/  LOP3.LUT R4, R8, R27, RZ, 0x3c, !PT ;  /* 0x0000001b08047212 */ /* 0x000fe200078e3cff */
[----:B------:R-:W-:Y:S01]  /*1640*/  STL [R1+0x60], R24 ;  /* 0x0000601801007387 */ /* 0x000fe20000100800 */
[----:B------:R-:W-:Y:S02]  /*1650*/  LOP3.LUT R5, R5, R26, RZ, 0x3c, !PT ;  /* 0x0000001a05057212 */ /* 0x000fe400078e3cff */
[----:B------:R-:W-:Y:S02]  /*1660*/  LOP3.LUT R3, R6, R3, RZ, 0x3c, !PT ;  /* 0x0000000306037212 */ /* 0x000fe400078e3cff */
[----:B------:R-:W-:Y:S02]  /*1670*/  IADD3 R11, R4, R25, R2 ;  /* 0x00000019040b7210 */ /* 0x000fe40007ffe002 */
[----:B------:R-:W-:-:S02]  /*1680*/  IADD3 R4, R24, 0x80, RZ ;  /* 0x0000008018047810 */ /* 0x000fc40007ffe0ff */
[----:B------:R-:W-:Y:S01]  /*1690*/  IADD3 R12, R5, R2, R7 ;  /* 0x00000002050c7210 */ /* 0x000fe20007ffe007 */
[C---:B------:R-:W-:Y:S01]  /*16a0*/  IMAD.IADD R2, R3.reuse, 0x1, R14 ;  /* 0x0000000103027824 */ /* 0x040fe200078e020e */
[----:B------:R-:W-:Y:S01]  /*16b0*/  IADD3 R22, R24, 0x70, RZ ;  /* 0x0000007018167810 */ /* 0x000fe20007ffe0ff */
[----:B------:R-:W-:Y:S01]  /*16c0*/  IMAD.IADD R3, R3, 0x1, R13 ;  /* 0x0000000103037824 */ /* 0x000fe200078e020d */
[----:B------:R-:W-:Y:S01]  /*16d0*/  @P2 IADD3 R22, R4, 0x10, RZ ;  /* 0x0000001004162810 */ /* 0x000fe20007ffe0ff */
[----:B------:R-:W-:Y:S01]  /*16e0*/  IMAD.MOV.U32 R13, RZ, RZ, 0x20 ;  /* 0x00000020ff0d7424 */ /* 0x000fe200078e00ff */
[----:B------:R-:W-:Y:S02]  /*16f0*/  IADD3 R245, R104, 0x40, RZ ;  /* 0x0000004068f57810 */ /* 0x000fe40007ffe0ff */
[----:B------:R-:W-:Y:S01]  /*1700*/  SHF.R.S32.HI R14, RZ, 0x1f, R246 ;  /* 0x0000001fff0e7819 */ /* 0x000fe200000114f6 */
[----:B------:R-:W-:Y:S01]  /*1710*/  STL [R1+0x64], R22 ;  /* 0x0000641601007387 */ /* 0x000fe20000100800 */
[----:B------:R-:W-:-:S02]  /*1720*/  IADD3 R167, R114, 0x8, RZ ;  /* 0x0000000872a77810 */ /* 0x000fc40007ffe0ff */
[----:B------:R-:W-:Y:S01]  /*1730*/  IADD3 R244, R104, 0x50, RZ ;  /* 0x0000005068f47810 */ /* 0x000fe20007ffe0ff */
[----:B------:R1:W-:Y:S01]  /*1740*/  STL [R1+0x14], R14 ;  /* 0x0000140e01007387 */ /* 0x0003e20000100800 */
[----:B------:R-:W-:Y:S02]  /*1750*/  SHF.R.S32.HI R17, RZ, 0x1f, R245 ;  /* 0x0000001fff117819 */ /* 0x000fe400000114f5 */
[----:B------:R-:W-:Y:S02]  /*1760*/  SHF.R.S32.HI R10, RZ, 0x1f, R244 ;  /* 0x0000001fff0a7819 */ /* 0x000fe400000114f4 */
[C---:B------:R-:W-:Y:S01]  /*1770*/  IADD3 R166, R114.reuse, 0x18, RZ ;  /* 0x0000001872a67810 */ /* 0x040fe20007ffe0ff */
[----:B------:R2:W-:Y:S01]  /*1780*/  STL [R1+0x10], R17 ;  /* 0x0000101101007387 */ /* 0x0005e20000100800 */
[----:B------:R-:W-:Y:S02]  /*1790*/  IADD3 R165, R114, 0x28, RZ ;  /* 0x0000002872a57810 */ /* 0x000fe40007ffe0ff */
[----:B------:R-:W-:Y:S01]  /*17a0*/  SHF.R.S32.HI R9, RZ, 0x1f, R167 ;  /* 0x0000001fff097819 */ /* 0x000fe200000114a7 */
[----:B------:R3:W-:Y:S01]  /*17b0*/  STL [R1+0xc], R10 ;  /* 0x00000c0a01007387 */ /* 0x0007e20000100800 */
[----:B------:R-:W-:-:S02]  /*17c0*/  SHF.R.S32.HI R8, RZ, 0x1f, R164 ;  /* 0x0000001fff087819 */ /* 0x000fc400000114a4 */
[----:B------:R-:W-:Y:S02]  /*17d0*/  SHF.R.S32.HI R6, RZ, 0x1f, R166 ;  /* 0x0000001fff067819 */ /* 0x000fe400000114a6 */
[----:B------:R-:W-:Y:S02]  /*17e0*/  SHF.R.S32.HI R5, RZ, 0x1f, R113 ;  /* 0x0000001fff057819 */ /* 0x000fe40000011471 */
[----:B------:R-:W-:Y:S02]  /*17f0*/  SHF.R.S32.HI R4, RZ, 0x1f, R165 ;  /* 0x0000001fff047819 */ /* 0x000fe400000114a5 */
[----:B------:R-:W-:Y:S02]  /*1800*/  LEA R169, R0, 0x3c80, 0x1 ;  /* 0x00003c8000a97811 */ /* 0x000fe400078e08ff */
[----:B------:R-:W-:Y:S02]  /*1810*/  LEA R0, R18, 0x6080, 0x1 ;  /* 0x0000608012007811 */ /* 0x000fe400078e08ff */
[----:B------:R-:W-:Y:S01]  /*1820*/  IADD3 R198, R169, 0x20, RZ ;  /* 0x00000020a9c67810 */ /* 0x000fe20007ffe0ff */
[----:B-1----:R-:W-:Y:S01]  /*1830*/  IMAD.SHL.U32 R14, R167, 0x2, RZ ;  /* 0x00000002a70e7824 */ /* 0x002fe200078e00ff */
[----:B------:R-:W-:-:S02]  /*1840*/  LEA R196, R2, 0x6080, 0x1 ;  /* 0x0000608002c47811 */ /* 0x000fc400078e08ff */
[----:B------:R-:W-:Y:S02]  /*1850*/  LEA R170, R3, 0x1880, 0x1 ;  /* 0x0000188003aa7811 */ /* 0x000fe400078e08ff */
[----:B------:R1:W-:Y:S01]  /*1860*/  STL [R1+0x110], R14 ;  /* 0x0001100e01007387 */ /* 0x0003e20000100800 */
[----:B--2---:R-:W-:Y:S01]  /*1870*/  IMAD.SHL.U32 R17, R164, 0x2, RZ ;  /* 0x00000002a4117824 */ /* 0x004fe200078e00ff */
[C---:B------:R-:W-:Y:S02]  /*1880*/  IADD3 R238, R228.reuse, 0x20, RZ ;  /* 0x00000020e4ee7810 */ /* 0x040fe40007ffe0ff */
[----:B------:R-:W-:Y:S01]  /*1890*/  IADD3 R230, R228, 0x40, RZ ;  /* 0x00000040e4e67810 */ /* 0x000fe20007ffe0ff */
[----:B---3--:R-:W-:Y:S01]  /*18a0*/  IMAD.SHL.U32 R10, R166, 0x2, RZ ;  /* 0x00000002a60a7824 */ /* 0x008fe200078e00ff */
[----:B------:R2:W-:Y:S01]  /*18b0*/  STL [R1+0x114], R17 ;  /* 0x0001141101007387 */ /* 0x0005e20000100800 */
[----:B------:R-:W-:Y:S02]  /*18c0*/  @P3 IADD3 R198, R169, -0x20, RZ ;  /* 0xffffffe0a9c63810 */ /* 0x000fe40007ffe0ff */
[----:B------:R-:W-:Y:S01]  /*18d0*/  SHF.R.S32.HI R105, RZ, 0x1f, R104 ;  /* 0x0000001fff697819 */ /* 0x000fe20000011468 */
[----:B------:R3:W-:Y:S01]  /*18e0*/  STL [R1+0x118], R10 ;  /* 0x0001180a01007387 */ /* 0x0007e20000100800 */
[----:B------:R-:W-:-:S02]  /*18f0*/  SHF.R.S32.HI R229, RZ, 0x1f, R228 ;  /* 0x0000001fffe57819 */ /* 0x000fc400000114e4 */
[----:B------:R-:W-:Y:S02]  /*1900*/  SHF.R.S32.HI R250, RZ, 0x1f, R238 ;  /* 0x0000001ffffa7819 */ /* 0x000fe400000114ee */
[----:B------:R-:W-:Y:S02]  /*1910*/  SHF.R.S32.HI R249, RZ, 0x1f, R230 ;  /* 0x0000001ffff97819 */ /* 0x000fe400000114e6 */
[----:B------:R-:W-:Y:S02]  /*1920*/  SHF.R.S32.HI R252, RZ, 0x3, R252 ;  /* 0x00000003fffc7819 */ /* 0x000fe400000114fc */
[C---:B------:R-:W-:Y:S02]  /*1930*/  IADD3 R206, R198.reuse, 0x400, RZ ;  /* 0x00000400c6ce7810 */ /* 0x040fe40007ffe0ff */
[C---:B------:R-:W-:Y:S02]  /*1940*/  IADD3 R205, R198.reuse, 0x800, RZ ;  /* 0x00000800c6cd7810 */ /* 0x040fe40007ffe0ff */
[C---:B------:R-:W-:Y:S01]  /*1950*/  IADD3 R204, R198.reuse, 0xc00, RZ ;  /* 0x00000c00c6cc7810 */ /* 0x040fe20007ffe0ff */
[----:B-1----:R-:W-:Y:S01]  /*1960*/  IMAD.SHL.U32 R14, R113, 0x2, RZ ;  /* 0x00000002710e7824 */ /* 0x002fe200078e00ff */
[----:B------:R-:W-:-:S02]  /*1970*/  IADD3 R203, R198, 0x1000, RZ ;  /* 0x00001000c6cb7810 */ /* 0x000fc40007ffe0ff */
[C---:B------:R-:W-:Y:S02]  /*1980*/  IADD3 R202, R198.reuse, 0x1400, RZ ;  /* 0x00001400c6ca7810 */ /* 0x040fe40007ffe0ff */
[----:B------:R1:W-:Y:S01]  /*1990*/  STL [R1+0x11c], R14 ;  /* 0x00011c0e01007387 */ /* 0x0003e20000100800 */
[----:B--2---:R-:W-:Y:S01]  /*19a0*/  IMAD.SHL.U32 R17, R165, 0x2, RZ ;  /* 0x00000002a5117824 */ /* 0x004fe200078e00ff */
[C---:B------:R-:W-:Y:S02]  /*19b0*/  IADD3 R201, R198.reuse, 0x1800, RZ ;  /* 0x00001800c6c97810 */ /* 0x040fe40007ffe0ff */
[----:B------:R-:W-:Y:S02]  /*19c0*/  IADD3 R200, R198, 0x1c00, RZ ;  /* 0x00001c00c6c87810 */ /* 0x000fe40007ffe0ff */
[----:B---3--:R-:W-:Y:S01]  /*19d0*/  LOP3.LUT R10, R20, 0x7ffffffc, RZ, 0xc0, !PT ;  /* 0x7ffffffc140a7812 */ /* 0x008fe200078ec0ff */
[----:B------:R2:W-:Y:S01]  /*19e0*/  STL [R1+0x120], R17 ;  /* 0x0001201101007387 */ /* 0x0005e20000100800 */
[----:B------:R-:W-:-:S02]  /*19f0*/  IADD3 R199, R198, 0x2000, RZ ;  /* 0x00002000c6c77810 */ /* 0x000fc40007ffe0ff */
[----:B-1----:R-:W-:Y:S02]  /*1a00*/  SHF.L.U64.HI R14, R167, 0x1, R9 ;  /* 0x00000001a70e7819 */ /* 0x002fe40000010209 */
[----:B------:R-:W-:Y:S02]  /*1a10*/  SHF.L.U64.HI R9, R164, 0x1, R8 ;  /* 0x00000001a4097819 */ /* 0x000fe40000010208 */
[----:B------:R-:W-:Y:S01]  /*1a20*/  SHF.L.U64.HI R8, R166, 0x1, R6 ;  /* 0x00000001a6087819 */ /* 0x000fe20000010206 */
[----:B------:R1:W-:Y:S01]  /*1a30*/  STL [R1+0x10c], R14 ;  /* 0x00010c0e01007387 */ /* 0x0003e20000100800 */
[----:B------:R-:W-:Y:S02]  /*1a40*/  SHF.L.U64.HI R6, R113, 0x1, R5 ;  /* 0x0000000171067819 */ /* 0x000fe40000010205 */
[----:B------:R-:W-:Y:S01]  /*1a50*/  SHF.L.U64.HI R5, R165, 0x1, R4 ;  /* 0x00000001a5057819 */ /* 0x000fe20000010204 */
[----:B------:R-:W-:Y:S01]  /*1a60*/  STL [R1+0x108], R9 ;  /* 0x0001080901007387 */ /* 0x000fe20000100800 */
[----:B------:R-:W-:-:S03]  /*1a70*/  IMAD.IADD R4, R31, 0x1, -R10 ;  /* 0x000000011f047824 */ /* 0x000fc600078e0a0a */
[----:B------:R3:W-:Y:S01]  /*1a80*/  STL [R1+0x104], R8 ;  /* 0x0001040801007387 */ /* 0x0007e20000100800 */
[----:B------:R-:W-:Y:S01]  /*1a90*/  IMAD.SHL.U32 R10, R4, 0x2, RZ ;  /* 0x00000002040a7824 */ /* 0x000fe200078e00ff */
[----:B------:R-:W-:Y:S02]  /*1aa0*/  SHF.R.S32.HI R4, RZ, 0x3, R15 ;  /* 0x00000003ff047819 */ /* 0x000fe4000001140f */
[----:B------:R4:W-:Y:S02]  /*1ab0*/  STL [R1+0x100], R6 ;  /* 0x0001000601007387 */ /* 0x0009e40000100800 */
[C---:B------:R-:W-:Y:S02]  /*1ac0*/  IADD3 R21, R10.reuse, 0x28, RZ ;  /* 0x000000280a157810 */ /* 0x040fe40007ffe0ff */
[----:B------:R5:W-:Y:S01]  /*1ad0*/  STL [R1+0xfc], R5 ;  /* 0x0000fc0501007387 */ /* 0x000be20000100800 */
[C---:B------:R-:W-:Y:S02]  /*1ae0*/  IADD3 R20, R10.reuse, 0x30, RZ ;  /* 0x000000300a147810 */ /* 0x040fe40007ffe0ff */
[----:B------:R-:W-:-:S02]  /*1af0*/  IADD3 R19, R10, 0x38, RZ ;  /* 0x000000380a137810 */ /* 0x000fc40007ffe0ff */
[C---:B--2---:R-:W-:Y:S02]  /*1b00*/  IADD3 R17, R10.reuse, 0x40, RZ ;  /* 0x000000400a117810 */ /* 0x044fe40007ffe0ff */
[C---:B------:R-:W-:Y:S02]  /*1b10*/  IADD3 R15, R10.reuse, 0x48, RZ ;  /* 0x000000480a0f7810 */ /* 0x040fe40007ffe0ff */
[----:B-1----:R-:W-:Y:S02]  /*1b20*/  IADD3 R14, R10, 0x50, RZ ;  /* 0x000000500a0e7810 */ /* 0x002fe40007ffe0ff */
[----:B---3--:R-:W-:Y:S01]  /*1b30*/  LOP3.LUT R8, R28, 0x8, R104, 0xf8, !PT ;  /* 0x000000081c087812 */ /* 0x008fe200078ef868 */
[----:B----4-:R-:W-:-:S03]  /*1b40*/  IMAD.IADD R6, R29, 0x1, R23 ;  /* 0x000000011d067824 */ /* 0x010fc600078e0217 */
[----:B------:R-:W-:Y:S02]  /*1b50*/  LOP3.LUT R8, R8, R26, RZ, 0x3c, !PT ;  /* 0x0000001a08087212 */ /* 0x000fe400078e3cff */
[----:B------:R-:W-:Y:S02]  /*1b60*/  IADD3 R23, R10, 0x20, RZ ;  /* 0x000000200a177810 */ /* 0x000fe40007ffe0ff */
[----:B-----5:R-:W-:Y:S01]  /*1b70*/  LOP3.LUT R5, R30, 0x18, R104, 0xf8, !PT ;  /* 0x000000181e057812 */ /* 0x020fe200078ef868 */
[----:B------:R1:W-:Y:S01]  /*1b80*/  STL [R1+0x12c], R6 ;  /* 0x00012c0601007387 */ /* 0x0003e20000100800 */
[----:B------:R-:W-:-:S03]  /*1b90*/  IMAD.IADD R242, R7, 0x1, R8 ;  /* 0x0000000107f27824 */ /* 0x000fc600078e0208 */
[----:B------:R-:W-:Y:S02]  /*1ba0*/  STL [R1+0x9c], R10 ;  /* 0x00009c0a01007387 */ /* 0x000fe40000100800 */
[----:B------:R-:W-:Y:S02]  /*1bb0*/  LEA R242, R242, 0x1880, 0x1 ;  /* 0x00001880f2f27811 */ /* 0x000fe400078e08ff */
[----:B------:R2:W-:Y:S02]  /*1bc0*/  STL [R1], R4 ;  /* 0x0000000401007387 */ /* 0x0005e40000100800 */
[C---:B------:R-:W-:Y:S02]  /*1bd0*/  IADD3 R243, R242.reuse, 0x20, RZ ;  /* 0x00000020f2f37810 */ /* 0x040fe40007ffe0ff */
[----:B------:R-:W-:Y:S02]  /*1be0*/  @P0 IADD3 R243, R242, -0x20, RZ ;  /* 0xffffffe0f2f30810 */ /* 0x000fe40007ffe0ff */
[----:B-1----:R-:W-:-:S04]  /*1bf0*/  LOP3.LUT R6, R28, 0x18, R104, 0xf8, !PT ;  /* 0x000000181c067812 */ /* 0x002fc800078ef868 */
[----:B------:R-:W-:Y:S02]  /*1c00*/  LOP3.LUT R9, R6, R26, RZ, 0x3c, !PT ;  /* 0x0000001a06097212 */ /* 0x000fe400078e3cff */
[C---:B------:R-:W-:Y:S02]  /*1c10*/  IADD3 R26, R10.reuse, 0x10, RZ ;  /* 0x000000100a1a7810 */ /* 0x040fe40007ffe0ff */
[----:B--2---:R-:W-:Y:S01]  /*1c20*/  LOP3.LUT R4, R5, R27, RZ, 0x3c, !PT ;  /* 0x0000001b05047212 */ /* 0x004fe200078e3cff */
[----:B------:R-:W-:Y:S01]  /*1c30*/  IMAD.IADD R9, R7, 0x1, R9 ;  /* 0x0000000107097824 */ /* 0x000fe200078e0209 */
[C---:B------:R-:W-:Y:S02]  /*1c40*/  IADD3 R27, R10.reuse, 0x8, RZ ;  /* 0x000000080a1b7810 */ /* 0x040fe40007ffe0ff */
[----:B------:R-:W-:Y:S01]  /*1c50*/  SEL R5, R13, 0xffffffe0, !P1 ;  /* 0xffffffe00d057807 */ /* 0x000fe20004800000 */
[----:B------:R-:W-:Y:S01]  /*1c60*/  IMAD.IADD R6, R25, 0x1, R4 ;  /* 0x0000000119067824 */ /* 0x000fe200078e0204 */
[C---:B------:R-:W-:Y:S01]  /*1c70*/  IADD3 R25, R10.reuse, 0x18, RZ ;  /* 0x000000180a197810 */ /* 0x040fe20007ffe0ff */
[----:B------:R-:W-:Y:S01]  /*1c80*/  STL [R1+0x90], R27 ;  /* 0x0000901b01007387 */ /* 0x000fe20000100800 */
[----:B------:R-:W-:-:S02]  /*1c90*/  IADD3 R10, R10, 0x58, RZ ;  /* 0x000000580a0a7810 */ /* 0x000fc40007ffe0ff */
[----:B------:R-:W-:Y:S01]  /*1ca0*/  SEL R4, R13, 0xffffffe0, !P4 ;  /* 0xffffffe00d047807 */ /* 0x000fe20006000000 */
[----:B------:R-:W-:Y:S01]  /*1cb0*/  STL [R1+0x8c], R26 ;  /* 0x00008c1a01007387 */ /* 0x000fe20000100800 */
[----:B------:R-:W-:Y:S02]  /*1cc0*/  LEA R13, R6, 0x6080, 0x1 ;  /* 0x00006080060d7811 */ /* 0x000fe400078e08ff */
[----:B------:R-:W-:Y:S01]  /*1cd0*/  SHF.R.S32.HI R8, RZ, 0x1f, R27 ;  /* 0x0000001fff087819 */ /* 0x000fe2000001141b */
[----:B------:R-:W-:Y:S01]  /*1ce0*/  STL [R1+0x88], R25 ;  /* 0x0000881901007387 */ /* 0x000fe20000100800 */
[----:B------:R-:W-:Y:S01]  /*1cf0*/  SHF.R.S32.HI R6, RZ, 0x1f, R26 ;  /* 0x0000001fff067819 */ /* 0x000fe2000001141a */
[----:B------:R-:W-:Y:S02]  /*1d00*/  IMAD.IADD R197, R196, 0x1, R4 ;  /* 0x00000001c4c57824 */ /* 0x000fe400078e0204 */
[----:B------:R-:W-:Y:S01]  /*1d10*/  STL [R1+0x84], R23 ;  /* 0x0000841701007387 */ /* 0x000fe20000100800 */
[----:B------:R-:W-:-:S03]  /*1d20*/  IMAD.IADD R171, R4, 0x1, R170 ;  /* 0x0000000104ab7824 */ /* 0x000fc600078e02aa */
[----:B------:R-:W-:Y:S04]  /*1d30*/  STL [R1+0x80], R21 ;  /* 0x0000801501007387 */ /* 0x000fe80000100800 */
[----:B------:R-:W-:Y:S04]  /*1d40*/  STL [R1+0x7c], R20 ;  /* 0x00007c1401007387 */ /* 0x000fe80000100800 */
[----:B------:R-:W-:Y:S04]  /*1d50*/  STL [R1+0x78], R19 ;  /* 0x0000781301007387 */ /* 0x000fe80000100800 */
[----:B------:R-:W-:Y:S04]  /*1d60*/  STL [R1+0x74], R17 ;  /* 0x0000741101007387 */ /* 0x000fe80000100800 */
[----:B------:R-:W-:Y:S04]  /*1d70*/  STL [R1+0x70], R15 ;  /* 0x0000700f01007387 */ /* 0x000fe80000100800 */
[----:B------:R-:W-:Y:S04]  /*1d80*/  STL [R1+0x6c], R14 ;  /* 0x00006c0e01007387 */ /* 0x000fe80000100800 */
[----:B------:R-:W-:Y:S04]  /*1d90*/  STL [R1+0x68], R10 ;  /* 0x0000680a01007387 */ /* 0x000fe80000100800 */
[----:B------:R1:W-:Y:S04]  /*1da0*/  STL [R1+0xf8], R13 ;  /* 0x0000f80d01007387 */ /* 0x0003e80000100800 */
[----:B------:R2:W-:Y:S04]  /*1db0*/  STL [R1+0xd4], R8 ;  /* 0x0000d40801007387 */ /* 0x0005e80000100800 */
[----:B------:R3:W-:Y:S01]  /*1dc0*/  STL [R1+0xd0], R6 ;  /* 0x0000d00601007387 */ /* 0x0007e20000100800 */
[----:B-1----:R-:W-:-:S02]  /*1dd0*/  SHF.R.S32.HI R13, RZ, 0x1f, R25 ;  /* 0x0000001fff0d7819 */ /* 0x002fc40000011419 */
[----:B--2---:R-:W-:-:S03]  /*1de0*/  SHF.R.S32.HI R8, RZ, 0x1f, R23 ;  /* 0x0000001fff087819 */ /* 0x004fc60000011417 */
[----:B------:R1:W-:Y:S01]  /*1df0*/  STL [R1+0xcc], R13 ;  /* 0x0000cc0d01007387 */ /* 0x0003e20000100800 */
[----:B---3--:R-:W-:-:S03]  /*1e00*/  SHF.R.S32.HI R6, RZ, 0x1f, R21 ;  /* 0x0000001fff067819 */ /* 0x008fc60000011415 */
[----:B------:R2:W-:Y:S04]  /*1e10*/  STL [R1+0xc8], R8 ;  /* 0x0000c80801007387 */ /* 0x0005e80000100800 */
[----:B------:R3:W-:Y:S01]  /*1e20*/  STL [R1+0xc4], R6 ;  /* 0x0000c40601007387 */ /* 0x0007e20000100800 */
[----:B-1----:R-:W-:Y:S02]  /*1e30*/  SHF.R.S32.HI R13, RZ, 0x1f, R20 ;  /* 0x0000001fff0d7819 */ /* 0x002fe40000011414 */
[----:B--2---:R-:W-:-:S03]  /*1e40*/  SHF.R.S32.HI R8, RZ, 0x1f, R19 ;  /* 0x0000001fff087819 */ /* 0x004fc60000011413 */
[----:B------:R1:W-:Y:S01]  /*1e50*/  STL [R1+0xc0], R13 ;  /* 0x0000c00d01007387 */ /* 0x0003e20000100800 */
[----:B---3--:R-:W-:-:S03]  /*1e60*/  SHF.R.S32.HI R6, RZ, 0x1f, R17 ;  /* 0x0000001fff067819 */ /* 0x008fc60000011411 */
[----:B------:R2:W-:Y:S04]  /*1e70*/  STL [R1+0xbc], R8 ;  /* 0x0000bc0801007387 */ /* 0x0005e80000100800 */
[----:B------:R3:W-:Y:S01]  /*1e80*/  STL [R1+0xb8], R6 ;  /* 0x0000b80601007387 */ /* 0x0007e20000100800 */
[----:B-1----:R-:W-:Y:S02]  /*1e90*/  SHF.R.S32.HI R13, RZ, 0x1f, R15 ;  /* 0x0000001fff0d7819 */ /* 0x002fe4000001140f */
[----:B--2---:R-:W-:-:S03]  /*1ea0*/  SHF.R.S32.HI R8, RZ, 0x1f, R14 ;  /* 0x0000001fff087819 */ /* 0x004fc6000001140e */
[----:B------:R-:W-:Y:S01]  /*1eb0*/  STL [R1+0xb4], R13 ;  /* 0x0000b40d01007387 */ /* 0x000fe20000100800 */
[----:B---3--:R-:W-:-:S03]  /*1ec0*/  SHF.R.S32.HI R6, RZ, 0x1f, R10 ;  /* 0x0000001fff067819 */ /* 0x008fc6000001140a */
[----:B------:R-:W-:Y:S04]  /*1ed0*/  STL [R1+0xb0], R8 ;  /* 0x0000b00801007387 */ /* 0x000fe80000100800 */
[----:B------:R1:W-:Y:S04]  /*1ee0*/  STL [R1+0xac], R6 ;  /* 0x0000ac0601007387 */ /* 0x0003e80000100800 */
[----:B------:R2:W-:Y:S01]  /*1ef0*/  STL [R1+0xf4], R0 ;  /* 0x0000f40001007387 */ /* 0x0005e20000100800 */
[----:B-1----:R-:W-:Y:S02]  /*1f00*/  LEA R6, R16, 0x6080, 0x1 ;  /* 0x0000608010067811 */ /* 0x002fe400078e08ff */
[----:B--2---:R-:W-:-:S03]  /*1f10*/  LEA R0, R12, 0x6080, 0x1 ;  /* 0x000060800c007811 */ /* 0x004fc600078e08ff */
[----:B------:R1:W-:Y:S04]  /*1f20*/  STL [R1+0xf0], R6 ;  /* 0x0000f00601007387 */ /* 0x0003e80000100800 */
[----:B------:R2:W-:Y:S01]  /*1f30*/  STL [R1+0xec], R0 ;  /* 0x0000ec0001007387 */ /* 0x0005e20000100800 */
[----:B-1----:R-:W-:Y:S02]  /*1f40*/  LEA R6, R11, 0x6080, 0x1 ;  /* 0x000060800b067811 */ /* 0x002fe400078e08ff */
[----:B--2---:R-:W-:-:S03]  /*1f50*/  LEA R0, R9, 0x6080, 0x1 ;  /* 0x0000608009007811 */ /* 0x004fc600078e08ff */
[----:B------:R-:W-:Y:S04]  /*1f60*/  STL [R1+0xe8], R6 ;  /* 0x0000e80601007387 */ /* 0x000fe80000100800 */
[----:B------:R1:W-:Y:S02]  /*1f70*/  STL [R1+0xe4], R0 ;  /* 0x0000e40001007387 */ /* 0x0003e40000100800 */
[----:B-1----:R-:W-:-:S05]  /*1f80*/  IMAD.IADD R0, R24, 0x1, R5 ;  /* 0x0000000118007824 */ /* 0x002fca00078e0205 */
[----:B------:R1:W-:Y:S02]  /*1f90*/  STL [R1+0x98], R0 ;  /* 0x0000980001007387 */ /* 0x0003e40000100800 */
[----:B-1----:R-:W-:-:S05]  /*1fa0*/  IMAD.IADD R0, R5, 0x1, R22 ;  /* 0x0000000105007824 */ /* 0x002fca00078e0216 */
[----:B------:R1:W-:Y:S02]  /*1fb0*/  STL [R1+0x94], R0 ;  /* 0x0000940001007387 */ /* 0x0003e40000100800 */
.L_x_385:
[----:B-1----:R-:W2:Y:S01]  /*1fc0*/  LDL R0, [R1+0x5c] ;  /* 0x00005c0001007983 */ /* 0x002ea20000100800 */
[----:B------:R-:W-:Y:S01]  /*1fd0*/  IMAD.MOV.U32 R2, RZ, RZ, 0x4 ;  /* 0x00000004ff027424 */ /* 0x000fe200078e00ff */
[----:B------:R-:W-:-:S04]  /*1fe0*/  ISETP.NE.U32.AND P0, PT, RZ, c[0x0][0x370], PT ;  /* 0x0000dc00ff007a0c */ /* 0x000fc80003f05070 */
[----:B------:R-:W-:Y:S01]  /*1ff0*/  ISETP.NE.AND.EX P1, PT, RZ, c[0x0][0x374], PT, P0 ;  /* 0x0000dd00ff007a0c */ /* 0x000fe20003f25300 */
[----:B--2---:R-:W-:-:S05]  /*2000*/  IMAD.WIDE R2, R0, R2, c[0x0][0x588] ;  /* 0x0001620000027625 */ /* 0x004fca00078e0202 */
[----:B------:R-:W2:Y:S01]  /*2010*/  LDG.E R17, [R2.64] ;  /* 0x0000000802117981 */ /* 0x000ea2000c1e1900 */
[----:B------:R-:W-:Y:S01]  /*2020*/  ISETP.NE.U32.AND P4, PT, RZ, c[0x0][0x360], PT ;  /* 0x0000d800ff007a0c */ /* 0x000fe20003f85070 */
[----:B------:R-:W-:Y:S01]  /*2030*/  IMAD.MOV.U32 R10, RZ, RZ, RZ ;  /* 0x000000ffff0a7224 */ /* 0x000fe200078e00ff */
[----:B------:R-:W-:Y:S02]  /*2040*/  ISETP.NE.U32.AND P3, PT, RZ, c[0x0][0x348], PT ;  /* 0x0000d200ff007a0c */ /* 0x000fe40003f65070 */
[----:B------:R-:W-:Y:S02]  /*2050*/  ISETP.NE.AND.EX P4, PT, RZ, c[0x0][0x364], PT, P4 ;  /* 0x0000d900ff007a0c */ /* 0x000fe40003f85340 */
[----:B------:R-:W-:Y:S02]  /*2060*/  ISETP.NE.U32.AND P5, PT, RZ, c[0x0][0x350], PT ;  /* 0x0000d400ff007a0c */ /* 0x000fe40003fa5070 */
[----:B------:R-:W-:Y:S02]  /*2070*/  ISETP.NE.U32.AND P6, PT, RZ, c[0x0][0x358], PT ;  /* 0x0000d600ff007a0c */ /* 0x000fe40003fc5070 */
[----:B------:R-:W-:-:S02]  /*2080*/  ISETP.NE.AND.EX P3, PT, RZ, c[0x0][0x34c], PT, P3 ;  /* 0x0000d300ff007a0c */ /* 0x000fc40003f65330 */
[----:B------:R-:W-:Y:S02]  /*2090*/  ISETP.NE.AND.EX P5, PT, RZ, c[0x0][0x354], PT, P5 ;  /* 0x0000d500ff007a0c */ /* 0x000fe40003fa5350 */
[----:B------:R-:W-:Y:S01]  /*20a0*/  ISETP.NE.AND.EX P6, PT, RZ, c[0x0][0x35c], PT, P6 ;  /* 0x0000d700ff007a0c */ /* 0x000fe20003fc5360 */
[----:B------:R-:W-:Y:S02]  /*20b0*/  IMAD.MOV.U32 R162, RZ, RZ, RZ ;  /* 0x000000ffffa27224 */ /* 0x000fe400078e00ff */
[----:B------:R-:W-:Y:S02]  /*20c0*/  IMAD.MOV.U32 R15, RZ, RZ, RZ ;  /* 0x000000ffff0f7224 */ /* 0x000fe400078e00ff */
[----:B------:R-:W-:Y:S01]  /*20d0*/  IMAD.MOV.U32 R13, RZ, RZ, RZ ;  /* 0x000000ffff0d7224 */ /* 0x000fe200078e00ff */
[----:B--2---:R-:W-:Y:S01]  /*20e0*/  SHF.R.S32.HI R16, RZ, 0x1f, R17 ;  /* 0x0000001fff107819 */ /* 0x004fe20000011411 */
[C---:B------:R-:W-:Y:S01]  /*20f0*/  IMAD.SHL.U32 R19, R17.reuse, 0x4, RZ ;  /* 0x0000000411137824 */ /* 0x040fe200078e00ff */
[C---:B------:R-:W-:Y:S01]  /*2100*/  @P1 LEA R4, P0, R17.reuse, c[0x0][0x370], 0x2 ;  /* 0x0000dc0011041a11 */ /* 0x040fe200078010ff */
[----:B------:R1:W-:Y:S01]  /*2110*/  STL [R1+0x4c], R17 ;  /* 0x00004c1101007387 */ /* 0x0003e20000100800 */
[----:B------:R-:W-:-:S02]  /*2120*/  SHF.L.U64.HI R18, R17, 0x2, R16 ;  /* 0x0000000211127819 */ /* 0x000fc40000010210 */
[----:B------:R-:W-:Y:S01]  /*2130*/  @P1 LEA.HI.X R5, R17, c[0x0][0x374], R16, 0x2, P0 ;  /* 0x0000dd0011051a11 */ /* 0x000fe200000f1410 */
[----:B------:R1:W-:Y:S01]  /*2140*/  STL [R1+0xa0], R16 ;  /* 0x0000a01001007387 */ /* 0x0003e20000100800 */
[----:B------:R-:W-:-:S03]  /*2150*/  @P4 IADD3 R2, P0, R19, c[0x0][0x360], RZ ;  /* 0x0000d80013024a10 */ /* 0x000fc60007f1e0ff */
[----:B------:R2:W3:Y:S01]  /*2160*/  @P1 LDG.E R10, [R4.64] ;  /* 0x00000008040a1981 */ /* 0x0004e2000c1e1900 */
[C---:B------:R-:W-:Y:S02]  /*2170*/  @P4 IADD3.X R3, R18.reuse, c[0x0][0x364], RZ, P0, !PT ;  /* 0x0000d90012034a10 */ /* 0x040fe400007fe4ff */
[----:B------:R-:W-:Y:S01]  /*2180*/  IADD3 R8, P2, R19, c[0x0][0x348], RZ ;  /* 0x0000d20013087a10 */ /* 0x000fe20007f5e0ff */
[----:B------:R1:W-:Y:S04]  /*2190*/  STL [R1+0x44], R19 ;  /* 0x0000441301007387 */ /* 0x0003e80000100800 */
[----:B------:R4:W5:Y:S01]  /*21a0*/  @P4 LDG.E R163, [R2.64] ;  /* 0x0000000802a34981 */ /* 0x000962000c1e1900 */
[----:B------:R-:W-:-:S03]  /*21b0*/  IADD3.X R9, R18, c[0x0][0x34c], RZ, P2, !PT ;  /* 0x0000d30012097a10 */ /* 0x000fc600017fe4ff */
[----:B------:R1:W-:Y:S04]  /*21c0*/  STL [R1+0x48], R18 ;  /* 0x0000481201007387 */ /* 0x0003e80000100800 */
[----:B------:R1:W5:Y:S01]  /*21d0*/  @P3 LDG.E R162, [R8.64] ;  /* 0x0000000808a23981 */ /* 0x000362000c1e1900 */
[----:B--2---:R-:W-:-:S04]  /*21e0*/  IADD3 R4, P1, R19, c[0x0][0x350], RZ ;  /* 0x0000d40013047a10 */ /* 0x004fc80007f3e0ff */
[----:B------:R-:W-:Y:S02]  /*21f0*/  IADD3.X R5, R18, c[0x0][0x354], RZ, P1, !PT ;  /* 0x0000d50012057a10 */ /* 0x000fe40000ffe4ff */
[----:B----4-:R-:W-:-:S03]  /*2200*/  IADD3 R2, P0, R19, c[0x0][0x358], RZ ;  /* 0x0000d60013027a10 */ /* 0x010fc60007f1e0ff */
[----:B------:R1:W5:Y:S01]  /*2210*/  @P5 LDG.E R15, [R4.64] ;  /* 0x00000008040f5981 */ /* 0x000362000c1e1900 */
[----:B------:R-:W-:-:S05]  /*2220*/  IADD3.X R3, R18, c[0x0][0x35c], RZ, P0, !PT ;  /* 0x0000d70012037a10 */ /* 0x000fca00007fe4ff */
[----:B------:R1:W5:Y:S01]  /*2230*/  @P6 LDG.E R13, [R2.64] ;  /* 0x00000008020d6981 */ /* 0x000362000c1e1900 */
[----:B------:R-:W-:Y:S03]  /*2240*/  YIELD ;  /* 0x0000000000007946 */ /* 0x000fe60003800000 */
[----:B---3--:R1:W-:Y:S01]  /*2250*/  STL [R1+0x40], R10 ;  /* 0x0000400a01007387 */ /* 0x0083e20000100800 */
[----:B------:R-:W-:Y:S05]  /*2260*/  @P4 BRA `(.L_x_207) ;  /* 0x0000005000004947 */ /* 0x000fea0003800000 */
[----:B-----5:R-:W-:Y:S01]  /*2270*/  MOV R163, c[0x0][0x168] ;  /* 0x00005a0000a37a02 */ /* 0x020fe20000000f00 */
[----:B------:R-:W-:Y:S05]  /*2280*/  @!P3 BRA `(.L_x_207) ;  /* 0x000000300000b947 */ /* 0x000fea0003800000 */
[----:B------:R-:W2:Y:S04]  /*2290*/  LDG.E R6, [R8.64] ;  /* 0x0000000808067981 */ /* 0x000ea8000c1e1900 */
[----:B------:R-:W2:Y:S02]  /*22a0*/  LDG.E R0, [R8.64+0x4] ;  /* 0x0000040808007981 */ /* 0x000ea4000c1e1900 */
[----:B--2---:R-:W-:-:S02]  /*22b0*/  IADD3 R163, -R6, R0, RZ ;  /* 0x0000000006a37210 */ /* 0x004fc40007ffe1ff */
.L_x_207:
[----:B------:R-:W-:-:S04]  /*22c0*/  ISETP.NE.U32.AND P0, PT, RZ, c[0x0][0x368], PT ;  /* 0x0000da00ff007a0c */ /* 0x000fc80003f05070 */
[----:B------:R-:W-:-:S13]  /*22d0*/  ISETP.NE.AND.EX P0, PT, RZ, c[0x0][0x36c], PT, P0 ;  /* 0x0000db00ff007a0c */ /* 0x000fda0003f05300 */
[----:B------:R-:W-:Y:S05]  /*22e0*/  @!P0 BRA `(.L_x_208) ;  /* 0x0000004000008947 */ /* 0x000fea0003800000 */
[----:B-1----:R-:W-:-:S04]  /*22f0*/  IADD3 R4, P0, R19, c[0x0][0x368], RZ ;  /* 0x0000da0013047a10 */ /* 0x002fc80007f1e0ff */
[----:B------:R-:W-:-:S05]  /*2300*/  IADD3.X R5, R18, c[0x0][0x36c], RZ, P0, !PT ;  /* 0x0000db0012057a10 */ /* 0x000fca00007fe4ff */
[----:B------:R1:W5:Y:S01]  /*2310*/  LDG.E R12, [R4.64] ;  /* 0x00000008040c7981 */ /* 0x000362000c1e1900 */
[----:B------:R-:W-:Y:S05]  /*2320*/  BRA `(.L_x_209) ;  /* 0x0000005000007947 */ /* 0x000fea0003800000 */
.L_x_208:
[----:B------:R-:W-:Y:S01]  /*2330*/  MOV R12, UR6 ;  /* 0x00000006000c7c02 */ /* 0x000fe20008000f00 */
[----:B------:R-:W-:Y:S05]  /*2340*/  @!P5 BRA `(.L_x_209) ;  /* 0x000000300000d947 */ /* 0x000fea0003800000 */
[----:B------:R-:W2:Y:S04]  /*2350*/  LDG.E R6, [R4.64] ;  /* 0x0000000804067981 */ /* 0x000ea8000c1e1900 */
[----:B------:R-:W2:Y:S02]  /*2360*/  LDG.E R0, [R4.64+0x4] ;  /* 0x0000040804007981 */ /* 0x000ea4000c1e1900 */
[----:B--2---:R-:W-:Y:S02]  /*2370*/  IADD3 R12, -R6, R0, RZ ;  /* 0x00000000060c7210 */ /* 0x004fe40007ffe1ff */
.L_x_209:
[----:B------:R-:W2:Y:S04]  /*2380*/  LDL R14, [R1+0x58] ;  /* 0x00005800010e7983 */ /* 0x000ea80000100800 */
[----:B-1----:R1:W3:Y:S04]  /*2390*/  @P6 LDG.E R4, [R2.64] ;  /* 0x0000000802046981 */ /* 0x0022e8000c1e1900 */
[----:B------:R1:W3:Y:S01]  /*23a0*/  @P6 LDG.E R0, [R2.64+0x4] ;  /* 0x0000040802006981 */ /* 0x0002e2000c1e1900 */
[----:B------:R-:W-:Y:S01]  /*23b0*/  ISETP.NE.U32.AND P0, PT, RZ, c[0x0][0x378], PT ;  /* 0x0000de00ff007a0c */ /* 0x000fe20003f05070 */
[----:B-----5:R-:W-:-:S03]  /*23c0*/  IMAD.MOV.U32 R131, RZ, RZ, R12 ;  /* 0x000000ffff837224 */ /* 0x020fc600078e000c */
[----:B------:R-:W-:-:S13]  /*23d0*/  ISETP.NE.AND.EX P1, PT, RZ, c[0x0][0x37c], PT, P0 ;  /* 0x0000df00ff007a0c */ /* 0x000fda0003f25300 */
[----:B-1----:R-:W-:-:S04]  /*23e0*/  @P1 IADD3 R2, P0, R19, c[0x0][0x378], RZ ;  /* 0x0000de0013021a10 */ /* 0x002fc80007f1e0ff */
[----:B------:R-:W-:-:S05]  /*23f0*/  @P1 IADD3.X R3, R18, c[0x0][0x37c], RZ, P0, !PT ;  /* 0x0000df0012031a10 */ /* 0x000fca00007fe4ff */
[----:B------:R1:W5:Y:S01]  /*2400*/  @P1 LDG.E R131, [R2.64] ;  /* 0x0000000802831981 */ /* 0x000362000c1e1900 */
[----:B------:R-:W-:Y:S01]  /*2410*/  IMAD.IADD R6, R12, 0x1, -R10 ;  /* 0x000000010c067824 */ /* 0x000fe200078e0a0a */
[----:B------:R-:W-:Y:S01]  /*2420*/  BSSY B0, `(.L_x_210) ;  /* 0x0000031000007945 */ /* 0x000fe20003800000 */
[----:B-1----:R-:W-:Y:S01]  /*2430*/  IMAD.MOV.U32 R2, RZ, RZ, c[0x0][0x228] ;  /* 0x00008a00ff027624 */ /* 0x002fe200078e00ff */
[----:B--2---:R-:W-:-:S04]  /*2440*/  LOP3.LUT R3, R14, 0xff000000, RZ, 0xc0, !PT ;  /* 0xff0000000e037812 */ /* 0x004fc800078ec0ff */
[----:B------:R-:W-:Y:S01]  /*2450*/  SHF.R.U32.HI R3, RZ, 0x8, R3 ;  /* 0x00000008ff037819 */ /* 0x000fe20000011603 */
[----:B---3--:R-:W-:Y:S01]  /*2460*/  @P6 IMAD.IADD R2, R0, 0x1, -R4 ;  /* 0x0000000100026824 */ /* 0x008fe200078e0a04 */
[----:B------:R-:W-:-:S03]  /*2470*/  LOP3.LUT R4, R14, 0xff0000, RZ, 0xc0, !PT ;  /* 0x00ff00000e047812 */ /* 0x000fc600078ec0ff */
[----:B------:R-:W-:Y:S01]  /*2480*/  IMAD.IADD R138, R6, 0x1, R2 ;  /* 0x00000001068a7824 */ /* 0x000fe200078e0202 */
[----:B------:R-:W-:-:S04]  /*2490*/  LEA.HI R3, R4, R3, RZ, 0x10 ;  /* 0x0000000304037211 */ /* 0x000fc800078f80ff */
[----:B------:R-:W-:Y:S02]  /*24a0*/  SHF.R.U32.HI R5, RZ, 0x10, R3 ;  /* 0x00000010ff057819 */ /* 0x000fe40000011603 */
[----:B------:R-:W-:Y:S02]  /*24b0*/  LOP3.LUT R20, R3, 0xff, RZ, 0xc0, !PT ;  /* 0x000000ff03147812 */ /* 0x000fe400078ec0ff */
[C---:B------:R-:W-:Y:S01]  /*24c0*/  IADD3 R0, R138.reuse, 0x2f, RZ ;  /* 0x0000002f8a007810 */ /* 0x040fe20007ffe0ff */
[----:B------:R1:W-:Y:S01]  /*24d0*/  STL [R1+0xa4], R5 ;  /* 0x0000a40501007387 */ /* 0x0003e20000100800 */
[----:B------:R-:W-:Y:S02]  /*24e0*/  ISETP.GE.AND P0, PT, R138, 0x1, PT ;  /* 0x000000018a00780c */ /* 0x000fe40003f06270 */
[----:B------:R-:W-:Y:S01]  /*24f0*/  ISETP.NE.AND P1, PT, R5, RZ, PT ;  /* 0x000000ff0500720c */ /* 0x000fe20003f25270 */
[----:B------:R1:W-:Y:S01]  /*2500*/  STL [R1+0xa8], R20 ;  /* 0x0000a81401007387 */ /* 0x0003e20000100800 */
[----:B------:R-:W-:-:S02]  /*2510*/  IMAD.HI R0, R0, 0x2aaaaaab, RZ ;  /* 0x2aaaaaab00007827 */ /* 0x000fc400078e02ff */
[----:B------:R-:W-:-:S03]  /*2520*/  SEL R130, R5, c[0x0][0x338], P1 ;  /* 0x0000ce0005827a07 */ /* 0x000fc60000800000 */
[----:B------:R-:W-:-:S04]  /*2530*/  SHF.R.U32.HI R4, RZ, 0x1f, R0 ;  /* 0x0000001fff047819 */ /* 0x000fc80000011600 */
[----:B------:R-:W-:Y:S01]  /*2540*/  LEA.HI.SX32 R139, R0, R4, 0x1d ;  /* 0x00000004008b7211 */ /* 0x000fe200078feaff */
[----:B------:R-:W-:Y:S01]  /*2550*/  IMAD.MOV.U32 R0, RZ, RZ, RZ ;  /* 0x000000ffff007224 */ /* 0x000fe200078e00ff */
[----:B------:R-:W-:Y:S05]  /*2560*/  @!P0 BRA `(.L_x_211) ;  /* 0x000001c000008947 */ /* 0x000fea0003800000 */
        /* <DEDUP_REMOVED lines=11> */
[----:B------:R-:W-:Y:S02]  /*2620*/  IMAD.MOV.U32 R4, RZ, RZ, RZ ;  /* 0x000000ffff047224 */ /* 0x000fe400078e00ff */
        /* <DEDUP_REMOVED lines=16> */
.L_x_211:
[----:B------:R-:W-:Y:S05]  /*2730*/  BSYNC B0 ;  /* 0x0000000000007941 */ /* 0x000fea0003800000 */
.L_x_210:
[----:B------:R-:W-:-:S04]  /*2740*/  IMAD R3, R20, R0, RZ ;  /* 0x0000000014037224 */ /* 0x000fc800078e02ff */
[C---:B------:R-:W-:Y:S02]  /*2750*/  IMAD.IADD R0, R3.reuse, 0x1, R0 ;  /* 0x0000000103007824 */ /* 0x040fe400078e0200 */
[----:B------:R-:W-:-:S03]  /*2760*/  IMAD R3, R3, 0x30, -R6 ;  /* 0x0000003003037824 */ /* 0x000fc600078e0a06 */
[----:B------:R-:W-:Y:S02]  /*2770*/  IMNMX R0, R139, R0, PT ;  /* 0x000000008b007217 */ /* 0x000fe40003800200 */
[----:B------:R-:W-:-:S03]  /*2780*/  IMNMX R3, RZ, R3, !PT ;  /* 0x00000003ff037217 */ /* 0x000fc60007800200 */
[----:B------:R-:W-:Y:S02]  /*2790*/  IMAD R0, R0, 0x30, -R6 ;  /* 0x0000003000007824 */ /* 0x000fe400078e0a06 */
[----:B-1----:R-:W-:-:S03]  /*27a0*/  IMAD.WIDE.U32 R4, R3, -0x55555555, RZ ;  /* 0xaaaaaaab03047825 */ /* 0x002fc600078e00ff */
[----:B------:R-:W-:Y:S02]  /*27b0*/  IMNMX R0, R0, R2, PT ;  /* 0x0000000200007217 */ /* 0x000fe40003800200 */
[----:B------:R-:W-:Y:S02]  /*27c0*/  SHF.R.U32.HI R89, RZ, 0x5, R5 ;  /* 0x00000005ff597819 */ /* 0x000fe40000011605 */
[----:B------:R-:W-:-:S13]  /*27d0*/  ISETP.GT.AND P0, PT, R0, R3, PT ;  /* 0x000000030000720c */ /* 0x000fda0003f04270 */
[----:B------:R-:W-:Y:S01]  /*27e0*/  @P0 IADD3 R3, R0, 0x2f, RZ ;  /* 0x0000002f00030810 */ /* 0x000fe20007ffe0ff */
[----:B------:R-:W-:-:S04]  /*27f0*/  IMAD.MOV.U32 R0, RZ, RZ, R89 ;  /* 0x000000ffff007224 */ /* 0x000fc800078e0059 */
[----:B------:R-:W-:-:S05]  /*2800*/  @P0 IMAD.HI R3, R3, 0x2aaaaaab, RZ ;  /* 0x2aaaaaab03030827 */ /* 0x000fca00078e02ff */
[----:B------:R-:W-:-:S04]  /*2810*/  @P0 SHF.R.U32.HI R4, RZ, 0x1f, R3 ;  /* 0x0000001fff040819 */ /* 0x000fc80000011603 */
[----:B------:R-:W-:-:S04]  /*2820*/  @P0 LEA.HI.SX32 R0, R3, R4, 0x1d ;  /* 0x0000000403000211 */ /* 0x000fc800078feaff */
[----:B------:R-:W-:-:S13]  /*2830*/  ISETP.GT.AND P0, PT, R0, R89, PT ;  /* 0x000000590000720c */ /* 0x000fda0003f04270 */
[----:B------:R-:W-:Y:S05]  /*2840*/  @!P0 BRA `(.L_x_212) ;  /* 0x0000537000008947 */ /* 0x000fea0003800000 */
[----:B------:R-:W-:Y:S01]  /*2850*/  SHF.R.S32.HI R3, RZ, 0x1f, R13 ;  /* 0x0000001fff037819 */ /* 0x000fe2000001140d */
[----:B------:R-:W-:Y:S01]  /*2860*/  IMAD.MOV.U32 R132, RZ, RZ, 0x30 ;  /* 0x00000030ff847424 */ /* 0x000fe200078e00ff */
[C---:B------:R-:W-:Y:S01]  /*2870*/  IADD3 R90, P0, R247.reuse, R13, RZ ;  /* 0x0000000df75a7210 */ /* 0x040fe20007f1e0ff */
[----:B------:R-:W-:Y:S01]  /*2880*/  IMAD.MOV.U32 R142, RZ, RZ, c[0x0][0x238] ;  /* 0x00008e00ff8e7624 */ /* 0x000fe200078e00ff */
[----:B------:R-:W-:Y:S01]  /*2890*/  IADD3 R35, R0, -0x1, RZ ;  /* 0xffffffff00237810 */ /* 0x000fe20007ffe0ff */
[----:B------:R-:W-:Y:S01]  /*28a0*/  IMAD R143, R132, c[0x0][0x23c], RZ ;  /* 0x00008f00848f7a24 */ /* 0x000fe200078e02ff */
[----:B------:R-:W-:Y:S01]  /*28b0*/  LEA.HI.X.SX32 R91, R247, R3, 0x1, P0 ;  /* 0x00000003f75b7211 */ /* 0x000fe200000f0eff */
[----:B------:R-:W-:Y:S01]  /*28c0*/  IMAD.WIDE.U32 R4, R90, c[0x0][0x238], R228 ;  /* 0x00008e005a047a25 */ /* 0x000fe200078e00e4 */
[----:B------:R-:W-:Y:S02]  /*28d0*/  SEL R13, R16, RZ, !P6 ;  /* 0x000000ff100d7207 */ /* 0x000fe40007000000 */
[----:B------:R-:W-:Y:S01]  /*28e0*/  LOP3.LUT R26, R14, 0xffff, RZ, 0xc0, !PT ;  /* 0x0000ffff0e1a7812 */ /* 0x000fe200078ec0ff */
[----:B------:R-:W-:Y:S01]  /*28f0*/  IMAD R3, R91, c[0x0][0x238], RZ ;  /* 0x00008e005b037a24 */ /* 0x000fe200078e02ff */
[----:B------:R-:W-:Y:S01]  /*2900*/  SEL R14, R17, RZ, !P6 ;  /* 0x000000ff110e7207 */ /* 0x000fe20007000000 */
[----:B------:R-:W-:Y:S01]  /*2910*/  IMAD R0, R13, c[0x0][0x248], RZ ;  /* 0x000092000d007a24 */ /* 0x000fe200078e02ff */
[----:B------:R-:W-:Y:S01]  /*2920*/  ISETP.NE.U32.AND P4, PT, RZ, c[0x0][0x340], PT ;  /* 0x0000d000ff007a0c */ /* 0x000fe20003f85070 */
[----:B------:R-:W-:Y:S01]  /*2930*/  IMAD R3, R90, c[0x0][0x23c], R3 ;  /* 0x00008f005a037a24 */ /* 0x000fe200078e0203 */
[----:B------:R-:W-:Y:S01]  /*2940*/  LOP3.LUT R241, R241, 0xfffffffb, RZ, 0xc0, !PT ;  /* 0xfffffffbf1f17812 */ /* 0x000fe200078ec0ff */
[----:B------:R-:W-:Y:S01]  /*2950*/  IMAD R6, R14, c[0x0][0x24c], R0 ;  /* 0x000093000e067a24 */ /* 0x000fe200078e0200 */
[----:B------:R-:W-:Y:S01]  /*2960*/  ISETP.NE.AND.EX P4, PT, RZ, c[0x0][0x344], PT, P4 ;  /* 0x0000d100ff007a0c */ /* 0x000fe20003f85340 */
[----:B------:R-:W-:Y:S01]  /*2970*/  IMAD.IADD R5, R5, 0x1, R3 ;  /* 0x0000000105057824 */ /* 0x000fe200078e0203 */
[----:B------:R-:W-:Y:S01]  /*2980*/  ISETP.GE.AND P6, PT, R238, c[0x0][0x1d4], PT ;  /* 0x00007500ee007a0c */ /* 0x000fe20003fc6270 */
[----:B------:R-:W-:Y:S01]  /*2990*/  IMAD R3, R35, -0x30, R2 ;  /* 0xffffffd023037824 */ /* 0x000fe200078e0202 */
[----:B------:R-:W-:Y:S01]  /*29a0*/  ISETP.GE.AND P5, PT, R230, c[0x0][0x1d4], PT ;  /* 0x00007500e6007a0c */ /* 0x000fe20003fa6270 */
[----:B------:R-:W-:-:S03]  /*29b0*/  IMAD.WIDE.U32 R4, R26, c[0x0][0x240], R4 ;  /* 0x000090001a047a25 */ /* 0x000fc600078e0004 */
[----:B------:R-:W-:Y:S01]  /*29c0*/  IMNMX R3, R3, 0x30, PT ;  /* 0x0000003003037817 */ /* 0x000fe20003800200 */
[----:B------:R-:W-:-:S04]  /*29d0*/  IMAD.WIDE.U32 R136, R132, c[0x0][0x238], RZ ;  /* 0x00008e0084887a25 */ /* 0x000fc800078e00ff */
[----:B------:R-:W-:Y:S02]  /*29e0*/  IMAD.IADD R0, R3, 0x1, -R247 ;  /* 0x0000000103007824 */ /* 0x000fe400078e0af7 */
[----:B------:R-:W-:Y:S02]  /*29f0*/  IMAD R5, R26, c[0x0][0x244], R5 ;  /* 0x000091001a057a24 */ /* 0x000fe400078e0205 */
[----:B------:R-:W-:Y:S01]  /*2a00*/  IMAD.IADD R143, R137, 0x1, R143 ;  /* 0x00000001898f7824 */ /* 0x000fe200078e028f */
[----:B------:R-:W-:Y:S01]  /*2a10*/  ISETP.GE.AND P1, PT, R0, 0x1, PT ;  /* 0x000000010000780c */ /* 0x000fe20003f26270 */
[----:B------:R-:W-:Y:S01]  /*2a20*/  IMAD.WIDE.U32 R94, R14, c[0x0][0x248], R4 ;  /* 0x000092000e5e7a25 */ /* 0x000fe200078e0004 */
[----:B------:R-:W-:Y:S02]  /*2a30*/  SHF.R.S32.HI R4, RZ, 0x1f, R35 ;  /* 0x0000001fff047819 */ /* 0x000fe40000011423 */
[----:B------:R-:W-:Y:S01]  /*2a40*/  ISETP.GT.AND P0, PT, R0, 0x20, PT ;  /* 0x000000200000780c */ /* 0x000fe20003f04270 */
[----:B------:R-:W-:-:S02]  /*2a50*/  IMAD R3, R143, R35, RZ ;  /* 0x000000238f037224 */ /* 0x000fc400078e02ff */
[----:B------:R-:W-:Y:S02]  /*2a60*/  IMAD.IADD R93, R95, 0x1, R6 ;  /* 0x000000015f5d7824 */ /* 0x000fe400078e0206 */
[----:B------:R-:W-:Y:S02]  /*2a70*/  IMAD.MOV.U32 R92, RZ, RZ, R94 ;  /* 0x000000ffff5c7224 */ /* 0x000fe400078e005e */
[-C--:B------:R-:W-:Y:S02]  /*2a80*/  IMAD R3, R4, R136.reuse, R3 ;  /* 0x0000008804037224 */ /* 0x080fe400078e0203 */
[----:B------:R-:W-:-:S04]  /*2a90*/  IMAD.WIDE.U32 R4, R35, R136, R92 ;  /* 0x0000008823047225 */ /* 0x000fc800078e005c */
[----:B------:R-:W-:Y:S01]  /*2aa0*/  IMAD.IADD R0, R5, 0x1, R3 ;  /* 0x0000000105007824 */ /* 0x000fe200078e0203 */
[----:B------:R-:W-:Y:S01]  /*2ab0*/  @P1 LEA R8, P2, R4, c[0x0][0x220], 0x1 ;  /* 0x0000880004081a11 */ /* 0x000fe200078408ff */
[----:B------:R-:W-:Y:S02]  /*2ac0*/  IMAD.MOV.U32 R6, RZ, RZ, 0x5 ;  /* 0x00000005ff067424 */ /* 0x000fe400078e00ff */
[----:B------:R-:W-:Y:S01]  /*2ad0*/  IMAD.SHL.U32 R144, R142, 0x20, RZ ;  /* 0x000000208e907824 */ /* 0x000fe200078e00ff */
[----:B------:R-:W-:Y:S02]  /*2ae0*/  @P1 LEA.HI.X R9, R4, c[0x0][0x224], R0, 0x1, P2 ;  /* 0x0000890004091a11 */ /* 0x000fe400010f0c00 */
[----:B------:R-:W-:Y:S02]  /*2af0*/  ISETP.GE.AND P2, PT, R228, c[0x0][0x1d4], PT ;  /* 0x00007500e4007a0c */ /* 0x000fe40003f46270 */
[----:B------:R-:W-:Y:S02]  /*2b00*/  SHF.L.U64.HI R142, R142, R6, c[0x0][0x23c] ;  /* 0x00008f008e8e7619 */ /* 0x000fe40000010206 */
[----:B------:R-:W-:-:S05]  /*2b10*/  @P0 IADD3 R3, P3, R144, R4, RZ ;  /* 0x0000000490030210 */ /* 0x000fca0007f7e0ff */
[----:B------:R-:W-:-:S04]  /*2b20*/  @P0 IMAD.X R0, R0, 0x1, R142, P3 ;  /* 0x0000000100000824 */ /* 0x000fc800018e068e */
[----:B------:R-:W-:Y:S02]  /*2b30*/  @P2 LOP3.LUT R241, R241, 0x4, RZ, 0xfc, !PT ;  /* 0x00000004f1f12812 */ /* 0x000fe400078efcff */
[----:B------:R-:W-:Y:S02]  /*2b40*/  @P0 LEA R4, P2, R3, c[0x0][0x220], 0x1 ;  /* 0x0000880003040a11 */ /* 0x000fe400078408ff */
[----:B------:R-:W-:Y:S02]  /*2b50*/  LOP3.LUT P3, RZ, R241, 0x4, RZ, 0xc0, !PT ;  /* 0x00000004f1ff7812 */ /* 0x000fe4000786c0ff */
[----:B------:R-:W-:Y:S01]  /*2b60*/  @P0 LEA.HI.X R5, R3, c[0x0][0x224], R0, 0x1, P2 ;  /* 0x0000890003050a11 */ /* 0x000fe200010f0c00 */
[C---:B------:R-:W-:Y:S01]  /*2b70*/  @P1 IMAD.SHL.U32 R3, R248.reuse, 0x2, RZ ;  /* 0x00000002f8031824 */ /* 0x040fe200078e00ff */
[----:B------:R-:W-:Y:S01]  /*2b80*/  @P4 IADD3 R10, P2, R19, c[0x0][0x340], RZ ;  /* 0x0000d000130a4a10 */ /* 0x000fe20007f5e0ff */
[----:B------:R-:W-:Y:S01]  /*2b90*/  @P0 IMAD.SHL.U32 R0, R248, 0x2, RZ ;  /* 0x00000002f8000824 */ /* 0x000fe200078e00ff */
[----:B------:R-:W-:-:S02]  /*2ba0*/  LOP3.LUT R241, R241, 0xfffffffd, RZ, 0xc0, !PT ;  /* 0xfffffffdf1f17812 */ /* 0x000fc400078ec0ff */
[----:B------:R-:W-:Y:S02]  /*2bb0*/  @P4 IADD3.X R11, R18, c[0x0][0x344], RZ, P2, !PT ;  /* 0x0000d100120b4a10 */ /* 0x000fe400017fe4ff */
[----:B------:R-:W-:-:S03]  /*2bc0*/  @P6 LOP3.LUT R241, R241, 0x2, RZ, 0xfc, !PT ;  /* 0x00000002f1f16812 */ /* 0x000fc600078efcff */
[----:B------:R-:W2:Y:S01]  /*2bd0*/  @P4 LDG.E R6, [R10.64] ;  /* 0x000000080a064981 */ /* 0x000ea2000c1e1900 */
[----:B------:R-:W-:-:S03]  /*2be0*/  LOP3.LUT R241, R241, 0xfffffffe, RZ, 0xc0, !PT ;  /* 0xfffffffef1f17812 */ /* 0x000fc600078ec0ff */
[----:B------:R-:W-:Y:S01]  /*2bf0*/  @!PT LDS RZ, [RZ] ;  /* 0x00000000fffff984 */ /* 0x000fe20000000800 */
[----:B------:R-:W-:Y:S01]  /*2c00*/  @!PT LDS RZ, [RZ] ;  /* 0x00000000fffff984 */ /* 0x000fe20000000800 */
[----:B------:R-:W-:Y:S01]  /*2c10*/  @!PT LDS RZ, [RZ] ;  /* 0x00000000fffff984 */ /* 0x000fe20000000800 */
[----:B------:R1:W-:Y:S01]  /*2c20*/  @P1 LDGSTS.E.BYPASS.LTC128B.128 [R3+0x3c80], [R8.64], !P3 ;  /* 0x03c8000008031fae */ /* 0x0003e2000d901d48 */
[C---:B------:R-:W-:Y:S02]  /*2c30*/  IADD3 R29, R104.reuse, 0x20, RZ ;  /* 0x00000020681d7810 */ /* 0x040fe40007ffe0ff */
[----:B------:R-:W-:Y:S01]  /*2c40*/  IADD3 R30, R104, 0x10, RZ ;  /* 0x00000010681e7810 */ /* 0x000fe20007ffe0ff */
[----:B------:R1:W-:Y:S01]  /*2c50*/  @P1 LDGSTS.E.BYPASS.LTC128B.128 [R3+0x4880], [R8.64+0x40], !P6 ;  /* 0x0488004008031fae */ /* 0x0003e2000f101d48 */
[----:B------:R-:W-:-:S03]  /*2c60*/  @P5 LOP3.LUT R241, R241, 0x1, RZ, 0xfc, !PT ;  /* 0x00000001f1f15812 */ /* 0x000fc600078efcff */
[----:B------:R1:W-:Y:S04]  /*2c70*/  @P1 LDGSTS.E.BYPASS.LTC128B.128 [R3+0x5480], [R8.64+0x80], !P5 ;  /* 0x0548008008031fae */ /* 0x0003e8000e901d48 */
[----:B------:R3:W-:Y:S04]  /*2c80*/  @P0 LDGSTS.E.BYPASS.LTC128B.128 [R0+0x4480], [R4.64], !P3 ;  /* 0x0448000004000fae */ /* 0x0007e8000d901d48 */
[----:B------:R3:W-:Y:S04]  /*2c90*/  @P0 LDGSTS.E.BYPASS.LTC128B.128 [R0+0x5080], [R4.64+0x40], !P6 ;  /* 0x0508004004000fae */ /* 0x0007e8000f101d48 */
[----:B------:R3:W-:Y:S01]  /*2ca0*/  @P0 LDGSTS.E.BYPASS.LTC128B.128 [R0+0x5c80], [R4.64+0x80], !P5 ;  /* 0x05c8008004000fae */ /* 0x0007e2000e901d48 */
[----:B------:R-:W-:-:S03]  /*2cb0*/  ISETP.GE.AND P1, PT, R104, c[0x0][0x27c], PT ;  /* 0x00009f0068007a0c */ /* 0x000fc60003f26270 */
[----:B------:R-:W0:Y:S01]  /*2cc0*/  LDGDEPBAR ;  /* 0x00000000000079af */ /* 0x000e220000000000 */
[----:B------:R-:W-:Y:S01]  /*2cd0*/  WARPSYNC 0xffffffff ;  /* 0xffffffff00007948 */ /* 0x000fe20003800000 */
[----:B------:R-:W-:Y:S02]  /*2ce0*/  SHF.R.S32.HI R115, RZ, 0x1f, R114 ;  /* 0x0000001fff737819 */ /* 0x000fe40000011472 */
[----:B------:R-:W-:Y:S02]  /*2cf0*/  ISETP.GE.AND P3, PT, R29, c[0x0][0x27c], PT ;  /* 0x00009f001d007a0c */ /* 0x000fe40003f66270 */
[----:B------:R-:W-:Y:S02]  /*2d00*/  ISETP.GE.AND P2, PT, R30, c[0x0][0x27c], PT ;  /* 0x00009f001e007a0c */ /* 0x000fe40003f46270 */
[----:B-----5:R-:W-:Y:S02]  /*2d10*/  SHF.R.S32.HI R20, RZ, 0x1f, R131 ;  /* 0x0000001fff147819 */ /* 0x020fe40000011483 */
[----:B-1----:R-:W-:Y:S01]  /*2d20*/  SHF.R.S32.HI R3, RZ, 0x1f, R112 ;  /* 0x0000001fff037819 */ /* 0x002fe20000011470 */
[----:B---3--:R-:W-:-:S04]  /*2d30*/  IMAD.MOV.U32 R0, RZ, RZ, c[0x0][0x27c] ;  /* 0x00009f00ff007624 */ /* 0x008fc800078e00ff */
[----:B------:R-:W-:Y:S01]  /*2d40*/  IMAD.SHL.U32 R67, R0, 0x2, RZ ;  /* 0x0000000200437824 */ /* 0x000fe200078e00ff */
[----:B--2---:R-:W-:Y:S01]  /*2d50*/  @P4 SHF.R.S32.HI R19, RZ, 0x1f, R6 ;  /* 0x0000001fff134819 */ /* 0x004fe20000011406 */
[----:B------:R-:W-:Y:S02]  /*2d60*/  @!P4 IMAD.MOV.U32 R6, RZ, RZ, R17 ;  /* 0x000000ffff06c224 */ /* 0x000fe400078e0011 */
[----:B------:R-:W-:Y:S02]  /*2d70*/  @!P4 IMAD.MOV.U32 R19, RZ, RZ, R16 ;  /* 0x000000ffff13c224 */ /* 0x000fe400078e0010 */
[----:B------:R-:W2:Y:S04]  /*2d80*/  LDL R23, [R1+0x4] ;  /* 0x0000040001177983 */ /* 0x000ea80000100800 */
[----:B------:R-:W3:Y:S01]  /*2d90*/  LDL R27, [R1+0x8] ;  /* 0x00000800011b7983 */ /* 0x000ee20000100800 */
[----:B------:R-:W-:Y:S01]  /*2da0*/  IMAD.WIDE.U32 R4, R26, c[0x0][0x260], R228 ;  /* 0x000098001a047a25 */ /* 0x000fe200078e00e4 */
[----:B------:R-:W-:Y:S01]  /*2db0*/  MOV R146, c[0x0][0x2b8] ;  /* 0x0000ae0000927a02 */ /* 0x000fe20000000f00 */
[----:B------:R-:W-:Y:S01]  /*2dc0*/  ULDC.U8 UR5, c[0x0][0x298] ;  /* 0x0000a60000057ab9 */ /* 0x000fe20000000000 */
[----:B------:R-:W-:Y:S01]  /*2dd0*/  MOV R145, c[0x0][0x27c] ;  /* 0x00009f0000917a02 */ /* 0x000fe20000000f00 */
[----:B------:R-:W-:Y:S01]  /*2de0*/  IMAD R8, R3, c[0x0][0x280], RZ ;  /* 0x0000a00003087a24 */ /* 0x000fe200078e02ff */
[----:B------:R-:W-:Y:S01]  /*2df0*/  ISETP.NE.AND P4, PT, R146, 0x1, PT ;  /* 0x000000019200780c */ /* 0x000fe20003f85270 */
[----:B------:R-:W-:Y:S01]  /*2e00*/  IMAD R5, R26, c[0x0][0x264], R5 ;  /* 0x000099001a057a24 */ /* 0x000fe200078e0205 */
[----:B------:R-:W-:Y:S01]  /*2e10*/  ISETP.GE.AND P0, PT, R145, 0x1, PT ;  /* 0x000000019100780c */ /* 0x000fe20003f06270 */
[----:B------:R-:W-:Y:S01]  /*2e20*/  IMAD R0, R13, c[0x0][0x268], RZ ;  /* 0x00009a000d007a24 */ /* 0x000fe200078e02ff */
[----:B------:R-:W-:Y:S01]  /*2e30*/  LOP3.LUT R241, R241, 0xffffffef, RZ, 0xc0, !PT ;  /* 0xffffffeff1f17812 */ /* 0x000fe200078ec0ff */
[----:B------:R-:W-:-:S02]  /*2e40*/  IMAD R10, R3, c[0x0][0x290], RZ ;  /* 0x0000a400030a7a24 */ /* 0x000fc400078e02ff */
[C---:B------:R-:W-:Y:S01]  /*2e50*/  IMAD R3, R112.reuse, c[0x0][0x284], R8 ;  /* 0x0000a10070037a24 */ /* 0x040fe200078e0208 */
[----:B------:R-:W-:Y:S01]  /*2e60*/  LOP3.LUT R241, R241, 0xfffffff7, RZ, 0xc0, !PT ;  /* 0xfffffff7f1f17812 */ /* 0x000fe200078ec0ff */
[----:B------:R-:W-:-:S04]  /*2e70*/  IMAD.WIDE.U32 R8, R112, c[0x0][0x280], R114 ;  /* 0x0000a00070087a25 */ /* 0x000fc800078e0072 */
[----:B------:R-:W-:Y:S01]  /*2e80*/  IMAD.WIDE.U32 R84, R14, c[0x0][0x268], R4 ;  /* 0x00009a000e547a25 */ /* 0x000fe200078e0004 */
[----:B------:R-:W-:-:S03]  /*2e90*/  @P4 LOP3.LUT R241, R241, 0x8, RZ, 0xfc, !PT ;  /* 0x00000008f1f14812 */ /* 0x000fc600078efcff */
[----:B------:R-:W-:Y:S01]  /*2ea0*/  IMAD R25, R14, c[0x0][0x26c], R0 ;  /* 0x00009b000e197a24 */ /* 0x000fe200078e0200 */
[----:B------:R-:W-:Y:S01]  /*2eb0*/  SEL R0, RZ, c[0x0][0x27c], !P1 ;  /* 0x00009f00ff007a07 */ /* 0x000fe20004800000 */
[----:B------:R-:W-:Y:S01]  /*2ec0*/  IMAD.WIDE.U32 R4, R112, c[0x0][0x290], R114 ;  /* 0x0000a40070047a25 */ /* 0x000fe200078e0072 */
[----:B------:R-:W-:Y:S02]  /*2ed0*/  @P0 LOP3.LUT R241, R241, 0x10, RZ, 0xfc, !PT ;  /* 0x00000010f1f10812 */ /* 0x000fe400078efcff */
[----:B------:R-:W-:Y:S01]  /*2ee0*/  IADD3 R0, R104, R0, RZ ;  /* 0x0000000068007210 */ /* 0x000fe20007ffe0ff */
[C---:B------:R-:W-:Y:S01]  /*2ef0*/  IMAD R18, R112.reuse, c[0x0][0x294], R10 ;  /* 0x0000a50070127a24 */ /* 0x040fe200078e020a */
[----:B------:R-:W-:Y:S01]  /*2f00*/  IADD3 R83, R85, R25, RZ ;  /* 0x0000001955537210 */ /* 0x000fe20007ffe0ff */
[----:B------:R-:W-:Y:S01]  /*2f10*/  IMAD.MOV.U32 R14, RZ, RZ, R8 ;  /* 0x000000ffff0e7224 */ /* 0x000fe200078e0008 */
[----:B------:R-:W-:Y:S01]  /*2f20*/  SEL R8, RZ, c[0x0][0x27c], !P2 ;  /* 0x00009f00ff087a07 */ /* 0x000fe20005000000 */
[----:B------:R-:W-:Y:S01]  /*2f30*/  IMAD.WIDE.U32 R10, R112, c[0x0][0x280], R104 ;  /* 0x0000a000700a7a25 */ /* 0x000fe200078e0068 */
[----:B------:R-:W-:-:S02]  /*2f40*/  IADD3 R13, R5, R18, RZ ;  /* 0x00000012050d7210 */ /* 0x000fc40007ffe0ff */
[----:B------:R-:W-:Y:S01]  /*2f50*/  SEL R5, RZ, c[0x0][0x27c], !P3 ;  /* 0x00009f00ff057a07 */ /* 0x000fe20005800000 */
[----:B------:R-:W-:Y:S01]  /*2f60*/  IMAD.IADD R129, R12, 0x1, R15 ;  /* 0x000000010c817824 */ /* 0x000fe200078e020f */
[----:B------:R-:W-:Y:S01]  /*2f70*/  MOV R12, R4 ;  /* 0x00000004000c7202 */ /* 0x000fe20000000f00 */
[----:B------:R-:W-:Y:S01]  /*2f80*/  IMAD.IADD R15, R9, 0x1, R3 ;  /* 0x00000001090f7824 */ /* 0x000fe200078e0203 */
[----:B------:R-:W-:Y:S01]  /*2f90*/  SHF.R.S32.HI R4, RZ, 0x1f, R0 ;  /* 0x0000001fff047819 */ /* 0x000fe20000011400 */
[----:B------:R-:W-:Y:S02]  /*2fa0*/  IMAD.IADD R11, R3, 0x1, R11 ;  /* 0x00000001030b7824 */ /* 0x000fe400078e020b */
[----:B------:R-:W-:Y:S01]  /*2fb0*/  IMAD.IADD R3, R30, 0x1, R8 ;  /* 0x000000011e037824 */ /* 0x000fe200078e0208 */
[----:B------:R-:W-:Y:S01]  /*2fc0*/  IADD3 R8, R29, R5, RZ ;  /* 0x000000051d087210 */ /* 0x000fe20007ffe0ff */
[----:B------:R-:W-:Y:S01]  /*2fd0*/  IMAD.WIDE.U32 R16, R112, c[0x0][0x290], R104 ;  /* 0x0000a40070107a25 */ /* 0x000fe200078e0068 */
[----:B------:R-:W-:-:S02]  /*2fe0*/  LEA.HI R5, R4, R0, RZ, 0x3 ;  /* 0x0000000004057211 */ /* 0x000fc400078f18ff */
[----:B------:R-:W-:Y:S01]  /*2ff0*/  SHF.R.S32.HI R9, RZ, 0x1f, R3 ;  /* 0x0000001fff097819 */ /* 0x000fe20000011403 */
[----:B------:R-:W-:Y:S01]  /*3000*/  IMAD R140, R132, c[0x0][0x284], RZ ;  /* 0x0000a100848c7a24 */ /* 0x000fe200078e02ff */
[----:B------:R-:W-:Y:S01]  /*3010*/  LEA.HI R22, R4, R0, RZ, 0x5 ;  /* 0x0000000004167211 */ /* 0x000fe200078f28ff */
[C---:B------:R-:W-:Y:S01]  /*3020*/  IMAD R141, R132.reuse, c[0x0][0x294], RZ ;  /* 0x0000a500848d7a24 */ /* 0x040fe200078e02ff */
[----:B------:R-:W-:Y:S01]  /*3030*/  SHF.R.S32.HI R0, RZ, 0x1f, R8 ;  /* 0x0000001fff007819 */ /* 0x000fe20000011408 */
[----:B------:R-:W-:Y:S01]  /*3040*/  IMAD.WIDE.U32 R134, R132, c[0x0][0x280], RZ ;  /* 0x0000a00084867a25 */ /* 0x000fe200078e00ff */
[CC--:B------:R-:W-:Y:S02]  /*3050*/  LEA.HI R4, R9.reuse, R3.reuse, RZ, 0x3 ;  /* 0x0000000309047211 */ /* 0x0c0fe400078f18ff */
[----:B------:R-:W-:Y:S01]  /*3060*/  LEA.HI R21, R9, R3, RZ, 0x5 ;  /* 0x0000000309157211 */ /* 0x000fe200078f28ff */
[----:B------:R-:W-:Y:S01]  /*3070*/  IMAD.IADD R9, R18, 0x1, R17 ;  /* 0x0000000112097824 */ /* 0x000fe200078e0211 */
[-C--:B------:R-:W-:Y:S01]  /*3080*/  LEA.HI R3, R0, R8.reuse, RZ, 0x3 ;  /* 0x0000000800037211 */ /* 0x080fe200078f18ff */
[----:B------:R-:W-:Y:S01]  /*3090*/  IMAD.WIDE.U32 R110, R6, c[0x0][0x2b0], RZ ;  /* 0x0000ac00066e7a25 */ /* 0x000fe200078e00ff */
[----:B------:R-:W-:-:S02]  /*30a0*/  LEA.HI R0, R0, R8, RZ, 0x5 ;  /* 0x0000000800007211 */ /* 0x000fc400078f28ff */
[----:B------:R-:W-:Y:S01]  /*30b0*/  SHF.R.S32.HI R22, RZ, 0x5, R22 ;  /* 0x00000005ff167819 */ /* 0x000fe20000011416 */
[----:B------:R-:W-:Y:S01]  /*30c0*/  IMAD.WIDE.U32 R132, R132, c[0x0][0x290], RZ ;  /* 0x0000a40084847a25 */ /* 0x000fe200078e00ff */
[----:B------:R-:W-:Y:S02]  /*30d0*/  SHF.R.S32.HI R18, RZ, 0x5, R21 ;  /* 0x00000005ff127819 */ /* 0x000fe40000011415 */
[----:B------:R-:W-:Y:S01]  /*30e0*/  SHF.R.S32.HI R0, RZ, 0x5, R0 ;  /* 0x00000005ff007819 */ /* 0x000fe20000011400 */
[--C-:B------:R-:W-:Y:S01]  /*30f0*/  IMAD R24, R22, 0x600, R7.reuse ;  /* 0x0000060016187824 */ /* 0x100fe200078e0207 */
[----:B------:R-:W-:Y:S01]  /*3100*/  LOP3.LUT R88, R5, 0xfffffff8, RZ, 0xc0, !PT ;  /* 0xfffffff805587812 */ /* 0x000fe200078ec0ff */
[----:B------:R-:W-:Y:S01]  /*3110*/  IMAD R21, R18, 0x600, R7 ;  /* 0x0000060012157824 */ /* 0x000fe200078e0207 */
[----:B------:R-:W-:Y:S01]  /*3120*/  LOP3.LUT R87, R4, 0xfffffff8, RZ, 0xc0, !PT ;  /* 0xfffffff804577812 */ /* 0x000fe200078ec0ff */
[----:B------:R-:W-:Y:S01]  /*3130*/  IMAD.WIDE.U32 R98, R131, c[0x0][0x280], R10 ;  /* 0x0000a00083627a25 */ /* 0x000fe200078e000a */
[----:B------:R-:W-:-:S02]  /*3140*/  LOP3.LUT R86, R3, 0xfffffff8, RZ, 0xc0, !PT ;  /* 0xfffffff803567812 */ /* 0x000fc400078ec0ff */
[----:B------:R-:W-:Y:S01]  /*3150*/  IADD3 R141, R133, R141, RZ ;  /* 0x0000008d858d7210 */ /* 0x000fe20007ffe0ff */
[C---:B------:R-:W-:Y:S01]  /*3160*/  IMAD.WIDE.U32 R108, R26.reuse, c[0x0][0x1e8], RZ ;  /* 0x00007a001a6c7a25 */ /* 0x040fe200078e00ff */
[----:B------:R-:W-:Y:S02]  /*3170*/  SHF.R.S32.HI R65, RZ, 0x3, R5 ;  /* 0x00000003ff417819 */ /* 0x000fe40000011405 */
[----:B------:R-:W-:Y:S01]  /*3180*/  SHF.R.S32.HI R64, RZ, 0x3, R4 ;  /* 0x00000003ff407819 */ /* 0x000fe20000011404 */
[----:B------:R-:W-:Y:S01]  /*3190*/  IMAD.WIDE.U32 R106, R26, c[0x0][0x210], RZ ;  /* 0x000084001a6a7a25 */ /* 0x000fe200078e00ff */
[----:B------:R-:W-:Y:S02]  /*31a0*/  SHF.R.S32.HI R63, RZ, 0x3, R3 ;  /* 0x00000003ff3f7819 */ /* 0x000fe40000011403 */
[----:B------:R-:W-:Y:S01]  /*31b0*/  SHF.R.S32.HI R122, RZ, 0x1f, R88 ;  /* 0x0000001fff7a7819 */ /* 0x000fe20000011458 */
[----:B------:R-:W-:Y:S01]  /*31c0*/  IMAD.WIDE.U32 R102, R131, c[0x0][0x280], R14 ;  /* 0x0000a00083667a25 */ /* 0x000fe200078e000e */
[----:B------:R-:W-:-:S02]  /*31d0*/  SHF.R.S32.HI R121, RZ, 0x1f, R87 ;  /* 0x0000001fff797819 */ /* 0x000fc40000011457 */
[----:B------:R-:W-:Y:S01]  /*31e0*/  SHF.R.S32.HI R120, RZ, 0x1f, R86 ;  /* 0x0000001fff787819 */ /* 0x000fe20000011456 */
[----:B------:R-:W-:-:S04]  /*31f0*/  IMAD.WIDE.U32 R100, R131, c[0x0][0x290], R12 ;  /* 0x0000a40083647a25 */ /* 0x000fc800078e000c */
[----:B------:R-:W-:Y:S02]  /*3200*/  IMAD.IADD R140, R135, 0x1, R140 ;  /* 0x00000001878c7824 */ /* 0x000fe400078e028c */
[C---:B------:R-:W-:Y:S02]  /*3210*/  IMAD R128, R26.reuse, c[0x0][0x1ec], R109 ;  /* 0x00007b001a807a24 */ /* 0x040fe400078e026d */
[----:B------:R-:W-:Y:S01]  /*3220*/  IMAD R127, R26, c[0x0][0x214], R107 ;  /* 0x000085001a7f7a24 */ /* 0x000fe200078e026b */
[C---:B--2---:R-:W-:Y:S02]  /*3230*/  LOP3.LUT R17, R23.reuse, 0x18, R5, 0xf8, !PT ;  /* 0x0000001817117812 */ /* 0x044fe400078ef805 */
[C---:B------:R-:W-:Y:S02]  /*3240*/  LOP3.LUT R8, R23.reuse, 0x18, R4, 0xf8, !PT ;  /* 0x0000001817087812 */ /* 0x040fe400078ef804 */
[----:B------:R-:W-:Y:S02]  /*3250*/  LOP3.LUT R23, R23, 0x18, R3, 0xf8, !PT ;  /* 0x0000001817177812 */ /* 0x000fe400078ef803 */
[-C--:B---3--:R-:W-:Y:S01]  /*3260*/  LOP3.LUT R22, R17, R27.reuse, RZ, 0x3c, !PT ;  /* 0x0000001b11167212 */ /* 0x088fe200078e3cff */
[----:B------:R-:W-:Y:S01]  /*3270*/  IMAD R17, R0, 0x600, R7 ;  /* 0x0000060000117824 */ /* 0x000fe200078e0207 */
[----:B------:R-:W-:-:S02]  /*3280*/  LOP3.LUT R18, R8, R27, RZ, 0x3c, !PT ;  /* 0x0000001b08127212 */ /* 0x000fc400078e3cff */
[----:B------:R-:W-:Y:S01]  /*3290*/  LOP3.LUT R0, R23, R27, RZ, 0x3c, !PT ;  /* 0x0000001b17007212 */ /* 0x000fe200078e3cff */
[----:B------:R-:W-:Y:S01]  /*32a0*/  IMAD.IADD R23, R24, 0x1, R22 ;  /* 0x0000000118177824 */ /* 0x000fe200078e0216 */
[----:B------:R-:W-:Y:S01]  /*32b0*/  IADD3 R22, R21, R18, RZ ;  /* 0x0000001215167210 */ /* 0x000fe20007ffe0ff */
[----:B------:R-:W-:Y:S01]  /*32c0*/  IMAD R18, R20, c[0x0][0x290], RZ ;  /* 0x0000a40014127a24 */ /* 0x000fe200078e02ff */
[----:B------:R-:W-:Y:S01]  /*32d0*/  MOV R8, R16 ;  /* 0x0000001000087202 */ /* 0x000fe20000000f00 */
[----:B------:R-:W-:Y:S01]  /*32e0*/  IMAD.IADD R21, R17, 0x1, R0 ;  /* 0x0000000111157824 */ /* 0x000fe200078e0200 */
[----:B------:R-:W-:Y:S01]  /*32f0*/  SHF.L.U32 R117, R22, 0x1, RZ ;  /* 0x0000000116757819 */ /* 0x000fe200000006ff */
[----:B------:R-:W-:Y:S02]  /*3300*/  IMAD R0, R19, c[0x0][0x2b0], RZ ;  /* 0x0000ac0013007a24 */ /* 0x000fe400078e02ff */
[----:B------:R-:W-:Y:S02]  /*3310*/  IMAD R16, R20, c[0x0][0x280], RZ ;  /* 0x0000a00014107a24 */ /* 0x000fe400078e02ff */
[----:B------:R-:W-:Y:S01]  /*3320*/  IMAD R17, R6, c[0x0][0x2b4], R0 ;  /* 0x0000ad0006117a24 */ /* 0x000fe200078e0200 */
[----:B------:R-:W-:Y:S01]  /*3330*/  LEA R0, R168, R112, 0x6 ;  /* 0x00000070a8007211 */ /* 0x000fe200078e30ff */
[----:B------:R-:W-:-:S02]  /*3340*/  IMAD R16, R131, c[0x0][0x284], R16 ;  /* 0x0000a10083107a24 */ /* 0x000fc400078e0210 */
[C---:B------:R-:W-:Y:S02]  /*3350*/  IMAD R6, R131.reuse, c[0x0][0x294], R18 ;  /* 0x0000a50083067a24 */ /* 0x040fe400078e0212 */
[----:B------:R-:W-:Y:S01]  /*3360*/  IMAD.WIDE.U32 R96, R131, c[0x0][0x290], R8 ;  /* 0x0000a40083607a25 */ /* 0x000fe200078e0008 */
[----:B------:R-:W-:-:S03]  /*3370*/  IADD3 R123, R16, R99, RZ ;  /* 0x00000063107b7210 */ /* 0x000fc60007ffe0ff */
[----:B------:R-:W-:Y:S01]  /*3380*/  IMAD.IADD R126, R111, 0x1, R17 ;  /* 0x000000016f7e7824 */ /* 0x000fe200078e0211 */
[----:B------:R-:W-:Y:S01]  /*3390*/  IADD3 R119, R6, R97, RZ ;  /* 0x0000006106777210 */ /* 0x000fe20007ffe0ff */
[----:B------:R-:W-:Y:S02]  /*33a0*/  IMAD.IADD R125, R103, 0x1, R16 ;  /* 0x00000001677d7824 */ /* 0x000fe400078e0210 */
[----:B------:R-:W-:Y:S02]  /*33b0*/  IMAD.IADD R124, R101, 0x1, R6 ;  /* 0x00000001657c7824 */ /* 0x000fe400078e0206 */
[----:B------:R-:W-:Y:S02]  /*33c0*/  IMAD.SHL.U32 R118, R23, 0x2, RZ ;  /* 0x0000000217767824 */ /* 0x000fe400078e00ff */
[----:B------:R-:W-:Y:S01]  /*33d0*/  IMAD.SHL.U32 R116, R21, 0x2, RZ ;  /* 0x0000000215747824 */ /* 0x000fe200078e00ff */
[----:B------:R-:W-:Y:S06]  /*33e0*/  BAR.SYNC.DEFER_BLOCKING 0x0 ;  /* 0x0000000000007b1d */ /* 0x000fec0000010000 */
.L_x_239:
[----:B-1----:R-:W-:Y:S01]  /*33f0*/  IMAD R3, R35, 0x30, R0 ;  /* 0x0000003023037824 */ /* 0x002fe200078e0200 */
[----:B------:R-:W-:Y:S01]  /*3400*/  ISETP.NE.AND P4, PT, R146, 0x1, PT ;  /* 0x000000019200780c */ /* 0x000fe20003f85270 */
[----:B------:R-:W-:Y:S01]  /*3410*/  IMAD.MOV.U32 R79, RZ, RZ, RZ ;  /* 0x000000ffff4f7224 */ /* 0x000fe200078e00ff */
[----:B------:R-:W-:Y:S04]  /*3420*/  DEPBAR.LE SB0, 0x0 ;  /* 0x000080000000791a */ /* 0x000fe80000000000 */
[----:B--2---:R-:W-:Y:S01]  /*3430*/  IMAD.IADD R4, R129, 0x1, R3 ;  /* 0x0000000181047824 */ /* 0x004fe200078e0203 */
[----:B------:R-:W-:Y:S01]  /*3440*/  ISETP.GE.AND P0, PT, R3, R2, PT ;  /* 0x000000020300720c */ /* 0x000fe20003f06270 */
[----:B------:R-:W-:Y:S01]  /*3450*/  WARPSYNC 0xffffffff ;  /* 0xffffffff00007948 */ /* 0x000fe20003800000 */
[----:B------:R-:W-:Y:S01]  /*3460*/  ISETP.GE.AND P5, PT, R145, 0x1, PT ;  /* 0x000000019100780c */ /* 0x000fe20003fa6270 */
[--C-:B------:R-:W-:Y:S01]  /*3470*/  IMAD.MOV.U32 R3, RZ, RZ, R4.reuse ;  /* 0x000000ffff037224 */ /* 0x100fe200078e0004 */
[----:B------:R-:W-:Y:S01]  /*3480*/  ISETP.GT.OR P0, PT, R0, 0x2f, P0 ;  /* 0x0000002f0000780c */ /* 0x000fe20000704670 */
[----:B------:R-:W-:Y:S01]  /*3490*/  BSSY B1, `(.L_x_213) ;  /* 0x00003e0000017945 */ /* 0x000fe20003800000 */
[----:B---3--:R-:W-:Y:S05]  /*34a0*/  @P4 IMAD.HI.U32 R5, R4, c[0x0][0x2bc], RZ ;  /* 0x0000af0004054a27 */ /* 0x008fea00078e00ff */
[----:B------:R-:W-:Y:S06]  /*34b0*/  @P4 SHF.R.U32.HI R3, RZ, c[0x0][0x2c0], R5 ;  /* 0x0000b000ff034a19 */ /* 0x000fec0000011605 */
[C---:B------:R-:W-:Y:S04]  /*34c0*/  @!P0 IADD3 R5, P4, R3.reuse, R110, RZ ;  /* 0x0000006e03058210 */ /* 0x040fe80007f9e0ff */
[----:B------:R-:W-:Y:S01]  /*34d0*/  @!P0 LEA.HI.X.SX32 R6, R3, R126, 0x1, P4 ;  /* 0x0000007e03068211 */ /* 0x000fe200020f0eff */
[----:B------:R-:W-:Y:S01]  /*34e0*/  IMAD.MOV R3, RZ, RZ, -R3 ;  /* 0x000000ffff037224 */ /* 0x000fe200078e0a03 */
[----:B------:R-:W-:Y:S03]  /*34f0*/  @!P0 LEA R8, P4, R5, c[0x0][0x2a0], 0x2 ;  /* 0x0000a80005088a11 */ /* 0x000fe600078810ff */
[----:B------:R-:W-:Y:S01]  /*3500*/  IMAD R80, R3, c[0x0][0x2b8], R4 ;  /* 0x0000ae0003507a24 */ /* 0x000fe200078e0204 */
[----:B------:R-:W-:Y:S03]  /*3510*/  @!P0 LEA.HI.X R9, R5, c[0x0][0x2a4], R6, 0x2, P4 ;  /* 0x0000a90005098a11 */ /* 0x000fe600020f1406 */
[C---:B------:R-:W-:Y:S01]  /*3520*/  IMAD.WIDE.U32 R4, R80.reuse, c[0x0][0x1e0], RZ ;  /* 0x0000780050047a25 */ /* 0x040fe200078e00ff */
[----:B------:R-:W-:Y:S01]  /*3530*/  SHF.R.S32.HI R81, RZ, 0x1f, R80 ;  /* 0x0000001fff517819 */ /* 0x000fe20000011450 */
[----:B------:R-:W2:Y:S04]  /*3540*/  @!P0 LDG.E R79, [R8.64] ;  /* 0x00000008084f8981 */ /* 0x000ea8000c1e1900 */
[----:B------:R-:W-:Y:S01]  /*3550*/  IMAD R3, R81, c[0x0][0x1e0], RZ ;  /* 0x0000780051037a24 */ /* 0x000fe200078e02ff */
[----:B------:R-:W-:Y:S03]  /*3560*/  BAR.SYNC.DEFER_BLOCKING 0x0 ;  /* 0x0000000000007b1d */ /* 0x000fe60000010000 */
[----:B------:R-:W-:Y:S04]  /*3570*/  IMAD R3, R80, c[0x0][0x1e4], R3 ;  /* 0x0000790050037a24 */ /* 0x000fe800078e0203 */
        /* <DEDUP_REMOVED lines=8> */
[----:B------:R-:W-:Y:S01]  /*3600*/  LEA.HI.X R28, R3, c[0x0][0x1cc], R4, 0x1, P0 ;  /* 0x00007300031c7a11 */ /* 0x000fe200000f0c04 */
[----:B----4-:R-:W-:-:S05]  /*3610*/  @!P5 BRA `(.L_x_214) ;  /* 0x000039d00000d947 */ /* 0x010fca0003800000 */
[-C--:B------:R-:W-:Y:S01]  /*3620*/  IMAD R6, R140, R35.reuse, RZ ;  /* 0x000000238c067224 */ /* 0x080fe200078e02ff */
[----:B------:R-:W-:Y:S01]  /*3630*/  ISETP.NE.AND P0, PT, RZ, UR5, PT ;  /* 0x00000005ff007c0c */ /* 0x000fe2000bf05270 */
[-C--:B------:R-:W-:Y:S01]  /*3640*/  IMAD R5, R141, R35.reuse, RZ ;  /* 0x000000238d057224 */ /* 0x080fe200078e02ff */
[----:B------:R-:W-:Y:S01]  /*3650*/  SHF.R.S32.HI R4, RZ, 0x1f, R35 ;  /* 0x0000001fff047819 */ /* 0x000fe20000011423 */
[----:B------:R-:W-:Y:S02]  /*3660*/  IMAD R3, R35, -0x30, R2 ;  /* 0xffffffd023037824 */ /* 0x000fe400078e0202 */
[-C--:B------:R-:W-:Y:S03]  /*3670*/  IMAD.WIDE.U32 R22, R134, R35.reuse, RZ ;  /* 0x0000002386167225 */ /* 0x080fe600078e00ff */
[----:B------:R-:W-:Y:S01]  /*3680*/  IMNMX R78, R3, 0x30, PT ;  /* 0x00000030034e7817 */ /* 0x000fe20003800200 */
[C---:B------:R-:W-:Y:S02]  /*3690*/  IMAD R6, R4.reuse, R134, R6 ;  /* 0x0000008604067224 */ /* 0x040fe400078e0206 */
[----:B------:R-:W-:Y:S02]  /*36a0*/  IMAD R5, R4, R132, R5 ;  /* 0x0000008404057224 */ /* 0x000fe400078e0205 */
[----:B------:R-:W-:Y:S01]  /*36b0*/  IMAD.WIDE.U32 R50, R132, R35, RZ ;  /* 0x0000002384327225 */ /* 0x000fe200078e00ff */
[----:B------:R-:W-:Y:S04]  /*36c0*/  IADD3 R6, R23, R6, RZ ;  /* 0x0000000617067210 */ /* 0x000fe80007ffe0ff */
[----:B------:R-:W-:Y:S01]  /*36d0*/  IADD3 R34, R51, R5, RZ ;  /* 0x0000000533227210 */ /* 0x000fe20007ffe0ff */
[----:B------:R-:W-:-:S05]  /*36e0*/  @!P0 BRA `(.L_x_215) ;  /* 0x00001c8000008947 */ /* 0x000fca0003800000 */
[----:B------:R-:W-:Y:S01]  /*36f0*/  ISETP.GE.AND P4, PT, R112, R78, PT ;  /* 0x0000004e7000720c */ /* 0x000fe20003f86270 */
[----:B------:R-:W-:Y:S01]  /*3700*/  BSSY B0, `(.L_x_216) ;  /* 0x000003a000007945 */ /* 0x000fe20003800000 */
        /* <DEDUP_REMOVED lines=12> */
[----:B------:R-:W-:-:S05]  /*37d0*/  @P4 BRA `(.L_x_217) ;  /* 0x000002c000004947 */ /* 0x000fca0003800000 */
[----:B------:R-:W-:Y:S01]  /*37e0*/  IADD3 R3, P0, R102, R22, RZ ;  /* 0x0000001666037210 */ /* 0x000fe20007f1e0ff */
[----:B------:R-:W-:Y:S01]  /*37f0*/  CS2R R32, SRZ ;  /* 0x0000000000207805 */ /* 0x000fe2000001ff00 */
[----:B------:R-:W-:Y:S01]  /*3800*/  CS2R R40, SRZ ;  /* 0x0000000000287805 */ /* 0x000fe2000001ff00 */
[----:B------:R-:W-:Y:S01]  /*3810*/  CS2R R8, SRZ ;  /* 0x0000000000087805 */ /* 0x000fe2000001ff00 */
[----:B------:R-:W-:Y:S01]  /*3820*/  CS2R R42, SRZ ;  /* 0x00000000002a7805 */ /* 0x000fe2000001ff00 */
[----:B------:R-:W-:Y:S01]  /*3830*/  IMAD.X R5, R6, 0x1, R125, P0 ;  /* 0x0000000106057824 */ /* 0x000fe200000e067d */
[----:B------:R-:W-:Y:S01]  /*3840*/  IADD3 R4, P0, R100, R50, RZ ;  /* 0x0000003264047210 */ /* 0x000fe20007f1e0ff */
[----:B------:R-:W-:Y:S01]  /*3850*/  CS2R R16, SRZ ;  /* 0x0000000000107805 */ /* 0x000fe2000001ff00 */
[----:B------:R-:W-:Y:S01]  /*3860*/  CS2R R44, SRZ ;  /* 0x00000000002c7805 */ /* 0x000fe2000001ff00 */
[----:B------:R-:W-:Y:S01]  /*3870*/  CS2R R18, SRZ ;  /* 0x0000000000127805 */ /* 0x000fe2000001ff00 */
[----:B------:R-:W-:Y:S01]  /*3880*/  CS2R R46, SRZ ;  /* 0x00000000002e7805 */ /* 0x000fe2000001ff00 */
[----:B------:R-:W-:Y:S01]  /*3890*/  IMAD.X R6, R34, 0x1, R124, P0 ;  /* 0x0000000122067824 */ /* 0x000fe200000e067c */
[C---:B------:R-:W-:Y:S01]  /*38a0*/  LEA R12, P0, R3.reuse, c[0x0][0x270], 0x1 ;  /* 0x00009c00030c7a11 */ /* 0x040fe200078008ff */
[----:B------:R-:W-:Y:S01]  /*38b0*/  CS2R R20, SRZ ;  /* 0x0000000000147805 */ /* 0x000fe2000001ff00 */
[----:B------:R-:W-:Y:S01]  /*38c0*/  CS2R R48, SRZ ;  /* 0x0000000000307805 */ /* 0x000fe2000001ff00 */
[----:B------:R-:W-:Y:S01]  /*38d0*/  CS2R R24, SRZ ;  /* 0x0000000000187805 */ /* 0x000fe2000001ff00 */
[----:B------:R-:W-:Y:S02]  /*38e0*/  LEA.HI.X R13, R3, c[0x0][0x274], R5, 0x1, P0 ;  /* 0x00009d00030d7a11 */ /* 0x000fe400000f0c05 */
[C---:B------:R-:W-:Y:S04]  /*38f0*/  LEA R10, P0, R4.reuse, c[0x0][0x288], 0x1 ;  /* 0x0000a200040a7a11 */ /* 0x040fe800078008ff */
[----:B------:R-:W-:Y:S02]  /*3900*/  LEA.HI.X R11, R4, c[0x0][0x28c], R6, 0x1, P0 ;  /* 0x0000a300040b7a11 */ /* 0x000fe400000f0c06 */
[----:B------:R-:W-:Y:S01]  /*3910*/  ISETP.GE.AND P0, PT, R114, c[0x0][0x27c], PT ;  /* 0x00009f0072007a0c */ /* 0x000fe20003f06270 */
[----:B------:R-:W-:Y:S11]  /*3920*/  CS2R R4, SRZ ;  /* 0x0000000000047805 */ /* 0x000ff6000001ff00 */
[----:B------:R-:W-:Y:S01]  /*3930*/  @!UPT UIADD3 URZ, URZ, URZ, URZ ;  /* 0x0000003f3f3ff290 */ /* 0x000fe2000fffe03f */
[----:B------:R1:W5:Y:S04]  /*3940*/  @!P0 LDG.E.64 R32, [R12.64] ;  /* 0x000000080c208981 */ /* 0x000368000c1e1b00 */
[----:B------:R1:W5:Y:S01]  /*3950*/  @!P0 LDG.E.64 R4, [R10.64] ;  /* 0x000000080a048981 */ /* 0x000362000c1e1b00 */
[----:B------:R-:W-:Y:S11]  /*3960*/  ISETP.GE.AND P0, PT, R167, c[0x0][0x27c], PT ;  /* 0x00009f00a7007a0c */ /* 0x000ff60003f06270 */
[----:B------:R-:W-:Y:S02]  /*3970*/  @!UPT UIADD3 URZ, URZ, URZ, URZ ;  /* 0x0000003f3f3ff290 */ /* 0x000fe4000fffe03f */
[----:B------:R1:W5:Y:S04]  /*3980*/  @!P0 LDG.E.64 R40, [R12.64+0x10] ;  /* 0x000010080c288981 */ /* 0x000368000c1e1b00 */
[----:B------:R1:W5:Y:S01]  /*3990*/  @!P0 LDG.E.64 R8, [R10.64+0x10] ;  /* 0x000010080a088981 */ /* 0x000362000c1e1b00 */
        /* <DEDUP_REMOVED lines=15> */
[----:B------:R1:W5:Y:S02]  /*3a90*/  @!P0 LDG.E.64 R24, [R10.64+0x50] ;  /* 0x000050080a188981 */ /* 0x000364000c1e1b00 */
.L_x_217:
[----:B------:R-:W-:Y:S05]  /*3aa0*/  BSYNC B0 ;  /* 0x0000000000007941 */ /* 0x000fea0003800000 */
.L_x_216:
[----:B------:R2:W3:Y:S04]  /*3ab0*/  SHFL.IDX PT, R55, R28, RZ, 0x1e1f ;  /* 0x001e1fff1c377589 */ /* 0x0004e800000e0000 */
[----:B------:R2:W4:Y:S01]  /*3ac0*/  SHFL.IDX PT, R54, R31, RZ, 0x1e1f ;  /* 0x001e1fff1f367589 */ /* 0x00052200000e0000 */
[----:B------:R-:W-:-:S05]  /*3ad0*/  @P4 BRA `(.L_x_218) ;  /* 0x000037b000004947 */ /* 0x000fca0003800000 */
[----:B-----5:R-:W-:Y:S01]  /*3ae0*/  MOV R3, R47 ;  /* 0x0000002f00037202 */ /* 0x020fe20000000f00 */
[----:B-1----:R-:W-:Y:S01]  /*3af0*/  IMAD.MOV.U32 R11, RZ, RZ, R48 ;  /* 0x000000ffff0b7224 */ /* 0x002fe200078e0030 */
[----:B------:R-:W-:Y:S01]  /*3b00*/  ISETP.GE.AND P0, PT, R104, c[0x0][0x1d4], PT ;  /* 0x0000750068007a0c */ /* 0x000fe20003f06270 */
[----:B------:R-:W-:Y:S01]  /*3b10*/  IMAD.MOV.U32 R10, RZ, RZ, R49 ;  /* 0x000000ffff0a7224 */ /* 0x000fe200078e0031 */
[----:B------:R-:W-:Y:S01]  /*3b20*/  BSSY B0, `(.L_x_219) ;  /* 0x0000056000007945 */ /* 0x000fe20003800000 */
[----:B------:R-:W-:Y:S03]  /*3b30*/  IMAD.MOV.U32 R6, RZ, RZ, R46 ;  /* 0x000000ffff067224 */ /* 0x000fe600078e002e */
[----:B------:R-:W-:Y:S01]  /*3b40*/  PRMT R53, R11, 0x5410, R10 ;  /* 0x000054100b357816 */ /* 0x000fe2000000000a */
[----:B------:R-:W-:Y:S01]  /*3b50*/  IMAD.MOV.U32 R11, RZ, RZ, R44 ;  /* 0x000000ffff0b7224 */ /* 0x000fe200078e002c */
[----:B------:R-:W-:Y:S01]  /*3b60*/  PRMT R52, R6, 0x5410, R3 ;  /* 0x0000541006347816 */ /* 0x000fe20000000003 */
[----:B------:R-:W-:Y:S01]  /*3b70*/  IMAD.MOV.U32 R10, RZ, RZ, R45 ;  /* 0x000000ffff0a7224 */ /* 0x000fe200078e002d */
[----:B------:R-:W-:Y:S01]  /*3b80*/  MOV R6, R42 ;  /* 0x0000002a00067202 */ /* 0x000fe20000000f00 */
        /* <DEDUP_REMOVED lines=9> */
[----:B--2---:R-:W-:Y:S01]  /*3c20*/  PRMT R31, R6, 0x5410, R3 ;  /* 0x00005410061f7816 */ /* 0x004fe20000000003 */
[----:B------:R-:W-:Y:S01]  /*3c30*/  IMAD.MOV.U32 R6, RZ, RZ, R18 ;  /* 0x000000ffff067224 */ /* 0x000fe200078e0012 */
[----:B------:R-:W-:Y:S02]  /*3c40*/  MOV R11, R20 ;  /* 0x00000014000b7202 */ /* 0x000fe40000000f00 */
[----:B------:R-:W-:Y:S02]  /*3c50*/  MOV R3, R19 ;  /* 0x0000001300037202 */ /* 0x000fe40000000f00 */
[----:B------:R-:W-:Y:S01]  /*3c60*/  PRMT R28, R11, 0x5410, R10 ;  /* 0x000054100b1c7816 */ /* 0x000fe2000000000a */
[----:B------:R-:W-:Y:S01]  /*3c70*/  IMAD.MOV.U32 R11, RZ, RZ, R16 ;  /* 0x000000ffff0b7224 */ /* 0x000fe200078e0010 */
[----:B------:R-:W-:Y:S01]  /*3c80*/  PRMT R27, R6, 0x5410, R3 ;  /* 0x00005410061b7816 */ /* 0x000fe20000000003 */
[----:B------:R-:W-:Y:S01]  /*3c90*/  IMAD.MOV.U32 R10, RZ, RZ, R17 ;  /* 0x000000ffff0a7224 */ /* 0x000fe200078e0011 */
[----:B------:R-:W-:Y:S01]  /*3ca0*/  MOV R6, R8 ;  /* 0x0000000800067202 */ /* 0x000fe20000000f00 */
[----:B------:R-:W-:Y:S03]  /*3cb0*/  IMAD.MOV.U32 R3, RZ, RZ, R9 ;  /* 0x000000ffff037224 */ /* 0x000fe600078e0009 */
[----:B------:R-:W-:Y:S02]  /*3cc0*/  PRMT R26, R11, 0x5410, R10 ;  /* 0x000054100b1a7816 */ /* 0x000fe4000000000a */
[----:B------:R-:W-:Y:S01]  /*3cd0*/  PRMT R23, R6, 0x5410, R3 ;  /* 0x0000541006177816 */ /* 0x000fe20000000003 */
[----:B------:R-:W-:-:S05]  /*3ce0*/  @P0 BRA `(.L_x_220) ;  /* 0x0000039000000947 */ /* 0x000fca0003800000 */
[C---:B----4-:R-:W-:Y:S01]  /*3cf0*/  LEA R56, P0, R104.reuse, R54, 0x1 ;  /* 0x0000003668387211 */ /* 0x050fe200078008ff */
[----:B------:R-:W1:Y:S01]  /*3d00*/  LDS.128 R12, [R242+0x2400] ;  /* 0x00240000f20c7984 */ /* 0x000e620000000c00 */
[----:B------:R-:W-:Y:S01]  /*3d10*/  MOV R6, R4 ;  /* 0x0000000400067202 */ /* 0x000fe20000000f00 */
[----:B------:R-:W-:Y:S01]  /*3d20*/  IMAD.MOV.U32 R34, RZ, RZ, R32 ;  /* 0x000000ffff227224 */ /* 0x000fe200078e0020 */
[----:B---3--:R-:W-:Y:S02]  /*3d30*/  LEA.HI.X R57, R104, R55, R105, 0x1, P0 ;  /* 0x0000003768397211 */ /* 0x008fe400000f0c69 */
[----:B------:R-:W-:Y:S02]  /*3d40*/  ISETP.GE.AND P0, PT, R114, c[0x0][0x27c], PT ;  /* 0x00009f0072007a0c */ /* 0x000fe40003f06270 */
[----:B------:R-:W-:Y:S02]  /*3d50*/  MOV R22, R5 ;  /* 0x0000000500167202 */ /* 0x000fe40000000f00 */
[----:B------:R-:W-:Y:S09]  /*3d60*/  MOV R37, R33 ;  /* 0x0000002100257202 */ /* 0x000ff20000000f00 */
[--C-:B------:R-:W-:Y:S01]  /*3d70*/  @!P0 SHF.R.U64 R10, R4, 0x10, R5.reuse ;  /* 0x00000010040a8819 */ /* 0x100fe20000001205 */
[----:B------:R-:W-:Y:S01]  /*3d80*/  @!P0 HADD2.F32 R6, -RZ, R6.H0_H0 ;  /* 0x20000006ff068230 */ /* 0x000fe20000004100 */
[----:B------:R-:W-:Y:S01]  /*3d90*/  @!P0 SHF.R.U32.HI R11, RZ, 0x10, R5 ;  /* 0x00000010ff0b8819 */ /* 0x000fe20000011605 */
[----:B------:R-:W-:Y:S01]  /*3da0*/  @!P0 HADD2.F32 R22, -RZ, R22.H0_H0 ;  /* 0x20000016ff168230 */ /* 0x000fe20000004100 */
[--C-:B------:R-:W-:Y:S01]  /*3db0*/  @!P0 SHF.R.U64 R36, R32, 0x10, R33.reuse ;  /* 0x0000001020248819 */ /* 0x100fe20000001221 */
[----:B------:R-:W-:Y:S01]  /*3dc0*/  @!P0 HADD2.F32 R10, -RZ, R10.H0_H0 ;  /* 0x2000000aff0a8230 */ /* 0x000fe20000004100 */
[----:B------:R-:W-:Y:S01]  /*3dd0*/  @!P0 SHF.R.U32.HI R38, RZ, 0x10, R33 ;  /* 0x00000010ff268819 */ /* 0x000fe20000011621 */
[----:B------:R-:W-:Y:S02]  /*3de0*/  @!P0 HADD2.F32 R33, -RZ, R34.H0_H0 ;  /* 0x20000022ff218230 */ /* 0x000fe40000004100 */
[----:B------:R-:W-:Y:S02]  /*3df0*/  @!P0 HADD2.F32 R36, -RZ, R36.H0_H0 ;  /* 0x20000024ff248230 */ /* 0x000fe40000004100 */
[----:B------:R-:W-:Y:S02]  /*3e00*/  @!P0 HADD2.F32 R11, -RZ, R11.H0_H0 ;  /* 0x2000000bff0b8230 */ /* 0x000fe40000004100 */
[----:B------:R-:W-:Y:S01]  /*3e10*/  @!P0 HADD2.F32 R38, -RZ, R38.H0_H0 ;  /* 0x20000026ff268230 */ /* 0x000fe20000004100 */
[----:B-1----:R-:W-:Y:S02]  /*3e20*/  @!P0 MOV R3, R12 ;  /* 0x0000000c00038202 */ /* 0x002fe40000000f00 */
[----:B------:R-:W-:Y:S03]  /*3e30*/  @!P0 MOV R5, R13 ;  /* 0x0000000d00058202 */ /* 0x000fe60000000f00 */
[--C-:B------:R-:W-:Y:S02]  /*3e40*/  @!P0 HADD2.F32 R32, -RZ, R3.reuse.H1_H1 ;  /* 0x30000003ff208230 */ /* 0x100fe40000004100 */
[----:B------:R-:W-:Y:S02]  /*3e50*/  @!P0 HADD2.F32 R4, -RZ, R3.H0_H0 ;  /* 0x20000003ff048230 */ /* 0x000fe40000004100 */
[--C-:B------:R-:W-:Y:S01]  /*3e60*/  @!P0 HADD2.F32 R34, -RZ, R5.reuse.H1_H1 ;  /* 0x30000005ff228230 */ /* 0x100fe20000004100 */
[-C--:B------:R-:W-:Y:S01]  /*3e70*/  @!P0 FMUL.FTZ R58, R32, R6.reuse ;  /* 0x00000006203a8220 */ /* 0x080fe20000410000 */
[----:B------:R-:W-:Y:S01]  /*3e80*/  @!P0 HADD2.F32 R5, -RZ, R5.H0_H0 ;  /* 0x20000005ff058230 */ /* 0x000fe20000004100 */
[C---:B------:R-:W-:Y:S02]  /*3e90*/  @!P0 FMUL.FTZ R3, R4.reuse, R6 ;  /* 0x0000000604038220 */ /* 0x040fe40000410000 */
[----:B------:R-:W-:Y:S02]  /*3ea0*/  @!P0 FFMA.FTZ R61, R4, R33, -R58 ;  /* 0x00000021043d8223 */ /* 0x000fe4000001083a */
[-C--:B------:R-:W-:Y:S02]  /*3eb0*/  @!P0 FMUL.FTZ R58, R34, R10.reuse ;  /* 0x0000000a223a8220 */ /* 0x080fe40000410000 */
[----:B------:R-:W-:Y:S02]  /*3ec0*/  @!P0 IMAD.MOV.U32 R6, RZ, RZ, R14 ;  /* 0x000000ffff068224 */ /* 0x000fe400078e000e */
[C---:B------:R-:W-:Y:S02]  /*3ed0*/  @!P0 FMUL.FTZ R4, R5.reuse, R10 ;  /* 0x0000000a05048220 */ /* 0x040fe40000410000 */
[-C--:B------:R-:W-:Y:S01]  /*3ee0*/  @!P0 FFMA.FTZ R60, R5, R36.reuse, -R58 ;  /* 0x00000024053c8223 */ /* 0x080fe2000001083a */
[----:B------:R-:W-:Y:S01]  /*3ef0*/  @!P0 MOV R5, R15 ;  /* 0x0000000f00058202 */ /* 0x000fe20000000f00 */
[----:B------:R-:W-:Y:S01]  /*3f00*/  @!P0 FFMA.FTZ R3, R32, R33, R3 ;  /* 0x0000002120038223 */ /* 0x000fe20000010003 */
[--C-:B------:R-:W-:Y:S01]  /*3f10*/  @!P0 HADD2.F32 R32, -RZ, R6.reuse.H1_H1 ;  /* 0x30000006ff208230 */ /* 0x100fe20000004100 */
[----:B------:R-:W-:Y:S01]  /*3f20*/  @!P0 FFMA.FTZ R4, R34, R36, R4 ;  /* 0x0000002422048223 */ /* 0x000fe20000010004 */
[----:B------:R-:W-:Y:S02]  /*3f30*/  @!P0 HADD2.F32 R6, -RZ, R6.H0_H0 ;  /* 0x20000006ff068230 */ /* 0x000fe40000004100 */
[----:B------:R-:W-:Y:S01]  /*3f40*/  @!P0 HADD2.F32 R10, -RZ, R5.H0_H0 ;  /* 0x20000005ff0a8230 */ /* 0x000fe20000004100 */
[----:B------:R-:W-:Y:S01]  /*3f50*/  @!P0 FMUL.FTZ R59, R32, R22 ;  /* 0x00000016203b8220 */ /* 0x000fe20000410000 */
[----:B------:R-:W-:Y:S01]  /*3f60*/  @!P0 HADD2.F32 R33, -RZ, R37.H0_H0 ;  /* 0x20000025ff218230 */ /* 0x000fe20000004100 */
[----:B------:R-:W-:Y:S01]  /*3f70*/  @!P0 F2FP.PACK_AB R4, R4, R60 ;  /* 0x0000003c0404823e */ /* 0x000fe200000000ff */
[----:B------:R-:W-:Y:S01]  /*3f80*/  @!P0 HADD2.F32 R37, -RZ, R5.H1_H1 ;  /* 0x30000005ff258230 */ /* 0x000fe20000004100 */
[C---:B------:R-:W-:Y:S02]  /*3f90*/  @!P0 FMUL.FTZ R5, R6.reuse, R22 ;  /* 0x0000001606058220 */ /* 0x040fe40000410000 */
[----:B------:R-:W-:Y:S02]  /*3fa0*/  @!P0 FFMA.FTZ R59, R6, R33, -R59 ;  /* 0x00000021063b8223 */ /* 0x000fe4000001083b */
[-C--:B------:R-:W-:Y:S02]  /*3fb0*/  @!P0 FMUL.FTZ R6, R10, R11.reuse ;  /* 0x0000000b0a068220 */ /* 0x080fe40000410000 */
[----:B------:R-:W-:Y:S02]  /*3fc0*/  @!P0 FMUL.FTZ R58, R37, R11 ;  /* 0x0000000b253a8220 */ /* 0x000fe40000410000 */
[----:B------:R-:W-:Y:S02]  /*3fd0*/  @!P0 FFMA.FTZ R5, R32, R33, R5 ;  /* 0x0000002120058223 */ /* 0x000fe40000010005 */
[-C--:B------:R-:W-:Y:S01]  /*3fe0*/  @!P0 FFMA.FTZ R58, R10, R38.reuse, -R58 ;  /* 0x000000260a3a8223 */ /* 0x080fe2000001083a */
[----:B------:R-:W-:Y:S01]  /*3ff0*/  @!P0 F2FP.PACK_AB R10, R3, R61 ;  /* 0x0000003d030a823e */ /* 0x000fe200000000ff */
[----:B------:R-:W-:Y:S01]  /*4000*/  @!P0 FFMA.FTZ R6, R37, R38, R6 ;  /* 0x0000002625068223 */ /* 0x000fe20000010006 */
[----:B------:R-:W-:Y:S01]  /*4010*/  @!P0 F2FP.PACK_AB R5, R5, R59 ;  /* 0x0000003b0505823e */ /* 0x000fe200000000ff */
[----:B------:R-:W-:Y:S01]  /*4020*/  @!P0 IMAD.MOV.U32 R13, RZ, RZ, R4 ;  /* 0x000000ffff0d8224 */ /* 0x000fe200078e0004 */
[----:B------:R-:W-:Y:S02]  /*4030*/  @!P0 MOV R12, R10 ;  /* 0x0000000a000c8202 */ /* 0x000fe40000000f00 */
[----:B------:R-:W-:Y:S02]  /*4040*/  @!P0 F2FP.PACK_AB R3, R6, R58 ;  /* 0x0000003a0603823e */ /* 0x000fe400000000ff */
[----:B------:R-:W-:Y:S02]  /*4050*/  @!P0 MOV R14, R5 ;  /* 0x00000005000e8202 */ /* 0x000fe40000000f00 */
[----:B------:R-:W-:Y:S05]  /*4060*/  @!P0 MOV R15, R3 ;  /* 0x00000003000f8202 */ /* 0x000fea0000000f00 */
[----:B------:R1:W-:Y:S02]  /*4070*/  ST.E.128 [R56.64], R12 ;  /* 0x0000000c38007985 */ /* 0x0003e4000c101d08 */
.L_x_220:
[----:B------:R-:W-:Y:S05]  /*4080*/  BSYNC B0 ;  /* 0x0000000000007941 */ /* 0x000fea0003800000 */
.L_x_219:
[----:B------:R-:W-:Y:S01]  /*4090*/  ISETP.GE.AND P0, PT, R30, c[0x0][0x1d4], PT ;  /* 0x000075001e007a0c */ /* 0x000fe20003f06270 */
[----:B------:R-:W-:Y:S01]  /*40a0*/  @!UPT UIADD3 URZ, URZ, URZ, URZ ;  /* 0x0000003f3f3ff290 */ /* 0x000fe2000fffe03f */
[----:B------:R-:W-:Y:S11]  /*40b0*/  BSSY B0, `(.L_x_221) ;  /* 0x000003a000007945 */ /* 0x000ff60003800000 */
[----:B------:R-:W-:-:S05]  /*40c0*/  @P0 BRA `(.L_x_222) ;  /* 0x0000038000000947 */ /* 0x000fca0003800000 */
[----:B------:R-:W2:Y:S04]  /*40d0*/  LDL R3, [R1] ;  /* 0x0000000001037983 */ /* 0x000ea80000100800 */
[----:B-1----:R-:W1:Y:S01]  /*40e0*/  LDS.128 R12, [R243+0x2400] ;  /* 0x00240000f30c7984 */ /* 0x002e620000000c00 */
[----:B--2---:R-:W-:Y:S04]  /*40f0*/  SHF.L.U32 R3, R3, 0x3, RZ ;  /* 0x0000000303037819 */ /* 0x004fe800000006ff */
[C---:B----4-:R-:W-:Y:S04]  /*4100*/  LEA R36, P0, R3.reuse, R54, 0x1 ;  /* 0x0000003603247211 */ /* 0x050fe800078008ff */
[----:B---3--:R-:W-:Y:S02]  /*4110*/  LEA.HI.X.SX32 R37, R3, R55, 0x1, P0 ;  /* 0x0000003703257211 */ /* 0x008fe400000f0eff */
[----:B------:R-:W-:Y:S11]  /*4120*/  ISETP.GE.AND P0, PT, R167, c[0x0][0x27c], PT ;  /* 0x00009f00a7007a0c */ /* 0x000ff60003f06270 */
[----:B------:R-:W-:Y:S02]  /*4130*/  @!UPT UIADD3 URZ, URZ, URZ, URZ ;  /* 0x0000003f3f3ff290 */ /* 0x000fe4000fffe03f */
[----:B-1----:R-:W-:Y:S01]  /*4140*/  @!P0 MOV R4, R12 ;  /* 0x0000000c00048202 */ /* 0x002fe20000000f00 */
[----:B------:R-:W-:Y:S01]  /*4150*/  @!P0 HADD2.F32 R3, -RZ, R23.H0_H0 ;  /* 0x20000017ff038230 */ /* 0x000fe20000004100 */
[----:B------:R-:W-:Y:S01]  /*4160*/  @!P0 MOV R5, R13 ;  /* 0x0000000d00058202 */ /* 0x000fe20000000f00 */
[----:B------:R-:W-:Y:S01]  /*4170*/  @!P0 HADD2.F32 R10, -RZ, R39.H0_H0 ;  /* 0x20000027ff0a8230 */ /* 0x000fe20000004100 */
[----:B------:R-:W-:Y:S01]  /*4180*/  @!P0 SHF.R.U64 R6, R8, 0x10, R9 ;  /* 0x0000001008068819 */ /* 0x000fe20000001209 */
[--C-:B------:R-:W-:Y:S01]  /*4190*/  @!P0 HADD2.F32 R8, -RZ, R4.reuse.H1_H1 ;  /* 0x30000004ff088230 */ /* 0x100fe20000004100 */
[--C-:B------:R-:W-:Y:S01]  /*41a0*/  @!P0 SHF.R.U64 R22, R40, 0x10, R41.reuse ;  /* 0x0000001028168819 */ /* 0x100fe20000001229 */
[----:B------:R-:W-:Y:S01]  /*41b0*/  @!P0 HADD2.F32 R4, -RZ, R4.H0_H0 ;  /* 0x20000004ff048230 */ /* 0x000fe20000004100 */
[----:B------:R-:W-:Y:S01]  /*41c0*/  @!P0 SHF.R.U32.HI R34, RZ, 0x10, R41 ;  /* 0x00000010ff228819 */ /* 0x000fe20000011629 */
[----:B------:R-:W-:Y:S01]  /*41d0*/  @!P0 HADD2.F32 R6, -RZ, R6.H0_H0 ;  /* 0x20000006ff068230 */ /* 0x000fe20000004100 */
[-C--:B------:R-:W-:Y:S01]  /*41e0*/  @!P0 FMUL.FTZ R32, R8, R3.reuse ;  /* 0x0000000308208220 */ /* 0x080fe20000410000 */
[--C-:B------:R-:W-:Y:S01]  /*41f0*/  @!P0 HADD2.F32 R11, -RZ, R5.reuse.H1_H1 ;  /* 0x30000005ff0b8230 */ /* 0x100fe20000004100 */
[C---:B------:R-:W-:Y:S01]  /*4200*/  @!P0 FMUL.FTZ R3, R4.reuse, R3 ;  /* 0x0000000304038220 */ /* 0x040fe20000410000 */
[----:B------:R-:W-:Y:S01]  /*4210*/  @!P0 HADD2.F32 R5, -RZ, R5.H0_H0 ;  /* 0x20000005ff058230 */ /* 0x000fe20000004100 */
[-C--:B------:R-:W-:Y:S01]  /*4220*/  @!P0 FFMA.FTZ R41, R4, R10.reuse, -R32 ;  /* 0x0000000a04298223 */ /* 0x080fe20000010820 */
[----:B------:R-:W-:Y:S01]  /*4230*/  @!P0 HADD2.F32 R22, -RZ, R22.H0_H0 ;  /* 0x20000016ff168230 */ /* 0x000fe20000004100 */
[----:B------:R-:W-:Y:S01]  /*4240*/  @!P0 FFMA.FTZ R3, R8, R10, R3 ;  /* 0x0000000a08038223 */ /* 0x000fe20000010003 */
[----:B------:R-:W-:Y:S01]  /*4250*/  @!P0 HADD2.F32 R34, -RZ, R34.H0_H0 ;  /* 0x20000022ff228230 */ /* 0x000fe20000004100 */
[----:B------:R-:W-:Y:S01]  /*4260*/  @!P0 IMAD.MOV.U32 R8, RZ, RZ, R14 ;  /* 0x000000ffff088224 */ /* 0x000fe200078e000e */
[----:B------:R-:W-:Y:S01]  /*4270*/  @!P0 SHF.R.U32.HI R9, RZ, 0x10, R9 ;  /* 0x00000010ff098819 */ /* 0x000fe20000011609 */
[-C--:B------:R-:W-:Y:S02]  /*4280*/  @!P0 FMUL.FTZ R32, R11, R6.reuse ;  /* 0x000000060b208220 */ /* 0x080fe40000410000 */
[C---:B------:R-:W-:Y:S01]  /*4290*/  @!P0 FMUL.FTZ R4, R5.reuse, R6 ;  /* 0x0000000605048220 */ /* 0x040fe20000410000 */
[----:B------:R-:W-:Y:S01]  /*42a0*/  @!P0 MOV R6, R15 ;  /* 0x0000000f00068202 */ /* 0x000fe20000000f00 */
[-C--:B------:R-:W-:Y:S01]  /*42b0*/  @!P0 FFMA.FTZ R40, R5, R22.reuse, -R32 ;  /* 0x0000001605288223 */ /* 0x080fe20000010820 */
[----:B------:R-:W-:Y:S01]  /*42c0*/  @!P0 HADD2.F32 R5, -RZ, R23.H1_H1 ;  /* 0x30000017ff058230 */ /* 0x000fe20000004100 */
[----:B------:R-:W-:Y:S01]  /*42d0*/  @!P0 FFMA.FTZ R4, R11, R22, R4 ;  /* 0x000000160b048223 */ /* 0x000fe20000010004 */
[--C-:B------:R-:W-:Y:S02]  /*42e0*/  @!P0 HADD2.F32 R23, -RZ, R8.reuse.H1_H1 ;  /* 0x30000008ff178230 */ /* 0x100fe40000004100 */
[----:B------:R-:W-:Y:S02]  /*42f0*/  @!P0 HADD2.F32 R10, -RZ, R9.H0_H0 ;  /* 0x20000009ff0a8230 */ /* 0x000fe40000004100 */
[----:B------:R-:W-:Y:S01]  /*4300*/  @!P0 HADD2.F32 R9, -RZ, R8.H0_H0 ;  /* 0x20000008ff098230 */ /* 0x000fe20000004100 */
[----:B------:R-:W-:Y:S01]  /*4310*/  @!P0 F2FP.PACK_AB R4, R4, R40 ;  /* 0x000000280404823e */ /* 0x000fe200000000ff */
[--C-:B------:R-:W-:Y:S02]  /*4320*/  @!P0 HADD2.F32 R8, -RZ, R6.reuse.H0_H0 ;  /* 0x20000006ff088230 */ /* 0x100fe40000004100 */
[----:B------:R-:W-:Y:S02]  /*4330*/  @!P0 HADD2.F32 R32, -RZ, R39.H1_H1 ;  /* 0x30000027ff208230 */ /* 0x000fe40000004100 */
[----:B------:R-:W-:Y:S01]  /*4340*/  @!P0 IMAD.MOV.U32 R13, RZ, RZ, R4 ;  /* 0x000000ffff0d8224 */ /* 0x000fe200078e0004 */
[----:B------:R-:W-:Y:S01]  /*4350*/  @!P0 HADD2.F32 R33, -RZ, R6.H1_H1 ;  /* 0x30000006ff218230 */ /* 0x000fe20000004100 */
[-C--:B------:R-:W-:Y:S02]  /*4360*/  @!P0 FMUL.FTZ R6, R23, R5.reuse ;  /* 0x0000000517068220 */ /* 0x080fe40000410000 */
[C---:B------:R-:W-:Y:S02]  /*4370*/  @!P0 FMUL.FTZ R5, R9.reuse, R5 ;  /* 0x0000000509058220 */ /* 0x040fe40000410000 */
[----:B------:R-:W-:Y:S02]  /*4380*/  @!P0 FFMA.FTZ R9, R9, R32, -R6 ;  /* 0x0000002009098223 */ /* 0x000fe40000010806 */
[CC--:B------:R-:W-:Y:S02]  /*4390*/  @!P0 FMUL.FTZ R6, R8.reuse, R10.reuse ;  /* 0x0000000a08068220 */ /* 0x0c0fe40000410000 */
[----:B------:R-:W-:Y:S02]  /*43a0*/  @!P0 FMUL.FTZ R38, R33, R10 ;  /* 0x0000000a21268220 */ /* 0x000fe40000410000 */
[----:B------:R-:W-:Y:S02]  /*43b0*/  @!P0 FFMA.FTZ R5, R23, R32, R5 ;  /* 0x0000002017058223 */ /* 0x000fe40000010005 */
[-C--:B------:R-:W-:Y:S01]  /*43c0*/  @!P0 FFMA.FTZ R38, R8, R34.reuse, -R38 ;  /* 0x0000002208268223 */ /* 0x080fe20000010826 */
[----:B------:R-:W-:Y:S01]  /*43d0*/  @!P0 F2FP.PACK_AB R8, R3, R41 ;  /* 0x000000290308823e */ /* 0x000fe200000000ff */
[----:B------:R-:W-:Y:S01]  /*43e0*/  @!P0 FFMA.FTZ R6, R33, R34, R6 ;  /* 0x0000002221068223 */ /* 0x000fe20000010006 */
[----:B------:R-:W-:Y:S02]  /*43f0*/  @!P0 F2FP.PACK_AB R5, R5, R9 ;  /* 0x000000090505823e */ /* 0x000fe400000000ff */
[----:B------:R-:W-:Y:S02]  /*4400*/  @!P0 MOV R12, R8 ;  /* 0x00000008000c8202 */ /* 0x000fe40000000f00 */
[----:B------:R-:W-:Y:S02]  /*4410*/  @!P0 F2FP.PACK_AB R3, R6, R38 ;  /* 0x000000260603823e */ /* 0x000fe400000000ff */
[----:B------:R-:W-:Y:S02]  /*4420*/  @!P0 MOV R14, R5 ;  /* 0x00000005000e8202 */ /* 0x000fe40000000f00 */
[----:B------:R-:W-:Y:S05]  /*4430*/  @!P0 MOV R15, R3 ;  /* 0x00000003000f8202 */ /* 0x000fea0000000f00 */
[----:B------:R1:W-:Y:S02]  /*4440*/  ST.E.128 [R36.64], R12 ;  /* 0x0000000c24007985 */ /* 0x0003e4000c101d08 */
.L_x_222:
[----:B------:R-:W-:Y:S05]  /*4450*/  BSYNC B0 ;  /* 0x0000000000007941 */ /* 0x000fea0003800000 */
.L_x_221:
[----:B------:R-:W-:Y:S01]  /*4460*/  ISETP.GE.AND P0, PT, R29, c[0x0][0x1d4], PT ;  /* 0x000075001d007a0c */ /* 0x000fe20003f06270 */
[----:B------:R-:W-:Y:S01]  /*4470*/  @!UPT UIADD3 URZ, URZ, URZ, URZ ;  /* 0x0000003f3f3ff290 */ /* 0x000fe2000fffe03f */
[----:B------:R-:W-:Y:S11]  /*4480*/  BSSY B0, `(.L_x_223) ;  /* 0x000003b000007945 */ /* 0x000ff60003800000 */
[----:B------:R-:W-:-:S05]  /*4490*/  @P0 BRA `(.L_x_224) ;  /* 0x0000039000000947 */ /* 0x000fca0003800000 */
[----:B---3--:R-:W-:Y:S01]  /*44a0*/  IMAD.MOV.U32 R5, RZ, RZ, R55 ;  /* 0x000000ffff057224 */ /* 0x008fe200078e0037 */
[----:B------:R-:W-:Y:S01]  /*44b0*/  SHF.L.U32 R3, R252, 0x3, RZ ;  /* 0x00000003fc037819 */ /* 0x000fe200000006ff */
[----:B------:R-:W2:Y:S01]  /*44c0*/  LDS.128 R8, [R242+0x3000] ;  /* 0x00300000f2087984 */ /* 0x000ea20000000c00 */
[----:B----4-:R-:W-:Y:S04]  /*44d0*/  MOV R4, R54 ;  /* 0x0000003600047202 */ /* 0x010fe80000000f00 */
[C---:B-1----:R-:W-:Y:S04]  /*44e0*/  LEA R36, P0, R3.reuse, R4, 0x1 ;  /* 0x0000000403247211 */ /* 0x042fe800078008ff */
[----:B------:R-:W-:Y:S02]  /*44f0*/  LEA.HI.X.SX32 R37, R3, R5, 0x1, P0 ;  /* 0x0000000503257211 */ /* 0x000fe400000f0eff */
[----:B------:R-:W-:Y:S11]  /*4500*/  ISETP.GE.AND P0, PT, R164, c[0x0][0x27c], PT ;  /* 0x00009f00a4007a0c */ /* 0x000ff60003f06270 */
[----:B------:R-:W-:Y:S02]  /*4510*/  @!UPT UIADD3 URZ, URZ, URZ, URZ ;  /* 0x0000003f3f3ff290 */ /* 0x000fe4000fffe03f */
[----:B------:R-:W-:Y:S01]  /*4520*/  @!P0 SHF.R.U64 R6, R16, 0x10, R17 ;  /* 0x0000001010068819 */ /* 0x000fe20000001211 */
[----:B------:R-:W-:Y:S01]  /*4530*/  @!P0 HADD2.F32 R3, -RZ, R26.H0_H0 ;  /* 0x2000001aff038230 */ /* 0x000fe20000004100 */
[----:B------:R-:W-:Y:S01]  /*4540*/  @!P0 SHF.R.U64 R16, R42, 0x10, R43 ;  /* 0x000000102a108819 */ /* 0x000fe2000000122b */
[----:B------:R-:W-:Y:S01]  /*4550*/  @!P0 HADD2.F32 R14, -RZ, R50.H0_H0 ;  /* 0x20000032ff0e8230 */ /* 0x000fe20000004100 */
[----:B------:R-:W-:Y:S01]  /*4560*/  @!P0 SHF.R.U32.HI R13, RZ, 0x10, R17 ;  /* 0x00000010ff0d8819 */ /* 0x000fe20000011611 */
[----:B------:R-:W-:Y:S01]  /*4570*/  @!P0 HADD2.F32 R6, -RZ, R6.H0_H0 ;  /* 0x20000006ff068230 */ /* 0x000fe20000004100 */
[----:B------:R-:W-:Y:S01]  /*4580*/  @!P0 SHF.R.U32.HI R32, RZ, 0x10, R43 ;  /* 0x00000010ff208819 */ /* 0x000fe2000001162b */
[----:B------:R-:W-:Y:S02]  /*4590*/  @!P0 HADD2.F32 R16, -RZ, R16.H0_H0 ;  /* 0x20000010ff108230 */ /* 0x000fe40000004100 */
[----:B------:R-:W-:Y:S01]  /*45a0*/  @!P0 HADD2.F32 R22, -RZ, R50.H1_H1 ;  /* 0x30000032ff168230 */ /* 0x000fe20000004100 */
[----:B--2---:R-:W-:Y:S02]  /*45b0*/  @!P0 MOV R4, R8 ;  /* 0x0000000800048202 */ /* 0x004fe40000000f00 */
[----:B------:R-:W-:Y:S03]  /*45c0*/  @!P0 MOV R5, R9 ;  /* 0x0000000900058202 */ /* 0x000fe60000000f00 */
[--C-:B------:R-:W-:Y:S02]  /*45d0*/  @!P0 HADD2.F32 R12, -RZ, R4.reuse.H1_H1 ;  /* 0x30000004ff0c8230 */ /* 0x100fe40000004100 */
[----:B------:R-:W-:Y:S02]  /*45e0*/  @!P0 HADD2.F32 R4, -RZ, R4.H0_H0 ;  /* 0x20000004ff048230 */ /* 0x000fe40000004100 */
[--C-:B------:R-:W-:Y:S01]  /*45f0*/  @!P0 HADD2.F32 R15, -RZ, R5.reuse.H1_H1 ;  /* 0x30000005ff0f8230 */ /* 0x100fe20000004100 */
[-C--:B------:R-:W-:Y:S01]  /*4600*/  @!P0 FMUL.FTZ R17, R12, R3.reuse ;  /* 0x000000030c118220 */ /* 0x080fe20000410000 */
[----:B------:R-:W-:Y:S01]  /*4610*/  @!P0 HADD2.F32 R5, -RZ, R5.H0_H0 ;  /* 0x20000005ff058230 */ /* 0x000fe20000004100 */
[C---:B------:R-:W-:Y:S02]  /*4620*/  @!P0 FMUL.FTZ R3, R4.reuse, R3 ;  /* 0x0000000304038220 */ /* 0x040fe40000410000 */
[-C--:B------:R-:W-:Y:S02]  /*4630*/  @!P0 FFMA.FTZ R34, R4, R14.reuse, -R17 ;  /* 0x0000000e04228223 */ /* 0x080fe40000010811 */
[----:B------:R-:W-:Y:S01]  /*4640*/  @!P0 FFMA.FTZ R3, R12, R14, R3 ;  /* 0x0000000e0c038223 */ /* 0x000fe20000010003 */
[----:B------:R-:W-:Y:S01]  /*4650*/  @!P0 HADD2.F32 R14, -RZ, R13.H0_H0 ;  /* 0x2000000dff0e8230 */ /* 0x000fe20000004100 */
[----:B------:R-:W-:Y:S02]  /*4660*/  @!P0 IMAD.MOV.U32 R12, RZ, RZ, R10 ;  /* 0x000000ffff0c8224 */ /* 0x000fe400078e000a */
[-C--:B------:R-:W-:Y:S02]  /*4670*/  @!P0 FMUL.FTZ R17, R15, R6.reuse ;  /* 0x000000060f118220 */ /* 0x080fe40000410000 */
[C---:B------:R-:W-:Y:S01]  /*4680*/  @!P0 FMUL.FTZ R4, R5.reuse, R6 ;  /* 0x0000000605048220 */ /* 0x040fe20000410000 */
[----:B------:R-:W-:Y:S01]  /*4690*/  @!P0 MOV R6, R11 ;  /* 0x0000000b00068202 */ /* 0x000fe20000000f00 */
[-C--:B------:R-:W-:Y:S01]  /*46a0*/  @!P0 FFMA.FTZ R33, R5, R16.reuse, -R17 ;  /* 0x0000001005218223 */ /* 0x080fe20000010811 */
[----:B------:R-:W-:Y:S01]  /*46b0*/  @!P0 HADD2.F32 R17, -RZ, R12.H1_H1 ;  /* 0x3000000cff118230 */ /* 0x000fe20000004100 */
[----:B------:R-:W-:Y:S01]  /*46c0*/  @!P0 FFMA.FTZ R4, R15, R16, R4 ;  /* 0x000000100f048223 */ /* 0x000fe20000010004 */
[----:B------:R-:W-:Y:S02]  /*46d0*/  @!P0 HADD2.F32 R5, -RZ, R26.H1_H1 ;  /* 0x3000001aff058230 */ /* 0x000fe40000004100 */
[----:B------:R-:W-:Y:S02]  /*46e0*/  @!P0 HADD2.F32 R13, -RZ, R12.H0_H0 ;  /* 0x2000000cff0d8230 */ /* 0x000fe40000004100 */
[--C-:B------:R-:W-:Y:S01]  /*46f0*/  @!P0 HADD2.F32 R12, -RZ, R6.reuse.H0_H0 ;  /* 0x20000006ff0c8230 */ /* 0x100fe20000004100 */
[----:B------:R-:W-:Y:S01]  /*4700*/  @!P0 F2FP.PACK_AB R4, R4, R33 ;  /* 0x000000210404823e */ /* 0x000fe200000000ff */
[----:B------:R-:W-:Y:S01]  /*4710*/  @!P0 HADD2.F32 R23, -RZ, R6.H1_H1 ;  /* 0x30000006ff178230 */ /* 0x000fe20000004100 */
[-C--:B------:R-:W-:Y:S01]  /*4720*/  @!P0 FMUL.FTZ R6, R17, R5.reuse ;  /* 0x0000000511068220 */ /* 0x080fe20000410000 */
[----:B------:R-:W-:Y:S01]  /*4730*/  @!P0 HADD2.F32 R26, -RZ, R32.H0_H0 ;  /* 0x20000020ff1a8230 */ /* 0x000fe20000004100 */
[----:B------:R-:W-:Y:S02]  /*4740*/  @!P0 FMUL.FTZ R5, R13, R5 ;  /* 0x000000050d058220 */ /* 0x000fe40000410000 */
[----:B------:R-:W-:Y:S02]  /*4750*/  @!P0 FMUL.FTZ R32, R23, R14 ;  /* 0x0000000e17208220 */ /* 0x000fe40000410000 */
[----:B------:R-:W-:Y:S02]  /*4760*/  @!P0 FFMA.FTZ R13, R13, R22, -R6 ;  /* 0x000000160d0d8223 */ /* 0x000fe40000010806 */
[C---:B------:R-:W-:Y:S02]  /*4770*/  @!P0 FMUL.FTZ R6, R12.reuse, R14 ;  /* 0x0000000e0c068220 */ /* 0x040fe40000410000 */
[----:B------:R-:W-:Y:S02]  /*4780*/  @!P0 FFMA.FTZ R5, R17, R22, R5 ;  /* 0x0000001611058223 */ /* 0x000fe40000010005 */
[----:B------:R-:W-:Y:S01]  /*4790*/  @!P0 FFMA.FTZ R32, R12, R26, -R32 ;  /* 0x0000001a0c208223 */ /* 0x000fe20000010820 */
        /* <DEDUP_REMOVED lines=9> */
.L_x_224:
[----:B------:R-:W-:Y:S05]  /*4830*/  BSYNC B0 ;  /* 0x0000000000007941 */ /* 0x000fea0003800000 */
.L_x_223:
[----:B------:R-:W-:Y:S01]  /*4840*/  ISETP.GE.AND P0, PT, R246, c[0x0][0x1d4], PT ;  /* 0x00007500f6007a0c */ /* 0x000fe20003f06270 */
[----:B------:R-:W-:Y:S01]  /*4850*/  @!UPT UIADD3 URZ, URZ, URZ, URZ ;  /* 0x0000003f3f3ff290 */ /* 0x000fe2000fffe03f */
[----:B------:R-:W-:Y:S11]  /*4860*/  BSSY B0, `(.L_x_225) ;  /* 0x0000039000007945 */ /* 0x000ff60003800000 */
[----:B------:R-:W-:-:S05]  /*4870*/  @P0 BRA `(.L_x_226) ;  /* 0x0000037000000947 */ /* 0x000fca0003800000 */
[C---:B----4-:R-:W-:Y:S01]  /*4880*/  LEA R32, P0, R246.reuse, R54, 0x1 ;  /* 0x00000036f6207211 */ /* 0x050fe200078008ff */
[----:B------:R-:W2:Y:S04]  /*4890*/  LDL R3, [R1+0x14] ;  /* 0x0000140001037983 */ /* 0x000ea80000100800 */
[----:B-1----:R-:W1:Y:S01]  /*48a0*/  LDS.128 R8, [R243+0x3000] ;  /* 0x00300000f3087984 */ /* 0x002e620000000c00 */
[----:B--23--:R-:W-:Y:S02]  /*48b0*/  LEA.HI.X R33, R246, R55, R3, 0x1, P0 ;  /* 0x00000037f6217211 */ /* 0x00cfe400000f0c03 */
[----:B------:R-:W-:Y:S11]  /*48c0*/  ISETP.GE.AND P0, PT, R166, c[0x0][0x27c], PT ;  /* 0x00009f00a6007a0c */ /* 0x000ff60003f06270 */
[----:B------:R-:W-:Y:S02]  /*48d0*/  @!UPT UIADD3 URZ, URZ, URZ, URZ ;  /* 0x0000003f3f3ff290 */ /* 0x000fe4000fffe03f */
[----:B------:R-:W-:Y:S01]  /*48e0*/  @!P0 HADD2.F32 R3, -RZ, R27.H0_H0 ;  /* 0x2000001bff038230 */ /* 0x000fe20000004100 */
[----:B-1----:R-:W-:Y:S01]  /*48f0*/  @!P0 MOV R4, R8 ;  /* 0x0000000800048202 */ /* 0x002fe20000000f00 */
[----:B------:R-:W-:Y:S01]  /*4900*/  @!P0 HADD2.F32 R13, -RZ, R51.H0_H0 ;  /* 0x20000033ff0d8230 */ /* 0x000fe20000004100 */
[----:B------:R-:W-:Y:S02]  /*4910*/  @!P0 MOV R5, R9 ;  /* 0x0000000900058202 */ /* 0x000fe40000000f00 */
[----:B------:R-:W-:Y:S01]  /*4920*/  @!P0 SHF.R.U64 R6, R18, 0x10, R19 ;  /* 0x0000001012068819 */ /* 0x000fe20000001213 */
[--C-:B------:R-:W-:Y:S01]  /*4930*/  @!P0 HADD2.F32 R12, -RZ, R4.reuse.H1_H1 ;  /* 0x30000004ff0c8230 */ /* 0x100fe20000004100 */
[----:B------:R-:W-:Y:S01]  /*4940*/  @!P0 SHF.R.U64 R16, R44, 0x10, R45 ;  /* 0x000000102c108819 */ /* 0x000fe2000000122d */
        /* <DEDUP_REMOVED lines=10> */
[----:B------:R-:W-:Y:S01]  /*49f0*/  @!P0 MOV R12, R10 ;  /* 0x0000000a000c8202 */ /* 0x000fe20000000f00 */
[-C--:B------:R-:W-:Y:S01]  /*4a00*/  @!P0 FMUL.FTZ R17, R15, R6.reuse ;  /* 0x000000060f118220 */ /* 0x080fe20000410000 */
[----:B------:R-:W-:Y:S01]  /*4a10*/  @!P0 HADD2.F32 R18, -RZ, R51.H1_H1 ;  /* 0x30000033ff128230 */ /* 0x000fe20000004100 */
[C---:B------:R-:W-:Y:S01]  /*4a20*/  @!P0 FMUL.FTZ R4, R5.reuse, R6 ;  /* 0x0000000605048220 */ /* 0x040fe20000410000 */
[----:B------:R-:W-:Y:S01]  /*4a30*/  @!P0 MOV R6, R11 ;  /* 0x0000000b00068202 */ /* 0x000fe20000000f00 */
[-C--:B------:R-:W-:Y:S01]  /*4a40*/  @!P0 FFMA.FTZ R26, R5, R16.reuse, -R17 ;  /* 0x00000010051a8223 */ /* 0x080fe20000010811 */
[----:B------:R-:W-:Y:S01]  /*4a50*/  @!P0 SHF.R.U32.HI R22, RZ, 0x10, R45 ;  /* 0x00000010ff168819 */ /* 0x000fe2000001162d */
[----:B------:R-:W-:Y:S01]  /*4a60*/  @!P0 FFMA.FTZ R4, R15, R16, R4 ;  /* 0x000000100f048223 */ /* 0x000fe20000010004 */
[--C-:B------:R-:W-:Y:S02]  /*4a70*/  @!P0 HADD2.F32 R17, -RZ, R12.reuse.H1_H1 ;  /* 0x3000000cff118230 */ /* 0x100fe40000004100 */
[----:B------:R-:W-:Y:S02]  /*4a80*/  @!P0 HADD2.F32 R5, -RZ, R27.H1_H1 ;  /* 0x3000001bff058230 */ /* 0x000fe40000004100 */
[----:B------:R-:W-:Y:S01]  /*4a90*/  @!P0 F2FP.PACK_AB R4, R4, R26 ;  /* 0x0000001a0404823e */ /* 0x000fe200000000ff */
[----:B------:R-:W-:Y:S02]  /*4aa0*/  @!P0 HADD2.F32 R13, -RZ, R12.H0_H0 ;  /* 0x2000000cff0d8230 */ /* 0x000fe40000004100 */
[----:B------:R-:W-:Y:S01]  /*4ab0*/  @!P0 HADD2.F32 R12, -RZ, R6.H0_H0 ;  /* 0x20000006ff0c8230 */ /* 0x000fe20000004100 */
[----:B------:R-:W-:Y:S01]  /*4ac0*/  @!P0 MOV R9, R4 ;  /* 0x0000000400098202 */ /* 0x000fe20000000f00 */
[----:B------:R-:W-:Y:S02]  /*4ad0*/  @!P0 HADD2.F32 R14, -RZ, R14.H0_H0 ;  /* 0x2000000eff0e8230 */ /* 0x000fe40000004100 */
[----:B------:R-:W-:Y:S01]  /*4ae0*/  @!P0 HADD2.F32 R19, -RZ, R6.H1_H1 ;  /* 0x30000006ff138230 */ /* 0x000fe20000004100 */
[-C--:B------:R-:W-:Y:S01]  /*4af0*/  @!P0 FMUL.FTZ R6, R17, R5.reuse ;  /* 0x0000000511068220 */ /* 0x080fe20000410000 */
[----:B------:R-:W-:Y:S01]  /*4b00*/  @!P0 HADD2.F32 R22, -RZ, R22.H0_H0 ;  /* 0x20000016ff168230 */ /* 0x000fe20000004100 */
[C---:B------:R-:W-:Y:S02]  /*4b10*/  @!P0 FMUL.FTZ R5, R13.reuse, R5 ;  /* 0x000000050d058220 */ /* 0x040fe40000410000 */
[----:B------:R-:W-:Y:S02]  /*4b20*/  @!P0 FFMA.FTZ R13, R13, R18, -R6 ;  /* 0x000000120d0d8223 */ /* 0x000fe40000010806 */
[CC--:B------:R-:W-:Y:S02]  /*4b30*/  @!P0 FMUL.FTZ R6, R12.reuse, R14.reuse ;  /* 0x0000000e0c068220 */ /* 0x0c0fe40000410000 */
[----:B------:R-:W-:Y:S02]  /*4b40*/  @!P0 FMUL.FTZ R23, R19, R14 ;  /* 0x0000000e13178220 */ /* 0x000fe40000410000 */
[----:B------:R-:W-:Y:S02]  /*4b50*/  @!P0 FFMA.FTZ R5, R17, R18, R5 ;  /* 0x0000001211058223 */ /* 0x000fe40000010005 */
[----:B------:R-:W-:Y:S01]  /*4b60*/  @!P0 FFMA.FTZ R23, R12, R22, -R23 ;  /* 0x000000160c178223 */ /* 0x000fe20000010817 */
        /* <DEDUP_REMOVED lines=8> */
.L_x_226:
[----:B------:R-:W-:Y:S05]  /*4bf0*/  BSYNC B0 ;  /* 0x0000000000007941 */ /* 0x000fea0003800000 */
.L_x_225:
        /* <DEDUP_REMOVED lines=12> */
[--C-:B------:R-:W-:Y:S01]  /*4cc0*/  @!P0 HADD2.F32 R13, -RZ, R52.reuse.H0_H0 ;  /* 0x20000034ff0d8230 */ /* 0x100fe20000004100 */
[----:B------:R-:W-:Y:S01]  /*4cd0*/  @!P0 MOV R5, R9 ;  /* 0x0000000900058202 */ /* 0x000fe20000000f00 */
[----:B------:R-:W-:Y:S01]  /*4ce0*/  @!P0 HADD2.F32 R18, -RZ, R52.H1_H1 ;  /* 0x30000034ff128230 */ /* 0x000fe20000004100 */
        /* <DEDUP_REMOVED lines=15> */
[----:B------:R-:W-:Y:S01]  /*4de0*/  @!P0 HADD2.F32 R14, -RZ, R14.H0_H0 ;  /* 0x2000000eff0e8230 */ /* 0x000fe20000004100 */
[C---:B------:R-:W-:Y:S01]  /*4df0*/  @!P0 FMUL.FTZ R4, R5.reuse, R6 ;  /* 0x0000000605048220 */ /* 0x040fe20000410000 */
[----:B------:R-:W-:Y:S01]  /*4e00*/  @!P0 MOV R6, R11 ;  /* 0x0000000b00068202 */ /* 0x000fe20000000f00 */
[-C--:B------:R-:W-:Y:S01]  /*4e10*/  @!P0 FFMA.FTZ R26, R5, R16.reuse, -R17 ;  /* 0x00000010051a8223 */ /* 0x080fe20000010811 */
[----:B------:R-:W-:Y:S01]  /*4e20*/  @!P0 SHF.R.U32.HI R20, RZ, 0x10, R47 ;  /* 0x00000010ff148819 */ /* 0x000fe2000001162f */
[----:B------:R-:W-:Y:S01]  /*4e30*/  @!P0 FFMA.FTZ R4, R15, R16, R4 ;  /* 0x000000100f048223 */ /* 0x000fe20000010004 */
[----:B------:R-:W-:Y:S02]  /*4e40*/  @!P0 HADD2.F32 R17, -RZ, R12.H1_H1 ;  /* 0x3000000cff118230 */ /* 0x000fe40000004100 */
[----:B------:R-:W-:Y:S02]  /*4e50*/  @!P0 HADD2.F32 R5, -RZ, R28.H1_H1 ;  /* 0x3000001cff058230 */ /* 0x000fe40000004100 */
[----:B------:R-:W-:Y:S01]  /*4e60*/  @!P0 F2FP.PACK_AB R4, R4, R26 ;  /* 0x0000001a0404823e */ /* 0x000fe200000000ff */
[----:B------:R-:W-:Y:S02]  /*4e70*/  @!P0 HADD2.F32 R13, -RZ, R12.H0_H0 ;  /* 0x2000000cff0d8230 */ /* 0x000fe40000004100 */
[--C-:B------:R-:W-:Y:S01]  /*4e80*/  @!P0 HADD2.F32 R12, -RZ, R6.reuse.H0_H0 ;  /* 0x20000006ff0c8230 */ /* 0x100fe20000004100 */
[----:B------:R-:W-:Y:S01]  /*4e90*/  @!P0 MOV R9, R4 ;  /* 0x0000000400098202 */ /* 0x000fe20000000f00 */
        /* <DEDUP_REMOVED lines=17> */
.L_x_228:
[----:B------:R-:W-:Y:S05]  /*4fb0*/  BSYNC B0 ;  /* 0x0000000000007941 */ /* 0x000fea0003800000 */
.L_x_227:
[----:B------:R-:W-:Y:S11]  /*4fc0*/  ISETP.GE.AND P0, PT, R244, c[0x0][0x1d4], PT ;  /* 0x00007500f4007a0c */ /* 0x000ff60003f06270 */
[----:B------:R-:W-:Y:S02]  /*4fd0*/  @!UPT UIADD3 URZ, URZ, URZ, URZ ;  /* 0x0000003f3f3ff290 */ /* 0x000fe4000fffe03f */
[----:B------:R-:W-:-:S05]  /*4fe0*/  @P0 BRA `(.L_x_218) ;  /* 0x000022a000000947 */ /* 0x000fca0003800000 */
[C---:B-1--4-:R-:W-:Y:S01]  /*4ff0*/  LEA R22, P0, R244.reuse, R54, 0x1 ;  /* 0x00000036f4167211 */ /* 0x052fe200078008ff */
[----:B------:R-:W2:Y:S04]  /*5000*/  LDL R3, [R1+0xc] ;  /* 0x00000c0001037983 */ /* 0x000ea80000100800 */
[----:B------:R-:W1:Y:S01]  /*5010*/  LDS.128 R8, [R243+0x3c00] ;  /* 0x003c0000f3087984 */ /* 0x000e620000000c00 */
        /* <DEDUP_REMOVED lines=51> */
[----:B------:R1:W-:Y:S01]  /*5350*/  ST.E.128 [R22.64], R8 ;  /* 0x0000000816007985 */ /* 0x0003e2000c101d08 */
[----:B------:R-:W-:-:S05]  /*5360*/  BRA `(.L_x_218) ;  /* 0x00001f2000007947 */ /* 0x000fca0003800000 */
.L_x_215:
        /* <DEDUP_REMOVED lines=31> */
[----:B------:R-:W-:Y:S01]  /*5560*/  LEA.HI.X R17, R3, c[0x0][0x274], R4, 0x1, P0 ;  /* 0x00009d0003117a11 */ /* 0x000fe200000f0c04 */
[----:B------:R-:W-:Y:S01]  /*5570*/  CS2R R24, SRZ ;  /* 0x0000000000187805 */ /* 0x000fe2000001ff00 */
[C---:B------:R-:W-:Y:S04]  /*5580*/  LEA R4, P0, R5.reuse, c[0x0][0x288], 0x1 ;  /* 0x0000a20005047a11 */ /* 0x040fe800078008ff */
[----:B------:R-:W-:Y:S02]  /*5590*/  LEA.HI.X R5, R5, c[0x0][0x28c], R6, 0x1, P0 ;  /* 0x0000a30005057a11 */ /* 0x000fe400000f0c06 */
[----:B------:R-:W-:Y:S11]  /*55a0*/  ISETP.GE.AND P0, PT, R104, c[0x0][0x27c], PT ;  /* 0x00009f0068007a0c */ /* 0x000ff60003f06270 */
[----:B------:R-:W-:Y:S02]  /*55b0*/  @!UPT UIADD3 URZ, URZ, URZ, URZ ;  /* 0x0000003f3f3ff290 */ /* 0x000fe4000fffe03f */
[----:B------:R1:W5:Y:S04]  /*55c0*/  @!P0 LDG.E.128 R36, [R16.64] ;  /* 0x0000000810248981 */ /* 0x000368000c1e1d00 */
[----:B------:R1:W5:Y:S01]  /*55d0*/  @!P0 LDG.E.128 R8, [R4.64] ;  /* 0x0000000804088981 */ /* 0x000362000c1e1d00 */
[----:B------:R-:W-:Y:S11]  /*55e0*/  ISETP.GE.AND P0, PT, R30, c[0x0][0x27c], PT ;  /* 0x00009f001e007a0c */ /* 0x000ff60003f06270 */
[----:B------:R-:W-:Y:S02]  /*55f0*/  @!UPT UIADD3 URZ, URZ, URZ, URZ ;  /* 0x0000003f3f3ff290 */ /* 0x000fe4000fffe03f */
[----:B------:R1:W5:Y:S04]  /*5600*/  @!P0 LDG.E.128 R44, [R16.64+0x20] ;  /* 0x00002008102c8981 */ /* 0x000368000c1e1d00 */
[----:B------:R1:W5:Y:S01]  /*5610*/  @!P0 LDG.E.128 R12, [R4.64+0x20] ;  /* 0x00002008040c8981 */ /* 0x000362000c1e1d00 */
[----:B------:R-:W-:Y:S11]  /*5620*/  ISETP.GE.AND P0, PT, R29, c[0x0][0x27c], PT ;  /* 0x00009f001d007a0c */ /* 0x000ff60003f06270 */
[----:B------:R-:W-:Y:S02]  /*5630*/  @!UPT UIADD3 URZ, URZ, URZ, URZ ;  /* 0x0000003f3f3ff290 */ /* 0x000fe4000fffe03f */
[----:B------:R1:W5:Y:S04]  /*5640*/  @!P0 LDG.E.128 R52, [R16.64+0x40] ;  /* 0x0000400810348981 */ /* 0x000368000c1e1d00 */
[----:B------:R1:W5:Y:S02]  /*5650*/  @!P0 LDG.E.128 R24, [R4.64+0x40] ;  /* 0x0000400804188981 */ /* 0x000364000c1e1d00 */
.L_x_230:
[----:B------:R-:W-:Y:S05]  /*5660*/  BSYNC B0 ;  /* 0x0000000000007941 */ /* 0x000fea0003800000 */
.L_x_229:
[----:B------:R2:W3:Y:S04]  /*5670*/  SHFL.IDX PT, R69, R28, RZ, 0x1e1f ;  /* 0x001e1fff1c457589 */ /* 0x0004e800000e0000 */
[----:B------:R2:W4:Y:S01]  /*5680*/  SHFL.IDX PT, R68, R31, RZ, 0x1e1f ;  /* 0x001e1fff1f447589 */ /* 0x00052200000e0000 */
[----:B------:R-:W-:-:S05]  /*5690*/  @P4 BRA `(.L_x_218) ;  /* 0x00001bf000004947 */ /* 0x000fca0003800000 */
[----:B------:R-:W-:Y:S01]  /*56a0*/  ISETP.GE.AND P0, PT, R104, c[0x0][0x1d4], PT ;  /* 0x0000750068007a0c */ /* 0x000fe20003f06270 */
[----:B------:R1:W5:Y:S01]  /*56b0*/  LDL R148, [R1+0x4] ;  /* 0x0000040001947983 */ /* 0x0003620000100800 */
[----:B------:R-:W-:Y:S01]  /*56c0*/  IADD3 R66, -R67, c[0x0][0x1d4], RZ ;  /* 0x0000750043427a10 */ /* 0x000fe20007ffe1ff */
[----:B-----5:R-:W-:Y:S01]  /*56d0*/  IMAD.MOV.U32 R6, RZ, RZ, R54 ;  /* 0x000000ffff067224 */ /* 0x020fe200078e0036 */
[----:B------:R-:W-:Y:S01]  /*56e0*/  BSSY B0, `(.L_x_231) ;  /* 0x0000098000007945 */ /* 0x000fe20003800000 */
[----:B------:R1:W5:Y:S02]  /*56f0*/  LDL R147, [R1+0x8] ;  /* 0x0000080001937983 */ /* 0x0003640000100800 */
[----:B-1----:R-:W-:Y:S02]  /*5700*/  IMAD.MOV.U32 R5, RZ, RZ, R55 ;  /* 0x000000ffff057224 */ /* 0x002fe400078e0037 */
[----:B------:R-:W-:Y:S02]  /*5710*/  IMAD.MOV.U32 R4, RZ, RZ, R52 ;  /* 0x000000ffff047224 */ /* 0x000fe400078e0034 */
[----:B------:R-:W-:Y:S01]  /*5720*/  IMAD.MOV.U32 R3, RZ, RZ, R53 ;  /* 0x000000ffff037224 */ /* 0x000fe200078e0035 */
[----:B------:R-:W-:Y:S01]  /*5730*/  PRMT R62, R5, 0x5410, R6 ;  /* 0x00005410053e7816 */ /* 0x000fe20000000006 */
[----:B------:R-:W-:Y:S01]  /*5740*/  IMAD.MOV.U32 R5, RZ, RZ, R47 ;  /* 0x000000ffff057224 */ /* 0x000fe200078e002f */
[----:B------:R-:W-:Y:S02]  /*5750*/  MOV R6, R46 ;  /* 0x0000002e00067202 */ /* 0x000fe40000000f00 */
        /* <DEDUP_REMOVED lines=16> */
[----:B--2---:R-:W-:Y:S01]  /*5860*/  PRMT R31, R4, 0x5410, R3 ;  /* 0x00005410041f7816 */ /* 0x004fe20000000003 */
[----:B------:R-:W-:-:S05]  /*5870*/  @P0 BRA `(.L_x_232) ;  /* 0x000007e000000947 */ /* 0x000fca0003800000 */
[----:B------:R-:W-:Y:S01]  /*5880*/  IMAD.MOV.U32 R6, RZ, RZ, R36 ;  /* 0x000000ffff067224 */ /* 0x000fe200078e0024 */
[----:B------:R-:W-:Y:S01]  /*5890*/  SEL R3, R67, R66, !P1 ;  /* 0x0000004243037207 */ /* 0x000fe20004800000 */
[----:B------:R-:W-:Y:S01]  /*58a0*/  IMAD.MOV.U32 R21, RZ, RZ, R10 ;  /* 0x000000ffff157224 */ /* 0x000fe200078e000a */
[----:B------:R-:W-:Y:S01]  /*58b0*/  ISETP.GE.AND P0, PT, R104, c[0x0][0x27c], PT ;  /* 0x00009f0068007a0c */ /* 0x000fe20003f06270 */
[----:B------:R-:W-:Y:S01]  /*58c0*/  IMAD.MOV.U32 R43, RZ, RZ, R38 ;  /* 0x000000ffff2b7224 */ /* 0x000fe200078e0026 */
[----:B------:R-:W-:Y:S01]  /*58d0*/  SHF.R.S32.HI R4, RZ, 0x1f, R3 ;  /* 0x0000001fff047819 */ /* 0x000fe20000011403 */
[----:B------:R-:W1:Y:S01]  /*58e0*/  LDS.128 R16, [R118+0x3c80] ;  /* 0x003c800076107984 */ /* 0x000e620000000c00 */
[----:B------:R-:W-:Y:S02]  /*58f0*/  MOV R20, R9 ;  /* 0x0000000900147202 */ /* 0x000fe40000000f00 */
[----:B------:R-:W-:Y:S02]  /*5900*/  LEA.HI R3, R4, R3, RZ, 0x4 ;  /* 0x0000000304037211 */ /* 0x000fe400078f20ff */
[----:B------:R-:W-:Y:S02]  /*5910*/  MOV R23, R11 ;  /* 0x0000000b00177202 */ /* 0x000fe40000000f00 */
[----:B------:R-:W-:Y:S02]  /*5920*/  LEA.HI.SX32 R3, R3, R65, 0x1c ;  /* 0x0000004103037211 */ /* 0x000fe400078fe2ff */
[----:B------:R-:W-:Y:S02]  /*5930*/  MOV R41, R37 ;  /* 0x0000002500297202 */ /* 0x000fe40000000f00 */
[----:B------:R-:W-:Y:S02]  /*5940*/  SHF.R.S32.HI R4, RZ, 0x1f, R3 ;  /* 0x0000001fff047819 */ /* 0x000fe40000011403 */
[----:B------:R-:W-:Y:S02]  /*5950*/  SHF.L.U32 R70, R3, 0x3, RZ ;  /* 0x0000000303467819 */ /* 0x000fe400000006ff */
[----:B------:R-:W-:Y:S02]  /*5960*/  LEA.HI R4, R4, R3, RZ, 0x2 ;  /* 0x0000000304047211 */ /* 0x000fe400078f10ff */
[----:B------:R-:W-:Y:S02]  /*5970*/  @!P0 SHF.R.U64 R40, R36, 0x10, R37 ;  /* 0x0000001024288819 */ /* 0x000fe40000001225 */
[----:B------:R-:W-:Y:S02]  /*5980*/  SHF.R.S32.HI R3, RZ, 0x2, R4 ;  /* 0x00000002ff037819 */ /* 0x000fe40000011404 */
[----:B------:R-:W-:Y:S02]  /*5990*/  LOP3.LUT R4, R148, 0x18, R70, 0xf8, !PT ;  /* 0x0000001894047812 */ /* 0x000fe400078ef846 */
[----:B------:R-:W-:Y:S01]  /*59a0*/  @!P0 SHF.R.U64 R5, R8, 0x10, R9 ;  /* 0x0000001008058819 */ /* 0x000fe20000001209 */
[----:B------:R-:W-:Y:S01]  /*59b0*/  IMAD R3, R3, 0x600, R7 ;  /* 0x0000060003037824 */ /* 0x000fe200078e0207 */
[----:B-----5:R-:W-:Y:S02]  /*59c0*/  LOP3.LUT R4, R4, R147, RZ, 0x3c, !PT ;  /* 0x0000009304047212 */ /* 0x020fe400078e3cff */
[--C-:B------:R-:W-:Y:S02]  /*59d0*/  @!P0 SHF.R.U64 R22, R10, 0x10, R11.reuse ;  /* 0x000000100a168819 */ /* 0x100fe4000000120b */
[----:B------:R-:W-:Y:S01]  /*59e0*/  @!P0 SHF.R.U32.HI R28, RZ, 0x10, R11 ;  /* 0x00000010ff1c8819 */ /* 0x000fe2000001160b */
[----:B------:R-:W-:Y:S01]  /*59f0*/  IMAD.IADD R3, R3, 0x1, R4 ;  /* 0x0000000103037824 */ /* 0x000fe200078e0204 */
[----:B------:R-:W-:Y:S01]  /*5a00*/  @!P0 HADD2.F32 R11, -RZ, R6.H0_H0 ;  /* 0x20000006ff0b8230 */ /* 0x000fe20000004100 */
[----:B------:R-:W-:Y:S01]  /*5a10*/  IMAD.MOV.U32 R4, RZ, RZ, R8 ;  /* 0x000000ffff047224 */ /* 0x000fe200078e0008 */
[----:B------:R-:W-:Y:S02]  /*5a20*/  @!P0 SHF.R.U32.HI R8, RZ, 0x10, R9 ;  /* 0x00000010ff088819 */ /* 0x000fe40000011609 */
[----:B------:R-:W-:Y:S02]  /*5a30*/  SHF.L.U32 R3, R3, 0x1, RZ ;  /* 0x0000000103037819 */ /* 0x000fe400000006ff */
[----:B------:R-:W-:Y:S01]  /*5a40*/  @!P0 HADD2.F32 R9, -RZ, R4.H0_H0 ;  /* 0x20000004ff098230 */ /* 0x000fe20000004100 */
[----:B------:R-:W-:Y:S01]  /*5a50*/  @!P0 SHF.R.U64 R56, R38, 0x10, R39 ;  /* 0x0000001026388819 */ /* 0x000fe20000001227 */
[----:B------:R-:W-:Y:S01]  /*5a60*/  @!P0 HADD2.F32 R4, -RZ, R5.H0_H0 ;  /* 0x20000005ff048230 */ /* 0x000fe20000004100 */
[----:B------:R1:W2:Y:S01]  /*5a70*/  LDS.128 R48, [R3+0x3c80] ;  /* 0x003c800003307984 */ /* 0x0002a20000000c00 */
[----:B------:R-:W-:Y:S01]  /*5a80*/  @!P0 SHF.R.U32.HI R42, RZ, 0x10, R37 ;  /* 0x00000010ff2a8819 */ /* 0x000fe20000011625 */
[----:B------:R-:W-:Y:S01]  /*5a90*/  @!P0 HADD2.F32 R37, -RZ, R40.H0_H0 ;  /* 0x20000028ff258230 */ /* 0x000fe20000004100 */
[----:B------:R-:W-:Y:S02]  /*5aa0*/  @!P0 SHF.R.U32.HI R58, RZ, 0x10, R39 ;  /* 0x00000010ff3a8819 */ /* 0x000fe40000011627 */
[----:B------:R-:W-:Y:S01]  /*5ab0*/  MOV R57, R39 ;  /* 0x0000002700397202 */ /* 0x000fe20000000f00 */
[----:B------:R-:W-:Y:S02]  /*5ac0*/  @!P0 HADD2.F32 R39, -RZ, R42.H0_H0 ;  /* 0x2000002aff278230 */ /* 0x000fe40000004100 */
[----:B------:R-:W-:Y:S01]  /*5ad0*/  @!P0 HADD2.F32 R42, -RZ, R56.H0_H0 ;  /* 0x20000038ff2a8230 */ /* 0x000fe20000004100 */
[----:B-1----:R-:W-:Y:S05]  /*5ae0*/  @!P0 IMAD.MOV.U32 R3, RZ, RZ, R16 ;  /* 0x000000ffff038224 */ /* 0x002fea00078e0010 */
[--C-:B------:R-:W-:Y:S02]  /*5af0*/  @!P0 HADD2.F32 R6, -RZ, R3.reuse.H0_H0 ;  /* 0x20000003ff068230 */ /* 0x100fe40000004100 */
[----:B------:R-:W-:Y:S03]  /*5b00*/  @!P0 HADD2.F32 R5, -RZ, R3.H1_H1 ;  /* 0x30000003ff058230 */ /* 0x000fe60000004100 */
[-C--:B------:R-:W-:Y:S01]  /*5b10*/  @!P0 FMUL.FTZ R3, R6, R9.reuse ;  /* 0x0000000906038220 */ /* 0x080fe20000410000 */
[----:B--2---:R-:W-:Y:S05]  /*5b20*/  @!P0 MOV R36, R48 ;  /* 0x0000003000248202 */ /* 0x004fea0000000f00 */
[--C-:B------:R-:W-:Y:S02]  /*5b30*/  @!P0 HADD2.F32 R10, -RZ, R36.reuse.H0_H0 ;  /* 0x20000024ff0a8230 */ /* 0x100fe40000004100 */
[----:B------:R-:W-:Y:S03]  /*5b40*/  @!P0 HADD2.F32 R36, -RZ, R36.H1_H1 ;  /* 0x30000024ff248230 */ /* 0x000fe60000004100 */
[----:B------:R-:W-:Y:S02]  /*5b50*/  @!P0 FMUL.FTZ R38, R10, R9 ;  /* 0x000000090a268220 */ /* 0x000fe40000410000 */
[-C--:B------:R-:W-:Y:S02]  /*5b60*/  @!P0 FMUL.FTZ R9, R36, R4.reuse ;  /* 0x0000000424098220 */ /* 0x080fe40000410000 */
[-C--:B------:R-:W-:Y:S01]  /*5b70*/  @!P0 FFMA.FTZ R3, R10, R11.reuse, R3 ;  /* 0x0000000b0a038223 */ /* 0x080fe20000010003 */
[----:B------:R-:W-:Y:S01]  /*5b80*/  @!P0 HADD2.F32 R10, -RZ, R8.H0_H0 ;  /* 0x20000008ff0a8230 */ /* 0x000fe20000004100 */
[----:B------:R-:W-:Y:S02]  /*5b90*/  @!P0 FFMA.FTZ R77, R6, R11, -R38 ;  /* 0x0000000b064d8223 */ /* 0x000fe40000010826 */
[----:B------:R-:W-:Y:S02]  /*5ba0*/  @!P0 IMAD.MOV.U32 R11, RZ, RZ, R49 ;  /* 0x000000ffff0b8224 */ /* 0x000fe400078e0031 */
[C---:B------:R-:W-:Y:S02]  /*5bb0*/  @!P0 FMUL.FTZ R4, R5.reuse, R4 ;  /* 0x0000000405048220 */ /* 0x040fe40000410000 */
[----:B------:R-:W-:Y:S01]  /*5bc0*/  @!P0 FFMA.FTZ R76, R5, R37, -R9 ;  /* 0x00000025054c8223 */ /* 0x000fe20000010809 */
[----:B------:R-:W-:Y:S01]  /*5bd0*/  @!P0 MOV R5, R17 ;  /* 0x0000001100058202 */ /* 0x000fe20000000f00 */
[----:B------:R-:W-:Y:S01]  /*5be0*/  @!P0 FFMA.FTZ R4, R36, R37, R4 ;  /* 0x0000002524048223 */ /* 0x000fe20000010004 */
[----:B------:R-:W-:Y:S02]  /*5bf0*/  @!P0 HADD2.F32 R9, -RZ, R20.H0_H0 ;  /* 0x20000014ff098230 */ /* 0x000fe40000004100 */
[----:B------:R-:W-:Y:S01]  /*5c00*/  @!P0 HADD2.F32 R36, -RZ, R11.H0_H0 ;  /* 0x2000000bff248230 */ /* 0x000fe20000004100 */
[----:B------:R-:W-:Y:S01]  /*5c10*/  @!P0 F2FP.PACK_AB R56, R76, R77 ;  /* 0x0000004d4c38823e */ /* 0x000fe200000000ff */
[----:B------:R-:W-:Y:S02]  /*5c20*/  @!P0 HADD2.F32 R6, -RZ, R5.H0_H0 ;  /* 0x20000005ff068230 */ /* 0x000fe40000004100 */
[----:B------:R-:W-:Y:S01]  /*5c30*/  @!P0 HADD2.F32 R38, -RZ, R11.H1_H1 ;  /* 0x3000000bff268230 */ /* 0x000fe20000004100 */
[-C--:B------:R-:W-:Y:S01]  /*5c40*/  @!P0 FMUL.FTZ R11, R36, R9.reuse ;  /* 0x00000009240b8220 */ /* 0x080fe20000410000 */
[----:B------:R-:W-:Y:S01]  /*5c50*/  @!P0 HADD2.F32 R37, -RZ, R41.H0_H0 ;  /* 0x20000029ff258230 */ /* 0x000fe20000004100 */
[----:B------:R-:W-:Y:S01]  /*5c60*/  @!P0 MOV R16, R56 ;  /* 0x0000003800108202 */ /* 0x000fe20000000f00 */
[----:B------:R-:W-:Y:S01]  /*5c70*/  @!P0 HADD2.F32 R8, -RZ, R5.H1_H1 ;  /* 0x30000005ff088230 */ /* 0x000fe20000004100 */
[----:B------:R-:W-:Y:S01]  /*5c80*/  @!P0 FMUL.FTZ R5, R6, R9 ;  /* 0x0000000906058220 */ /* 0x000fe20000410000 */
[----:B------:R-:W-:Y:S01]  /*5c90*/  @!P0 HADD2.F32 R20, -RZ, R22.H0_H0 ;  /* 0x20000016ff148230 */ /* 0x000fe20000004100 */
[-C--:B------:R-:W-:Y:S01]  /*5ca0*/  @!P0 FMUL.FTZ R9, R38, R10.reuse ;  /* 0x0000000a26098220 */ /* 0x080fe20000410000 */
[----:B------:R-:W-:Y:S01]  /*5cb0*/  @!P0 HADD2.F32 R41, -RZ, R43.H0_H0 ;  /* 0x2000002bff298230 */ /* 0x000fe20000004100 */
[----:B------:R-:W-:Y:S01]  /*5cc0*/  @!P0 FFMA.FTZ R75, R6, R37, -R11 ;  /* 0x00000025064b8223 */ /* 0x000fe2000001080b */
[----:B------:R-:W-:Y:S01]  /*5cd0*/  @!P0 HADD2.F32 R11, -RZ, R21.H0_H0 ;  /* 0x20000015ff0b8230 */ /* 0x000fe20000004100 */
[C---:B------:R-:W-:Y:S01]  /*5ce0*/  @!P0 FMUL.FTZ R6, R8.reuse, R10 ;  /* 0x0000000a08068220 */ /* 0x040fe20000410000 */
[----:B------:R-:W-:Y:S01]  /*5cf0*/  @!P0 MOV R43, R51 ;  /* 0x00000033002b8202 */ /* 0x000fe20000000f00 */
[----:B------:R-:W-:Y:S02]  /*5d00*/  @!P0 IMAD.MOV.U32 R10, RZ, RZ, R50 ;  /* 0x000000ffff0a8224 */ /* 0x000fe400078e0032 */
[----:B------:R-:W-:Y:S01]  /*5d10*/  @!P0 FFMA.FTZ R74, R8, R39, -R9 ;  /* 0x00000027084a8223 */ /* 0x000fe20000010809 */
[----:B------:R-:W-:Y:S01]  /*5d20*/  @!P0 MOV R8, R18 ;  /* 0x0000001200088202 */ /* 0x000fe20000000f00 */
[----:B------:R-:W-:Y:S01]  /*5d30*/  @!P0 FFMA.FTZ R5, R36, R37, R5 ;  /* 0x0000002524058223 */ /* 0x000fe20000010005 */
[--C-:B------:R-:W-:Y:S01]  /*5d40*/  @!P0 HADD2.F32 R40, -RZ, R10.reuse.H0_H0 ;  /* 0x2000000aff288230 */ /* 0x100fe20000004100 */
[----:B------:R-:W-:Y:S01]  /*5d50*/  @!P0 FFMA.FTZ R6, R38, R39, R6 ;  /* 0x0000002726068223 */ /* 0x000fe20000010006 */
[----:B------:R-:W-:Y:S02]  /*5d60*/  @!P0 HADD2.F32 R22, -RZ, R10.H1_H1 ;  /* 0x3000000aff168230 */ /* 0x000fe40000004100 */
[--C-:B------:R-:W-:Y:S01]  /*5d70*/  @!P0 HADD2.F32 R9, -RZ, R8.reuse.H0_H0 ;  /* 0x20000008ff098230 */ /* 0x100fe20000004100 */
[----:B------:R-:W-:Y:S01]  /*5d80*/  @!P0 FMUL.FTZ R21, R40, R11 ;  /* 0x0000000b28158220 */ /* 0x000fe20000410000 */
[----:B------:R-:W-:Y:S01]  /*5d90*/  @!P0 HADD2.F32 R10, -RZ, R8.H1_H1 ;  /* 0x30000008ff0a8230 */ /* 0x000fe20000004100 */
[----:B------:R-:W-:Y:S01]  /*5da0*/  @!P0 F2FP.PACK_AB R5, R6, R5 ;  /* 0x000000050605823e */ /* 0x000fe200000000ff */
[----:B------:R-:W-:Y:S01]  /*5db0*/  @!P0 HADD2.F32 R36, -RZ, R57.H0_H0 ;  /* 0x20000039ff248230 */ /* 0x000fe20000004100 */
[C---:B------:R-:W-:Y:S01]  /*5dc0*/  @!P0 FMUL.FTZ R8, R9.reuse, R11 ;  /* 0x0000000b09088220 */ /* 0x040fe20000410000 */
[----:B------:R-:W-:Y:S01]  /*5dd0*/  @!P0 F2FP.PACK_AB R57, R74, R75 ;  /* 0x0000004b4a39823e */ /* 0x000fe200000000ff */
[-C--:B------:R-:W-:Y:S02]  /*5de0*/  @!P0 FMUL.FTZ R11, R22, R20.reuse ;  /* 0x00000014160b8220 */ /* 0x080fe40000410000 */
[----:B------:R-:W-:Y:S01]  /*5df0*/  @!P0 FFMA.FTZ R73, R9, R41, -R21 ;  /* 0x0000002909498223 */ /* 0x000fe20000010815 */
[----:B------:R-:W-:Y:S01]  /*5e00*/  @!P0 MOV R17, R57 ;  /* 0x0000003900118202 */ /* 0x000fe20000000f00 */
[C---:B------:R-:W-:Y:S01]  /*5e10*/  @!P0 FMUL.FTZ R9, R10.reuse, R20 ;  /* 0x000000140a098220 */ /* 0x040fe20000410000 */
[----:B------:R-:W-:Y:S01]  /*5e20*/  @!P0 HADD2.F32 R21, -RZ, R28.H0_H0 ;  /* 0x2000001cff158230 */ /* 0x000fe20000004100 */
[----:B------:R-:W-:Y:S01]  /*5e30*/  @!P0 IMAD.MOV.U32 R20, RZ, RZ, R19 ;  /* 0x000000ffff148224 */ /* 0x000fe200078e0013 */
[----:B------:R-:W-:Y:S01]  /*5e40*/  @!P0 HADD2.F32 R28, -RZ, R43.H1_H1 ;  /* 0x3000002bff1c8230 */ /* 0x000fe20000004100 */
[-C--:B------:R-:W-:Y:S01]  /*5e50*/  @!P0 FFMA.FTZ R72, R10, R42.reuse, -R11 ;  /* 0x0000002a0a488223 */ /* 0x080fe2000001080b */
[----:B------:R-:W-:Y:S01]  /*5e60*/  @!P0 HADD2.F32 R10, -RZ, R23.H0_H0 ;  /* 0x20000017ff0a8230 */ /* 0x000fe20000004100 */
[----:B------:R-:W-:Y:S01]  /*5e70*/  @!P0 FFMA.FTZ R8, R40, R41, R8 ;  /* 0x0000002928088223 */ /* 0x000fe20000010008 */
[----:B------:R-:W-:Y:S01]  /*5e80*/  @!P0 HADD2.F32 R23, -RZ, R43.H0_H0 ;  /* 0x2000002bff178230 */ /* 0x000fe20000004100 */
[-C--:B------:R-:W-:Y:S01]  /*5e90*/  @!P0 FMUL.FTZ R43, R28, R21.reuse ;  /* 0x000000151c2b8220 */ /* 0x080fe20000410000 */
[--C-:B------:R-:W-:Y:S01]  /*5ea0*/  @!P0 HADD2.F32 R11, -RZ, R20.reuse.H0_H0 ;  /* 0x20000014ff0b8230 */ /* 0x100fe20000004100 */
[----:B------:R-:W-:Y:S01]  /*5eb0*/  @!P0 FFMA.FTZ R9, R22, R42, R9 ;  /* 0x0000002a16098223 */ /* 0x000fe20000010009 */
[----:B------:R-:W-:Y:S01]  /*5ec0*/  @!P0 HADD2.F32 R20, -RZ, R20.H1_H1 ;  /* 0x30000014ff148230 */ /* 0x000fe20000004100 */
[-C--:B------:R-:W-:Y:S02]  /*5ed0*/  @!P0 FMUL.FTZ R37, R23, R10.reuse ;  /* 0x0000000a17258220 */ /* 0x080fe40000410000 */
[C---:B------:R-:W-:Y:S02]  /*5ee0*/  @!P0 FMUL.FTZ R10, R11.reuse, R10 ;  /* 0x0000000a0b0a8220 */ /* 0x040fe40000410000 */
[-C--:B------:R-:W-:Y:S01]  /*5ef0*/  @!P0 FFMA.FTZ R71, R11, R36.reuse, -R37 ;  /* 0x000000240b478223 */ /* 0x080fe20000010825 */
[----:B------:R-:W-:Y:S01]  /*5f00*/  @!P0 HADD2.F32 R37, -RZ, R58.H0_H0 ;  /* 0x2000003aff258230 */ /* 0x000fe20000004100 */
[C---:B------:R-:W-:Y:S02]  /*5f10*/  @!P0 FMUL.FTZ R11, R20.reuse, R21 ;  /* 0x00000015140b8220 */ /* 0x040fe40000410000 */
[----:B------:R-:W-:Y:S02]  /*5f20*/  @!P0 FFMA.FTZ R10, R23, R36, R10 ;  /* 0x00000024170a8223 */ /* 0x000fe4000001000a */
[----:B------:R-:W-:Y:S01]  /*5f30*/  @!P0 FFMA.FTZ R21, R20, R37, -R43 ;  /* 0x0000002514158223 */ /* 0x000fe2000001082b */
[----:B------:R-:W-:Y:S01]  /*5f40*/  @!P0 F2FP.PACK_AB R43, R72, R73 ;  /* 0x00000049482b823e */ /* 0x000fe200000000ff */
[----:B------:R-:W-:Y:S01]  /*5f50*/  @!P0 FFMA.FTZ R11, R28, R37, R11 ;  /* 0x000000251c0b8223 */ /* 0x000fe2000001000b */
[----:B------:R-:W-:Y:S01]  /*5f60*/  @!P0 F2FP.PACK_AB R20, R4, R3 ;  /* 0x000000030414823e */ /* 0x000fe200000000ff */
[----:B------:R-:W-:Y:S01]  /*5f70*/  @!P0 IMAD.MOV.U32 R49, RZ, RZ, R5 ;  /* 0x000000ffff318224 */ /* 0x000fe200078e0005 */
[----:B------:R-:W-:Y:S01]  /*5f80*/  @!P0 F2FP.PACK_AB R21, R21, R71 ;  /* 0x000000471515823e */ /* 0x000fe200000000ff */
[----:B------:R-:W-:Y:S01]  /*5f90*/  @!P0 IMAD.MOV.U32 R18, RZ, RZ, R43 ;  /* 0x000000ffff128224 */ /* 0x000fe200078e002b */
[----:B------:R-:W-:Y:S02]  /*5fa0*/  @!P0 F2FP.PACK_AB R4, R9, R8 ;  /* 0x000000080904823e */ /* 0x000fe400000000ff */
[----:B------:R-:W-:Y:S02]  /*5fb0*/  @!P0 F2FP.PACK_AB R3, R11, R10 ;  /* 0x0000000a0b03823e */ /* 0x000fe400000000ff */
[----:B------:R-:W-:Y:S02]  /*5fc0*/  @!P0 MOV R19, R21 ;  /* 0x0000001500138202 */ /* 0x000fe40000000f00 */
[----:B------:R-:W-:Y:S02]  /*5fd0*/  @!P0 MOV R48, R20 ;  /* 0x0000001400308202 */ /* 0x000fe40000000f00 */
[----:B------:R-:W-:Y:S02]  /*5fe0*/  @!P0 MOV R50, R4 ;  /* 0x0000000400328202 */ /* 0x000fe40000000f00 */
[----:B------:R-:W-:Y:S02]  /*5ff0*/  @!P0 MOV R51, R3 ;  /* 0x0000000300338202 */ /* 0x000fe40000000f00 */
[C---:B----4-:R-:W-:Y:S04]  /*6000*/  LEA R4, P0, R88.reuse, R68, 0x1 ;  /* 0x0000004458047211 */ /* 0x050fe800078008ff */
[----:B---3--:R-:W-:Y:S02]  /*6010*/  LEA.HI.X R5, R88, R69, R122, 0x1, P0 ;  /* 0x0000004558057211 */ /* 0x008fe400000f0c7a */
[C---:B------:R-:W-:Y:S03]  /*6020*/  ISETP.GE.AND P0, PT, R70.reuse, c[0x0][0x1d4], PT ;  /* 0x0000750046007a0c */ /* 0x040fe60003f06270 */
[----:B------:R1:W-:Y:S10]  /*6030*/  ST.E.128 [R4.64], R16 ;  /* 0x0000001004007985 */ /* 0x0003f4000c101d08 */
[----:B------:R-:W-:Y:S05]  /*6040*/  @!P0 IMAD.WIDE R8, R70, 0x2, R68 ;  /* 0x0000000246088825 */ /* 0x000fea00078e0244 */
[----:B------:R1:W-:Y:S02]  /*6050*/  @!P0 ST.E.128 [R8.64], R48 ;  /* 0x0000003008008985 */ /* 0x0003e4000c101d08 */
.L_x_232:
[----:B------:R-:W-:Y:S05]  /*6060*/  BSYNC B0 ;  /* 0x0000000000007941 */ /* 0x000fea0003800000 */
.L_x_231:
[----:B------:R-:W-:Y:S01]  /*6070*/  ISETP.GE.AND P0, PT, R30, c[0x0][0x1d4], PT ;  /* 0x000075001e007a0c */ /* 0x000fe20003f06270 */
[----:B------:R-:W-:Y:S01]  /*6080*/  @!UPT UIADD3 URZ, URZ, URZ, URZ ;  /* 0x0000003f3f3ff290 */ /* 0x000fe2000fffe03f */
[----:B------:R-:W-:Y:S11]  /*6090*/  BSSY B0, `(.L_x_233) ;  /* 0x0000078000007945 */ /* 0x000ff60003800000 */
[----:B------:R-:W-:-:S05]  /*60a0*/  @P0 BRA `(.L_x_234) ;  /* 0x0000076000000947 */ /* 0x000fca0003800000 */
[----:B------:R-:W-:Y:S01]  /*60b0*/  SEL R3, R67, R66, !P2 ;  /* 0x0000004243037207 */ /* 0x000fe20005000000 */
[----:B-1----:R-:W1:Y:S01]  /*60c0*/  LDS.128 R16, [R117+0x3c80] ;  /* 0x003c800075107984 */ /* 0x002e620000000c00 */
[----:B------:R-:W-:Y:S02]  /*60d0*/  ISETP.GE.AND P0, PT, R30, c[0x0][0x27c], PT ;  /* 0x00009f001e007a0c */ /* 0x000fe40003f06270 */
[----:B------:R-:W-:Y:S04]  /*60e0*/  SHF.R.S32.HI R4, RZ, 0x1f, R3 ;  /* 0x0000001fff047819 */ /* 0x000fe80000011403 */
[----:B------:R-:W-:Y:S04]  /*60f0*/  LEA.HI R3, R4, R3, RZ, 0x4 ;  /* 0x0000000304037211 */ /* 0x000fe800078f20ff */
[----:B------:R-:W-:Y:S03]  /*6100*/  LEA.HI.SX32 R3, R3, R64, 0x1c ;  /* 0x0000004003037211 */ /* 0x000fe600078fe2ff */
[----:B------:R-:W-:Y:S01]  /*6110*/  @!P0 SHF.R.U64 R5, R12, 0x10, R13 ;  /* 0x000000100c058819 */ /* 0x000fe2000000120d */
[----:B------:R-:W-:Y:S01]  /*6120*/  @!P0 HADD2.F32 R12, -RZ, R59.H0_H0 ;  /* 0x2000003bff0c8230 */ /* 0x000fe20000004100 */
[----:B------:R-:W-:Y:S01]  /*6130*/  SHF.R.S32.HI R4, RZ, 0x1f, R3 ;  /* 0x0000001fff047819 */ /* 0x000fe20000011403 */
[--C-:B------:R-:W-:Y:S01]  /*6140*/  @!P0 HADD2.F32 R37, -RZ, R60.reuse.H0_H0 ;  /* 0x2000003cff258230 */ /* 0x100fe20000004100 */
[----:B------:R-:W-:Y:S01]  /*6150*/  SHF.L.U32 R48, R3, 0x3, RZ ;  /* 0x0000000303307819 */ /* 0x000fe200000006ff */
[----:B------:R-:W-:Y:S01]  /*6160*/  @!P0 HADD2.F32 R8, -RZ, R5.H0_H0 ;  /* 0x20000005ff088230 */ /* 0x000fe20000004100 */
[----:B------:R-:W-:Y:S01]  /*6170*/  LEA.HI R4, R4, R3, RZ, 0x2 ;  /* 0x0000000304047211 */ /* 0x000fe200078f10ff */
[----:B------:R-:W-:Y:S01]  /*6180*/  @!P0 HADD2.F32 R28, -RZ, R60.H1_H1 ;  /* 0x3000003cff1c8230 */ /* 0x000fe20000004100 */
[----:B------:R-:W-:Y:S02]  /*6190*/  @!P0 SHF.R.U32.HI R10, RZ, 0x10, R13 ;  /* 0x00000010ff0a8819 */ /* 0x000fe4000001160d */
[----:B------:R-:W-:Y:S02]  /*61a0*/  SHF.R.S32.HI R3, RZ, 0x2, R4 ;  /* 0x00000002ff037819 */ /* 0x000fe40000011404 */
[----:B------:R-:W-:Y:S01]  /*61b0*/  LOP3.LUT R4, R148, 0x18, R48, 0xf8, !PT ;  /* 0x0000001894047812 */ /* 0x000fe200078ef830 */
[----:B------:R-:W-:Y:S01]  /*61c0*/  @!P0 HADD2.F32 R10, -RZ, R10.H0_H0 ;  /* 0x2000000aff0a8230 */ /* 0x000fe20000004100 */
[----:B------:R-:W-:Y:S01]  /*61d0*/  @!P0 SHF.R.U64 R20, R44, 0x10, R45 ;  /* 0x000000102c148819 */ /* 0x000fe2000000122d */
[----:B------:R-:W-:Y:S01]  /*61e0*/  IMAD R3, R3, 0x600, R7 ;  /* 0x0000060003037824 */ /* 0x000fe200078e0207 */
[----:B-----5:R-:W-:Y:S02]  /*61f0*/  LOP3.LUT R4, R4, R147, RZ, 0x3c, !PT ;  /* 0x0000009304047212 */ /* 0x020fe400078e3cff */
[--C-:B------:R-:W-:Y:S02]  /*6200*/  @!P0 SHF.R.U32.HI R11, RZ, 0x10, R15.reuse ;  /* 0x00000010ff0b8819 */ /* 0x100fe4000001160f */
[----:B------:R-:W-:Y:S01]  /*6210*/  @!P0 SHF.R.U64 R14, R14, 0x10, R15 ;  /* 0x000000100e0e8819 */ /* 0x000fe2000000120f */
[----:B------:R-:W-:Y:S01]  /*6220*/  IMAD.IADD R3, R3, 0x1, R4 ;  /* 0x0000000103037824 */ /* 0x000fe200078e0204 */
[----:B------:R-:W-:Y:S01]  /*6230*/  @!P0 HADD2.F32 R4, -RZ, R31.H0_H0 ;  /* 0x2000001fff048230 */ /* 0x000fe20000004100 */
[----:B------:R-:W-:Y:S01]  /*6240*/  @!P0 SHF.R.U32.HI R22, RZ, 0x10, R45 ;  /* 0x00000010ff168819 */ /* 0x000fe2000001162d */
[----:B------:R-:W-:Y:S01]  /*6250*/  @!P0 HADD2.F32 R15, -RZ, R20.H0_H0 ;  /* 0x20000014ff0f8230 */ /* 0x000fe20000004100 */
[--C-:B------:R-:W-:Y:S01]  /*6260*/  @!P0 SHF.R.U32.HI R23, RZ, 0x10, R47.reuse ;  /* 0x00000010ff178819 */ /* 0x100fe2000001162f */
[----:B------:R-:W-:Y:S01]  /*6270*/  @!P0 HADD2.F32 R11, -RZ, R11.H0_H0 ;  /* 0x2000000bff0b8230 */ /* 0x000fe20000004100 */
[----:B------:R-:W-:Y:S01]  /*6280*/  SHF.L.U32 R3, R3, 0x1, RZ ;  /* 0x0000000103037819 */ /* 0x000fe200000006ff */
[----:B------:R-:W-:Y:S01]  /*6290*/  @!P0 HADD2.F32 R22, -RZ, R22.H0_H0 ;  /* 0x20000016ff168230 */ /* 0x000fe20000004100 */
[----:B------:R-:W-:Y:S01]  /*62a0*/  @!P0 SHF.R.U64 R46, R46, 0x10, R47 ;  /* 0x000000102e2e8819 */ /* 0x000fe2000000122f */
[----:B------:R-:W-:Y:S02]  /*62b0*/  @!P0 HADD2.F32 R39, -RZ, R23.H0_H0 ;  /* 0x20000017ff278230 */ /* 0x000fe40000004100 */
[----:B------:R1:W2:Y:S01]  /*62c0*/  LDS.128 R40, [R3+0x3c80] ;  /* 0x003c800003287984 */ /* 0x0002a20000000c00 */
[----:B------:R-:W-:Y:S01]  /*62d0*/  @!P0 HADD2.F32 R14, -RZ, R14.H0_H0 ;  /* 0x2000000eff0e8230 */ /* 0x000fe20000004100 */
[----:B-1----:R-:W-:Y:S05]  /*62e0*/  @!P0 IMAD.MOV.U32 R3, RZ, RZ, R16 ;  /* 0x000000ffff038224 */ /* 0x002fea00078e0010 */
[--C-:B------:R-:W-:Y:S02]  /*62f0*/  @!P0 HADD2.F32 R6, -RZ, R3.reuse.H0_H0 ;  /* 0x20000003ff068230 */ /* 0x100fe40000004100 */
[----:B------:R-:W-:Y:S03]  /*6300*/  @!P0 HADD2.F32 R5, -RZ, R3.H1_H1 ;  /* 0x30000003ff058230 */ /* 0x000fe60000004100 */
[C---:B------:R-:W-:Y:S01]  /*6310*/  @!P0 FMUL.FTZ R3, R6.reuse, R4 ;  /* 0x0000000406038220 */ /* 0x040fe20000410000 */
[----:B--2---:R-:W-:Y:S05]  /*6320*/  @!P0 MOV R13, R40 ;  /* 0x00000028000d8202 */ /* 0x004fea0000000f00 */
[--C-:B------:R-:W-:Y:S02]  /*6330*/  @!P0 HADD2.F32 R9, -RZ, R13.reuse.H0_H0 ;  /* 0x2000000dff098230 */ /* 0x100fe40000004100 */
[----:B------:R-:W-:Y:S03]  /*6340*/  @!P0 HADD2.F32 R13, -RZ, R13.H1_H1 ;  /* 0x3000000dff0d8230 */ /* 0x000fe60000004100 */
[----:B------:R-:W-:Y:S02]  /*6350*/  @!P0 FMUL.FTZ R21, R9, R4 ;  /* 0x0000000409158220 */ /* 0x000fe40000410000 */
[-C--:B------:R-:W-:Y:S02]  /*6360*/  @!P0 FMUL.FTZ R20, R13, R8.reuse ;  /* 0x000000080d148220 */ /* 0x080fe40000410000 */
[----:B------:R-:W-:Y:S02]  /*6370*/  @!P0 FMUL.FTZ R4, R5, R8 ;  /* 0x0000000805048220 */ /* 0x000fe40000410000 */
[----:B------:R-:W-:Y:S02]  /*6380*/  @!P0 IMAD.MOV.U32 R8, RZ, RZ, R41 ;  /* 0x000000ffff088224 */ /* 0x000fe400078e0029 */
[-C--:B------:R-:W-:Y:S02]  /*6390*/  @!P0 FFMA.FTZ R3, R9, R12.reuse, R3 ;  /* 0x0000000c09038223 */ /* 0x080fe40000010003 */
[----:B------:R-:W-:Y:S01]  /*63a0*/  @!P0 FFMA.FTZ R56, R6, R12, -R21 ;  /* 0x0000000c06388223 */ /* 0x000fe20000010815 */
[----:B------:R-:W-:Y:S01]  /*63b0*/  @!P0 MOV R6, R17 ;  /* 0x0000001100068202 */ /* 0x000fe20000000f00 */
[-C--:B------:R-:W-:Y:S01]  /*63c0*/  @!P0 FFMA.FTZ R51, R5, R15.reuse, -R20 ;  /* 0x0000000f05338223 */ /* 0x080fe20000010814 */
[----:B------:R-:W-:Y:S01]  /*63d0*/  @!P0 HADD2.F32 R5, -RZ, R31.H1_H1 ;  /* 0x3000001fff058230 */ /* 0x000fe20000004100 */
[----:B------:R-:W-:Y:S01]  /*63e0*/  @!P0 FFMA.FTZ R4, R13, R15, R4 ;  /* 0x0000000f0d048223 */ /* 0x000fe20000010004 */
[--C-:B------:R-:W-:Y:S01]  /*63f0*/  @!P0 HADD2.F32 R15, -RZ, R8.reuse.H0_H0 ;  /* 0x20000008ff0f8230 */ /* 0x100fe20000004100 */
[----:B------:R-:W-:Y:S01]  /*6400*/  @!P0 IMAD.MOV.U32 R12, RZ, RZ, R43 ;  /* 0x000000ffff0c8224 */ /* 0x000fe200078e002b */
[----:B------:R-:W-:Y:S02]  /*6410*/  @!P0 HADD2.F32 R21, -RZ, R8.H1_H1 ;  /* 0x30000008ff158230 */ /* 0x000fe40000004100 */
[----:B------:R-:W-:Y:S02]  /*6420*/  @!P0 HADD2.F32 R20, -RZ, R59.H1_H1 ;  /* 0x3000003bff148230 */ /* 0x000fe40000004100 */
[--C-:B------:R-:W-:Y:S01]  /*6430*/  @!P0 HADD2.F32 R9, -RZ, R6.reuse.H0_H0 ;  /* 0x20000006ff098230 */ /* 0x100fe20000004100 */
[----:B------:R-:W-:Y:S01]  /*6440*/  @!P0 FMUL.FTZ R13, R21, R10 ;  /* 0x0000000a150d8220 */ /* 0x000fe20000410000 */
[----:B------:R-:W-:Y:S01]  /*6450*/  @!P0 HADD2.F32 R8, -RZ, R6.H1_H1 ;  /* 0x30000006ff088230 */ /* 0x000fe20000004100 */
[-C--:B------:R-:W-:Y:S01]  /*6460*/  @!P0 FMUL.FTZ R6, R15, R5.reuse ;  /* 0x000000050f068220 */ /* 0x080fe20000410000 */
[--C-:B------:R-:W-:Y:S01]  /*6470*/  @!P0 HADD2.F32 R36, -RZ, R12.reuse.H0_H0 ;  /* 0x2000000cff248230 */ /* 0x100fe20000004100 */
[C---:B------:R-:W-:Y:S01]  /*6480*/  @!P0 FMUL.FTZ R5, R9.reuse, R5 ;  /* 0x0000000509058220 */ /* 0x040fe20000410000 */
[----:B------:R-:W-:Y:S01]  /*6490*/  @!P0 HADD2.F32 R38, -RZ, R12.H1_H1 ;  /* 0x3000000cff268230 */ /* 0x000fe20000004100 */
[----:B------:R-:W-:Y:S02]  /*64a0*/  @!P0 FFMA.FTZ R50, R9, R20, -R6 ;  /* 0x0000001409328223 */ /* 0x000fe40000010806 */
[C---:B------:R-:W-:Y:S01]  /*64b0*/  @!P0 FMUL.FTZ R6, R8.reuse, R10 ;  /* 0x0000000a08068220 */ /* 0x040fe20000410000 */
[----:B------:R-:W-:Y:S01]  /*64c0*/  @!P0 HADD2.F32 R10, -RZ, R32.H0_H0 ;  /* 0x20000020ff0a8230 */ /* 0x000fe20000004100 */
[----:B------:R-:W-:Y:S01]  /*64d0*/  @!P0 FFMA.FTZ R49, R8, R22, -R13 ;  /* 0x0000001608318223 */ /* 0x000fe2000001080d */
[----:B------:R-:W-:Y:S01]  /*64e0*/  @!P0 MOV R8, R19 ;  /* 0x0000001300088202 */ /* 0x000fe20000000f00 */
[----:B------:R-:W-:Y:S02]  /*64f0*/  @!P0 FMUL.FTZ R13, R38, R11 ;  /* 0x0000000b260d8220 */ /* 0x000fe40000410000 */
[----:B------:R-:W-:Y:S02]  /*6500*/  @!P0 FMUL.FTZ R12, R36, R10 ;  /* 0x0000000a240c8220 */ /* 0x000fe40000410000 */
[----:B------:R-:W-:Y:S01]  /*6510*/  @!P0 FFMA.FTZ R5, R15, R20, R5 ;  /* 0x000000140f058223 */ /* 0x000fe20000010005 */
[--C-:B------:R-:W-:Y:S01]  /*6520*/  @!P0 HADD2.F32 R9, -RZ, R8.reuse.H0_H0 ;  /* 0x20000008ff098230 */ /* 0x100fe20000004100 */
[----:B------:R-:W-:Y:S01]  /*6530*/  @!P0 FFMA.FTZ R6, R21, R22, R6 ;  /* 0x0000001615068223 */ /* 0x000fe20000010006 */
[----:B------:R-:W-:Y:S01]  /*6540*/  @!P0 HADD2.F32 R8, -RZ, R8.H1_H1 ;  /* 0x30000008ff088230 */ /* 0x000fe20000004100 */
[----:B------:R-:W-:Y:S02]  /*6550*/  @!P0 F2FP.PACK_AB R20, R49, R50 ;  /* 0x000000323114823e */ /* 0x000fe400000000ff */
[C---:B------:R-:W-:Y:S01]  /*6560*/  @!P0 FFMA.FTZ R47, R9.reuse, R37, -R12 ;  /* 0x00000025092f8223 */ /* 0x040fe2000001080c */
[----:B------:R-:W-:Y:S01]  /*6570*/  @!P0 MOV R12, R42 ;  /* 0x0000002a000c8202 */ /* 0x000fe20000000f00 */
[----:B------:R-:W-:Y:S01]  /*6580*/  @!P0 FMUL.FTZ R10, R9, R10 ;  /* 0x0000000a090a8220 */ /* 0x000fe20000410000 */
[----:B------:R-:W-:Y:S01]  /*6590*/  @!P0 MOV R17, R20 ;  /* 0x0000001400118202 */ /* 0x000fe20000000f00 */
[----:B------:R-:W-:Y:S01]  /*65a0*/  @!P0 IMAD.MOV.U32 R9, RZ, RZ, R18 ;  /* 0x000000ffff098224 */ /* 0x000fe200078e0012 */
[----:B------:R-:W-:Y:S01]  /*65b0*/  @!P0 F2FP.PACK_AB R5, R6, R5 ;  /* 0x000000050605823e */ /* 0x000fe200000000ff */
[C---:B------:R-:W-:Y:S01]  /*65c0*/  @!P0 FMUL.FTZ R11, R8.reuse, R11 ;  /* 0x0000000b080b8220 */ /* 0x040fe20000410000 */
[----:B------:R-:W-:Y:S01]  /*65d0*/  @!P0 HADD2.F32 R23, -RZ, R12.H0_H0 ;  /* 0x2000000cff178230 */ /* 0x000fe20000004100 */
[----:B------:R-:W-:Y:S01]  /*65e0*/  @!P0 FFMA.FTZ R45, R8, R39, -R13 ;  /* 0x00000027082d8223 */ /* 0x000fe2000001080d */
[----:B------:R-:W-:Y:S01]  /*65f0*/  @!P0 F2FP.PACK_AB R15, R51, R56 ;  /* 0x00000038330f823e */ /* 0x000fe200000000ff */
[----:B------:R-:W-:Y:S01]  /*6600*/  @!P0 IMAD.MOV.U32 R41, RZ, RZ, R5 ;  /* 0x000000ffff298224 */ /* 0x000fe200078e0005 */
[----:B------:R-:W-:Y:S02]  /*6610*/  @!P0 HADD2.F32 R8, -RZ, R32.H1_H1 ;  /* 0x30000020ff088230 */ /* 0x000fe40000004100 */
[----:B------:R-:W-:Y:S01]  /*6620*/  @!P0 MOV R16, R15 ;  /* 0x0000000f00108202 */ /* 0x000fe20000000f00 */
[--C-:B------:R-:W-:Y:S02]  /*6630*/  @!P0 HADD2.F32 R13, -RZ, R9.reuse.H0_H0 ;  /* 0x20000009ff0d8230 */ /* 0x100fe40000004100 */
[----:B------:R-:W-:Y:S02]  /*6640*/  @!P0 HADD2.F32 R31, -RZ, R12.H1_H1 ;  /* 0x3000000cff1f8230 */ /* 0x000fe40000004100 */
[----:B------:R-:W-:Y:S01]  /*6650*/  @!P0 HADD2.F32 R12, -RZ, R9.H1_H1 ;  /* 0x30000009ff0c8230 */ /* 0x000fe20000004100 */
[-C--:B------:R-:W-:Y:S01]  /*6660*/  @!P0 FMUL.FTZ R9, R23, R8.reuse ;  /* 0x0000000817098220 */ /* 0x080fe20000410000 */
[----:B------:R-:W-:Y:S01]  /*6670*/  @!P0 HADD2.F32 R32, -RZ, R46.H0_H0 ;  /* 0x2000002eff208230 */ /* 0x000fe20000004100 */
[C---:B------:R-:W-:Y:S02]  /*6680*/  @!P0 FMUL.FTZ R8, R13.reuse, R8 ;  /* 0x000000080d088220 */ /* 0x040fe40000410000 */
[----:B------:R-:W-:Y:S02]  /*6690*/  @!P0 FFMA.FTZ R13, R13, R28, -R9 ;  /* 0x0000001c0d0d8223 */ /* 0x000fe40000010809 */
[----:B------:R-:W-:Y:S02]  /*66a0*/  @!P0 FMUL.FTZ R9, R12, R14 ;  /* 0x0000000e0c098220 */ /* 0x000fe40000410000 */
[----:B------:R-:W-:Y:S02]  /*66b0*/  @!P0 FFMA.FTZ R8, R23, R28, R8 ;  /* 0x0000001c17088223 */ /* 0x000fe40000010008 */
[----:B------:R-:W-:Y:S01]  /*66c0*/  @!P0 FMUL.FTZ R44, R31, R14 ;  /* 0x0000000e1f2c8220 */ /* 0x000fe20000410000 */
[----:B------:R-:W-:Y:S01]  /*66d0*/  @!P0 F2FP.PACK_AB R14, R45, R47 ;  /* 0x0000002f2d0e823e */ /* 0x000fe200000000ff */
[----:B------:R-:W-:Y:S02]  /*66e0*/  @!P0 FFMA.FTZ R9, R31, R32, R9 ;  /* 0x000000201f098223 */ /* 0x000fe40000010009 */
[----:B------:R-:W-:Y:S01]  /*66f0*/  @!P0 FFMA.FTZ R10, R36, R37, R10 ;  /* 0x00000025240a8223 */ /* 0x000fe2000001000a */
[----:B------:R-:W-:Y:S01]  /*6700*/  @!P0 MOV R19, R14 ;  /* 0x0000000e00138202 */ /* 0x000fe20000000f00 */
[----:B------:R-:W-:Y:S01]  /*6710*/  @!P0 FFMA.FTZ R44, R12, R32, -R44 ;  /* 0x000000200c2c8223 */ /* 0x000fe2000001082c */
[----:B------:R-:W-:Y:S01]  /*6720*/  @!P0 F2FP.PACK_AB R12, R4, R3 ;  /* 0x00000003040c823e */ /* 0x000fe200000000ff */
[----:B------:R-:W-:Y:S01]  /*6730*/  @!P0 FFMA.FTZ R11, R38, R39, R11 ;  /* 0x00000027260b8223 */ /* 0x000fe2000001000b */
[----:B------:R-:W-:Y:S02]  /*6740*/  @!P0 F2FP.PACK_AB R4, R9, R8 ;  /* 0x000000080904823e */ /* 0x000fe400000000ff */
[----:B------:R-:W-:Y:S02]  /*6750*/  @!P0 F2FP.PACK_AB R13, R44, R13 ;  /* 0x0000000d2c0d823e */ /* 0x000fe400000000ff */
[----:B------:R-:W-:Y:S02]  /*6760*/  @!P0 F2FP.PACK_AB R3, R11, R10 ;  /* 0x0000000a0b03823e */ /* 0x000fe400000000ff */
[----:B------:R-:W-:Y:S01]  /*6770*/  @!P0 MOV R40, R12 ;  /* 0x0000000c00288202 */ /* 0x000fe20000000f00 */
[----:B------:R-:W-:Y:S01]  /*6780*/  @!P0 IMAD.MOV.U32 R18, RZ, RZ, R13 ;  /* 0x000000ffff128224 */ /* 0x000fe200078e000d */
        /* <DEDUP_REMOVED lines=8> */
.L_x_234:
[----:B------:R-:W-:Y:S05]  /*6810*/  BSYNC B0 ;  /* 0x0000000000007941 */ /* 0x000fea0003800000 */
.L_x_233:
[----:B------:R-:W-:Y:S11]  /*6820*/  ISETP.GE.AND P0, PT, R29, c[0x0][0x1d4], PT ;  /* 0x000075001d007a0c */ /* 0x000ff60003f06270 */
[----:B------:R-:W-:Y:S02]  /*6830*/  @!UPT UIADD3 URZ, URZ, URZ, URZ ;  /* 0x0000003f3f3ff290 */ /* 0x000fe4000fffe03f */
[----:B------:R-:W-:-:S05]  /*6840*/  @P0 BRA `(.L_x_218) ;  /* 0x00000a4000000947 */ /* 0x000fca0003800000 */
[----:B------:R-:W-:Y:S01]  /*6850*/  SEL R3, R67, R66, !P3 ;  /* 0x0000004243037207 */ /* 0x000fe20005800000 */
[----:B-1----:R-:W1:Y:S01]  /*6860*/  LDS.128 R16, [R116+0x3c80] ;  /* 0x003c800074107984 */ /* 0x002e620000000c00 */
[C---:B----4-:R-:W-:Y:S02]  /*6870*/  LEA R44, P0, R86.reuse, R68, 0x1 ;  /* 0x00000044562c7211 */ /* 0x050fe400078008ff */
[----:B------:R-:W-:Y:S02]  /*6880*/  SHF.R.S32.HI R4, RZ, 0x1f, R3 ;  /* 0x0000001fff047819 */ /* 0x000fe40000011403 */
[----:B---3--:R-:W-:Y:S02]  /*6890*/  LEA.HI.X R45, R86, R69, R120, 0x1, P0 ;  /* 0x00000045562d7211 */ /* 0x008fe400000f0c78 */
[----:B------:R-:W-:Y:S02]  /*68a0*/  LEA.HI R3, R4, R3, RZ, 0x4 ;  /* 0x0000000304037211 */ /* 0x000fe400078f20ff */
[----:B------:R-:W-:Y:S02]  /*68b0*/  ISETP.GE.AND P0, PT, R29, c[0x0][0x27c], PT ;  /* 0x00009f001d007a0c */ /* 0x000fe40003f06270 */
[----:B------:R-:W-:Y:S04]  /*68c0*/  LEA.HI.SX32 R3, R3, R63, 0x1c ;  /* 0x0000003f03037211 */ /* 0x000fe800078fe2ff */
[----:B------:R-:W-:Y:S02]  /*68d0*/  SHF.R.S32.HI R4, RZ, 0x1f, R3 ;  /* 0x0000001fff047819 */ /* 0x000fe40000011403 */
[----:B------:R-:W-:Y:S02]  /*68e0*/  SHF.L.U32 R40, R3, 0x3, RZ ;  /* 0x0000000303287819 */ /* 0x000fe400000006ff */
[----:B------:R-:W-:Y:S03]  /*68f0*/  LEA.HI R4, R4, R3, RZ, 0x2 ;  /* 0x0000000304047211 */ /* 0x000fe600078f10ff */
[----:B------:R-:W-:Y:S01]  /*6900*/  @!P0 SHF.R.U64 R5, R24, 0x10, R25 ;  /* 0x0000001018058819 */ /* 0x000fe20000001219 */
[----:B------:R-:W-:Y:S01]  /*6910*/  @!P0 HADD2.F32 R12, -RZ, R61.H0_H0 ;  /* 0x2000003dff0c8230 */ /* 0x000fe20000004100 */
[----:B------:R-:W-:Y:S01]  /*6920*/  SHF.R.S32.HI R3, RZ, 0x2, R4 ;  /* 0x00000002ff037819 */ /* 0x000fe20000011404 */
[--C-:B------:R-:W-:Y:S01]  /*6930*/  @!P0 HADD2.F32 R28, -RZ, R62.reuse.H0_H0 ;  /* 0x2000003eff1c8230 */ /* 0x100fe20000004100 */
[----:B------:R-:W-:Y:S01]  /*6940*/  LOP3.LUT R4, R148, 0x18, R40, 0xf8, !PT ;  /* 0x0000001894047812 */ /* 0x000fe200078ef828 */
[----:B------:R-:W-:Y:S01]  /*6950*/  @!P0 HADD2.F32 R24, -RZ, R62.H1_H1 ;  /* 0x3000003eff188230 */ /* 0x000fe20000004100 */
[----:B------:R-:W-:Y:S01]  /*6960*/  @!P0 SHF.R.U64 R14, R26, 0x10, R27 ;  /* 0x000000101a0e8819 */ /* 0x000fe2000000121b */
[----:B------:R-:W-:Y:S01]  /*6970*/  IMAD R3, R3, 0x600, R7 ;  /* 0x0000060003037824 */ /* 0x000fe200078e0207 */
[----:B-----5:R-:W-:Y:S01]  /*6980*/  LOP3.LUT R4, R4, R147, RZ, 0x3c, !PT ;  /* 0x0000009304047212 */ /* 0x020fe200078e3cff */
[----:B------:R-:W-:Y:S01]  /*6990*/  @!P0 HADD2.F32 R8, -RZ, R5.H0_H0 ;  /* 0x20000005ff088230 */ /* 0x000fe20000004100 */
[----:B------:R-:W-:Y:S01]  /*69a0*/  @!P0 SHF.R.U64 R15, R52, 0x10, R53 ;  /* 0x00000010340f8819 */ /* 0x000fe20000001235 */
[----:B------:R-:W-:Y:S01]  /*69b0*/  @!P0 HADD2.F32 R14, -RZ, R14.H0_H0 ;  /* 0x2000000eff0e8230 */ /* 0x000fe20000004100 */
[----:B------:R-:W-:Y:S01]  /*69c0*/  @!P0 SHF.R.U32.HI R10, RZ, 0x10, R25 ;  /* 0x00000010ff0a8819 */ /* 0x000fe20000011619 */
        /* <DEDUP_REMOVED lines=9> */
[----:B------:R-:W-:Y:S01]  /*6a60*/  @!P0 HADD2.F32 R32, -RZ, R23.H0_H0 ;  /* 0x20000017ff208230 */ /* 0x000fe20000004100 */
[----:B------:R-:W-:Y:S01]  /*6a70*/  @!P0 SHF.R.U32.HI R11, RZ, 0x10, R27 ;  /* 0x00000010ff0b8819 */ /* 0x000fe2000001161b */
[----:B------:R1:W2:Y:S02]  /*6a80*/  LDS.128 R36, [R3+0x3c80] ;  /* 0x003c800003247984 */ /* 0x0002a40000000c00 */
[----:B------:R-:W-:Y:S02]  /*6a90*/  @!P0 HADD2.F32 R26, -RZ, R26.H0_H0 ;  /* 0x2000001aff1a8230 */ /* 0x000fe40000004100 */
        /* <DEDUP_REMOVED lines=22> */
[--C-:B------:R-:W-:Y:S02]  /*6c00*/  @!P0 HADD2.F32 R8, -RZ, R6.reuse.H1_H1 ;  /* 0x30000006ff088230 */ /* 0x100fe40000004100 */
[----:B------:R-:W-:Y:S01]  /*6c10*/  @!P0 HADD2.F32 R9, -RZ, R6.H0_H0 ;  /* 0x20000006ff098230 */ /* 0x000fe20000004100 */
[----:B------:R-:W-:Y:S01]  /*6c20*/  @!P0 FMUL.FTZ R6, R15, R5 ;  /* 0x000000050f068220 */ /* 0x000fe20000410000 */
[--C-:B------:R-:W-:Y:S01]  /*6c30*/  @!P0 HADD2.F32 R27, -RZ, R12.reuse.H0_H0 ;  /* 0x2000000cff1b8230 */ /* 0x100fe20000004100 */
[----:B------:R-:W-:Y:S01]  /*6c40*/  @!P0 FMUL.FTZ R13, R21, R10 ;  /* 0x0000000a150d8220 */ /* 0x000fe20000410000 */
[----:B------:R-:W-:Y:S01]  /*6c50*/  @!P0 HADD2.F32 R31, -RZ, R12.H1_H1 ;  /* 0x3000000cff1f8230 */ /* 0x000fe20000004100 */
[C---:B------:R-:W-:Y:S02]  /*6c60*/  @!P0 FFMA.FTZ R46, R9.reuse, R20, -R6 ;  /* 0x00000014092e8223 */ /* 0x040fe40000010806 */
[C---:B------:R-:W-:Y:S01]  /*6c70*/  @!P0 FMUL.FTZ R6, R8.reuse, R10 ;  /* 0x0000000a08068220 */ /* 0x040fe20000410000 */
[----:B------:R-:W-:Y:S01]  /*6c80*/  @!P0 HADD2.F32 R10, -RZ, R34.H0_H0 ;  /* 0x20000022ff0a8230 */ /* 0x000fe20000004100 */
[----:B------:R-:W-:Y:S01]  /*6c90*/  @!P0 FFMA.FTZ R43, R8, R22, -R13 ;  /* 0x00000016082b8223 */ /* 0x000fe2000001080d */
[----:B------:R-:W-:Y:S01]  /*6ca0*/  @!P0 MOV R8, R19 ;  /* 0x0000001300088202 */ /* 0x000fe20000000f00 */
[----:B------:R-:W-:Y:S02]  /*6cb0*/  @!P0 FMUL.FTZ R5, R9, R5 ;  /* 0x0000000509058220 */ /* 0x000fe40000410000 */
[----:B------:R-:W-:Y:S02]  /*6cc0*/  @!P0 FMUL.FTZ R12, R27, R10 ;  /* 0x0000000a1b0c8220 */ /* 0x000fe40000410000 */
[----:B------:R-:W-:Y:S01]  /*6cd0*/  @!P0 FMUL.FTZ R13, R31, R11 ;  /* 0x0000000b1f0d8220 */ /* 0x000fe20000410000 */
[--C-:B------:R-:W-:Y:S01]  /*6ce0*/  @!P0 HADD2.F32 R9, -RZ, R8.reuse.H0_H0 ;  /* 0x20000008ff098230 */ /* 0x100fe20000004100 */
[----:B------:R-:W-:Y:S01]  /*6cf0*/  @!P0 FFMA.FTZ R5, R15, R20, R5 ;  /* 0x000000140f058223 */ /* 0x000fe20000010005 */
[----:B------:R-:W-:Y:S01]  /*6d00*/  @!P0 F2FP.PACK_AB R20, R43, R46 ;  /* 0x0000002e2b14823e */ /* 0x000fe200000000ff */
[----:B------:R-:W-:Y:S01]  /*6d10*/  @!P0 FFMA.FTZ R6, R21, R22, R6 ;  /* 0x0000001615068223 */ /* 0x000fe20000010006 */
[----:B------:R-:W-:Y:S01]  /*6d20*/  @!P0 F2FP.PACK_AB R15, R47, R48 ;  /* 0x000000302f0f823e */ /* 0x000fe200000000ff */
[C---:B------:R-:W-:Y:S01]  /*6d30*/  @!P0 FFMA.FTZ R42, R9.reuse, R28, -R12 ;  /* 0x0000001c092a8223 */ /* 0x040fe2000001080c */
[----:B------:R-:W-:Y:S01]  /*6d40*/  @!P0 HADD2.F32 R8, -RZ, R8.H1_H1 ;  /* 0x30000008ff088230 */ /* 0x000fe20000004100 */
[----:B------:R-:W-:Y:S01]  /*6d50*/  @!P0 FMUL.FTZ R10, R9, R10 ;  /* 0x0000000a090a8220 */ /* 0x000fe20000410000 */
[----:B------:R-:W-:Y:S01]  /*6d60*/  @!P0 MOV R12, R38 ;  /* 0x00000026000c8202 */ /* 0x000fe20000000f00 */
[----:B------:R-:W-:Y:S01]  /*6d70*/  @!P0 IMAD.MOV.U32 R9, RZ, RZ, R18 ;  /* 0x000000ffff098224 */ /* 0x000fe200078e0012 */
[----:B------:R-:W-:Y:S01]  /*6d80*/  @!P0 MOV R16, R15 ;  /* 0x0000000f00108202 */ /* 0x000fe20000000f00 */
[C---:B------:R-:W-:Y:S01]  /*6d90*/  @!P0 FMUL.FTZ R11, R8.reuse, R11 ;  /* 0x0000000b080b8220 */ /* 0x040fe20000410000 */
[----:B------:R-:W-:Y:S01]  /*6da0*/  @!P0 MOV R17, R20 ;  /* 0x0000001400118202 */ /* 0x000fe20000000f00 */
[----:B------:R-:W-:Y:S01]  /*6db0*/  @!P0 FFMA.FTZ R41, R8, R32, -R13 ;  /* 0x0000002008298223 */ /* 0x000fe2000001080d */
[----:B------:R-:W-:Y:S01]  /*6dc0*/  @!P0 HADD2.F32 R25, -RZ, R12.H1_H1 ;  /* 0x3000000cff198230 */ /* 0x000fe20000004100 */
[----:B------:R-:W-:Y:S01]  /*6dd0*/  @!P0 F2FP.PACK_AB R5, R6, R5 ;  /* 0x000000050605823e */ /* 0x000fe200000000ff */
[----:B------:R-:W-:Y:S02]  /*6de0*/  @!P0 HADD2.F32 R8, -RZ, R34.H1_H1 ;  /* 0x30000022ff088230 */ /* 0x000fe40000004100 */
[----:B------:R-:W-:Y:S01]  /*6df0*/  @!P0 HADD2.F32 R23, -RZ, R12.H0_H0 ;  /* 0x2000000cff178230 */ /* 0x000fe20000004100 */
[----:B------:R-:W-:Y:S01]  /*6e00*/  @!P0 FMUL.FTZ R33, R25, R14 ;  /* 0x0000000e19218220 */ /* 0x000fe20000410000 */
[--C-:B------:R-:W-:Y:S01]  /*6e10*/  @!P0 HADD2.F32 R13, -RZ, R9.reuse.H0_H0 ;  /* 0x20000009ff0d8230 */ /* 0x100fe20000004100 */
[----:B------:R-:W-:Y:S01]  /*6e20*/  @!P0 IMAD.MOV.U32 R37, RZ, RZ, R5 ;  /* 0x000000ffff258224 */ /* 0x000fe200078e0005 */
[----:B------:R-:W-:Y:S01]  /*6e30*/  @!P0 HADD2.F32 R12, -RZ, R9.H1_H1 ;  /* 0x30000009ff0c8230 */ /* 0x000fe20000004100 */
[-C--:B------:R-:W-:Y:S02]  /*6e40*/  @!P0 FMUL.FTZ R9, R23, R8.reuse ;  /* 0x0000000817098220 */ /* 0x080fe40000410000 */
[C---:B------:R-:W-:Y:S02]  /*6e50*/  @!P0 FMUL.FTZ R8, R13.reuse, R8 ;  /* 0x000000080d088220 */ /* 0x040fe40000410000 */
[----:B------:R-:W-:Y:S02]  /*6e60*/  @!P0 FFMA.FTZ R13, R13, R24, -R9 ;  /* 0x000000180d0d8223 */ /* 0x000fe40000010809 */
[C---:B------:R-:W-:Y:S02]  /*6e70*/  @!P0 FFMA.FTZ R33, R12.reuse, R26, -R33 ;  /* 0x0000001a0c218223 */ /* 0x040fe40000010821 */
[----:B------:R-:W-:Y:S01]  /*6e80*/  @!P0 FMUL.FTZ R9, R12, R14 ;  /* 0x0000000e0c098220 */ /* 0x000fe20000410000 */
[----:B------:R-:W-:Y:S01]  /*6e90*/  @!P0 F2FP.PACK_AB R14, R41, R42 ;  /* 0x0000002a290e823e */ /* 0x000fe200000000ff */
[----:B------:R-:W-:Y:S01]  /*6ea0*/  @!P0 FFMA.FTZ R8, R23, R24, R8 ;  /* 0x0000001817088223 */ /* 0x000fe20000010008 */
[----:B------:R-:W-:Y:S01]  /*6eb0*/  @!P0 F2FP.PACK_AB R13, R33, R13 ;  /* 0x0000000d210d823e */ /* 0x000fe200000000ff */
[----:B------:R-:W-:Y:S01]  /*6ec0*/  @!P0 FFMA.FTZ R9, R25, R26, R9 ;  /* 0x0000001a19098223 */ /* 0x000fe20000010009 */
[----:B------:R-:W-:Y:S01]  /*6ed0*/  @!P0 MOV R19, R14 ;  /* 0x0000000e00138202 */ /* 0x000fe20000000f00 */
[----:B------:R-:W-:Y:S01]  /*6ee0*/  @!P0 FFMA.FTZ R10, R27, R28, R10 ;  /* 0x0000001c1b0a8223 */ /* 0x000fe2000001000a */
[----:B------:R-:W-:Y:S01]  /*6ef0*/  @!P0 F2FP.PACK_AB R12, R4, R3 ;  /* 0x00000003040c823e */ /* 0x000fe200000000ff */
[----:B------:R-:W-:Y:S01]  /*6f00*/  @!P0 IMAD.MOV.U32 R18, RZ, RZ, R13 ;  /* 0x000000ffff128224 */ /* 0x000fe200078e000d */
[----:B------:R-:W-:Y:S01]  /*6f10*/  @!P0 F2FP.PACK_AB R4, R9, R8 ;  /* 0x000000080904823e */ /* 0x000fe200000000ff */
[----:B------:R-:W-:Y:S01]  /*6f20*/  @!P0 FFMA.FTZ R11, R31, R32, R11 ;  /* 0x000000201f0b8223 */ /* 0x000fe2000001000b */
[----:B------:R-:W-:Y:S02]  /*6f30*/  @!P0 MOV R36, R12 ;  /* 0x0000000c00248202 */ /* 0x000fe40000000f00 */
[----:B------:R1:W-:Y:S01]  /*6f40*/  ST.E.128 [R44.64], R16 ;  /* 0x000000102c007985 */ /* 0x0003e2000c101d08 */
[----:B------:R-:W-:Y:S02]  /*6f50*/  @!P0 MOV R38, R4 ;  /* 0x0000000400268202 */ /* 0x000fe40000000f00 */
[----:B------:R-:W-:Y:S04]  /*6f60*/  @!P0 F2FP.PACK_AB R3, R11, R10 ;  /* 0x0000000a0b03823e */ /* 0x000fe800000000ff */
[----:B------:R-:W-:Y:S02]  /*6f70*/  @!P0 MOV R39, R3 ;  /* 0x0000000300278202 */ /* 0x000fe40000000f00 */
[----:B------:R-:W-:Y:S11]  /*6f80*/  ISETP.GE.AND P0, PT, R40, c[0x0][0x1d4], PT ;  /* 0x0000750028007a0c */ /* 0x000ff60003f06270 */
[----:B------:R-:W-:Y:S02]  /*6f90*/  @!UPT UIADD3 URZ, URZ, URZ, URZ ;  /* 0x0000003f3f3ff290 */ /* 0x000fe4000fffe03f */
[----:B------:R-:W-:-:S05]  /*6fa0*/  @P0 BRA `(.L_x_218) ;  /* 0x000002e000000947 */ /* 0x000fca0003800000 */
[C---:B------:R-:W-:Y:S04]  /*6fb0*/  LEA R4, P0, R40.reuse, R68, 0x1 ;  /* 0x0000004428047211 */ /* 0x040fe800078008ff */
[----:B------:R-:W-:Y:S05]  /*6fc0*/  LEA.HI.X.SX32 R5, R40, R69, 0x1, P0 ;  /* 0x0000004528057211 */ /* 0x000fea00000f0eff */
[----:B------:R2:W-:Y:S01]  /*6fd0*/  ST.E.128 [R4.64], R36 ;  /* 0x0000002404007985 */ /* 0x0005e2000c101d08 */
[----:B------:R-:W-:-:S05]  /*6fe0*/  BRA `(.L_x_218) ;  /* 0x000002a000007947 */ /* 0x000fca0003800000 */
.L_x_214:
[----:B------:R1:W2:Y:S01]  /*6ff0*/  SHFL.IDX PT, R5, R28, RZ, 0x1e1f ;  /* 0x001e1fff1c057589 */ /* 0x0002a200000e0000 */
[----:B------:R-:W-:Y:S03]  /*7000*/  IMAD R3, R35, -0x30, R2 ;  /* 0xffffffd023037824 */ /* 0x000fe600078e0202 */
[----:B------:R1:W3:Y:S02]  /*7010*/  SHFL.IDX PT, R4, R31, RZ, 0x1e1f ;  /* 0x001e1fff1f047589 */ /* 0x0002e400000e0000 */
[----:B------:R-:W-:Y:S04]  /*7020*/  IMNMX R78, R3, 0x30, PT ;  /* 0x00000030034e7817 */ /* 0x000fe80003800200 */
[----:B------:R-:W-:Y:S11]  /*7030*/  ISETP.GT.AND P0, PT, R78, R112, PT ;  /* 0x000000704e00720c */ /* 0x000ff60003f04270 */
[----:B------:R-:W-:Y:S02]  /*7040*/  @!UPT UIADD3 URZ, URZ, URZ, URZ ;  /* 0x0000003f3f3ff290 */ /* 0x000fe4000fffe03f */
[----:B------:R-:W-:-:S05]  /*7050*/  @!P0 BRA `(.L_x_218) ;  /* 0x0000023000008947 */ /* 0x000fca0003800000 */
[----:B------:R-:W4:Y:S01]  /*7060*/  LDL R14, [R1] ;  /* 0x00000000010e7983 */ /* 0x000f220000100800 */
[----:B------:R-:W-:Y:S02]  /*7070*/  ISETP.GE.AND P0, PT, R104, c[0x0][0x1d4], PT ;  /* 0x0000750068007a0c */ /* 0x000fe40003f06270 */
[----:B------:R-:W-:Y:S01]  /*7080*/  ISETP.GE.AND P5, PT, R246, c[0x0][0x1d4], PT ;  /* 0x00007500f6007a0c */ /* 0x000fe20003fa6270 */
[----:B------:R-:W5:Y:S04]  /*7090*/  LDL R6, [R1+0xc] ;  /* 0x00000c0001067983 */ /* 0x000f680000100800 */
[----:B---3--:R-:W3:Y:S04]  /*70a0*/  LDL R10, [R1+0x14] ;  /* 0x00001400010a7983 */ /* 0x008ee80000100800 */
[----:B--2---:R-:W2:Y:S02]  /*70b0*/  LDL R15, [R1+0x10] ;  /* 0x00001000010f7983 */ /* 0x004ea40000100800 */
[CC--:B------:R-:W-:Y:S02]  /*70c0*/  @!P0 LEA R8, P4, R104.reuse, R4.reuse, 0x1 ;  /* 0x0000000468088211 */ /* 0x0c0fe400078808ff */
[----:B------:R-:W1:Y:S02]  /*70d0*/  @!P0 LDS.128 R16, [R242+0x2400] ;  /* 0x00240000f2108984 */ /* 0x000e640000000c00 */
[-C--:B------:R-:W-:Y:S02]  /*70e0*/  @!P0 LEA.HI.X R9, R104, R5.reuse, R105, 0x1, P4 ;  /* 0x0000000568098211 */ /* 0x080fe400020f0c69 */
[-C--:B------:R-:W-:Y:S03]  /*70f0*/  @!P5 LEA R12, P4, R246, R4.reuse, 0x1 ;  /* 0x00000004f60cd211 */ /* 0x080fe600078808ff */
[----:B-1----:R1:W-:Y:S01]  /*7100*/  @!P0 ST.E.128 [R8.64], R16 ;  /* 0x0000001008008985 */ /* 0x0023e2000c101d08 */
[----:B------:R-:W-:Y:S11]  /*7110*/  ISETP.GE.AND P0, PT, R30, c[0x0][0x1d4], PT ;  /* 0x000075001e007a0c */ /* 0x000ff60003f06270 */
[----:B------:R-:W-:Y:S02]  /*7120*/  @!UPT UIADD3 URZ, URZ, URZ, URZ ;  /* 0x0000003f3f3ff290 */ /* 0x000fe4000fffe03f */
[----:B------:R-:W1:Y:S01]  /*7130*/  @!P0 LDS.128 R16, [R243+0x2400] ;  /* 0x00240000f3108984 */ /* 0x000e620000000c00 */
[----:B----4-:R-:W-:Y:S04]  /*7140*/  @!P0 IMAD.SHL.U32 R3, R14, 0x8, RZ ;  /* 0x000000080e038824 */ /* 0x010fe800078e00ff */
[----:B-1----:R-:W-:Y:S01]  /*7150*/  @!P0 IMAD.WIDE R8, R3, 0x2, R4 ;  /* 0x0000000203088825 */ /* 0x002fe200078e0204 */
[-C--:B---3--:R-:W-:Y:S04]  /*7160*/  @!P5 LEA.HI.X R13, R246, R5.reuse, R10, 0x1, P4 ;  /* 0x00000005f60dd211 */ /* 0x088fe800020f0c0a */
[----:B------:R1:W-:Y:S01]  /*7170*/  @!P0 ST.E.128 [R8.64], R16 ;  /* 0x0000001008008985 */ /* 0x0003e2000c101d08 */
[----:B------:R-:W-:Y:S02]  /*7180*/  ISETP.GE.AND P0, PT, R29, c[0x0][0x1d4], PT ;  /* 0x000075001d007a0c */ /* 0x000fe40003f06270 */
[C---:B------:R-:W-:Y:S11]  /*7190*/  ISETP.GE.AND P4, PT, R245.reuse, c[0x0][0x1d4], PT ;  /* 0x00007500f5007a0c */ /* 0x040ff60003f86270 */
[----:B------:R-:W3:Y:S01]  /*71a0*/  @!P0 LDS.128 R20, [R242+0x3000] ;  /* 0x00300000f2148984 */ /* 0x000ee20000000c00 */
[----:B------:R-:W-:Y:S01]  /*71b0*/  @!P0 IMAD.SHL.U32 R3, R252, 0x8, RZ ;  /* 0x00000008fc038824 */ /* 0x000fe200078e00ff */
[CC--:B------:R-:W-:Y:S04]  /*71c0*/  @!P4 LEA R10, P6, R245.reuse, R4.reuse, 0x1 ;  /* 0x00000004f50ac211 */ /* 0x0c0fe800078c08ff */
[-C--:B--2---:R-:W-:Y:S01]  /*71d0*/  @!P4 LEA.HI.X R11, R245, R5.reuse, R15, 0x1, P6 ;  /* 0x00000005f50bc211 */ /* 0x084fe200030f0c0f */
[----:B-1----:R-:W-:Y:S05]  /*71e0*/  @!P0 IMAD.WIDE R8, R3, 0x2, R4 ;  /* 0x0000000203088825 */ /* 0x002fea00078e0204 */
[----:B---3--:R-:W-:Y:S01]  /*71f0*/  @!P0 ST.E.128 [R8.64], R20 ;  /* 0x0000001408008985 */ /* 0x008fe2000c101d08 */
[C---:B------:R-:W-:Y:S03]  /*7200*/  ISETP.GE.AND P0, PT, R244.reuse, c[0x0][0x1d4], PT ;  /* 0x00007500f4007a0c */ /* 0x040fe60003f06270 */
[----:B------:R-:W1:Y:S10]  /*7210*/  @!P5 LDS.128 R16, [R243+0x3000] ;  /* 0x00300000f310d984 */ /* 0x000e740000000c00 */
[C---:B------:R-:W-:Y:S04]  /*7220*/  @!P0 LEA R4, P6, R244.reuse, R4, 0x1 ;  /* 0x00000004f4048211 */ /* 0x040fe800078c08ff */
[----:B-----5:R-:W-:Y:S01]  /*7230*/  @!P0 LEA.HI.X R5, R244, R5, R6, 0x1, P6 ;  /* 0x00000005f4058211 */ /* 0x020fe200030f0c06 */
[----:B-1----:R-:W-:Y:S04]  /*7240*/  @!P5 ST.E.128 [R12.64], R16 ;  /* 0x000000100c00d985 */ /* 0x002fe8000c101d08 */
[----:B------:R-:W1:Y:S04]  /*7250*/  @!P4 LDS.128 R12, [R242+0x3c00] ;  /* 0x003c0000f20cc984 */ /* 0x000e680000000c00 */
[----:B-1----:R-:W-:Y:S04]  /*7260*/  @!P4 ST.E.128 [R10.64], R12 ;  /* 0x0000000c0a00c985 */ /* 0x002fe8000c101d08 */
[----:B------:R-:W1:Y:S04]  /*7270*/  @!P0 LDS.128 R8, [R243+0x3c00] ;  /* 0x003c0000f3088984 */ /* 0x000e680000000c00 */
[----:B-1----:R1:W-:Y:S02]  /*7280*/  @!P0 ST.E.128 [R4.64], R8 ;  /* 0x0000000804008985 */ /* 0x0023e4000c101d08 */
.L_x_218:
[----:B------:R-:W-:Y:S05]  /*7290*/  BSYNC B1 ;  /* 0x0000000000017941 */ /* 0x000fea0003800000 */
.L_x_213:
[----:B------:R-:W-:Y:S01]  /*72a0*/  IMAD.IADD R3, R78, 0x1, -R247 ;  /* 0x000000014e037824 */ /* 0x000fe200078e0af7 */
[----:B------:R-:W-:Y:S01]  /*72b0*/  LOP3.LUT P6, RZ, R241, 0x1, RZ, 0xc0, !PT ;  /* 0x00000001f1ff7812 */ /* 0x000fe200078cc0ff */
[----:B-1---5:R-:W-:Y:S01]  /*72c0*/  IMAD.WIDE R8, R35, 0x30, R90 ;  /* 0x0000003023087825 */ /* 0x022fe200078e025a */
[----:B------:R-:W-:Y:S01]  /*72d0*/  P2R R13, PR, RZ, 0x2 ;  /* 0x00000002ff0d7803 */ /* 0x000fe20000000000 */
[----:B------:R-:W-:Y:S01]  /*72e0*/  BSSY B0, `(.L_x_235) ;  /* 0x000005c000007945 */ /* 0x000fe20003800000 */
[----:B------:R-:W-:Y:S01]  /*72f0*/  ISETP.GE.AND P0, PT, R3, 0x21, PT ;  /* 0x000000210300780c */ /* 0x000fe20003f06270 */
[----:B------:R-:W-:Y:S01]  /*7300*/  IMAD R10, R82, c[0x0][0x218], RZ ;  /* 0x00008600520a7a24 */ /* 0x000fe200078e02ff */
[----:B------:R-:W-:Y:S03]  /*7310*/  LOP3.LUT P1, RZ, R241, 0x4, RZ, 0xc0, !PT ;  /* 0x00000004f1ff7812 */ /* 0x000fe6000782c0ff */
[----:B------:R-:W-:Y:S08]  /*7320*/  IMAD R10, R79, c[0x0][0x21c], R10 ;  /* 0x000087004f0a7a24 */ /* 0x000ff000078e020a */
[C---:B------:R-:W-:Y:S05]  /*7330*/  @P0 IADD3 R6, P4, R8.reuse, 0x20, RZ ;  /* 0x0000002008060810 */ /* 0x040fea0007f9e0ff */
[----:B------:R-:W-:Y:S01]  /*7340*/  @P0 IMAD.X R11, RZ, RZ, R9, P4 ;  /* 0x000000ffff0b0224 */ /* 0x000fe200020e0609 */
[----:B------:R-:W-:Y:S11]  /*7350*/  ISETP.GE.AND P4, PT, R3, 0x1, PT ;  /* 0x000000010300780c */ /* 0x000ff60003f86270 */
[----:B------:R-:W-:Y:S02]  /*7360*/  @!UPT UIADD3 URZ, URZ, URZ, URZ ;  /* 0x0000003f3f3ff290 */ /* 0x000fe4000fffe03f */
[----:B--23--:R-:W-:Y:S01]  /*7370*/  @P4 MOV R4, R84 ;  /* 0x0000005400044202 */ /* 0x00cfe20000000f00 */
[----:B------:R-:W-:Y:S02]  /*7380*/  @P4 IMAD R3, R9, c[0x0][0x258], RZ ;  /* 0x0000960009034a24 */ /* 0x000fe400078e02ff */
[----:B------:R-:W-:Y:S02]  /*7390*/  @P4 IMAD.MOV.U32 R5, RZ, RZ, R83 ;  /* 0x000000ffff054224 */ /* 0x000fe400078e0053 */
[C---:B------:R-:W-:Y:S02]  /*73a0*/  @P4 IMAD R3, R8.reuse, c[0x0][0x25c], R3 ;  /* 0x0000970008034a24 */ /* 0x040fe400078e0203 */
[----:B------:R-:W-:Y:S04]  /*73b0*/  @P4 IMAD.WIDE.U32 R4, R8, c[0x0][0x258], R4 ;  /* 0x0000960008044a25 */ /* 0x000fe800078e0004 */
[----:B------:R-:W-:Y:S01]  /*73c0*/  @P4 IMAD.IADD R3, R5, 0x1, R3 ;  /* 0x0000000105034824 */ /* 0x000fe200078e0203 */
[C---:B------:R-:W-:Y:S04]  /*73d0*/  @P4 LEA R8, P5, R4.reuse, c[0x0][0x250], 0x1 ;  /* 0x0000940004084a11 */ /* 0x040fe800078a08ff */
[----:B------:R-:W-:Y:S01]  /*73e0*/  @P4 LEA.HI.X R9, R4, c[0x0][0x254], R3, 0x1, P5 ;  /* 0x0000950004094a11 */ /* 0x000fe200028f0c03 */
[----:B------:R-:W-:Y:S02]  /*73f0*/  IMAD R3, R81, c[0x0][0x208], RZ ;  /* 0x0000820051037a24 */ /* 0x000fe400078e02ff */
[C---:B------:R-:W-:Y:S04]  /*7400*/  IMAD.WIDE.U32 R4, R80.reuse, c[0x0][0x208], RZ ;  /* 0x0000820050047a25 */ /* 0x040fe800078e00ff */
[----:B------:R-:W-:Y:S05]  /*7410*/  IMAD R3, R80, c[0x0][0x20c], R3 ;  /* 0x0000830050037a24 */ /* 0x000fea00078e0203 */
[----:B------:R-:W-:Y:S05]  /*7420*/  IADD3 R5, R5, R3, RZ ;  /* 0x0000000305057210 */ /* 0x000fea0007ffe0ff */
[----:B------:R-:W-:Y:S05]  /*7430*/  IMAD.WIDE.U32 R4, R79, c[0x0][0x218], R4 ;  /* 0x000086004f047a25 */ /* 0x000fea00078e0004 */
[----:B------:R-:W-:Y:S01]  /*7440*/  IADD3 R3, P5, R106, R4, RZ ;  /* 0x000000046a037210 */ /* 0x000fe20007fbe0ff */
[----:B------:R-:W-:Y:S02]  /*7450*/  @P0 IMAD R4, R11, c[0x0][0x258], RZ ;  /* 0x000096000b040a24 */ /* 0x000fe400078e02ff */
[----:B------:R-:W-:Y:S01]  /*7460*/  @P0 IMAD.MOV.U32 R11, RZ, RZ, R83 ;  /* 0x000000ffff0b0224 */ /* 0x000fe200078e0053 */
[----:B------:R-:W-:Y:S01]  /*7470*/  IADD3.X R12, R127, R5, R10, P5, !PT ;  /* 0x000000057f0c7210 */ /* 0x000fe20002ffe40a */
[----:B------:R-:W-:Y:S04]  /*7480*/  @P0 IMAD.MOV.U32 R10, RZ, RZ, R84 ;  /* 0x000000ffff0a0224 */ /* 0x000fe800078e0054 */
[C---:B------:R-:W-:Y:S04]  /*7490*/  @P0 IMAD.WIDE.U32 R10, R6.reuse, c[0x0][0x258], R10 ;  /* 0x00009600060a0a25 */ /* 0x040fe800078e000a */
[----:B------:R-:W-:Y:S01]  /*74a0*/  @P0 IMAD R6, R6, c[0x0][0x25c], R4 ;  /* 0x0000970006060a24 */ /* 0x000fe200078e0204 */
[C---:B------:R-:W-:Y:S04]  /*74b0*/  @P0 LEA R4, P5, R10.reuse, c[0x0][0x250], 0x1 ;  /* 0x000094000a040a11 */ /* 0x040fe800078a08ff */
[----:B------:R-:W-:Y:S04]  /*74c0*/  @P0 IADD3 R6, R11, R6, RZ ;  /* 0x000000060b060210 */ /* 0x000fe80007ffe0ff */
[----:B------:R-:W-:Y:S02]  /*74d0*/  @P0 LEA.HI.X R5, R10, c[0x0][0x254], R6, 0x1, P5 ;  /* 0x000095000a050a11 */ /* 0x000fe400028f0c06 */
[C---:B------:R-:W-:Y:S04]  /*74e0*/  LEA R6, P5, R3.reuse, c[0x0][0x1f8], 0x1 ;  /* 0x00007e0003067a11 */ /* 0x040fe800078a08ff */
[----:B------:R-:W-:Y:S01]  /*74f0*/  LEA.HI.X R10, R3, c[0x0][0x1fc], R12, 0x1, P5 ;  /* 0x00007f00030a7a11 */ /* 0x000fe200028f0c0c */
[C---:B------:R-:W-:Y:S01]  /*7500*/  @P4 IMAD.SHL.U32 R3, R248.reuse, 0x2, RZ ;  /* 0x00000002f8034824 */ /* 0x040fe200078e00ff */
[----:B------:R-:W-:Y:S04]  /*7510*/  LOP3.LUT P5, RZ, R241, 0x2, RZ, 0xc0, !PT ;  /* 0x00000002f1ff7812 */ /* 0x000fe800078ac0ff */
[----:B------:R-:W-:Y:S01]  /*7520*/  @!PT LDS RZ, [RZ] ;  /* 0x00000000fffff984 */ /* 0x000fe20000000800 */
[----:B------:R-:W-:Y:S01]  /*7530*/  @!PT LDS RZ, [RZ] ;  /* 0x00000000fffff984 */ /* 0x000fe20000000800 */
[----:B------:R-:W-:Y:S01]  /*7540*/  @!PT LDS RZ, [RZ] ;  /* 0x00000000fffff984 */ /* 0x000fe20000000800 */
[----:B------:R1:W-:Y:S01]  /*7550*/  @P4 LDGSTS.E.BYPASS.LTC128B.128 [R3+0x1880], [R8.64], !P1 ;  /* 0x0188000008034fae */ /* 0x0003e2000c901d48 */
[----:B------:R-:W-:Y:S08]  /*7560*/  ISETP.NE.AND P1, PT, R13, RZ, PT ;  /* 0x000000ff0d00720c */ /* 0x000ff00003f25270 */
[----:B------:R1:W-:Y:S04]  /*7570*/  @P4 LDGSTS.E.BYPASS.LTC128B.128 [R3+0x2480], [R8.64+0x40], !P5 ;  /* 0x0248004008034fae */ /* 0x0003e8000e901d48 */
[----:B------:R1:W-:Y:S01]  /*7580*/  @P4 LDGSTS.E.BYPASS.LTC128B.128 [R3+0x3080], [R8.64+0x80], !P6 ;  /* 0x0308008008034fae */ /* 0x0003e2000f101d48 */
[----:B------:R-:W-:Y:S02]  /*7590*/  LOP3.LUT P4, RZ, R241, 0x4, RZ, 0xc0, !PT ;  /* 0x00000004f1ff7812 */ /* 0x000fe4000788c0ff */
[----:B-1----:R-:W-:Y:S11]  /*75a0*/  @P0 SHF.L.U32 R3, R248, 0x1, RZ ;  /* 0x00000001f8030819 */ /* 0x002ff600000006ff */
[----:B------:R1:W-:Y:S04]  /*75b0*/  @P0 LDGSTS.E.BYPASS.LTC128B.128 [R3+0x2080], [R4.64], !P4 ;  /* 0x0208000004030fae */ /* 0x0003e8000e101d48 */
[----:B------:R1:W-:Y:S04]  /*75c0*/  @P0 LDGSTS.E.BYPASS.LTC128B.128 [R3+0x2c80], [R4.64+0x40], !P5 ;  /* 0x02c8004004030fae */ /* 0x0003e8000e901d48 */
[----:B------:R1:W-:Y:S01]  /*75d0*/  @P0 LDGSTS.E.BYPASS.LTC128B.128 [R3+0x3880], [R4.64+0x80], !P6 ;  /* 0x0388008004030fae */ /* 0x0003e2000f101d48 */
[----:B------:R-:W-:Y:S03]  /*75e0*/  ISETP.GT.AND P0, PT, R78, R112, PT ;  /* 0x000000704e00720c */ /* 0x000fe60003f04270 */
[----:B------:R-:W0:Y:S04]  /*75f0*/  LDGDEPBAR ;  /* 0x00000000000079af */ /* 0x000e280000000000 */
[----:B-1----:R1:W2:Y:S01]  /*7600*/  SHFL.IDX PT, R4, R6, RZ, 0x1e1f ;  /* 0x001e1fff06047589 */ /* 0x0022a200000e0000 */
[----:B------:R-:W-:Y:S04]  /*7610*/  DEPBAR.LE SB0, 0x0 ;  /* 0x000080000000791a */ /* 0x000fe80000000000 */
[----:B------:R1:W3:Y:S04]  /*7620*/  SHFL.IDX PT, R5, R10, RZ, 0x1e1f ;  /* 0x001e1fff0a057589 */ /* 0x0002e800000e0000 */
[----:B------:R-:W-:Y:S06]  /*7630*/  BAR.SYNC.DEFER_BLOCKING 0x0 ;  /* 0x0000000000007b1d */ /* 0x000fec0000010000 */
[----:B------:R-:W-:-:S05]  /*7640*/  @!P0 BRA `(.L_x_236) ;  /* 0x0000025000008947 */ /* 0x000fca0003800000 */
[----:B------:R-:W5:Y:S01]  /*7650*/  LDL R17, [R1+0x14] ;  /* 0x0000140001117983 */ /* 0x000f620000100800 */
[----:B------:R-:W-:Y:S02]  /*7660*/  ISETP.GE.AND P0, PT, R104, c[0x0][0x1d4], PT ;  /* 0x0000750068007a0c */ /* 0x000fe40003f06270 */
[----:B------:R-:W-:Y:S01]  /*7670*/  ISETP.GE.AND P5, PT, R246, c[0x0][0x1d4], PT ;  /* 0x00007500f6007a0c */ /* 0x000fe20003fa6270 */
[----:B----4-:R-:W4:Y:S04]  /*7680*/  LDL R16, [R1+0x10] ;  /* 0x0000100001107983 */ /* 0x010f280000100800 */
[----:B---3--:R-:W3:Y:S04]  /*7690*/  LDL R15, [R1] ;  /* 0x00000000010f7983 */ /* 0x008ee80000100800 */
[----:B--2---:R-:W2:Y:S02]  /*76a0*/  LDL R14, [R1+0xc] ;  /* 0x00000c00010e7983 */ /* 0x004ea40000100800 */
[CC--:B------:R-:W-:Y:S04]  /*76b0*/  @!P0 LEA R8, P4, R104.reuse, R4.reuse, 0x1 ;  /* 0x0000000468088211 */ /* 0x0c0fe800078808ff */
[-C--:B------:R-:W-:Y:S02]  /*76c0*/  @!P0 LEA.HI.X R9, R104, R5.reuse, R105, 0x1, P4 ;  /* 0x0000000568098211 */ /* 0x080fe400020f0c69 */
[CC--:B------:R-:W-:Y:S04]  /*76d0*/  @!P5 LEA R12, P4, R246.reuse, R4.reuse, 0x1 ;  /* 0x00000004f60cd211 */ /* 0x0c0fe800078808ff */
[-C--:B-----5:R-:W-:Y:S02]  /*76e0*/  @!P5 LEA.HI.X R13, R246, R5.reuse, R17, 0x1, P4 ;  /* 0x00000005f60dd211 */ /* 0x0a0fe400020f0c11 */
[C---:B------:R-:W-:Y:S11]  /*76f0*/  ISETP.GE.AND P4, PT, R245.reuse, c[0x0][0x1d4], PT ;  /* 0x00007500f5007a0c */ /* 0x040ff60003f86270 */
[----:B------:R-:W-:Y:S02]  /*7700*/  @!UPT UIADD3 URZ, URZ, URZ, URZ ;  /* 0x0000003f3f3ff290 */ /* 0x000fe4000fffe03f */
[CC--:B-1----:R-:W-:Y:S04]  /*7710*/  @!P4 LEA R10, P6, R245.reuse, R4.reuse, 0x1 ;  /* 0x00000004f50ac211 */ /* 0x0c2fe800078c08ff */
[-C--:B----4-:R-:W-:Y:S02]  /*7720*/  @!P4 LEA.HI.X R11, R245, R5.reuse, R16, 0x1, P6 ;  /* 0x00000005f50bc211 */ /* 0x090fe400030f0c10 */
[----:B------:R-:W1:Y:S04]  /*7730*/  @!P0 LDS.128 R16, [R242] ;  /* 0x00000000f2108984 */ /* 0x000e680000000c00 */
[----:B-1----:R1:W-:Y:S01]  /*7740*/  @!P0 ST.E.128 [R8.64], R16 ;  /* 0x0000001008008985 */ /* 0x0023e2000c101d08 */
[----:B------:R-:W-:Y:S11]  /*7750*/  ISETP.GE.AND P0, PT, R30, c[0x0][0x1d4], PT ;  /* 0x000075001e007a0c */ /* 0x000ff60003f06270 */
[----:B------:R-:W-:Y:S02]  /*7760*/  @!UPT UIADD3 URZ, URZ, URZ, URZ ;  /* 0x0000003f3f3ff290 */ /* 0x000fe4000fffe03f */
[----:B------:R-:W4:Y:S01]  /*7770*/  @!P0 LDS.128 R16, [R243] ;  /* 0x00000000f3108984 */ /* 0x000f220000000c00 */
[----:B---3--:R-:W-:Y:S04]  /*7780*/  @!P0 IMAD.SHL.U32 R3, R15, 0x8, RZ ;  /* 0x000000080f038824 */ /* 0x008fe800078e00ff */
[--C-:B-1----:R-:W-:Y:S05]  /*7790*/  @!P0 IMAD.WIDE R8, R3, 0x2, R4.reuse ;  /* 0x0000000203088825 */ /* 0x102fea00078e0204 */
[----:B----4-:R1:W-:Y:S01]  /*77a0*/  @!P0 ST.E.128 [R8.64], R16 ;  /* 0x0000001008008985 */ /* 0x0103e2000c101d08 */
[----:B------:R-:W-:Y:S11]  /*77b0*/  ISETP.GE.AND P0, PT, R29, c[0x0][0x1d4], PT ;  /* 0x000075001d007a0c */ /* 0x000ff60003f06270 */
[----:B------:R-:W-:Y:S02]  /*77c0*/  @!UPT UIADD3 URZ, URZ, URZ, URZ ;  /* 0x0000003f3f3ff290 */ /* 0x000fe4000fffe03f */
[----:B------:R-:W3:Y:S01]  /*77d0*/  @!P0 LDS.128 R20, [R242+0xc00] ;  /* 0x000c0000f2148984 */ /* 0x000ee20000000c00 */
[----:B------:R-:W-:Y:S04]  /*77e0*/  @!P0 IMAD.SHL.U32 R3, R252, 0x8, RZ ;  /* 0x00000008fc038824 */ /* 0x000fe800078e00ff */
[----:B-1----:R-:W-:Y:S05]  /*77f0*/  @!P0 IMAD.WIDE R8, R3, 0x2, R4 ;  /* 0x0000000203088825 */ /* 0x002fea00078e0204 */
[----:B---3--:R-:W-:Y:S01]  /*7800*/  @!P0 ST.E.128 [R8.64], R20 ;  /* 0x0000001408008985 */ /* 0x008fe2000c101d08 */
[C---:B------:R-:W-:Y:S03]  /*7810*/  ISETP.GE.AND P0, PT, R244.reuse, c[0x0][0x1d4], PT ;  /* 0x00007500f4007a0c */ /* 0x040fe60003f06270 */
[----:B------:R-:W1:Y:S10]  /*7820*/  @!P5 LDS.128 R16, [R243+0xc00] ;  /* 0x000c0000f310d984 */ /* 0x000e740000000c00 */
[C---:B------:R-:W-:Y:S04]  /*7830*/  @!P0 LEA R4, P6, R244.reuse, R4, 0x1 ;  /* 0x00000004f4048211 */ /* 0x040fe800078c08ff */
[----:B--2---:R-:W-:Y:S01]  /*7840*/  @!P0 LEA.HI.X R5, R244, R5, R14, 0x1, P6 ;  /* 0x00000005f4058211 */ /* 0x004fe200030f0c0e */
[----:B-1----:R-:W-:Y:S04]  /*7850*/  @!P5 ST.E.128 [R12.64], R16 ;  /* 0x000000100c00d985 */ /* 0x002fe8000c101d08 */
[----:B------:R-:W1:Y:S04]  /*7860*/  @!P4 LDS.128 R12, [R242+0x1800] ;  /* 0x00180000f20cc984 */ /* 0x000e680000000c00 */
[----:B-1----:R-:W-:Y:S04]  /*7870*/  @!P4 ST.E.128 [R10.64], R12 ;  /* 0x0000000c0a00c985 */ /* 0x002fe8000c101d08 */
[----:B------:R-:W1:Y:S04]  /*7880*/  @!P0 LDS.128 R8, [R243+0x1800] ;  /* 0x00180000f3088984 */ /* 0x000e680000000c00 */
[----:B-1----:R1:W-:Y:S02]  /*7890*/  @!P0 ST.E.128 [R4.64], R8 ;  /* 0x0000000804008985 */ /* 0x0023e4000c101d08 */
.L_x_236:
[----:B------:R-:W-:Y:S05]  /*78a0*/  BSYNC B0 ;  /* 0x0000000000007941 */ /* 0x000fea0003800000 */
.L_x_235:
[----:B------:R-:W-:Y:S01]  /*78b0*/  ISETP.GT.AND P5, PT, R35, R89, PT ;  /* 0x000000592300720c */ /* 0x000fe20003fa4270 */
[----:B------:R-:W-:Y:S01]  /*78c0*/  @!UPT UIADD3 URZ, URZ, URZ, URZ ;  /* 0x0000003f3f3ff290 */ /* 0x000fe2000fffe03f */
[----:B------:R-:W-:Y:S11]  /*78d0*/  BSSY B0, `(.L_x_237) ;  /* 0x0000029000007945 */ /* 0x000ff60003800000 */
[----:B------:R-:W-:-:S05]  /*78e0*/  @!P5 BRA `(.L_x_238) ;  /* 0x000002700000d947 */ /* 0x000fca0003800000 */
[----:B------:R-:W-:Y:S01]  /*78f0*/  IADD3 R3, R35, -0x1, RZ ;  /* 0xffffffff23037810 */ /* 0x000fe20007ffe0ff */
[----:B-12---:R-:W-:Y:S01]  /*7900*/  IMAD.MOV.U32 R4, RZ, RZ, R94 ;  /* 0x000000ffff047224 */ /* 0x006fe200078e005e */
[----:B------:R-:W-:Y:S01]  /*7910*/  P2R R10, PR, RZ, 0x4 ;  /* 0x00000004ff0a7803 */ /* 0x000fe20000000000 */
[----:B---3--:R-:W-:Y:S01]  /*7920*/  IMAD.MOV.U32 R5, RZ, RZ, R93 ;  /* 0x000000ffff057224 */ /* 0x008fe200078e005d */
[----:B------:R-:W-:Y:S01]  /*7930*/  SHF.R.S32.HI R8, RZ, 0x1f, R3 ;  /* 0x0000001fff087819 */ /* 0x000fe20000011403 */
[----:B------:R-:W-:Y:S01]  /*7940*/  IMAD R6, R143, R3, RZ ;  /* 0x000000038f067224 */ /* 0x000fe200078e02ff */
[----:B------:R-:W-:Y:S01]  /*7950*/  LOP3.LUT P2, RZ, R241, 0x4, RZ, 0xc0, !PT ;  /* 0x00000004f1ff7812 */ /* 0x000fe2000784c0ff */
[-C--:B------:R-:W-:Y:S01]  /*7960*/  IMAD.WIDE.U32 R4, R3, R136.reuse, R4 ;  /* 0x0000008803047225 */ /* 0x080fe200078e0004 */
[----:B------:R-:W-:Y:S02]  /*7970*/  P2R R11, PR, RZ, 0x2 ;  /* 0x00000002ff0b7803 */ /* 0x000fe40000000000 */
[----:B------:R-:W-:Y:S01]  /*7980*/  LOP3.LUT P1, RZ, R241, 0x2, RZ, 0xc0, !PT ;  /* 0x00000002f1ff7812 */ /* 0x000fe2000782c0ff */
[----:B------:R-:W-:Y:S01]  /*7990*/  IMAD R3, R8, R136, R6 ;  /* 0x0000008808037224 */ /* 0x000fe200078e0206 */
[----:B------:R-:W-:Y:S03]  /*79a0*/  IADD3 R6, -R247, 0x30, RZ ;  /* 0x00000030f7067810 */ /* 0x000fe60007ffe1ff */
[----:B------:R-:W-:Y:S01]  /*79b0*/  IMAD.IADD R3, R5, 0x1, R3 ;  /* 0x0000000105037824 */ /* 0x000fe200078e0203 */
[----:B------:R-:W-:Y:S11]  /*79c0*/  ISETP.GE.AND P4, PT, R6, 0x1, PT ;  /* 0x000000010600780c */ /* 0x000ff60003f86270 */
[----:B------:R-:W-:Y:S02]  /*79d0*/  @!UPT UIADD3 URZ, URZ, URZ, URZ ;  /* 0x0000003f3f3ff290 */ /* 0x000fe4000fffe03f */
[C---:B------:R-:W-:Y:S04]  /*79e0*/  @P4 LEA R8, P0, R4.reuse, c[0x0][0x220], 0x1 ;  /* 0x0000880004084a11 */ /* 0x040fe800078008ff */
[----:B------:R-:W-:Y:S02]  /*79f0*/  @P4 LEA.HI.X R9, R4, c[0x0][0x224], R3, 0x1, P0 ;  /* 0x0000890004094a11 */ /* 0x000fe400000f0c03 */
[----:B------:R-:W-:Y:S11]  /*7a00*/  ISETP.GE.AND P0, PT, R6, 0x21, PT ;  /* 0x000000210600780c */ /* 0x000ff60003f06270 */
[----:B------:R-:W-:Y:S02]  /*7a10*/  @!UPT UIADD3 URZ, URZ, URZ, URZ ;  /* 0x0000003f3f3ff290 */ /* 0x000fe4000fffe03f */
[----:B------:R-:W-:Y:S05]  /*7a20*/  @P0 IADD3 R5, P6, R144, R4, RZ ;  /* 0x0000000490050210 */ /* 0x000fea0007fde0ff */
[----:B------:R-:W-:Y:S01]  /*7a30*/  @P0 IMAD.X R3, R3, 0x1, R142, P6 ;  /* 0x0000000103030824 */ /* 0x000fe200030e068e */
[C---:B------:R-:W-:Y:S04]  /*7a40*/  @P0 LEA R4, P6, R5.reuse, c[0x0][0x220], 0x1 ;  /* 0x0000880005040a11 */ /* 0x040fe800078c08ff */
[----:B------:R-:W-:Y:S01]  /*7a50*/  @P0 LEA.HI.X R5, R5, c[0x0][0x224], R3, 0x1, P6 ;  /* 0x0000890005050a11 */ /* 0x000fe200030f0c03 */
[----:B------:R-:W-:Y:S01]  /*7a60*/  @P4 IMAD.SHL.U32 R3, R248, 0x2, RZ ;  /* 0x00000002f8034824 */ /* 0x000fe200078e00ff */
[C---:B------:R-:W-:Y:S04]  /*7a70*/  LOP3.LUT P6, RZ, R241.reuse, 0x1, RZ, 0xc0, !PT ;  /* 0x00000001f1ff7812 */ /* 0x040fe800078cc0ff */
[----:B------:R-:W-:Y:S01]  /*7a80*/  @!PT LDS RZ, [RZ] ;  /* 0x00000000fffff984 */ /* 0x000fe20000000800 */
[----:B------:R-:W-:Y:S01]  /*7a90*/  @!PT LDS RZ, [RZ] ;  /* 0x00000000fffff984 */ /* 0x000fe20000000800 */
[----:B------:R-:W-:Y:S01]  /*7aa0*/  @!PT LDS RZ, [RZ] ;  /* 0x00000000fffff984 */ /* 0x000fe20000000800 */
[----:B------:R1:W-:Y:S01]  /*7ab0*/  @P4 LDGSTS.E.BYPASS.LTC128B.128 [R3+0x3c80], [R8.64], !P2 ;  /* 0x03c8000008034fae */ /* 0x0003e2000d101d48 */
[----:B------:R-:W-:Y:S03]  /*7ac0*/  ISETP.NE.AND P2, PT, R10, RZ, PT ;  /* 0x000000ff0a00720c */ /* 0x000fe60003f45270 */
[----:B------:R1:W-:Y:S05]  /*7ad0*/  @P4 LDGSTS.E.BYPASS.LTC128B.128 [R3+0x4880], [R8.64+0x40], !P1 ;  /* 0x0488004008034fae */ /* 0x0003ea000c901d48 */
[----:B------:R1:W-:Y:S01]  /*7ae0*/  @P4 LDGSTS.E.BYPASS.LTC128B.128 [R3+0x5480], [R8.64+0x80], !P6 ;  /* 0x0548008008034fae */ /* 0x0003e2000f101d48 */
[----:B------:R-:W-:Y:S01]  /*7af0*/  LOP3.LUT P4, RZ, R241, 0x4, RZ, 0xc0, !PT ;  /* 0x00000004f1ff7812 */ /* 0x000fe2000788c0ff */
[----:B-1----:R-:W-:Y:S11]  /*7b00*/  @P0 IMAD.SHL.U32 R3, R248, 0x2, RZ ;  /* 0x00000002f8030824 */ /* 0x002ff600078e00ff */
[----:B------:R-:W-:Y:S01]  /*7b10*/  @!UPT UIADD3 URZ, URZ, URZ, URZ ;  /* 0x0000003f3f3ff290 */ /* 0x000fe2000fffe03f */
[----:B------:R1:W-:Y:S04]  /*7b20*/  @P0 LDGSTS.E.BYPASS.LTC128B.128 [R3+0x4480], [R4.64], !P4 ;  /* 0x0448000004030fae */ /* 0x0003e8000e101d48 */
[----:B------:R1:W-:Y:S01]  /*7b30*/  @P0 LDGSTS.E.BYPASS.LTC128B.128 [R3+0x5080], [R4.64+0x40], !P1 ;  /* 0x0508004004030fae */ /* 0x0003e2000c901d48 */
[----:B------:R-:W-:Y:S03]  /*7b40*/  ISETP.NE.AND P1, PT, R11, RZ, PT ;  /* 0x000000ff0b00720c */ /* 0x000fe60003f25270 */
[----:B------:R1:W-:Y:S05]  /*7b50*/  @P0 LDGSTS.E.BYPASS.LTC128B.128 [R3+0x5c80], [R4.64+0x80], !P6 ;  /* 0x05c8008004030fae */ /* 0x0003ea000f101d48 */
.L_x_238:
[----:B------:R-:W-:Y:S05]  /*7b60*/  BSYNC B0 ;  /* 0x0000000000007941 */ /* 0x000fea0003800000 */
.L_x_237:
[----:B------:R-:W0:Y:S01]  /*7b70*/  LDGDEPBAR ;  /* 0x00000000000079af */ /* 0x000e220000000000 */
[----:B------:R-:W-:Y:S01]  /*7b80*/  IADD3 R35, R35, -0x1, RZ ;  /* 0xffffffff23237810 */ /* 0x000fe20007ffe0ff */
[----:B------:R-:W-:-:S05]  /*7b90*/  @P5 BRA `(.L_x_239) ;  /* 0xffffb85000005947 */ /* 0x000fca000383ffff */
[----:B------:R-:W-:Y:S01]  /*7ba0*/  WARPSYNC 0xffffffff ;  /* 0xffffffff00007948 */ /* 0x000fe20003800000 */
[----:B------:R-:W-:Y:S06]  /*7bb0*/  BAR.SYNC.DEFER_BLOCKING 0x0 ;  /* 0x0000000000007b1d */ /* 0x000fec0000010000 */
.L_x_212:
[----:B------:R-:W-:Y:S01]  /*7bc0*/  ISETP.GE.AND P0, PT, R138, 0x1, PT ;  /* 0x000000018a00780c */ /* 0x000fe20003f06270 */
[----:B------:R-:W-:Y:S01]  /*7bd0*/  BSSY B0, `(.L_x_240) ;  /* 0x000001f000007945 */ /* 0x000fe20003800000 */
[----:B------:R-:W-:-:S11]  /*7be0*/  MOV R0, RZ ;  /* 0x000000ff00007202 */ /* 0x000fd60000000f00 */
[----:B------:R-:W-:Y:S05]  /*7bf0*/  @!P0 BRA `(.L_x_241) ;  /* 0x000001c000008947 */ /* 0x000fea0003800000 */
[----:B------:R-:W-:Y:S01]  /*7c00*/  IABS R2, R130 ;  /* 0x0000008200027213 */ /* 0x000fe20000000000 */
[----:B-12---:R-:W-:Y:S01]  /*7c10*/  IMAD.MOV.U32 R4, RZ, RZ, RZ ;  /* 0x000000ffff047224 */ /* 0x006fe200078e00ff */
[----:B------:R-:W-:Y:S02]  /*7c20*/  IADD3 R6, R139, -0x1, R130 ;  /* 0xffffffff8b067810 */ /* 0x000fe40007ffe082 */
[----:B------:R-:W1:Y:S02]  /*7c30*/  I2F.RP R0, R2 ;  /* 0x0000000200007306 */ /* 0x000e640000209400 */
[----:B------:R-:W-:-:S06]  /*7c40*/  IABS R9, R6 ;  /* 0x0000000600097213 */ /* 0x000fcc0000000000 */
[----:B-1----:R-:W1:Y:S02]  /*7c50*/  MUFU.RCP R0, R0 ;  /* 0x0000000000007308 */ /* 0x002e640000001000 */
[----:B-1----:R-:W-:-:S06]  /*7c60*/  IADD3 R0, R0, 0xffffffe, RZ ;  /* 0x0ffffffe00007810 */ /* 0x002fcc0007ffe0ff */
[----:B---3--:R-:W1:Y:S02]  /*7c70*/  F2I.FTZ.U32.TRUNC.NTZ R5, R0 ;  /* 0x0000000000057305 */ /* 0x008e64000021f000 */
        /* <DEDUP_REMOVED lines=20> */
.L_x_241:
[----:B------:R-:W-:Y:S05]  /*7dc0*/  BSYNC B0 ;  /* 0x0000000000007941 */ /* 0x000fea0003800000 */
.L_x_240:
[----:B----4-:R-:W4:Y:S01]  /*7dd0*/  LDL R2, [R1+0xa8] ;  /* 0x0000a80001027983 */ /* 0x010f220000100800 */
        /* <DEDUP_REMOVED lines=50> */
[----:B----4-:R-:W-:-:S04]  /*8100*/  IMAD R251, R2, R0, RZ ;  /* 0x0000000002fb7224 */ /* 0x010fc800078e02ff */
[--C-:B------:R-:W-:Y:S01]  /*8110*/  IMAD.IADD R2, R251, 0x1, R0.reuse ;  /* 0x00000001fb027824 */ /* 0x100fe200078e0200 */
[----:B------:R-:W-:-:S04]  /*8120*/  PRMT R0, RZ, 0x7610, R0 ;  /* 0x00007610ff007816 */ /* 0x000fc80000000000 */
[----:B------:R-:W-:-:S04]  /*8130*/  IMNMX R219, R139, R2, PT ;  /* 0x000000028bdb7217 */ /* 0x000fc80003800200 */
[----:B------:R-:W-:-:S13]  /*8140*/  ISETP.GT.AND P0, PT, R219, R251, PT ;  /* 0x000000fbdb00720c */ /* 0x000fda0003f04270 */
[----:B------:R-:W-:Y:S05]  /*8150*/  @!P0 BRA `(.L_x_242) ;  /* 0x0000cf3000008947 */ /* 0x000fea0003800000 */
[----:B-1----:R-:W4:Y:S04]  /*8160*/  LDL R3, [R1+0x44] ;  /* 0x0000440001037983 */ /* 0x002f280000100800 */
[----:B--2---:R-:W2:Y:S04]  /*8170*/  LDL R4, [R1+0x48] ;  /* 0x0000480001047983 */ /* 0x004ea80000100800 */
[----:B---3--:R-:W3:Y:S04]  /*8180*/  LDL R6, [R1+0x58] ;  /* 0x0000580001067983 */ /* 0x008ee80000100800 */
[----:B------:R-:W3:Y:S04]  /*8190*/  LDL R10, [R1+0x54] ;  /* 0x00005400010a7983 */ /* 0x000ee80000100800 */
[----:B------:R-:W3:Y:S04]  /*81a0*/  LDL R5, [R1+0xa0] ;  /* 0x0000a00001057983 */ /* 0x000ee80000100800 */
[----:B------:R-:W3:Y:S01]  /*81b0*/  LDL R9, [R1+0x4c] ;  /* 0x00004c0001097983 */ /* 0x000ee20000100800 */
[----:B------:R-:W-:-:S04]  /*81c0*/  ISETP.NE.U32.AND P0, PT, RZ, c[0x0][0x340], PT ;  /* 0x0000d000ff007a0c */ /* 0x000fc80003f05070 */
[----:B------:R-:W-:Y:S01]  /*81d0*/  ISETP.NE.AND.EX P2, PT, RZ, c[0x0][0x344], PT, P0 ;  /* 0x0000d100ff007a0c */ /* 0x000fe20003f45300 */
[----:B------:R-:W1:Y:S01]  /*81e0*/  S2R R11, SR_TID.X ;  /* 0x00000000000b7919 */ /* 0x000e620000002100 */
[----:B------:R-:W-:-:S05]  /*81f0*/  SHF.R.S32.HI R0, RZ, 0x1f, R162 ;  /* 0x0000001fff007819 */ /* 0x000fca00000114a2 */
[----:B------:R-:W-:Y:S01]  /*8200*/  IMAD R0, R0, c[0x0][0x178], RZ ;  /* 0x00005e0000007a24 */ /* 0x000fe200078e02ff */
[----:B-1----:R-:W-:-:S05]  /*8210*/  SHF.R.S32.HI R8, RZ, 0x1f, R11 ;  /* 0x0000001fff087819 */ /* 0x002fca000001140b */
[----:B----4-:R-:W-:-:S04]  /*8220*/  @P2 IADD3 R2, P0, R3, c[0x0][0x340], RZ ;  /* 0x0000d00003022a10 */ /* 0x010fc80007f1e0ff */
[----:B--2---:R-:W-:-:S05]  /*8230*/  @P2 IADD3.X R3, R4, c[0x0][0x344], RZ, P0, !PT ;  /* 0x0000d10004032a10 */ /* 0x004fca00007fe4ff */
[----:B------:R1:W5:Y:S01]  /*8240*/  @P2 LDG.E R13, [R2.64] ;  /* 0x00000008020d2981 */ /* 0x000362000c1e1900 */
[----:B------:R-:W-:Y:S01]  /*8250*/  LEA.HI R8, R8, R11, RZ, 0x2 ;  /* 0x0000000b08087211 */ /* 0x000fe200078f10ff */
[----:B------:R-:W-:-:S03]  /*8260*/  IMAD.MOV.U32 R4, RZ, RZ, c[0x0][0x2c4] ;  /* 0x0000b100ff047624 */ /* 0x000fc600078e00ff */
[----:B------:R-:W-:Y:S02]  /*8270*/  LOP3.LUT R8, R8, 0xfffffffc, RZ, 0xc0, !PT ;  /* 0xfffffffc08087812 */ /* 0x000fe400078ec0ff */
[----:B------:R-:W-:Y:S01]  /*8280*/  ISETP.NE.AND P1, PT, R4, 0x1, PT ;  /* 0x000000010400780c */ /* 0x000fe20003f25270 */
[----:B------:R-:W-:Y:S02]  /*8290*/  IMAD R0, R162, c[0x0][0x17c], R0 ;  /* 0x00005f00a2007a24 */ /* 0x000fe400078e0200 */
[----:B------:R-:W-:Y:S01]  /*82a0*/  IMAD.IADD R8, R11, 0x1, -R8 ;  /* 0x000000010b087824 */ /* 0x000fe200078e0a08 */
[----:B------:R-:W-:-:S03]  /*82b0*/  ISETP.NE.U32.AND P0, PT, RZ, c[0x0][0x348], PT ;  /* 0x0000d200ff007a0c */ /* 0x000fc60003f05070 */
[----:B------:R-:W-:Y:S01]  /*82c0*/  IMAD R4, R8, 0x20, R247 ;  /* 0x0000002008047824 */ /* 0x000fe200078e02f7 */
[----:B---3--:R-:W-:Y:S02]  /*82d0*/  LOP3.LUT R65, R6, 0xffff, RZ, 0xc0, !PT ;  /* 0x0000ffff06417812 */ /* 0x008fe400078ec0ff */
[----:B------:R-:W-:Y:S01]  /*82e0*/  ISETP.NE.AND.EX P0, PT, RZ, c[0x0][0x34c], PT, P0 ;  /* 0x0000d300ff007a0c */ /* 0x000fe20003f05300 */
[----:B------:R-:W-:Y:S02]  /*82f0*/  IMAD R4, R10, 0x80, R4 ;  /* 0x000000800a047824 */ /* 0x000fe400078e0204 */
[----:B-1----:R-:W-:Y:S01]  /*8300*/  IMAD.WIDE.U32 R2, R162, c[0x0][0x178], RZ ;  /* 0x00005e00a2027a25 */ /* 0x002fe200078e00ff */
[----:B------:R-:W-:-:S04]  /*8310*/  SEL R6, R5, RZ, !P0 ;  /* 0x000000ff05067207 */ /* 0x000fc80004000000 */
[----:B------:R-:W-:Y:S01]  /*8320*/  IADD3 R3, R3, R0, RZ ;  /* 0x0000000003037210 */ /* 0x000fe20007ffe0ff */
[----:B------:R-:W-:Y:S01]  /*8330*/  @P1 IMAD.HI.U32 R8, R4, c[0x0][0x2c8], RZ ;  /* 0x0000b20004081a27 */ /* 0x000fe200078e00ff */
[----:B------:R-:W-:-:S03]  /*8340*/  SEL R5, R9, RZ, !P0 ;  /* 0x000000ff09057207 */ /* 0x000fc60004000000 */
[----:B------:R-:W-:-:S04]  /*8350*/  IMAD.WIDE.U32 R2, R65, c[0x0][0x1b8], R2 ;  /* 0x00006e0041027a25 */ /* 0x000fc800078e0002 */
[----:B------:R-:W-:Y:S01]  /*8360*/  IMAD.MOV.U32 R0, RZ, RZ, R4 ;  /* 0x000000ffff007224 */ /* 0x000fe200078e0004 */
[----:B------:R-:W-:Y:S01]  /*8370*/  @P1 SHF.R.U32.HI R0, RZ, c[0x0][0x2cc], R8 ;  /* 0x0000b300ff001a19 */ /* 0x000fe20000011608 */
[----:B------:R-:W-:Y:S02]  /*8380*/  IMAD R3, R65, c[0x0][0x1bc], R3 ;  /* 0x00006f0041037a24 */ /* 0x000fe400078e0203 */
[----:B------:R-:W-:Y:S02]  /*8390*/  IMAD R6, R6, c[0x0][0x1c0], RZ ;  /* 0x0000700006067a24 */ /* 0x000fe400078e02ff */
[----:B------:R-:W-:Y:S01]  /*83a0*/  IMAD.WIDE.U32 R2, R5, c[0x0][0x1c0], R2 ;  /* 0x0000700005027a25 */ /* 0x000fe200078e0002 */
[----:B------:R-:W-:-:S03]  /*83b0*/  SHF.R.S32.HI R8, RZ, 0x1f, R0 ;  /* 0x0000001fff087819 */ /* 0x000fc60000011400 */
[----:B------:R-:W-:Y:S01]  /*83c0*/  IMAD R6, R5, c[0x0][0x1c4], R6 ;  /* 0x0000710005067a24 */ /* 0x000fe200078e0206 */
[----:B------:R-:W-:-:S05]  /*83d0*/  IADD3 R5, -R0, RZ, RZ ;  /* 0x000000ff00057210 */ /* 0x000fca0007ffe1ff */
[----:B------:R-:W-:Y:S02]  /*83e0*/  IMAD R4, R5, c[0x0][0x2c4], R4 ;  /* 0x0000b10005047a24 */ /* 0x000fe400078e0204 */
[----:B------:R-:W-:Y:S02]  /*83f0*/  IMAD R5, R8, c[0x0][0x1b0], RZ ;  /* 0x00006c0008057a24 */ /* 0x000fe400078e02ff */
[----:B------:R-:W-:Y:S02]  /*8400*/  IMAD.IADD R3, R3, 0x1, R6 ;  /* 0x0000000103037824 */ /* 0x000fe400078e0206 */
[C---:B------:R-:W-:Y:S01]  /*8410*/  IMAD R6, R0.reuse, c[0x0][0x1b4], R5 ;  /* 0x00006d0000067a24 */ /* 0x040fe200078e0205 */
[----:B------:R-:W-:Y:S01]  /*8420*/  SHF.R.S32.HI R5, RZ, 0x1f, R4 ;  /* 0x0000001fff057819 */ /* 0x000fe20000011404 */
[----:B------:R-:W-:-:S04]  /*8430*/  IMAD.WIDE.U32 R2, R0, c[0x0][0x1b0], R2 ;  /* 0x00006c0000027a25 */ /* 0x000fc800078e0002 */
[----:B------:R-:W-:Y:S02]  /*8440*/  IMAD R0, R5, c[0x0][0x1a8], RZ ;  /* 0x00006a0005007a24 */ /* 0x000fe400078e02ff */
[----:B------:R-:W-:Y:S02]  /*8450*/  IMAD.IADD R3, R3, 0x1, R6 ;  /* 0x0000000103037824 */ /* 0x000fe400078e0206 */
[C---:B------:R-:W-:Y:S02]  /*8460*/  IMAD R0, R4.reuse, c[0x0][0x1ac], R0 ;  /* 0x00006b0004007a24 */ /* 0x040fe400078e0200 */
[----:B------:R-:W-:Y:S01]  /*8470*/  IMAD.WIDE.U32 R2, R4, c[0x0][0x1a8], R2 ;  /* 0x00006a0004027a25 */ /* 0x000fe200078e0002 */
[----:B------:R-:W-:-:S04]  /*8480*/  ISETP.GE.AND P4, PT, R228, c[0x0][0x198], PT ;  /* 0x00006600e4007a0c */ /* 0x000fc80003f86270 */
[----:B------:R-:W-:Y:S02]  /*8490*/  IADD3 R0, R3, R0, RZ ;  /* 0x0000000003007210 */ /* 0x000fe40007ffe0ff */
[----:B------:R-:W-:Y:S01]  /*84a0*/  LEA R12, P0, R2, c[0x0][0x160], 0x1 ;  /* 0x00005800020c7a11 */ /* 0x000fe200078008ff */
[----:B------:R-:W-:Y:S01]  /*84b0*/  IMAD R5, R10, 0x80, R247 ;  /* 0x000000800a057824 */ /* 0x000fe200078e02f7 */
[----:B------:R-:W-:Y:S02]  /*84c0*/  ISETP.GE.AND P6, PT, R238, c[0x0][0x198], PT ;  /* 0x00006600ee007a0c */ /* 0x000fe40003fc6270 */
[----:B------:R-:W-:Y:S02]  /*84d0*/  ISETP.GE.AND P5, PT, R230, c[0x0][0x198], PT ;  /* 0x00006600e6007a0c */ /* 0x000fe40003fa6270 */
[----:B------:R-:W-:Y:S02]  /*84e0*/  LEA.HI.X R6, R2, c[0x0][0x164], R0, 0x1, P0 ;  /* 0x0000590002067a11 */ /* 0x000fe400000f0c00 */
[----:B------:R-:W-:-:S02]  /*84f0*/  IADD3 R143, R219, -0x1, RZ ;  /* 0xffffffffdb8f7810 */ /* 0x000fc40007ffe0ff */
[----:B------:R-:W-:Y:S01]  /*8500*/  @!P2 MOV R13, R9 ;  /* 0x00000009000da202 */ /* 0x000fe20000000f00 */
[----:B------:R-:W-:Y:S05]  /*8510*/  BRA.DIV ~URZ, `(.L_x_243) ;  /* 0x000115a27f007947 */ /* 0x000fea000b800000 */
[----:B------:R1:W2:Y:S02]  /*8520*/  SHFL.IDX PT, R4, R6, RZ, 0x1c1f ;  /* 0x001c1fff06047589 */ /* 0x0002a400000e0000 */
.L_x_390:
[----:B------:R-:W-:Y:S05]  /*8530*/  BRA.DIV ~URZ, `(.L_x_244) ;  /* 0x000115f27f007947 */ /* 0x000fea000b800000 */
[----:B------:R3:W4:Y:S02]  /*8540*/  SHFL.IDX PT, R0, R12, RZ, 0x1c1f ;  /* 0x001c1fff0c007589 */ /* 0x00072400000e0000 */
.L_x_391:
[----:B------:R-:W-:Y:S01]  /*8550*/  IMAD R36, R163, c[0x0][0x2c4], RZ ;  /* 0x0000b100a3247a24 */ /* 0x000fe200078e02ff */
[----:B------:R-:W-:Y:S04]  /*8560*/  BSSY B0, `(.L_x_245) ;  /* 0x0000010000007945 */ /* 0x000fe80003800000 */
[----:B------:R-:W-:-:S13]  /*8570*/  ISETP.GE.AND P0, PT, R5, R36, PT ;  /* 0x000000240500720c */ /* 0x000fda0003f06270 */
[----:B------:R-:W-:Y:S05]  /*8580*/  @P0 BRA `(.L_x_246) ;  /* 0x000000d000000947 */ /* 0x000fea0003800000 */
[-C--:B----4-:R-:W-:Y:S02]  /*8590*/  LEA R10, P2, R228, R0.reuse, 0x1 ;  /* 0x00000000e40a7211 */ /* 0x090fe400078408ff */
[-C--:B------:R-:W-:Y:S02]  /*85a0*/  LEA R8, P1, R238, R0.reuse, 0x1 ;  /* 0x00000000ee087211 */ /* 0x080fe400078208ff */
[----:B------:R-:W-:Y:S01]  /*85b0*/  LEA R2, P0, R230, R0, 0x1 ;  /* 0x00000000e6027211 */ /* 0x000fe200078008ff */
[----:B------:R-:W-:Y:S01]  /*85c0*/  IMAD.SHL.U32 R0, R248, 0x2, RZ ;  /* 0x00000002f8007824 */ /* 0x000fe200078e00ff */
        /* <DEDUP_REMOVED lines=9> */
.L_x_246:
[----:B------:R-:W-:Y:S05]  /*8660*/  BSYNC B0 ;  /* 0x0000000000007941 */ /* 0x000fea0003800000 */
.L_x_245:
[----:B------:R-:W-:Y:S05]  /*8670*/  BRA.DIV ~URZ, `(.L_x_247) ;  /* 0x000115127f007947 */ /* 0x000fea000b800000 */
[----:B--2---:R2:W1:Y:S04]  /*8680*/  SHFL.IDX PT, R4, R6, 0x1, 0x1c1f ;  /* 0x003c1f0006047f89 */ /* 0x00446800000e0000 */
[----:B----4-:R2:W4:Y:S02]  /*8690*/  SHFL.IDX PT, R0, R12, 0x1, 0x1c1f ;  /* 0x003c1f000c007f89 */ /* 0x01052400000e0000 */
.L_x_392:
[----:B------:R-:W-:Y:S01]  /*86a0*/  IADD3 R2, R5, 0x20, RZ ;  /* 0x0000002005027810 */ /* 0x000fe20007ffe0ff */
[----:B------:R-:W-:Y:S03]  /*86b0*/  BSSY B0, `(.L_x_248) ;  /* 0x0000010000007945 */ /* 0x000fe60003800000 */
[----:B------:R-:W-:-:S13]  /*86c0*/  ISETP.GE.AND P0, PT, R2, R36, PT ;  /* 0x000000240200720c */ /* 0x000fda0003f06270 */
[----:B------:R-:W-:Y:S05]  /*86d0*/  @P0 BRA `(.L_x_249) ;  /* 0x000000d000000947 */ /* 0x000fea0003800000 */
[-C--:B----4-:R-:W-:Y:S02]  /*86e0*/  LEA R10, P2, R228, R0.reuse, 0x1 ;  /* 0x00000000e40a7211 */ /* 0x090fe400078408ff */
[-C--:B------:R-:W-:Y:S02]  /*86f0*/  LEA R8, P1, R238, R0.reuse, 0x1 ;  /* 0x00000000ee087211 */ /* 0x080fe400078208ff */
[----:B------:R-:W-:Y:S01]  /*8700*/  LEA R2, P0, R230, R0, 0x1 ;  /* 0x00000000e6027211 */ /* 0x000fe200078008ff */
[----:B------:R-:W-:Y:S01]  /*8710*/  IMAD.SHL.U32 R0, R248, 0x2, RZ ;  /* 0x00000002f8007824 */ /* 0x000fe200078e00ff */
[-C--:B-1----:R-:W-:Y:S02]  /*8720*/  LEA.HI.X R11, R228, R4.reuse, R229, 0x1, P2 ;  /* 0x00000004e40b7211 */ /* 0x082fe400010f0ce5 */
        /* <DEDUP_REMOVED lines=8> */
.L_x_249:
[----:B------:R-:W-:Y:S05]  /*87b0*/  BSYNC B0 ;  /* 0x0000000000007941 */ /* 0x000fea0003800000 */
.L_x_248:
[----:B------:R-:W-:Y:S05]  /*87c0*/  BRA.DIV ~URZ, `(.L_x_250) ;  /* 0x000114827f007947 */ /* 0x000fea000b800000 */
[----:B-1----:R1:W2:Y:S02]  /*87d0*/  SHFL.IDX PT, R4, R6, 0x2, 0x1c1f ;  /* 0x005c1f0006047f89 */ /* 0x0022a400000e0000 */
.L_x_393:
[----:B------:R-:W-:Y:S05]  /*87e0*/  BRA.DIV ~URZ, `(.L_x_251) ;  /* 0x000114d27f007947 */ /* 0x000fea000b800000 */
[----:B----4-:R4:W1:Y:S02]  /*87f0*/  SHFL.IDX PT, R0, R12, 0x2, 0x1c1f ;  /* 0x005c1f000c007f89 */ /* 0x01086400000e0000 */
.L_x_394:
[----:B------:R-:W-:Y:S01]  /*8800*/  IADD3 R2, R5, 0x40, RZ ;  /* 0x0000004005027810 */ /* 0x000fe20007ffe0ff */
[----:B------:R-:W-:Y:S03]  /*8810*/  BSSY B0, `(.L_x_252) ;  /* 0x0000010000007945 */ /* 0x000fe60003800000 */
[----:B------:R-:W-:-:S13]  /*8820*/  ISETP.GE.AND P0, PT, R2, R36, PT ;  /* 0x000000240200720c */ /* 0x000fda0003f06270 */
[----:B------:R-:W-:Y:S05]  /*8830*/  @P0 BRA `(.L_x_253) ;  /* 0x000000d000000947 */ /* 0x000fea0003800000 */
[-C--:B-1----:R-:W-:Y:S02]  /*8840*/  LEA R10, P2, R228, R0.reuse, 0x1 ;  /* 0x00000000e40a7211 */ /* 0x082fe400078408ff */
        /* <DEDUP_REMOVED lines=12> */
.L_x_253:
[----:B------:R-:W-:Y:S05]  /*8910*/  BSYNC B0 ;  /* 0x0000000000007941 */ /* 0x000fea0003800000 */
.L_x_252:
[----:B------:R-:W-:Y:S05]  /*8920*/  BRA.DIV ~URZ, `(.L_x_254) ;  /* 0x000113f27f007947 */ /* 0x000fea000b800000 */
[----:B-12---:R-:W1:Y:S04]  /*8930*/  SHFL.IDX PT, R6, R6, 0x3, 0x1c1f ;  /* 0x007c1f0006067f89 */ /* 0x006e6800000e0000 */
[----:B------:R2:W3:Y:S02]  /*8940*/  SHFL.IDX PT, R2, R12, 0x3, 0x1c1f ;  /* 0x007c1f000c027f89 */ /* 0x0004e400000e0000 */
.L_x_395:
[----:B--2---:R-:W2:Y:S04]  /*8950*/  LDL R8, [R1+0x40] ;  /* 0x0000400001087983 */ /* 0x004ea80000100800 */
[----:B------:R-:W4:Y:S01]  /*8960*/  S2R R4, SR_TID.X ;  /* 0x0000000000047919 */ /* 0x000f220000002100 */
[----:B------:R-:W-:Y:S01]  /*8970*/  IADD3 R0, R5, 0x60, RZ ;  /* 0x0000006005007810 */ /* 0x000fe20007ffe0ff */
[----:B------:R-:W-:-:S03]  /*8980*/  IMAD.MOV.U32 R142, RZ, RZ, 0x30 ;  /* 0x00000030ff8e7424 */ /* 0x000fc600078e00ff */
[----:B------:R-:W-:Y:S01]  /*8990*/  ISETP.GE.AND P0, PT, R0, R36, PT ;  /* 0x000000240000720c */ /* 0x000fe20003f06270 */
[----:B------:R-:W-:Y:S01]  /*89a0*/  IMAD.MOV.U32 R0, RZ, RZ, c[0x0][0x2b8] ;  /* 0x0000ae00ff007624 */ /* 0x000fe200078e00ff */
[----:B----4-:R-:W-:-:S04]  /*89b0*/  SHF.R.S32.HI R3, RZ, 0x1f, R4 ;  /* 0x0000001fff037819 */ /* 0x010fc80000011404 */
[----:B------:R-:W-:-:S04]  /*89c0*/  LEA.HI R3, R3, R4, RZ, 0x2 ;  /* 0x0000000403037211 */ /* 0x000fc800078f10ff */
[----:B------:R-:W-:Y:S01]  /*89d0*/  LOP3.LUT R3, R3, 0xfffffffc, RZ, 0xc0, !PT ;  /* 0xfffffffc03037812 */ /* 0x000fe200078ec0ff */
[----:B------:R-:W-:-:S04]  /*89e0*/  IMAD R142, R219, R142, -0x30 ;  /* 0xffffffd0db8e7424 */ /* 0x000fc800078e028e */
[----:B------:R-:W-:Y:S01]  /*89f0*/  IMAD.IADD R3, R4, 0x1, -R3 ;  /* 0x0000000104037824 */ /* 0x000fe200078e0a03 */
[----:B------:R-:W-:-:S03]  /*8a00*/  ISETP.NE.AND P3, PT, R0, 0x1, PT ;  /* 0x000000010000780c */ /* 0x000fc60003f65270 */
[----:B------:R-:W-:Y:S01]  /*8a10*/  IMAD R16, R3, 0x20, R247 ;  /* 0x0000002003107824 */ /* 0x000fe200078e02f7 */
[----:B-----5:R-:W-:-:S03]  /*8a20*/  SHF.R.S32.HI R0, RZ, 0x1f, R13 ;  /* 0x0000001fff007819 */ /* 0x020fc6000001140d */
[----:B------:R-:W-:Y:S01]  /*8a30*/  IMAD.IADD R3, R16, 0x1, R142 ;  /* 0x0000000110037824 */ /* 0x000fe200078e028e */
[----:B---3--:R-:W-:-:S04]  /*8a40*/  @!P0 LEA R4, P2, R228, R2, 0x1 ;  /* 0x00000002e4048211 */ /* 0x008fc800078408ff */
[----:B------:R-:W-:Y:S01]  /*8a50*/  ISETP.GE.AND P1, PT, R3, R138, PT ;  /* 0x0000008a0300720c */ /* 0x000fe20003f26270 */
[----:B------:R-:W-:Y:S01]  /*8a60*/  @!P0 IMAD.SHL.U32 R12, R248, 0x2, RZ ;  /* 0x00000002f80c8824 */ /* 0x000fe200078e00ff */
[----:B-1----:R-:W-:Y:S01]  /*8a70*/  @!P0 LEA.HI.X R5, R228, R6, R229, 0x1, P2 ;  /* 0x00000006e4058211 */ /* 0x002fe200010f0ce5 */
[----:B------:R-:W-:-:S04]  /*8a80*/  IMAD.WIDE.U32 R18, R13, c[0x0][0x2b0], RZ ;  /* 0x0000ac000d127a25 */ /* 0x000fc800078e00ff */
[----:B------:R-:W-:Y:S01]  /*8a90*/  @!PT LDS RZ, [RZ] ;  /* 0x00000000fffff984 */ /* 0x000fe20000000800 */
[----:B------:R-:W-:Y:S01]  /*8aa0*/  @!PT LDS RZ, [RZ] ;  /* 0x00000000fffff984 */ /* 0x000fe20000000800 */
[----:B------:R-:W-:Y:S01]  /*8ab0*/  @!PT LDS RZ, [RZ] ;  /* 0x00000000fffff984 */ /* 0x000fe20000000800 */
[----:B------:R1:W-:Y:S01]  /*8ac0*/  @!P0 LDGSTS.E.BYPASS.LTC128B.128 [R12+0x7880], [R4.64], !P4 ;  /* 0x07880000040c8fae */ /* 0x0003e2000e101d48 */
[----:B------:R-:W-:Y:S01]  /*8ad0*/  ISETP.GT.OR P1, PT, R16, 0x2f, P1 ;  /* 0x0000002f1000780c */ /* 0x000fe20000f24670 */
[----:B------:R-:W-:Y:S02]  /*8ae0*/  IMAD.MOV.U32 R218, RZ, RZ, RZ ;  /* 0x000000ffffda7224 */ /* 0x000fe400078e00ff */
[----:B--2---:R-:W-:Y:S02]  /*8af0*/  IMAD.IADD R3, R3, 0x1, R8 ;  /* 0x0000000103037824 */ /* 0x004fe400078e0208 */
[----:B------:R-:W-:Y:S02]  /*8b00*/  IMAD R8, R0, c[0x0][0x2b0], RZ ;  /* 0x0000ac0000087a24 */ /* 0x000fe400078e02ff */
[----:B------:R-:W-:-:S04]  /*8b10*/  @P3 IMAD.HI.U32 R9, R3, c[0x0][0x2bc], RZ ;  /* 0x0000af0003093a27 */ /* 0x000fc800078e00ff */
[----:B------:R-:W-:Y:S02]  /*8b20*/  IMAD R8, R13, c[0x0][0x2b4], R8 ;  /* 0x0000ad000d087a24 */ /* 0x000fe400078e0208 */
[----:B------:R-:W-:Y:S01]  /*8b30*/  IMAD.MOV.U32 R0, RZ, RZ, R3 ;  /* 0x000000ffff007224 */ /* 0x000fe200078e0003 */
[----:B------:R-:W-:Y:S01]  /*8b40*/  @P3 SHF.R.U32.HI R0, RZ, c[0x0][0x2c0], R9 ;  /* 0x0000b000ff003a19 */ /* 0x000fe20000011609 */
[----:B------:R-:W-:Y:S01]  /*8b50*/  IMAD.IADD R14, R19, 0x1, R8 ;  /* 0x00000001130e7824 */ /* 0x000fe200078e0208 */
[-C--:B------:R-:W-:Y:S02]  /*8b60*/  @!P0 LEA R10, P3, R238, R2.reuse, 0x1 ;  /* 0x00000002ee0a8211 */ /* 0x080fe400078608ff */
[----:B------:R-:W-:Y:S02]  /*8b70*/  @!P0 LEA R8, P4, R230, R2, 0x1 ;  /* 0x00000002e6088211 */ /* 0x000fe400078808ff */
        /* <DEDUP_REMOVED lines=12> */
[----:B------:R-:W-:-:S04]  /*8c40*/  IMAD.MOV R0, RZ, RZ, -R0 ;  /* 0x000000ffff007224 */ /* 0x000fc800078e0a00 */
[----:B------:R-:W-:-:S05]  /*8c50*/  IMAD R227, R0, c[0x0][0x2b8], R3 ;  /* 0x0000ae0000e37a24 */ /* 0x000fca00078e0203 */
[----:B------:R-:W-:Y:S01]  /*8c60*/  SHF.R.S32.HI R66, RZ, 0x1f, R227 ;  /* 0x0000001fff427819 */ /* 0x000fe200000114e3 */
[----:B------:R-:W-:-:S04]  /*8c70*/  IMAD.WIDE.U32 R2, R227, c[0x0][0x1e0], RZ ;  /* 0x00007800e3027a25 */ /* 0x000fc800078e00ff */
[----:B------:R-:W-:-:S04]  /*8c80*/  IMAD R0, R66, c[0x0][0x1e0], RZ ;  /* 0x0000780042007a24 */ /* 0x000fc800078e02ff */
[----:B------:R-:W-:Y:S01]  /*8c90*/  IMAD R0, R227, c[0x0][0x1e4], R0 ;  /* 0x00007900e3007a24 */ /* 0x000fe200078e0200 */
[----:B------:R-:W-:Y:S03]  /*8ca0*/  STL.64 [R1+0x30], R18 ;  /* 0x0000301201007387 */ /* 0x000fe60000100a00 */
[----:B------:R-:W-:Y:S01]  /*8cb0*/  IMAD.IADD R3, R3, 0x1, R0 ;  /* 0x0000000103037824 */ /* 0x000fe200078e0200 */
[----:B------:R2:W-:Y:S01]  /*8cc0*/  STL [R1+0x3c], R14 ;  /* 0x00003c0e01007387 */ /* 0x0005e20000100800 */
[----:B------:R-:W-:-:S05]  /*8cd0*/  IMAD R140, R143, -0x30, R138 ;  /* 0xffffffd08f8c7824 */ /* 0x000fca00078e028a */
[----:B-1----:R-:W-:Y:S01]  /*8ce0*/  IMNMX R4, R140, 0x30, PT ;  /* 0x000000308c047817 */ /* 0x002fe20003800200 */
[----:B--2---:R-:W-:-:S04]  /*8cf0*/  IMAD.WIDE.U32 R14, R65, c[0x0][0x1e8], RZ ;  /* 0x00007a00410e7a25 */ /* 0x004fc800078e00ff */
[----:B------:R-:W-:Y:S02]  /*8d00*/  IMAD R13, R65, c[0x0][0x1ec], R15 ;  /* 0x00007b00410d7a24 */ /* 0x000fe400078e020f */
[----:B------:R-:W-:-:S05]  /*8d10*/  IMAD.IADD R4, R4, 0x1, -R247 ;  /* 0x0000000104047824 */ /* 0x000fca00078e0af7 */
[----:B------:R-:W-:Y:S02]  /*8d20*/  ISETP.GE.AND P1, PT, R4, 0x1, PT ;  /* 0x000000010400780c */ /* 0x000fe40003f26270 */
[----:B------:R-:W-:Y:S02]  /*8d30*/  ISETP.GE.AND P6, PT, R230, c[0x0][0x1d4], PT ;  /* 0x00007500e6007a0c */ /* 0x000fe40003fc6270 */
[----:B------:R-:W-:Y:S02]  /*8d40*/  ISETP.GE.AND P5, PT, R228, c[0x0][0x1d4], PT ;  /* 0x00007500e4007a0c */ /* 0x000fe40003fa6270 */
[----:B------:R-:W-:Y:S01]  /*8d50*/  P2R R141, PR, RZ, 0x40 ;  /* 0x00000040ff8d7803 */ /* 0x000fe20000000000 */
[----:B------:R-:W-:Y:S01]  /*8d60*/  STL.64 [R1+0x28], R14 ;  /* 0x0000280e01007387 */ /* 0x000fe20000100a00 */
[----:B------:R-:W-:-:S03]  /*8d70*/  ISETP.GE.AND P4, PT, R238, c[0x0][0x1d4], PT ;  /* 0x00007500ee007a0c */ /* 0x000fc60003f86270 */
[----:B------:R-:W-:Y:S01]  /*8d80*/  STL [R1+0x38], R13 ;  /* 0x0000380d01007387 */ /* 0x000fe20000100800 */
[----:B----4-:R-:W-:Y:S01]  /*8d90*/  SHF.R.S32.HI R67, RZ, 0x1f, R218 ;  /* 0x0000001fff437819 */ /* 0x010fe200000114da */
[----:B------:R-:W-:-:S04]  /*8da0*/  IMAD.WIDE.U32 R2, R218, c[0x0][0x1f0], R2 ;  /* 0x00007c00da027a25 */ /* 0x000fc800078e0002 */
[----:B------:R-:W-:Y:S01]  /*8db0*/  IMAD R0, R67, c[0x0][0x1f0], RZ ;  /* 0x00007c0043007a24 */ /* 0x000fe200078e02ff */
[----:B------:R-:W-:-:S03]  /*8dc0*/  IADD3 R2, P0, R2, R14, RZ ;  /* 0x0000000e02027210 */ /* 0x000fc60007f1e0ff */
[----:B------:R-:W-:-:S05]  /*8dd0*/  IMAD R0, R218, c[0x0][0x1f4], R0 ;  /* 0x00007d00da007a24 */ /* 0x000fca00078e0200 */
[----:B------:R-:W-:Y:S02]  /*8de0*/  IADD3.X R3, R13, R3, R0, P0, !PT ;  /* 0x000000030d037210 */ /* 0x000fe400007fe400 */
[----:B------:R-:W-:-:S04]  /*8df0*/  LEA R0, P0, R2, c[0x0][0x1c8], 0x1 ;  /* 0x0000720002007a11 */ /* 0x000fc800078008ff */
[----:B------:R-:W-:Y:S02]  /*8e00*/  LEA.HI.X R5, R2, c[0x0][0x1cc], R3, 0x1, P0 ;  /* 0x0000730002057a11 */ /* 0x000fe400000f0c03 */
[----:B------:R-:W3:Y:S04]  /*8e10*/  SHFL.IDX PT, R2, R0, RZ, 0x1c1f ;  /* 0x001c1fff00027589 */ /* 0x000ee800000e0000 */
[----:B------:R-:W1:Y:S04]  /*8e20*/  SHFL.IDX PT, R0, R0, 0x1, 0x1c1f ;  /* 0x003c1f0000007f89 */ /* 0x000e6800000e0000 */
[----:B------:R-:W2:Y:S04]  /*8e30*/  SHFL.IDX PT, R3, R5, RZ, 0x1c1f ;  /* 0x001c1fff05037589 */ /* 0x000ea800000e0000 */
[----:B------:R-:W4:Y:S01]  /*8e40*/  SHFL.IDX PT, R5, R5, 0x1, 0x1c1f ;  /* 0x003c1f0005057f89 */ /* 0x000f2200000e0000 */
[----:B------:R-:W-:Y:S01]  /*8e50*/  ISETP.GE.AND P0, PT, R4, 0x21, PT ;  /* 0x000000210400780c */ /* 0x000fe20003f06270 */
[----:B------:R-:W-:Y:S01]  /*8e60*/  @P1 IMAD.SHL.U32 R4, R248, 0x2, RZ ;  /* 0x00000002f8041824 */ /* 0x000fe200078e00ff */
[----:B---3--:R-:W-:-:S11]  /*8e70*/  @P1 LEA R8, P2, R228, R2, 0x1 ;  /* 0x00000002e4081211 */ /* 0x008fd600078408ff */
[----:B-1----:R-:W-:Y:S02]  /*8e80*/  @P0 LEA R10, P6, R228, R0, 0x1 ;  /* 0x00000000e40a0211 */ /* 0x002fe400078c08ff */
[----:B------:R-:W-:Y:S02]  /*8e90*/  @P1 LEA R14, P3, R238, R2, 0x1 ;  /* 0x00000002ee0e1211 */ /* 0x000fe400078608ff */
[C-C-:B--2---:R-:W-:Y:S02]  /*8ea0*/  @P1 LEA.HI.X R9, R228.reuse, R3, R229.reuse, 0x1, P2 ;  /* 0x00000003e4091211 */ /* 0x144fe400010f0ce5 */
[----:B----4-:R-:W-:-:S03]  /*8eb0*/  @P0 LEA.HI.X R11, R228, R5, R229, 0x1, P6 ;  /* 0x00000005e40b0211 */ /* 0x010fc600030f0ce5 */
[----:B------:R1:W-:Y:S01]  /*8ec0*/  @P1 LDGSTS.E.BYPASS.LTC128B.128 [R4+0x3c80], [R8.64], !P5 ;  /* 0x03c8000008041fae */ /* 0x0003e2000e901d48 */
[----:B------:R-:W-:Y:S02]  /*8ed0*/  ISETP.NE.AND P6, PT, R141, RZ, PT ;  /* 0x000000ff8d00720c */ /* 0x000fe40003fc5270 */
[----:B------:R-:W-:Y:S02]  /*8ee0*/  @P1 LEA R12, P2, R230, R2, 0x1 ;  /* 0x00000002e60c1211 */ /* 0x000fe400078408ff */
[-C--:B------:R-:W-:Y:S02]  /*8ef0*/  @P1 LEA.HI.X R15, R238, R3.reuse, R250, 0x1, P3 ;  /* 0x00000003ee0f1211 */ /* 0x080fe400018f0cfa */
[C-C-:B------:R-:W-:Y:S02]  /*8f00*/  @P1 LEA.HI.X R13, R230.reuse, R3, R249.reuse, 0x1, P2 ;  /* 0x00000003e60d1211 */ /* 0x140fe400010f0cf9 */
[CC--:B------:R-:W-:Y:S01]  /*8f10*/  @P0 LEA R2, P2, R230.reuse, R0.reuse, 0x1 ;  /* 0x00000000e6020211 */ /* 0x0c0fe200078408ff */
[----:B------:R2:W-:Y:S03]  /*8f20*/  @P1 LDGSTS.E.BYPASS.LTC128B.128 [R4+0x4880], [R14.64], !P4 ;  /* 0x048800000e041fae */ /* 0x0005e6000e101d48 */
[----:B------:R-:W-:Y:S01]  /*8f30*/  @P0 LEA.HI.X R3, R230, R5, R249, 0x1, P2 ;  /* 0x00000005e6030211 */ /* 0x000fe200010f0cf9 */
[----:B------:R2:W-:Y:S01]  /*8f40*/  @P1 LDGSTS.E.BYPASS.LTC128B.128 [R4+0x5480], [R12.64], !P6 ;  /* 0x054800000c041fae */ /* 0x0005e2000f101d48 */
[----:B-1----:R-:W-:Y:S01]  /*8f50*/  @P0 LEA R8, P3, R238, R0, 0x1 ;  /* 0x00000000ee080211 */ /* 0x002fe200078608ff */
[----:B------:R-:W-:-:S03]  /*8f60*/  @P0 IMAD.SHL.U32 R0, R248, 0x2, RZ ;  /* 0x00000002f8000824 */ /* 0x000fc600078e00ff */
[----:B------:R-:W-:Y:S02]  /*8f70*/  @P0 LEA.HI.X R9, R238, R5, R250, 0x1, P3 ;  /* 0x00000005ee090211 */ /* 0x000fe400018f0cfa */
[----:B------:R2:W-:Y:S04]  /*8f80*/  @P0 LDGSTS.E.BYPASS.LTC128B.128 [R0+0x4480], [R10.64], !P5 ;  /* 0x044800000a000fae */ /* 0x0005e8000e901d48 */
[----:B------:R2:W-:Y:S04]  /*8f90*/  @P0 LDGSTS.E.BYPASS.LTC128B.128 [R0+0x5080], [R8.64], !P4 ;  /* 0x0508000008000fae */ /* 0x0005e8000e101d48 */
[----:B------:R2:W-:Y:S01]  /*8fa0*/  @P0 LDGSTS.E.BYPASS.LTC128B.128 [R0+0x5c80], [R2.64], !P6 ;  /* 0x05c8000002000fae */ /* 0x0005e2000f101d48 */
[----:B------:R-:W-:-:S03]  /*8fb0*/  ISETP.LT.AND P0, PT, RZ, c[0x0][0x27c], PT ;  /* 0x00009f00ff007a0c */ /* 0x000fc60003f01270 */
[----:B------:R-:W0:Y:S01]  /*8fc0*/  LDGDEPBAR ;  /* 0x00000000000079af */ /* 0x000e220000000000 */
[----:B------:R-:W-:-:S09]  /*8fd0*/  ISETP.GT.AND P3, PT, R16, 0x2f, PT ;  /* 0x0000002f1000780c */ /* 0x000fd20003f64270 */
[----:B------:R-:W-:Y:S05]  /*8fe0*/  @P0 BRA `(.L_x_255) ;  /* 0x0000002000000947 */ /* 0x000fea0003800000 */
[----:B------:R-:W-:-:S04]  /*8ff0*/  DEPBAR.LE SB0, 0x1 ;  /* 0x000080400000791a */ /* 0x000fc80000000000 */
[----:B------:R-:W-:Y:S05]  /*9000*/  BRA `(.L_x_256) ;  /* 0x0000579000007947 */ /* 0x000fea0003800000 */
.L_x_255:
[----:B------:R-:W3:Y:S01]  /*9010*/  LDL R68, [R1+0x54] ;  /* 0x0000540001447983 */ /* 0x000ee20000100800 */
[----:B--2---:R-:W-:Y:S01]  /*9020*/  SHF.R.S32.HI R0, RZ, 0x1f, R131 ;  /* 0x0000001fff007819 */ /* 0x004fe20000011483 */
[----:B------:R-:W-:Y:S01]  /*9030*/  ULDC.U8 UR4, c[0x0][0x298] ;  /* 0x0000a60000047ab9 */ /* 0x000fe20000000000 */
[C---:B------:R-:W-:Y:S01]  /*9040*/  IMAD.WIDE.U32 R2, R131.reuse, c[0x0][0x280], RZ ;  /* 0x0000a00083027a25 */ /* 0x040fe200078e00ff */
[----:B------:R-:W-:Y:S01]  /*9050*/  ISETP.NE.AND P2, PT, RZ, UR4, PT ;  /* 0x00000004ff007c0c */ /* 0x000fe2000bf45270 */
[----:B------:R-:W-:Y:S02]  /*9060*/  BSSY B2, `(.L_x_256) ;  /* 0x0000573000027945 */ /* 0x000fe40003800000 */
[----:B------:R-:W-:Y:S01]  /*9070*/  IMAD R6, R0, c[0x0][0x280], RZ ;  /* 0x0000a00000067a24 */ /* 0x000fe200078e02ff */
[----:B------:R-:W-:Y:S01]  /*9080*/  LEA R8, P1, R2, c[0x0][0x270], 0x1 ;  /* 0x00009c0002087a11 */ /* 0x000fe200078208ff */
[----:B------:R-:W-:Y:S02]  /*9090*/  IMAD R0, R0, c[0x0][0x290], RZ ;  /* 0x0000a40000007a24 */ /* 0x000fe400078e02ff */
[----:B------:R-:W-:-:S02]  /*90a0*/  IMAD R6, R131, c[0x0][0x284], R6 ;  /* 0x0000a10083067a24 */ /* 0x000fc400078e0206 */
[----:B------:R-:W-:-:S03]  /*90b0*/  IMAD.WIDE.U32 R4, R131, c[0x0][0x290], RZ ;  /* 0x0000a40083047a25 */ /* 0x000fc600078e00ff */
[----:B------:R-:W-:Y:S01]  /*90c0*/  IADD3 R3, R6, R3, RZ ;  /* 0x0000000306037210 */ /* 0x000fe20007ffe0ff */
[----:B------:R-:W-:Y:S01]  /*90d0*/  IMAD R0, R131, c[0x0][0x294], R0 ;  /* 0x0000a50083007a24 */ /* 0x000fe200078e0200 */
[----:B------:R-:W-:-:S04]  /*90e0*/  LEA R9, P0, R4, c[0x0][0x288], 0x1 ;  /* 0x0000a20004097a11 */ /* 0x000fc800078008ff */
[----:B------:R-:W-:Y:S02]  /*90f0*/  IADD3 R5, R0, R5, RZ ;  /* 0x0000000500057210 */ /* 0x000fe40007ffe0ff */
[----:B------:R-:W-:Y:S02]  /*9100*/  LEA.HI.X R0, R2, c[0x0][0x274], R3, 0x1, P1 ;  /* 0x00009d0002007a11 */ /* 0x000fe400008f0c03 */
[----:B------:R-:W-:Y:S02]  /*9110*/  LEA.HI.X R2, R4, c[0x0][0x28c], R5, 0x1, P0 ;  /* 0x0000a30004027a11 */ /* 0x000fe400000f0c05 */
[----:B---3--:R-:W-:Y:S01]  /*9120*/  LEA R6, R68, R112, 0x7 ;  /* 0x0000007044067211 */ /* 0x008fe200078e38ff */
[----:B------:R-:W-:Y:S05]  /*9130*/  @!P2 BRA `(.L_x_257) ;  /* 0x00002a700000a947 */ /* 0x000fea0003800000 */
[----:B------:R-:W-:Y:S01]  /*9140*/  ISETP.GE.AND P0, PT, R6, R36, PT ;  /* 0x000000240600720c */ /* 0x000fe20003f06270 */
[----:B------:R-:W1:Y:S01]  /*9150*/  SHFL.IDX PT, R3, R2, RZ, 0x1e1f ;  /* 0x001e1fff02037589 */ /* 0x000e6200000e0000 */
[----:B------:R-:W-:Y:S01]  /*9160*/  BSSY B0, `(.L_x_258) ;  /* 0x000004f000007945 */ /* 0x000fe20003800000 */
[----:B------:R-:W-:Y:S01]  /*9170*/  CS2R R30, SRZ ;  /* 0x00000000001e7805 */ /* 0x000fe2000001ff00 */
[----:B------:R-:W-:Y:S01]  /*9180*/  CS2R R28, SRZ ;  /* 0x00000000001c7805 */ /* 0x000fe2000001ff00 */
[----:B------:R-:W2:Y:S01]  /*9190*/  SHFL.IDX PT, R5, R0, RZ, 0x1e1f ;  /* 0x001e1fff00057589 */ /* 0x000ea200000e0000 */
[----:B------:R-:W-:Y:S01]  /*91a0*/  CS2R R26, SRZ ;  /* 0x00000000001a7805 */ /* 0x000fe2000001ff00 */
[----:B------:R-:W-:Y:S01]  /*91b0*/  CS2R R24, SRZ ;  /* 0x0000000000187805 */ /* 0x000fe2000001ff00 */
[----:B------:R-:W-:Y:S01]  /*91c0*/  CS2R R22, SRZ ;  /* 0x0000000000167805 */ /* 0x000fe2000001ff00 */
[----:B------:R-:W3:Y:S01]  /*91d0*/  SHFL.IDX PT, R4, R8, RZ, 0x1e1f ;  /* 0x001e1fff08047589 */ /* 0x000ee200000e0000 */
[----:B------:R-:W-:Y:S01]  /*91e0*/  CS2R R20, SRZ ;  /* 0x0000000000147805 */ /* 0x000fe2000001ff00 */
[----:B------:R-:W-:Y:S01]  /*91f0*/  CS2R R18, SRZ ;  /* 0x0000000000127805 */ /* 0x000fe2000001ff00 */
[----:B------:R-:W-:Y:S01]  /*9200*/  CS2R R16, SRZ ;  /* 0x0000000000107805 */ /* 0x000fe2000001ff00 */
[----:B------:R4:W1:Y:S01]  /*9210*/  SHFL.IDX PT, R2, R9, RZ, 0x1e1f ;  /* 0x001e1fff09027589 */ /* 0x00086200000e0000 */
[----:B------:R-:W-:Y:S01]  /*9220*/  CS2R R14, SRZ ;  /* 0x00000000000e7805 */ /* 0x000fe2000001ff00 */
[----:B------:R-:W-:Y:S01]  /*9230*/  CS2R R12, SRZ ;  /* 0x00000000000c7805 */ /* 0x000fe2000001ff00 */
[----:B------:R-:W-:Y:S01]  /*9240*/  CS2R R10, SRZ ;  /* 0x00000000000a7805 */ /* 0x000fe2000001ff00 */
[----:B----4-:R-:W-:Y:S01]  /*9250*/  CS2R R8, SRZ ;  /* 0x0000000000087805 */ /* 0x010fe2000001ff00 */
[----:B------:R-:W-:Y:S05]  /*9260*/  @P0 BRA `(.L_x_259) ;  /* 0x000003e000000947 */ /* 0x000fea0003800000 */
[----:B-123--:R-:W2:Y:S04]  /*9270*/  LDL R40, [R1+0x110] ;  /* 0x0001100001287983 */ /* 0x00eea80000100800 */
[----:B------:R-:W3:Y:S04]  /*9280*/  LDL R39, [R1+0x10c] ;  /* 0x00010c0001277983 */ /* 0x000ee80000100800 */
[----:B------:R-:W4:Y:S04]  /*9290*/  LDL R38, [R1+0x114] ;  /* 0x0001140001267983 */ /* 0x000f280000100800 */
[----:B------:R-:W4:Y:S04]  /*92a0*/  LDL R37, [R1+0x108] ;  /* 0x0001080001257983 */ /* 0x000f280000100800 */
[----:B------:R-:W4:Y:S04]  /*92b0*/  LDL R35, [R1+0x118] ;  /* 0x0001180001237983 */ /* 0x000f280000100800 */
[----:B------:R-:W4:Y:S04]  /*92c0*/  LDL R33, [R1+0x104] ;  /* 0x0001040001217983 */ /* 0x000f280000100800 */
[----:B------:R-:W4:Y:S04]  /*92d0*/  LDL R32, [R1+0x11c] ;  /* 0x00011c0001207983 */ /* 0x000f280000100800 */
[----:B------:R-:W4:Y:S01]  /*92e0*/  LDL R34, [R1+0x100] ;  /* 0x0001000001227983 */ /* 0x000f220000100800 */
[----:B------:R-:W-:Y:S01]  /*92f0*/  ISETP.GE.AND P0, PT, R114, c[0x0][0x27c], PT ;  /* 0x00009f0072007a0c */ /* 0x000fe20003f06270 */
[----:B------:R-:W-:Y:S01]  /*9300*/  CS2R R20, SRZ ;  /* 0x0000000000147805 */ /* 0x000fe2000001ff00 */
[----:B------:R-:W-:Y:S01]  /*9310*/  ISETP.GE.AND P1, PT, R167, c[0x0][0x27c], PT ;  /* 0x00009f00a7007a0c */ /* 0x000fe20003f26270 */
[----:B------:R-:W4:Y:S01]  /*9320*/  LDL R6, [R1+0x120] ;  /* 0x0001200001067983 */ /* 0x000f220000100800 */
[----:B------:R-:W-:-:S03]  /*9330*/  CS2R R8, SRZ ;  /* 0x0000000000087805 */ /* 0x000fc6000001ff00 */
[----:B------:R-:W4:Y:S06]  /*9340*/  LDL R0, [R1+0xfc] ;  /* 0x0000fc0001007983 */ /* 0x000f2c0000100800 */
[----:B------:R-:W-:-:S04]  /*9350*/  @!P0 IMAD.WIDE R12, R114, 0x2, R4 ;  /* 0x00000002720c8825 */ /* 0x000fc800078e0204 */
[----:B------:R-:W-:Y:S01]  /*9360*/  @!P0 IMAD.WIDE R10, R114, 0x2, R2 ;  /* 0x00000002720a8825 */ /* 0x000fe200078e0202 */
[----:B------:R1:W5:Y:S04]  /*9370*/  @!P0 LD.E.64 R20, [R12.64] ;  /* 0x000000080c148980 */ /* 0x000368000c101b00 */
[----:B------:R1:W5:Y:S01]  /*9380*/  @!P0 LD.E.64 R8, [R10.64] ;  /* 0x000000080a088980 */ /* 0x000362000c101b00 */
[----:B------:R-:W-:Y:S01]  /*9390*/  ISETP.GE.AND P0, PT, R164, c[0x0][0x27c], PT ;  /* 0x00009f00a4007a0c */ /* 0x000fe20003f06270 */
[----:B------:R-:W-:Y:S01]  /*93a0*/  CS2R R22, SRZ ;  /* 0x0000000000167805 */ /* 0x000fe2000001ff00 */
[----:B------:R-:W-:Y:S01]  /*93b0*/  CS2R R24, SRZ ;  /* 0x0000000000187805 */ /* 0x000fe2000001ff00 */
[----:B-1----:R-:W-:Y:S01]  /*93c0*/  CS2R R10, SRZ ;  /* 0x00000000000a7805 */ /* 0x002fe2000001ff00 */
[----:B------:R-:W-:Y:S01]  /*93d0*/  CS2R R26, SRZ ;  /* 0x00000000001a7805 */ /* 0x000fe2000001ff00 */
[----:B------:R-:W-:Y:S01]  /*93e0*/  CS2R R28, SRZ ;  /* 0x00000000001c7805 */ /* 0x000fe2000001ff00 */
[----:B------:R-:W-:Y:S01]  /*93f0*/  CS2R R30, SRZ ;  /* 0x00000000001e7805 */ /* 0x000fe2000001ff00 */
[----:B--2---:R-:W-:-:S05]  /*9400*/  @!P1 IADD3 R14, P2, R4, R40, RZ ;  /* 0x00000028040e9210 */ /* 0x004fca0007f5e0ff */
[----:B---3--:R-:W-:Y:S01]  /*9410*/  @!P1 IMAD.X R15, R5, 0x1, R39, P2 ;  /* 0x00000001050f9824 */ /* 0x008fe200010e0627 */
[----:B------:R-:W-:-:S04]  /*9420*/  @!P1 IADD3 R12, P2, R2, R40, RZ ;  /* 0x00000028020c9210 */ /* 0x000fc80007f5e0ff */
[----:B------:R1:W5:Y:S01]  /*9430*/  @!P1 LD.E.64 R22, [R14.64] ;  /* 0x000000080e169980 */ /* 0x000362000c101b00 */
[----:B------:R-:W-:-:S05]  /*9440*/  @!P1 IMAD.X R13, R3, 0x1, R39, P2 ;  /* 0x00000001030d9824 */ /* 0x000fca00010e0627 */
[----:B------:R2:W5:Y:S01]  /*9450*/  @!P1 LD.E.64 R10, [R12.64] ;  /* 0x000000080c0a9980 */ /* 0x000562000c101b00 */
[----:B----4-:R-:W-:Y:S02]  /*9460*/  @!P0 IADD3 R16, P1, R4, R38, RZ ;  /* 0x0000002604108210 */ /* 0x010fe40007f3e0ff */
[----:B------:R-:W-:-:S03]  /*9470*/  ISETP.GE.AND P2, PT, R166, c[0x0][0x27c], PT ;  /* 0x00009f00a6007a0c */ /* 0x000fc60003f46270 */
[----:B------:R-:W-:-:S05]  /*9480*/  @!P0 IMAD.X R17, R5, 0x1, R37, P1 ;  /* 0x0000000105118824 */ /* 0x000fca00008e0625 */
[----:B------:R3:W5:Y:S01]  /*9490*/  @!P0 LD.E.64 R24, [R16.64] ;  /* 0x0000000810188980 */ /* 0x000762000c101b00 */
[----:B-1----:R-:W-:-:S05]  /*94a0*/  @!P0 IADD3 R14, P1, R2, R38, RZ ;  /* 0x00000026020e8210 */ /* 0x002fca0007f3e0ff */
[----:B------:R-:W-:Y:S01]  /*94b0*/  @!P0 IMAD.X R15, R3, 0x1, R37, P1 ;  /* 0x00000001030f8824 */ /* 0x000fe200008e0625 */
[----:B--2---:R-:W-:Y:S01]  /*94c0*/  CS2R R12, SRZ ;  /* 0x00000000000c7805 */ /* 0x004fe2000001ff00 */
[----:B------:R-:W-:Y:S02]  /*94d0*/  ISETP.GE.AND P1, PT, R113, c[0x0][0x27c], PT ;  /* 0x00009f0071007a0c */ /* 0x000fe40003f26270 */
[----:B------:R-:W-:-:S03]  /*94e0*/  @!P2 IADD3 R18, P6, R4, R35, RZ ;  /* 0x000000230412a210 */ /* 0x000fc60007fde0ff */
[----:B------:R1:W5:Y:S01]  /*94f0*/  @!P0 LD.E.64 R12, [R14.64] ;  /* 0x000000080e0c8980 */ /* 0x000362000c101b00 */
[----:B---3--:R-:W-:Y:S01]  /*9500*/  @!P2 IADD3 R16, P0, R2, R35, RZ ;  /* 0x000000230210a210 */ /* 0x008fe20007f1e0ff */
[----:B------:R-:W-:-:S04]  /*9510*/  @!P2 IMAD.X R19, R5, 0x1, R33, P6 ;  /* 0x000000010513a824 */ /* 0x000fc800030e0621 */
[----:B------:R-:W-:Y:S01]  /*9520*/  @!P2 IMAD.X R17, R3, 0x1, R33, P0 ;  /* 0x000000010311a824 */ /* 0x000fe200000e0621 */
[----:B------:R2:W5:Y:S01]  /*9530*/  @!P2 LD.E.64 R26, [R18.64] ;  /* 0x00000008121aa980 */ /* 0x000562000c101b00 */
[----:B------:R-:W-:Y:S01]  /*9540*/  ISETP.GE.AND P0, PT, R165, c[0x0][0x27c], PT ;  /* 0x00009f00a5007a0c */ /* 0x000fe20003f06270 */
[----:B-1----:R-:W-:-:S06]  /*9550*/  CS2R R14, SRZ ;  /* 0x00000000000e7805 */ /* 0x002fcc000001ff00 */
[----:B------:R1:W5:Y:S02]  /*9560*/  @!P2 LD.E.64 R14, [R16.64] ;  /* 0x00000008100ea980 */ /* 0x000364000c101b00 */
[----:B-1----:R-:W-:-:S05]  /*9570*/  @!P1 IADD3 R16, P2, R4, R32, RZ ;  /* 0x0000002004109210 */ /* 0x002fca0007f5e0ff */
[----:B------:R-:W-:Y:S01]  /*9580*/  @!P1 IMAD.X R17, R5, 0x1, R34, P2 ;  /* 0x0000000105119824 */ /* 0x000fe200010e0622 */
[----:B------:R-:W-:Y:S01]  /*9590*/  @!P1 IADD3 R32, P2, R2, R32, RZ ;  /* 0x0000002002209210 */ /* 0x000fe20007f5e0ff */
[----:B--2---:R-:W-:-:S03]  /*95a0*/  CS2R R18, SRZ ;  /* 0x0000000000127805 */ /* 0x004fc6000001ff00 */
[----:B------:R1:W5:Y:S01]  /*95b0*/  @!P1 LD.E.64 R28, [R16.64] ;  /* 0x00000008101c9980 */ /* 0x000362000c101b00 */
[----:B------:R-:W-:Y:S01]  /*95c0*/  @!P1 IMAD.X R33, R3, 0x1, R34, P2 ;  /* 0x0000000103219824 */ /* 0x000fe200010e0622 */
[----:B------:R-:W-:-:S05]  /*95d0*/  @!P0 IADD3 R4, P2, R4, R6, RZ ;  /* 0x0000000604048210 */ /* 0x000fca0007f5e0ff */
[----:B------:R-:W-:Y:S01]  /*95e0*/  @!P0 IMAD.X R5, R5, 0x1, R0, P2 ;  /* 0x0000000105058824 */ /* 0x000fe200010e0600 */
[----:B------:R-:W-:-:S04]  /*95f0*/  @!P0 IADD3 R2, P2, R2, R6, RZ ;  /* 0x0000000602028210 */ /* 0x000fc80007f5e0ff */
[----:B------:R2:W5:Y:S01]  /*9600*/  @!P0 LD.E.64 R30, [R4.64] ;  /* 0x00000008041e8980 */ /* 0x000562000c101b00 */
[----:B------:R-:W-:-:S05]  /*9610*/  @!P0 IMAD.X R3, R3, 0x1, R0, P2 ;  /* 0x0000000103038824 */ /* 0x000fca00010e0600 */
[----:B------:R2:W5:Y:S01]  /*9620*/  @!P0 LD.E.64 R18, [R2.64] ;  /* 0x0000000802128980 */ /* 0x000562000c101b00 */
[----:B-1----:R-:W-:-:S06]  /*9630*/  CS2R R16, SRZ ;  /* 0x0000000000107805 */ /* 0x002fcc000001ff00 */
[----:B------:R2:W5:Y:S02]  /*9640*/  @!P1 LD.E.64 R16, [R32.64] ;  /* 0x0000000820109980 */ /* 0x000564000c101b00 */
.L_x_259:
[----:B-123--:R-:W-:Y:S05]  /*9650*/  BSYNC B0 ;  /* 0x0000000000007941 */ /* 0x00efea0003800000 */
.L_x_258:
[----:B-----5:R-:W-:Y:S01]  /*9660*/  IMAD.MOV.U32 R55, RZ, RZ, R21 ;  /* 0x000000ffff377224 */ /* 0x020fe200078e0015 */
[--C-:B------:R-:W-:Y:S01]  /*9670*/  SHF.R.U64 R46, R24, 0x10, R25.reuse ;  /* 0x00000010182e7819 */ /* 0x100fe20000001219 */
[--C-:B------:R-:W-:Y:S01]  /*9680*/  IMAD.MOV.U32 R48, RZ, RZ, R25.reuse ;  /* 0x000000ffff307224 */ /* 0x100fe200078e0019 */
[----:B------:R-:W-:Y:S01]  /*9690*/  SHF.R.U32.HI R43, RZ, 0x10, R25 ;  /* 0x00000010ff2b7819 */ /* 0x000fe20000011619 */
[----:B------:R-:W-:Y:S01]  /*96a0*/  IMAD.MOV.U32 R37, RZ, RZ, R30 ;  /* 0x000000ffff257224 */ /* 0x000fe200078e001e */
[--C-:B------:R-:W-:Y:S01]  /*96b0*/  SHF.R.U64 R33, R30, 0x10, R31.reuse ;  /* 0x000000101e217819 */ /* 0x100fe2000000121f */
[----:B------:R-:W-:Y:S01]  /*96c0*/  IMAD.MOV.U32 R35, RZ, RZ, R31 ;  /* 0x000000ffff237224 */ /* 0x000fe200078e001f */
[----:B------:R-:W-:Y:S01]  /*96d0*/  SHF.R.U64 R25, R10, 0x10, R11 ;  /* 0x000000100a197819 */ /* 0x000fe2000000120b */
[----:B------:R-:W-:Y:S01]  /*96e0*/  IMAD.MOV.U32 R52, RZ, RZ, R23 ;  /* 0x000000ffff347224 */ /* 0x000fe200078e0017 */
[----:B------:R-:W-:Y:S01]  /*96f0*/  SHF.R.U32.HI R30, RZ, 0x10, R31 ;  /* 0x00000010ff1e7819 */ /* 0x000fe2000001161f */
[----:B------:R-:W-:Y:S01]  /*9700*/  IMAD.MOV.U32 R49, RZ, RZ, R24 ;  /* 0x000000ffff317224 */ /* 0x000fe200078e0018 */
[--C-:B------:R-:W-:Y:S01]  /*9710*/  SHF.R.U64 R50, R22, 0x10, R23.reuse ;  /* 0x0000001016327819 */ /* 0x100fe20000001217 */
[----:B------:R-:W-:Y:S01]  /*9720*/  IMAD.MOV.U32 R45, RZ, RZ, R26 ;  /* 0x000000ffff2d7224 */ /* 0x000fe200078e001a */
[----:B------:R-:W-:Y:S01]  /*9730*/  SHF.R.U32.HI R47, RZ, 0x10, R23 ;  /* 0x00000010ff2f7819 */ /* 0x000fe20000011617 */
[----:B------:R-:W-:Y:S01]  /*9740*/  IMAD.MOV.U32 R31, RZ, RZ, R9 ;  /* 0x000000ffff1f7224 */ /* 0x000fe200078e0009 */
[----:B------:R-:W-:Y:S01]  /*9750*/  SHF.R.U64 R42, R26, 0x10, R27 ;  /* 0x000000101a2a7819 */ /* 0x000fe2000000121b */
[----:B------:R-:W-:Y:S01]  /*9760*/  IMAD.MOV.U32 R23, RZ, RZ, R13 ;  /* 0x000000ffff177224 */ /* 0x000fe200078e000d */
[----:B------:R-:W-:Y:S01]  /*9770*/  SHF.R.U32.HI R26, RZ, 0x10, R9 ;  /* 0x00000010ff1a7819 */ /* 0x000fe20000011609 */
[----:B------:R-:W-:Y:S01]  /*9780*/  IMAD.MOV.U32 R5, RZ, RZ, R19 ;  /* 0x000000ffff057224 */ /* 0x000fe200078e0013 */
[----:B------:R-:W-:Y:S01]  /*9790*/  PRMT R25, R25, 0x5410, R55 ;  /* 0x0000541019197816 */ /* 0x000fe20000000037 */
[----:B------:R-:W-:Y:S01]  /*97a0*/  IMAD.MOV.U32 R41, RZ, RZ, R28 ;  /* 0x000000ffff297224 */ /* 0x000fe200078e001c */
[----:B------:R-:W-:Y:S01]  /*97b0*/  PRMT R26, R26, 0x5410, R50 ;  /* 0x000054101a1a7816 */ /* 0x000fe20000000032 */
[----:B------:R-:W-:Y:S01]  /*97c0*/  IMAD.MOV.U32 R40, RZ, RZ, R29 ;  /* 0x000000ffff287224 */ /* 0x000fe200078e001d */
[----:B------:R-:W-:Y:S01]  /*97d0*/  PRMT R31, R31, 0x5410, R49 ;  /* 0x000054101f1f7816 */ /* 0x000fe20000000031 */
[----:B------:R-:W-:Y:S01]  /*97e0*/  IMAD.MOV.U32 R32, RZ, RZ, R8 ;  /* 0x000000ffff207224 */ /* 0x000fe200078e0008 */
[----:B------:R-:W-:Y:S01]  /*97f0*/  PRMT R23, R23, 0x5410, R25 ;  /* 0x0000541017177816 */ /* 0x000fe20000000019 */
[----:B------:R-:W-:Y:S01]  /*9800*/  IMAD.MOV.U32 R56, RZ, RZ, R20 ;  /* 0x000000ffff387224 */ /* 0x000fe200078e0014 */
[----:B------:R-:W-:Y:S01]  /*9810*/  SHF.R.U64 R2, R12, 0x10, R13 ;  /* 0x000000100c027819 */ /* 0x000fe2000000120d */
[----:B------:R-:W-:Y:S01]  /*9820*/  IMAD.MOV.U32 R44, RZ, RZ, R27 ;  /* 0x000000ffff2c7224 */ /* 0x000fe200078e001b */
[--C-:B------:R-:W-:Y:S01]  /*9830*/  SHF.R.U64 R3, R18, 0x10, R19.reuse ;  /* 0x0000001012037819 */ /* 0x100fe20000001213 */
[----:B------:R-:W-:Y:S01]  /*9840*/  IMAD.MOV.U32 R53, RZ, RZ, R22 ;  /* 0x000000ffff357224 */ /* 0x000fe200078e0016 */
[----:B------:R-:W-:Y:S01]  /*9850*/  SHF.R.U32.HI R0, RZ, 0x10, R19 ;  /* 0x00000010ff007819 */ /* 0x000fe20000011613 */
[----:B------:R-:W-:Y:S01]  /*9860*/  IMAD.MOV.U32 R24, RZ, RZ, R12 ;  /* 0x000000ffff187224 */ /* 0x000fe200078e000c */
[----:B------:R-:W-:Y:S01]  /*9870*/  PRMT R19, R26, 0x5410, R31 ;  /* 0x000054101a137816 */ /* 0x000fe2000000001f */
[----:B------:R-:W-:Y:S01]  /*9880*/  IMAD.MOV.U32 R6, RZ, RZ, R18 ;  /* 0x000000ffff067224 */ /* 0x000fe200078e0012 */
[----:B------:R-:W-:Y:S01]  /*9890*/  PRMT R26, R23, 0x7610, R26 ;  /* 0x00007610171a7816 */ /* 0x000fe2000000001a */
[----:B------:R-:W-:-:S04]  /*98a0*/  DEPBAR.LE SB0, 0x1 ;  /* 0x000080400000791a */ /* 0x000fc80000000000 */
[----:B------:R-:W-:Y:S01]  /*98b0*/  PRMT R23, R2, 0x7610, R23 ;  /* 0x0000761002177816 */ /* 0x000fe20000000017 */
[----:B------:R-:W-:Y:S01]  /*98c0*/  IMAD R2, R68, -0x80, R36 ;  /* 0xffffff8044027824 */ /* 0x000fe200078e0224 */
[--C-:B------:R-:W-:Y:S01]  /*98d0*/  SHF.R.U64 R38, R28, 0x10, R29.reuse ;  /* 0x000000101c267819 */ /* 0x100fe2000000121d */
[----:B------:R-:W-:Y:S01]  /*98e0*/  IMAD.MOV.U32 R28, RZ, RZ, R10 ;  /* 0x000000ffff1c7224 */ /* 0x000fe200078e000a */
[----:B------:R-:W-:Y:S01]  /*98f0*/  SHF.R.U32.HI R34, RZ, 0x10, R29 ;  /* 0x00000010ff227819 */ /* 0x000fe2000001161d */
[----:B------:R-:W-:Y:S01]  /*9900*/  IMAD.MOV.U32 R10, RZ, RZ, R17 ;  /* 0x000000ffff0a7224 */ /* 0x000fe200078e0011 */
[----:B------:R-:W-:Y:S01]  /*9910*/  SHF.R.U64 R29, R8, 0x10, R9 ;  /* 0x00000010081d7819 */ /* 0x000fe20000001209 */
[----:B------:R-:W-:Y:S01]  /*9920*/  BSSY B1, `(.L_x_260) ;  /* 0x000012a000017945 */ /* 0x000fe20003800000 */
[--C-:B------:R-:W-:Y:S02]  /*9930*/  SHF.R.U64 R8, R16, 0x10, R17.reuse ;  /* 0x0000001010087819 */ /* 0x100fe40000001211 */
[----:B------:R-:W-:-:S02]  /*9940*/  SHF.R.U32.HI R4, RZ, 0x10, R17 ;  /* 0x00000010ff047819 */ /* 0x000fc40000011611 */
[----:B------:R-:W-:Y:S02]  /*9950*/  IMNMX R17, R2, 0x80, PT ;  /* 0x0000008002117817 */ /* 0x000fe40003800200 */
[----:B------:R-:W-:Y:S01]  /*9960*/  SHF.R.U64 R54, R20, 0x10, R21 ;  /* 0x0000001014367819 */ /* 0x000fe20000001215 */
[----:B------:R-:W-:Y:S01]  /*9970*/  IMAD.MOV.U32 R20, RZ, RZ, R15 ;  /* 0x000000ffff147224 */ /* 0x000fe200078e000f */
[----:B------:R-:W-:Y:S02]  /*9980*/  ISETP.GE.AND P0, PT, R112, R17, PT ;  /* 0x000000117000720c */ /* 0x000fe40003f06270 */
[----:B------:R-:W-:Y:S01]  /*9990*/  SHF.R.U32.HI R39, RZ, 0x10, R27 ;  /* 0x00000010ff277819 */ /* 0x000fe2000001161b */
[----:B------:R-:W-:Y:S01]  /*99a0*/  IMAD.MOV.U32 R27, RZ, RZ, R11 ;  /* 0x000000ffff1b7224 */ /* 0x000fe200078e000b */
[----:B------:R-:W-:Y:S01]  /*99b0*/  SHF.R.U32.HI R51, RZ, 0x10, R21 ;  /* 0x00000010ff337819 */ /* 0x000fe20000011615 */
[----:B------:R-:W-:Y:S01]  /*99c0*/  IMAD.MOV.U32 R21, RZ, RZ, R14 ;  /* 0x000000ffff157224 */ /* 0x000fe200078e000e */
[----:B------:R-:W-:Y:S01]  /*99d0*/  SHF.R.U32.HI R22, RZ, 0x10, R11 ;  /* 0x00000010ff167819 */ /* 0x000fe2000001160b */
[----:B------:R-:W-:Y:S01]  /*99e0*/  IMAD.MOV.U32 R11, RZ, RZ, R16 ;  /* 0x000000ffff0b7224 */ /* 0x000fe200078e0010 */
[----:B------:R-:W-:-:S02]  /*99f0*/  PRMT R29, R29, 0x5410, R52 ;  /* 0x000054101d1d7816 */ /* 0x000fc40000000034 */
[----:B------:R-:W-:Y:S02]  /*9a00*/  PRMT R32, R32, 0x5410, R43 ;  /* 0x0000541020207816 */ /* 0x000fe4000000002b */
[----:B------:R-:W-:Y:S02]  /*9a10*/  PRMT R37, R37, 0x5410, R44 ;  /* 0x0000541025257816 */ /* 0x000fe4000000002c */
[----:B------:R-:W-:Y:S02]  /*9a20*/  PRMT R20, R20, 0x5410, R54 ;  /* 0x0000541014147816 */ /* 0x000fe40000000036 */
[----:B------:R-:W-:Y:S02]  /*9a30*/  PRMT R28, R28, 0x5410, R47 ;  /* 0x000054101c1c7816 */ /* 0x000fe4000000002f */
[----:B------:R-:W-:Y:S02]  /*9a40*/  PRMT R33, R33, 0x5410, R48 ;  /* 0x0000541021217816 */ /* 0x000fe40000000030 */
[----:B------:R-:W-:-:S02]  /*9a50*/  PRMT R30, R30, 0x5410, R46 ;  /* 0x000054101e1e7816 */ /* 0x000fc4000000002e */
[----:B------:R-:W-:Y:S02]  /*9a60*/  PRMT R35, R35, 0x5410, R45 ;  /* 0x0000541023237816 */ /* 0x000fe4000000002d */
[----:B------:R-:W-:Y:S02]  /*9a70*/  PRMT R34, R34, 0x5410, R42 ;  /* 0x0000541022227816 */ /* 0x000fe4000000002a */
[----:B------:R-:W-:Y:S02]  /*9a80*/  SHF.R.U32.HI R13, RZ, 0x10, R13 ;  /* 0x00000010ff0d7819 */ /* 0x000fe4000001160d */
[--C-:B------:R-:W-:Y:S02]  /*9a90*/  SHF.R.U64 R12, R14, 0x10, R15.reuse ;  /* 0x000000100e0c7819 */ /* 0x100fe4000000120f */
[----:B------:R-:W-:Y:S02]  /*9aa0*/  SHF.R.U32.HI R9, RZ, 0x10, R15 ;  /* 0x00000010ff097819 */ /* 0x000fe4000001160f */
        /* <DEDUP_REMOVED lines=20> */
[----:B------:R-:W-:Y:S01]  /*9bf0*/  PRMT R35, R3, 0x7610, R35 ;  /* 0x0000761003237816 */ /* 0x000fe20000000023 */
[----:B------:R-:W-:Y:S06]  /*9c00*/  BAR.SYNC.DEFER_BLOCKING 0x0 ;  /* 0x0000000000007b1d */ /* 0x000fec0000010000 */
[----:B------:R-:W-:Y:S05]  /*9c10*/  @P0 BRA `(.L_x_261) ;  /* 0x00000fa000000947 */ /* 0x000fea0003800000 */
[----:B------:R-:W-:Y:S01]  /*9c20*/  ISETP.GE.AND P0, PT, R114, c[0x0][0x27c], PT ;  /* 0x00009f0072007a0c */ /* 0x000fe20003f06270 */
[----:B------:R-:W-:-:S12]  /*9c30*/  BSSY B0, `(.L_x_262) ;  /* 0x0000028000007945 */ /* 0x000fd80003800000 */
[----:B------:R-:W-:Y:S05]  /*9c40*/  @P0 BRA `(.L_x_263) ;  /* 0x0000026000000947 */ /* 0x000fea0003800000 */
[----:B------:R-:W1:Y:S01]  /*9c50*/  LDS.128 R8, [R242+0x4800] ;  /* 0x00480000f2087984 */ /* 0x000e620000000c00 */
[--C-:B------:R-:W-:Y:S02]  /*9c60*/  HADD2.F32 R12, -RZ, R18.reuse.H0_H0 ;  /* 0x20000012ff0c7230 */ /* 0x100fe40000004100 */
[----:B------:R-:W-:Y:S02]  /*9c70*/  HADD2.F32 R0, -RZ, R18.H1_H1 ;  /* 0x30000012ff007230 */ /* 0x000fe40000004100 */
[----:B------:R-:W-:Y:S02]  /*9c80*/  HADD2.F32 R3, -RZ, R21.H1_H1 ;  /* 0x30000015ff037230 */ /* 0x000fe40000004100 */
[----:B------:R-:W-:Y:S02]  /*9c90*/  HADD2.F32 R2, -RZ, R20.H1_H1 ;  /* 0x30000014ff027230 */ /* 0x000fe40000004100 */
[--C-:B-1----:R-:W-:Y:S02]  /*9ca0*/  HADD2.F32 R13, -RZ, R8.reuse.H0_H0 ;  /* 0x20000008ff0d7230 */ /* 0x102fe40000004100 */
[----:B------:R-:W-:-:S02]  /*9cb0*/  HADD2.F32 R6, -RZ, R8.H1_H1 ;  /* 0x30000008ff067230 */ /* 0x000fc40000004100 */
[--C-:B------:R-:W-:Y:S01]  /*9cc0*/  HADD2.F32 R5, -RZ, R9.reuse.H1_H1 ;  /* 0x30000009ff057230 */ /* 0x100fe20000004100 */
[-C--:B------:R-:W-:Y:S01]  /*9cd0*/  FMUL.FTZ R14, R13, R12.reuse ;  /* 0x0000000c0d0e7220 */ /* 0x080fe20000410000 */
[----:B------:R-:W-:Y:S01]  /*9ce0*/  HADD2.F32 R4, -RZ, R9.H0_H0 ;  /* 0x20000009ff047230 */ /* 0x000fe20000004100 */
[----:B------:R-:W-:Y:S01]  /*9cf0*/  FMUL.FTZ R15, R6, R12 ;  /* 0x0000000c060f7220 */ /* 0x000fe20000410000 */
[--C-:B------:R-:W-:Y:S01]  /*9d00*/  HADD2.F32 R9, -RZ, R10.reuse.H0_H0 ;  /* 0x2000000aff097230 */ /* 0x100fe20000004100 */
[-C--:B------:R-:W-:Y:S01]  /*9d10*/  FMUL.FTZ R12, R5, R0.reuse ;  /* 0x00000000050c7220 */ /* 0x080fe20000410000 */
[--C-:B------:R-:W-:Y:S01]  /*9d20*/  HADD2.F32 R8, -RZ, R11.reuse.H0_H0 ;  /* 0x2000000bff087230 */ /* 0x100fe20000004100 */
[----:B------:R-:W-:Y:S01]  /*9d30*/  FMUL.FTZ R0, R4, R0 ;  /* 0x0000000004007220 */ /* 0x000fe20000410000 */
[----:B------:R-:W-:Y:S01]  /*9d40*/  HADD2.F32 R10, -RZ, R10.H1_H1 ;  /* 0x3000000aff0a7230 */ /* 0x000fe20000004100 */
[-C--:B------:R-:W-:Y:S01]  /*9d50*/  FFMA.FTZ R16, R13, R3.reuse, -R15 ;  /* 0x000000030d107223 */ /* 0x080fe2000001080f */
[----:B------:R-:W-:Y:S01]  /*9d60*/  HADD2.F32 R11, -RZ, R11.H1_H1 ;  /* 0x3000000bff0b7230 */ /* 0x000fe20000004100 */
[----:B------:R-:W-:Y:S01]  /*9d70*/  FFMA.FTZ R15, R6, R3, R14 ;  /* 0x00000003060f7223 */ /* 0x000fe2000001000e */
[----:B------:R-:W-:Y:S01]  /*9d80*/  HADD2.F32 R3, -RZ, R25.H1_H1 ;  /* 0x30000019ff037230 */ /* 0x000fe20000004100 */
[-C--:B------:R-:W-:Y:S01]  /*9d90*/  FFMA.FTZ R14, R4, R2.reuse, -R12 ;  /* 0x00000002040e7223 */ /* 0x080fe2000001080c */
[--C-:B------:R-:W-:Y:S01]  /*9da0*/  HADD2.F32 R4, -RZ, R19.reuse.H1_H1 ;  /* 0x30000013ff047230 */ /* 0x100fe20000004100 */
[----:B------:R-:W-:Y:S01]  /*9db0*/  FFMA.FTZ R13, R5, R2, R0 ;  /* 0x00000002050d7223 */ /* 0x000fe20000010000 */
[----:B------:R-:W-:-:S02]  /*9dc0*/  HADD2.F32 R0, -RZ, R19.H0_H0 ;  /* 0x20000013ff007230 */ /* 0x000fc40000004100 */
[----:B------:R-:W-:Y:S01]  /*9dd0*/  HADD2.F32 R2, -RZ, R24.H1_H1 ;  /* 0x30000018ff027230 */ /* 0x000fe20000004100 */
[----:B------:R-:W-:Y:S02]  /*9de0*/  FMUL.FTZ R12, R10, R4 ;  /* 0x000000040a0c7220 */ /* 0x000fe40000410000 */
[----:B------:R-:W-:Y:S02]  /*9df0*/  FMUL.FTZ R6, R11, R0 ;  /* 0x000000000b067220 */ /* 0x000fe40000410000 */
[C---:B------:R-:W-:Y:S02]  /*9e00*/  FMUL.FTZ R4, R9.reuse, R4 ;  /* 0x0000000409047220 */ /* 0x040fe40000410000 */
[C---:B------:R-:W-:Y:S02]  /*9e10*/  FMUL.FTZ R5, R8.reuse, R0 ;  /* 0x0000000008057220 */ /* 0x040fe40000410000 */
[-C--:B------:R-:W-:Y:S01]  /*9e20*/  FFMA.FTZ R12, R9, R3.reuse, -R12 ;  /* 0x00000003090c7223 */ /* 0x080fe2000001080c */
[----:B------:R-:W-:Y:S01]  /*9e30*/  F2FP.PACK_AB R9, R13, R14 ;  /* 0x0000000e0d09723e */ /* 0x000fe200000000ff */
[----:B------:R-:W-:Y:S01]  /*9e40*/  FFMA.FTZ R0, R8, R2, -R6 ;  /* 0x0000000208007223 */ /* 0x000fe20000010806 */
[----:B------:R-:W-:Y:S01]  /*9e50*/  F2FP.PACK_AB R8, R15, R16 ;  /* 0x000000100f08723e */ /* 0x000fe200000000ff */
[----:B------:R-:W-:-:S02]  /*9e60*/  FFMA.FTZ R3, R10, R3, R4 ;  /* 0x000000030a037223 */ /* 0x000fc40000010004 */
[----:B------:R-:W-:-:S03]  /*9e70*/  FFMA.FTZ R2, R11, R2, R5 ;  /* 0x000000020b027223 */ /* 0x000fc60000010005 */
[----:B------:R-:W-:Y:S02]  /*9e80*/  F2FP.PACK_AB R10, R3, R12 ;  /* 0x0000000c030a723e */ /* 0x000fe400000000ff */
[----:B------:R-:W-:-:S05]  /*9e90*/  F2FP.PACK_AB R11, R2, R0 ;  /* 0x00000000020b723e */ /* 0x000fca00000000ff */
[----:B------:R1:W-:Y:S02]  /*9ea0*/  STS.128 [R242+0x4800], R8 ;  /* 0x00480008f2007388 */ /* 0x0003e40000000c00 */
.L_x_263:
[----:B------:R-:W-:Y:S05]  /*9eb0*/  BSYNC B0 ;  /* 0x0000000000007941 */ /* 0x000fea0003800000 */
.L_x_262:
[----:B------:R-:W-:Y:S01]  /*9ec0*/  ISETP.GE.AND P0, PT, R167, c[0x0][0x27c], PT ;  /* 0x00009f00a7007a0c */ /* 0x000fe20003f06270 */
[----:B------:R-:W-:-:S12]  /*9ed0*/  BSSY B0, `(.L_x_264) ;  /* 0x0000028000007945 */ /* 0x000fd80003800000 */
[----:B------:R-:W-:Y:S05]  /*9ee0*/  @P0 BRA `(.L_x_265) ;  /* 0x0000026000000947 */ /* 0x000fea0003800000 */
[----:B-1----:R-:W1:Y:S01]  /*9ef0*/  LDS.128 R8, [R243+0x4800] ;  /* 0x00480000f3087984 */ /* 0x002e620000000c00 */
[----:B------:R-:W-:Y:S02]  /*9f00*/  HADD2.F32 R12, -RZ, R22.H1_H1 ;  /* 0x30000016ff0c7230 */ /* 0x000fe40000004100 */
        /* <DEDUP_REMOVED lines=19> */
[----:B------:R-:W-:Y:S01]  /*a040*/  HADD2.F32 R4, -RZ, R27.H0_H0 ;  /* 0x2000001bff047230 */ /* 0x000fe20000004100 */
        /* <DEDUP_REMOVED lines=16> */
.L_x_265:
[----:B------:R-:W-:Y:S05]  /*a150*/  BSYNC B0 ;  /* 0x0000000000007941 */ /* 0x000fea0003800000 */
.L_x_264:
[----:B------:R-:W-:Y:S01]  /*a160*/  ISETP.GE.AND P0, PT, R164, c[0x0][0x27c], PT ;  /* 0x00009f00a4007a0c */ /* 0x000fe20003f06270 */
[----:B------:R-:W-:-:S12]  /*a170*/  BSSY B0, `(.L_x_266) ;  /* 0x0000028000007945 */ /* 0x000fd80003800000 */
[----:B------:R-:W-:Y:S05]  /*a180*/  @P0 BRA `(.L_x_267) ;  /* 0x0000026000000947 */ /* 0x000fea0003800000 */
[----:B-1----:R-:W1:Y:S01]  /*a190*/  LDS.128 R8, [R242+0x6800] ;  /* 0x00680000f2087984 */ /* 0x002e620000000c00 */
[----:B------:R-:W-:Y:S02]  /*a1a0*/  HADD2.F32 R12, -RZ, R24.H0_H0 ;  /* 0x20000018ff0c7230 */ /* 0x000fe40000004100 */
[----:B------:R-:W-:Y:S02]  /*a1b0*/  HADD2.F32 R0, -RZ, R23.H0_H0 ;  /* 0x20000017ff007230 */ /* 0x000fe40000004100 */
        /* <DEDUP_REMOVED lines=35> */
.L_x_267:
[----:B------:R-:W-:Y:S05]  /*a3f0*/  BSYNC B0 ;  /* 0x0000000000007941 */ /* 0x000fea0003800000 */
.L_x_266:
        /* <DEDUP_REMOVED lines=27> */
[----:B------:R-:W-:Y:S01]  /*a5b0*/  HADD2.F32 R2, -RZ, R39.H0_H0 ;  /* 0x20000027ff027230 */ /* 0x000fe20000004100 */
        /* <DEDUP_REMOVED lines=13> */
.L_x_269:
[----:B------:R-:W-:Y:S05]  /*a690*/  BSYNC B0 ;  /* 0x0000000000007941 */ /* 0x000fea0003800000 */
.L_x_268:
[----:B------:R-:W-:Y:S01]  /*a6a0*/  ISETP.GE.AND P0, PT, R113, c[0x0][0x27c], PT ;  /* 0x00009f0071007a0c */ /* 0x000fe20003f06270 */
[----:B------:R-:W-:-:S12]  /*a6b0*/  BSSY B0, `(.L_x_270) ;  /* 0x0000028000007945 */ /* 0x000fd80003800000 */
[----:B------:R-:W-:Y:S05]  /*a6c0*/  @P0 BRA `(.L_x_271) ;  /* 0x0000026000000947 */ /* 0x000fea0003800000 */
[----:B-1----:R-:W1:Y:S01]  /*a6d0*/  LDS.128 R8, [R242+0x8800] ;  /* 0x00880000f2087984 */ /* 0x002e620000000c00 */
[----:B------:R-:W-:Y:S02]  /*a6e0*/  HADD2.F32 R12, -RZ, R30.H0_H0 ;  /* 0x2000001eff0c7230 */ /* 0x000fe40000004100 */
[----:B------:R-:W-:Y:S02]  /*a6f0*/  HADD2.F32 R0, -RZ, R31.H0_H0 ;  /* 0x2000001fff007230 */ /* 0x000fe40000004100 */
[--C-:B------:R-:W-:Y:S02]  /*a700*/  HADD2.F32 R3, -RZ, R38.reuse.H1_H1 ;  /* 0x30000026ff037230 */ /* 0x100fe40000004100 */
[----:B------:R-:W-:Y:S02]  /*a710*/  HADD2.F32 R2, -RZ, R38.H0_H0 ;  /* 0x20000026ff027230 */ /* 0x000fe40000004100 */
        /* <DEDUP_REMOVED lines=14> */
[----:B------:R-:W-:Y:S01]  /*a800*/  HADD2.F32 R3, -RZ, R40.H0_H0 ;  /* 0x20000028ff037230 */ /* 0x000fe20000004100 */
        /* <DEDUP_REMOVED lines=18> */
.L_x_271:
[----:B------:R-:W-:Y:S05]  /*a930*/  BSYNC B0 ;  /* 0x0000000000007941 */ /* 0x000fea0003800000 */
.L_x_270:
[----:B------:R-:W-:-:S13]  /*a940*/  ISETP.GE.AND P0, PT, R165, c[0x0][0x27c], PT ;  /* 0x00009f00a5007a0c */ /* 0x000fda0003f06270 */
[----:B------:R-:W-:Y:S05]  /*a950*/  @P0 BRA `(.L_x_261) ;  /* 0x0000026000000947 */ /* 0x000fea0003800000 */
[----:B-1----:R-:W1:Y:S01]  /*a960*/  LDS.128 R8, [R243+0x8800] ;  /* 0x00880000f3087984 */ /* 0x002e620000000c00 */
[----:B------:R-:W-:Y:S02]  /*a970*/  HADD2.F32 R12, -RZ, R34.H0_H0 ;  /* 0x20000022ff0c7230 */ /* 0x000fe40000004100 */
[----:B------:R-:W-:Y:S02]  /*a980*/  HADD2.F32 R0, -RZ, R35.H0_H0 ;  /* 0x20000023ff007230 */ /* 0x000fe40000004100 */
[----:B------:R-:W-:Y:S02]  /*a990*/  HADD2.F32 R3, -RZ, R40.H1_H1 ;  /* 0x30000028ff037230 */ /* 0x000fe40000004100 */
        /* <DEDUP_REMOVED lines=34> */
.L_x_261:
[----:B------:R-:W-:Y:S05]  /*abc0*/  BSYNC B1 ;  /* 0x0000000000017941 */ /* 0x000fea0003800000 */
.L_x_260:
[----:B------:R-:W-:-:S04]  /*abd0*/  IADD3 R0, R112, 0x40, RZ ;  /* 0x0000004070007810 */ /* 0x000fc80007ffe0ff */
[----:B------:R-:W-:-:S13]  /*abe0*/  ISETP.GE.AND P0, PT, R0, R17, PT ;  /* 0x000000110000720c */ /* 0x000fda0003f06270 */
[----:B------:R-:W-:Y:S05]  /*abf0*/  @P0 BRA `(.L_x_272) ;  /* 0x00003b9000000947 */ /* 0x000fea0003800000 */
[----:B------:R-:W-:Y:S01]  /*ac00*/  ISETP.GE.AND P0, PT, R114, c[0x0][0x27c], PT ;  /* 0x00009f0072007a0c */ /* 0x000fe20003f06270 */
[----:B------:R-:W-:-:S12]  /*ac10*/  BSSY B0, `(.L_x_273) ;  /* 0x0000028000007945 */ /* 0x000fd80003800000 */
[----:B------:R-:W-:Y:S05]  /*ac20*/  @P0 BRA `(.L_x_274) ;  /* 0x0000026000000947 */ /* 0x000fea0003800000 */
[----:B-1----:R-:W1:Y:S01]  /*ac30*/  LDS.128 R8, [R242+0x5800] ;  /* 0x00580000f2087984 */ /* 0x002e620000000c00 */
[--C-:B------:R-:W-:Y:S02]  /*ac40*/  HADD2.F32 R12, -RZ, R18.reuse.H0_H0 ;  /* 0x20000012ff0c7230 */ /* 0x100fe40000004100 */
[----:B------:R-:W-:Y:S02]  /*ac50*/  HADD2.F32 R0, -RZ, R18.H1_H1 ;  /* 0x30000012ff007230 */ /* 0x000fe40000004100 */
[----:B------:R-:W-:Y:S02]  /*ac60*/  HADD2.F32 R3, -RZ, R21.H1_H1 ;  /* 0x30000015ff037230 */ /* 0x000fe40000004100 */
[----:B------:R-:W-:Y:S02]  /*ac70*/  HADD2.F32 R2, -RZ, R20.H1_H1 ;  /* 0x30000014ff027230 */ /* 0x000fe40000004100 */
[--C-:B-1----:R-:W-:Y:S02]  /*ac80*/  HADD2.F32 R13, -RZ, R8.reuse.H0_H0 ;  /* 0x20000008ff0d7230 */ /* 0x102fe40000004100 */
[----:B------:R-:W-:-:S02]  /*ac90*/  HADD2.F32 R6, -RZ, R8.H1_H1 ;  /* 0x30000008ff067230 */ /* 0x000fc40000004100 */
[--C-:B------:R-:W-:Y:S01]  /*aca0*/  HADD2.F32 R5, -RZ, R9.reuse.H1_H1 ;  /* 0x30000009ff057230 */ /* 0x100fe20000004100 */
[C---:B------:R-:W-:Y:S01]  /*acb0*/  FMUL.FTZ R14, R12.reuse, R13 ;  /* 0x0000000d0c0e7220 */ /* 0x040fe20000410000 */
[----:B------:R-:W-:Y:S01]  /*acc0*/  HADD2.F32 R4, -RZ, R9.H0_H0 ;  /* 0x20000009ff047230 */ /* 0x000fe20000004100 */
[----:B------:R-:W-:Y:S01]  /*acd0*/  FMUL.FTZ R15, R12, R6 ;  /* 0x000000060c0f7220 */ /* 0x000fe20000410000 */
[--C-:B------:R-:W-:Y:S01]  /*ace0*/  HADD2.F32 R9, -RZ, R10.reuse.H0_H0 ;  /* 0x2000000aff097230 */ /* 0x100fe20000004100 */
[C---:B------:R-:W-:Y:S01]  /*acf0*/  FMUL.FTZ R12, R0.reuse, R5 ;  /* 0x00000005000c7220 */ /* 0x040fe20000410000 */
[--C-:B------:R-:W-:Y:S01]  /*ad00*/  HADD2.F32 R8, -RZ, R11.reuse.H0_H0 ;  /* 0x2000000bff087230 */ /* 0x100fe20000004100 */
[----:B------:R-:W-:Y:S01]  /*ad10*/  FMUL.FTZ R0, R0, R4 ;  /* 0x0000000400007220 */ /* 0x000fe20000410000 */
[----:B------:R-:W-:Y:S01]  /*ad20*/  HADD2.F32 R10, -RZ, R10.H1_H1 ;  /* 0x3000000aff0a7230 */ /* 0x000fe20000004100 */
[C---:B------:R-:W-:Y:S01]  /*ad30*/  FFMA.FTZ R16, R3.reuse, R13, -R15 ;  /* 0x0000000d03107223 */ /* 0x040fe2000001080f */
[----:B------:R-:W-:Y:S01]  /*ad40*/  HADD2.F32 R11, -RZ, R11.H1_H1 ;  /* 0x3000000bff0b7230 */ /* 0x000fe20000004100 */
[----:B------:R-:W-:Y:S01]  /*ad50*/  FFMA.FTZ R15, R3, R6, R14 ;  /* 0x00000006030f7223 */ /* 0x000fe2000001000e */
[----:B------:R-:W-:Y:S01]  /*ad60*/  HADD2.F32 R3, -RZ, R25.H1_H1 ;  /* 0x30000019ff037230 */ /* 0x000fe20000004100 */
[C---:B------:R-:W-:Y:S01]  /*ad70*/  FFMA.FTZ R14, R2.reuse, R4, -R12 ;  /* 0x00000004020e7223 */ /* 0x040fe2000001080c */
[--C-:B------:R-:W-:Y:S01]  /*ad80*/  HADD2.F32 R4, -RZ, R19.reuse.H1_H1 ;  /* 0x30000013ff047230 */ /* 0x100fe20000004100 */
[----:B------:R-:W-:Y:S01]  /*ad90*/  FFMA.FTZ R13, R2, R5, R0 ;  /* 0x00000005020d7223 */ /* 0x000fe20000010000 */
[----:B------:R-:W-:-:S02]  /*ada0*/  HADD2.F32 R0, -RZ, R19.H0_H0 ;  /* 0x20000013ff007230 */ /* 0x000fc40000004100 */
[----:B------:R-:W-:Y:S01]  /*adb0*/  HADD2.F32 R2, -RZ, R24.H1_H1 ;  /* 0x30000018ff027230 */ /* 0x000fe20000004100 */
[----:B------:R-:W-:Y:S02]  /*adc0*/  FMUL.FTZ R12, R4, R10 ;  /* 0x0000000a040c7220 */ /* 0x000fe40000410000 */
[----:B------:R-:W-:Y:S02]  /*add0*/  FMUL.FTZ R6, R0, R11 ;  /* 0x0000000b00067220 */ /* 0x000fe40000410000 */
[-C--:B------:R-:W-:Y:S02]  /*ade0*/  FMUL.FTZ R4, R4, R9.reuse ;  /* 0x0000000904047220 */ /* 0x080fe40000410000 */
[----:B------:R-:W-:Y:S02]  /*adf0*/  FMUL.FTZ R5, R0, R8 ;  /* 0x0000000800057220 */ /* 0x000fe40000410000 */
[----:B------:R-:W-:Y:S01]  /*ae00*/  FFMA.FTZ R12, R3, R9, -R12 ;  /* 0x00000009030c7223 */ /* 0x000fe2000001080c */
        /* <DEDUP_REMOVED lines=8> */
.L_x_274:
[----:B------:R-:W-:Y:S05]  /*ae90*/  BSYNC B0 ;  /* 0x0000000000007941 */ /* 0x000fea0003800000 */
.L_x_273:
        /* <DEDUP_REMOVED lines=24> */
[----:B------:R-:W-:Y:S01]  /*b020*/  HADD2.F32 R4, -RZ, R27.H0_H0 ;  /* 0x2000001bff047230 */ /* 0x000fe20000004100 */
        /* <DEDUP_REMOVED lines=16> */
.L_x_276:
[----:B------:R-:W-:Y:S05]  /*b130*/  BSYNC B0 ;  /* 0x0000000000007941 */ /* 0x000fea0003800000 */
.L_x_275:
        /* <DEDUP_REMOVED lines=41> */
.L_x_278:
[----:B------:R-:W-:Y:S05]  /*b3d0*/  BSYNC B0 ;  /* 0x0000000000007941 */ /* 0x000fea0003800000 */
.L_x_277:
        /* <DEDUP_REMOVED lines=27> */
[----:B------:R-:W-:Y:S01]  /*b590*/  HADD2.F32 R2, -RZ, R39.H0_H0 ;  /* 0x20000027ff027230 */ /* 0x000fe20000004100 */
        /* <DEDUP_REMOVED lines=13> */
.L_x_280:
[----:B------:R-:W-:Y:S05]  /*b670*/  BSYNC B0 ;  /* 0x0000000000007941 */ /* 0x000fea0003800000 */
.L_x_279:
        /* <DEDUP_REMOVED lines=22> */
[----:B------:R-:W-:Y:S01]  /*b7e0*/  HADD2.F32 R3, -RZ, R40.H0_H0 ;  /* 0x20000028ff037230 */ /* 0x000fe20000004100 */
        /* <DEDUP_REMOVED lines=18> */
.L_x_282:
[----:B------:R-:W-:Y:S05]  /*b910*/  BSYNC B0 ;  /* 0x0000000000007941 */ /* 0x000fea0003800000 */
.L_x_281:
        /* <DEDUP_REMOVED lines=39> */
[----:B------:R1:W-:Y:S01]  /*bb90*/  STS.128 [R243+0x9800], R8 ;  /* 0x00980008f3007388 */ /* 0x0003e20000000c00 */
[----:B------:R-:W-:Y:S05]  /*bba0*/  BRA `(.L_x_272) ;  /* 0x00002be000007947 */ /* 0x000fea0003800000 */
.L_x_257:
        /* <DEDUP_REMOVED lines=19> */
[----:B-123--:R-:W2:Y:S01]  /*bce0*/  LDL R37, [R1] ;  /* 0x0000000001257983 */ /* 0x00eea20000100800 */
[C---:B------:R-:W-:Y:S01]  /*bcf0*/  ISETP.GE.AND P0, PT, R104.reuse, c[0x0][0x27c], PT ;  /* 0x00009f0068007a0c */ /* 0x040fe20003f06270 */
[----:B------:R-:W-:Y:S01]  /*bd00*/  CS2R R26, SRZ ;  /* 0x00000000001a7805 */ /* 0x000fe2000001ff00 */
[----:B------:R-:W-:Y:S01]  /*bd10*/  IADD3 R8, R104, 0x10, RZ ;  /* 0x0000001068087810 */ /* 0x000fe20007ffe0ff */
[----:B------:R-:W-:Y:S01]  /*bd20*/  CS2R R24, SRZ ;  /* 0x0000000000187805 */ /* 0x000fe2000001ff00 */
[----:B------:R-:W-:Y:S01]  /*bd30*/  CS2R R14, SRZ ;  /* 0x00000000000e7805 */ /* 0x000fe2000001ff00 */
[----:B------:R-:W-:Y:S01]  /*bd40*/  CS2R R12, SRZ ;  /* 0x00000000000c7805 */ /* 0x000fe2000001ff00 */
[----:B------:R-:W-:Y:S01]  /*bd50*/  ISETP.GE.AND P2, PT, R8, c[0x0][0x27c], PT ;  /* 0x00009f0008007a0c */ /* 0x000fe20003f46270 */
[----:B------:R-:W-:Y:S01]  /*bd60*/  CS2R R30, SRZ ;  /* 0x00000000001e7805 */ /* 0x000fe2000001ff00 */
[----:B------:R-:W-:-:S05]  /*bd70*/  CS2R R28, SRZ ;  /* 0x00000000001c7805 */ /* 0x000fca000001ff00 */
[C---:B------:R-:W-:Y:S01]  /*bd80*/  @!P0 IMAD.SHL.U32 R6, R104.reuse, 0x2, RZ ;  /* 0x0000000268068824 */ /* 0x040fe200078e00ff */
[----:B------:R-:W-:-:S04]  /*bd90*/  @!P0 SHF.L.U64.HI R0, R104, 0x1, R105 ;  /* 0x0000000168008819 */ /* 0x000fc80000010269 */
[-C--:B------:R-:W-:Y:S02]  /*bda0*/  @!P0 IADD3 R34, P1, R4, R6.reuse, RZ ;  /* 0x0000000604228210 */ /* 0x080fe40007f3e0ff */
[----:B------:R-:W-:Y:S02]  /*bdb0*/  @!P0 IADD3 R32, P6, R2, R6, RZ ;  /* 0x0000000602208210 */ /* 0x000fe40007fde0ff */
[----:B------:R-:W-:Y:S01]  /*bdc0*/  IADD3 R6, R104, 0x20, RZ ;  /* 0x0000002068067810 */ /* 0x000fe20007ffe0ff */
[----:B------:R-:W-:Y:S01]  /*bdd0*/  @!P0 IMAD.X R35, R5, 0x1, R0, P1 ;  /* 0x0000000105238824 */ /* 0x000fe200008e0600 */
[----:B------:R-:W-:Y:S02]  /*bde0*/  @!P0 IADD3.X R33, R3, R0, RZ, P6, !PT ;  /* 0x0000000003218210 */ /* 0x000fe400037fe4ff */
[----:B------:R-:W-:Y:S01]  /*bdf0*/  ISETP.GE.AND P1, PT, R6, c[0x0][0x27c], PT ;  /* 0x00009f0006007a0c */ /* 0x000fe20003f26270 */
[----:B------:R-:W-:Y:S01]  /*be00*/  CS2R R18, SRZ ;  /* 0x0000000000127805 */ /* 0x000fe2000001ff00 */
[----:B------:R-:W-:Y:S01]  /*be10*/  CS2R R16, SRZ ;  /* 0x0000000000107805 */ /* 0x000fe2000001ff00 */
[----:B------:R-:W-:Y:S01]  /*be20*/  CS2R R22, SRZ ;  /* 0x0000000000167805 */ /* 0x000fe2000001ff00 */
[----:B------:R-:W-:-:S06]  /*be30*/  CS2R R20, SRZ ;  /* 0x0000000000147805 */ /* 0x000fcc000001ff00 */
[----:B------:R1:W5:Y:S03]  /*be40*/  @!P0 LD.E.128 R20, [R34.64] ;  /* 0x0000000822148980 */ /* 0x000366000c101d00 */
[----:B------:R-:W-:Y:S01]  /*be50*/  @!P1 SHF.L.U32 R0, R252, 0x3, RZ ;  /* 0x00000003fc009819 */ /* 0x000fe200000006ff */
[----:B--2---:R-:W-:-:S04]  /*be60*/  @!P2 IMAD.SHL.U32 R6, R37, 0x8, RZ ;  /* 0x000000082506a824 */ /* 0x004fc800078e00ff */
[----:B------:R-:W-:-:S04]  /*be70*/  @!P2 IMAD.WIDE R10, R6, 0x2, R4 ;  /* 0x00000002060aa825 */ /* 0x000fc800078e0204 */
[----:B------:R-:W-:Y:S01]  /*be80*/  @!P2 IMAD.WIDE R8, R6, 0x2, R2 ;  /* 0x000000020608a825 */ /* 0x000fe200078e0202 */
[----:B------:R2:W5:Y:S03]  /*be90*/  @!P2 LD.E.128 R24, [R10.64] ;  /* 0x000000080a18a980 */ /* 0x000566000c101d00 */
[C---:B------:R-:W-:Y:S01]  /*bea0*/  @!P1 IMAD.WIDE R4, R0.reuse, 0x2, R4 ;  /* 0x0000000200049825 */ /* 0x040fe200078e0204 */
[----:B------:R3:W5:Y:S03]  /*beb0*/  @!P2 LD.E.128 R12, [R8.64] ;  /* 0x00000008080ca980 */ /* 0x000766000c101d00 */
[----:B------:R-:W-:Y:S01]  /*bec0*/  @!P1 IMAD.WIDE R2, R0, 0x2, R2 ;  /* 0x0000000200029825 */ /* 0x000fe200078e0202 */
[----:B------:R1:W5:Y:S04]  /*bed0*/  @!P1 LD.E.128 R28, [R4.64] ;  /* 0x00000008041c9980 */ /* 0x000368000c101d00 */
[----:B------:R1:W5:Y:S01]  /*bee0*/  @!P1 LD.E.128 R16, [R2.64] ;  /* 0x0000000802109980 */ /* 0x000362000c101d00 */
[----:B--2---:R-:W-:Y:S01]  /*bef0*/  CS2R R10, SRZ ;  /* 0x00000000000a7805 */ /* 0x004fe2000001ff00 */
[----:B---3--:R-:W-:-:S06]  /*bf00*/  CS2R R8, SRZ ;  /* 0x0000000000087805 */ /* 0x008fcc000001ff00 */
[----:B------:R1:W5:Y:S02]  /*bf10*/  @!P0 LD.E.128 R8, [R32.64] ;  /* 0x0000000820088980 */ /* 0x000364000c101d00 */
.L_x_284:
[----:B-123--:R-:W-:Y:S05]  /*bf20*/  BSYNC B0 ;  /* 0x0000000000007941 */ /* 0x00efea0003800000 */
.L_x_283:
[----:B-----5:R-:W-:Y:S01]  /*bf30*/  IMAD.MOV.U32 R52, RZ, RZ, R23 ;  /* 0x000000ffff347224 */ /* 0x020fe200078e0017 */
[----:B------:R-:W-:Y:S01]  /*bf40*/  SHF.R.U64 R54, R20, 0x10, R21 ;  /* 0x0000001014367819 */ /* 0x000fe20000001215 */
[----:B------:R-:W-:Y:S01]  /*bf50*/  IMAD.MOV.U32 R49, RZ, RZ, R24 ;  /* 0x000000ffff317224 */ /* 0x000fe200078e0018 */
[----:B------:R-:W-:Y:S01]  /*bf60*/  SHF.R.U64 R46, R24, 0x10, R25 ;  /* 0x00000010182e7819 */ /* 0x000fe20000001219 */
[----:B------:R-:W-:Y:S01]  /*bf70*/  IMAD.MOV.U32 R53, RZ, RZ, R22 ;  /* 0x000000ffff357224 */ /* 0x000fe200078e0016 */
[----:B------:R-:W-:Y:S01]  /*bf80*/  SHF.R.U64 R2, R12, 0x10, R13 ;  /* 0x000000100c027819 */ /* 0x000fe2000000120d */
[----:B------:R-:W-:Y:S01]  /*bf90*/  IMAD.MOV.U32 R48, RZ, RZ, R25 ;  /* 0x000000ffff307224 */ /* 0x000fe200078e0019 */
[----:B------:R-:W-:Y:S01]  /*bfa0*/  PRMT R46, R46, 0x5410, R54 ;  /* 0x000054102e2e7816 */ /* 0x000fe20000000036 */
[----:B------:R-:W-:Y:S01]  /*bfb0*/  IMAD.MOV.U32 R40, RZ, RZ, R29 ;  /* 0x000000ffff287224 */ /* 0x000fe200078e001d */
[----:B------:R-:W-:Y:S01]  /*bfc0*/  PRMT R49, R49, 0x5410, R52 ;  /* 0x0000541031317816 */ /* 0x000fe20000000034 */
[----:B------:R-:W-:Y:S01]  /*bfd0*/  IMAD.MOV.U32 R56, RZ, RZ, R20 ;  /* 0x000000ffff387224 */ /* 0x000fe200078e0014 */
[----:B------:R-:W-:Y:S01]  /*bfe0*/  PRMT R48, R48, 0x5410, R53 ;  /* 0x0000541030307816 */ /* 0x000fe20000000035 */
[----:B------:R-:W-:Y:S01]  /*bff0*/  IMAD.MOV.U32 R45, RZ, RZ, R26 ;  /* 0x000000ffff2d7224 */ /* 0x000fe200078e001a */
[--C-:B------:R-:W-:Y:S01]  /*c000*/  PRMT R53, R49, 0x5410, R46.reuse ;  /* 0x0000541031357816 */ /* 0x100fe2000000002e */
[----:B------:R-:W-:Y:S01]  /*c010*/  IMAD.MOV.U32 R55, RZ, RZ, R21 ;  /* 0x000000ffff377224 */ /* 0x000fe200078e0015 */
[----:B------:R-:W-:Y:S01]  /*c020*/  PRMT R46, R2, 0x7610, R46 ;  /* 0x00007610022e7816 */ /* 0x000fe2000000002e */
[----:B------:R-:W-:Y:S01]  /*c030*/  IMAD R2, R68, -0x80, R36 ;  /* 0xffffff8044027824 */ /* 0x000fe200078e0224 */
[----:B------:R-:W-:Y:S01]  /*c040*/  SHF.R.U32.HI R34, RZ, 0x10, R29 ;  /* 0x00000010ff227819 */ /* 0x000fe2000001161d */
[----:B------:R-:W-:Y:S01]  /*c050*/  IMAD.MOV.U32 R44, RZ, RZ, R27 ;  /* 0x000000ffff2c7224 */ /* 0x000fe200078e001b */
[----:B------:R-:W-:Y:S01]  /*c060*/  SHF.R.U64 R50, R22, 0x10, R23 ;  /* 0x0000001016327819 */ /* 0x000fe20000001217 */
[----:B------:R-:W-:Y:S01]  /*c070*/  IMAD.MOV.U32 R41, RZ, RZ, R28 ;  /* 0x000000ffff297224 */ /* 0x000fe200078e001c */
[----:B------:R-:W-:Y:S01]  /*c080*/  PRMT R62, R40, 0x5410, R34 ;  /* 0x00005410283e7816 */ /* 0x000fe20000000022 */
[----:B------:R-:W-:Y:S01]  /*c090*/  IMAD.MOV.U32 R37, RZ, RZ, R30 ;  /* 0x000000ffff257224 */ /* 0x000fe200078e001e */
[----:B------:R-:W-:Y:S01]  /*c0a0*/  IMNMX R40, R2, 0x80, PT ;  /* 0x0000008002287817 */ /* 0x000fe20003800200 */
[----:B------:R-:W-:Y:S01]  /*c0b0*/  IMAD.MOV.U32 R35, RZ, RZ, R31 ;  /* 0x000000ffff237224 */ /* 0x000fe200078e001f */
[----:B------:R-:W-:Y:S01]  /*c0c0*/  SHF.R.U32.HI R43, RZ, 0x10, R25 ;  /* 0x00000010ff2b7819 */ /* 0x000fe20000011619 */
[----:B------:R-:W-:Y:S01]  /*c0d0*/  IMAD.MOV.U32 R32, RZ, RZ, R8 ;  /* 0x000000ffff207224 */ /* 0x000fe200078e0008 */
[----:B------:R-:W-:Y:S01]  /*c0e0*/  ISETP.GE.AND P0, PT, R112, R40, PT ;  /* 0x000000287000720c */ /* 0x000fe20003f06270 */
[----:B------:R-:W-:Y:S01]  /*c0f0*/  IMAD.MOV.U32 R24, RZ, RZ, R12 ;  /* 0x000000ffff187224 */ /* 0x000fe200078e000c */
[----:B------:R-:W-:Y:S01]  /*c100*/  SHF.R.U64 R42, R26, 0x10, R27 ;  /* 0x000000101a2a7819 */ /* 0x000fe2000000121b */
[----:B------:R-:W-:Y:S01]  /*c110*/  IMAD.MOV.U32 R20, RZ, RZ, R15 ;  /* 0x000000ffff147224 */ /* 0x000fe200078e000f */
[----:B------:R-:W-:Y:S01]  /*c120*/  SHF.R.U32.HI R39, RZ, 0x10, R27 ;  /* 0x00000010ff277819 */ /* 0x000fe2000001161b */
[----:B------:R-:W-:Y:S01]  /*c130*/  IMAD.MOV.U32 R27, RZ, RZ, R11 ;  /* 0x000000ffff1b7224 */ /* 0x000fe200078e000b */
[----:B------:R-:W-:Y:S01]  /*c140*/  SHF.R.U64 R38, R28, 0x10, R29 ;  /* 0x000000101c267819 */ /* 0x000fe2000000121d */
[----:B------:R-:W-:Y:S01]  /*c150*/  IMAD.MOV.U32 R28, RZ, RZ, R10 ;  /* 0x000000ffff1c7224 */ /* 0x000fe200078e000a */
[----:B------:R-:W-:Y:S01]  /*c160*/  SHF.R.U64 R33, R30, 0x10, R31 ;  /* 0x000000101e217819 */ /* 0x000fe2000000121f */
[----:B------:R-:W-:Y:S01]  /*c170*/  IMAD.MOV.U32 R6, RZ, RZ, R18 ;  /* 0x000000ffff067224 */ /* 0x000fe200078e0012 */
[----:B------:R-:W-:Y:S01]  /*c180*/  SHF.R.U32.HI R51, RZ, 0x10, R21 ;  /* 0x00000010ff337819 */ /* 0x000fe20000011615 */
[----:B------:R-:W-:Y:S01]  /*c190*/  IMAD.MOV.U32 R21, RZ, RZ, R14 ;  /* 0x000000ffff157224 */ /* 0x000fe200078e000e */
[----:B------:R-:W-:Y:S01]  /*c1a0*/  SHF.R.U32.HI R47, RZ, 0x10, R23 ;  /* 0x00000010ff2f7819 */ /* 0x000fe20000011617 */
[----:B------:R-:W-:Y:S01]  /*c1b0*/  IMAD.MOV.U32 R23, RZ, RZ, R13 ;  /* 0x000000ffff177224 */ /* 0x000fe200078e000d */
[----:B------:R-:W-:Y:S01]  /*c1c0*/  SHF.R.U32.HI R30, RZ, 0x10, R31 ;  /* 0x00000010ff1e7819 */ /* 0x000fe2000001161f */
[----:B------:R-:W-:Y:S01]  /*c1d0*/  IMAD.MOV.U32 R31, RZ, RZ, R9 ;  /* 0x000000ffff1f7224 */ /* 0x000fe200078e0009 */
[----:B------:R-:W-:Y:S01]  /*c1e0*/  SHF.R.U64 R25, R10, 0x10, R11 ;  /* 0x000000100a197819 */ /* 0x000fe2000000120b */
[----:B------:R-:W-:Y:S01]  /*c1f0*/  IMAD.MOV.U32 R10, RZ, RZ, R17 ;  /* 0x000000ffff0a7224 */ /* 0x000fe200078e0011 */
[----:B------:R-:W-:Y:S01]  /*c200*/  SHF.R.U32.HI R22, RZ, 0x10, R11 ;  /* 0x00000010ff167819 */ /* 0x000fe2000001160b */
[----:B------:R-:W-:Y:S01]  /*c210*/  IMAD.MOV.U32 R11, RZ, RZ, R16 ;  /* 0x000000ffff0b7224 */ /* 0x000fe200078e0010 */
[----:B------:R-:W-:Y:S01]  /*c220*/  SHF.R.U64 R29, R8, 0x10, R9 ;  /* 0x00000010081d7819 */ /* 0x000fe20000001209 */
[----:B------:R-:W-:Y:S01]  /*c230*/  IMAD.MOV.U32 R5, RZ, RZ, R19 ;  /* 0x000000ffff057224 */ /* 0x000fe200078e0013 */
[----:B------:R-:W-:Y:S01]  /*c240*/  SHF.R.U32.HI R26, RZ, 0x10, R9 ;  /* 0x00000010ff1a7819 */ /* 0x000fe20000011609 */
[----:B------:R-:W-:-:S04]  /*c250*/  DEPBAR.LE SB0, 0x1 ;  /* 0x000080400000791a */ /* 0x000fc80000000000 */
[----:B------:R-:W-:Y:S01]  /*c260*/  PRMT R45, R45, 0x5410, R56 ;  /* 0x000054102d2d7816 */ /* 0x000fe20000000038 */
[----:B------:R-:W-:Y:S01]  /*c270*/  BSSY B1, `(.L_x_285) ;  /* 0x0000136000017945 */ /* 0x000fe20003800000 */
[----:B------:R-:W-:Y:S02]  /*c280*/  SHF.R.U32.HI R13, RZ, 0x10, R13 ;  /* 0x00000010ff0d7819 */ /* 0x000fe4000001160d */
[--C-:B------:R-:W-:Y:S02]  /*c290*/  SHF.R.U64 R12, R14, 0x10, R15.reuse ;  /* 0x000000100e0c7819 */ /* 0x100fe4000000120f */
[----:B------:R-:W-:Y:S02]  /*c2a0*/  SHF.R.U32.HI R9, RZ, 0x10, R15 ;  /* 0x00000010ff097819 */ /* 0x000fe4000001160f */
[--C-:B------:R-:W-:Y:S02]  /*c2b0*/  SHF.R.U64 R8, R16, 0x10, R17.reuse ;  /* 0x0000001010087819 */ /* 0x100fe40000001211 */
[----:B------:R-:W-:-:S02]  /*c2c0*/  SHF.R.U32.HI R4, RZ, 0x10, R17 ;  /* 0x00000010ff047819 */ /* 0x000fc40000011611 */
[--C-:B------:R-:W-:Y:S02]  /*c2d0*/  SHF.R.U64 R3, R18, 0x10, R19.reuse ;  /* 0x0000001012037819 */ /* 0x100fe40000001213 */
[----:B------:R-:W-:Y:S02]  /*c2e0*/  SHF.R.U32.HI R0, RZ, 0x10, R19 ;  /* 0x00000010ff007819 */ /* 0x000fe40000011613 */
        /* <DEDUP_REMOVED lines=20> */
[----:B------:R-:W-:Y:S01]  /*c430*/  PRMT R60, R0, 0x5410, R5 ;  /* 0x00005410003c7816 */ /* 0x000fe20000000005 */
[----:B------:R-:W-:Y:S06]  /*c440*/  BAR.SYNC.DEFER_BLOCKING 0x0 ;  /* 0x0000000000007b1d */ /* 0x000fec0000010000 */
[----:B------:R-:W-:Y:S05]  /*c450*/  @P0 BRA `(.L_x_286) ;  /* 0x0000117000000947 */ /* 0x000fea0003800000 */
[----:B------:R1:W5:Y:S04]  /*c460*/  LDL R70, [R1+0x4] ;  /* 0x0000040001467983 */ /* 0x0003680000100800 */
[----:B------:R1:W5:Y:S01]  /*c470*/  LDL R69, [R1+0x8] ;  /* 0x0000080001457983 */ /* 0x0003620000100800 */
[----:B------:R-:W-:Y:S01]  /*c480*/  ISETP.GE.AND P0, PT, R104, c[0x0][0x27c], PT ;  /* 0x00009f0068007a0c */ /* 0x000fe20003f06270 */
[----:B------:R-:W-:-:S12]  /*c490*/  BSSY B0, `(.L_x_287) ;  /* 0x000005a000007945 */ /* 0x000fd80003800000 */
[----:B------:R-:W-:Y:S05]  /*c4a0*/  @P0 BRA `(.L_x_288) ;  /* 0x0000058000000947 */ /* 0x000fea0003800000 */
[----:B------:R-:W2:Y:S01]  /*c4b0*/  LDL R68, [R1+0xe4] ;  /* 0x0000e40001447983 */ /* 0x000ea20000100800 */
[----:B------:R-:W-:Y:S01]  /*c4c0*/  MOV R0, c[0x0][0x27c] ;  /* 0x00009f0000007a02 */ /* 0x000fe20000000f00 */
[----:B------:R-:W-:-:S03]  /*c4d0*/  HADD2.F32 R5, -RZ, R42.H0_H0 ;  /* 0x2000002aff057230 */ /* 0x000fc60000004100 */
[----:B------:R-:W-:-:S04]  /*c4e0*/  LEA.HI R0, R0, R168, RZ, 0x1d ;  /* 0x000000a800007211 */ /* 0x000fc800078fe8ff */
[----:B------:R-:W-:Y:S02]  /*c4f0*/  SHF.R.S32.HI R3, RZ, 0x1f, R0 ;  /* 0x0000001fff037819 */ /* 0x000fe40000011400 */
[----:B------:R-:W-:Y:S02]  /*c500*/  SHF.L.U32 R2, R0, 0x3, RZ ;  /* 0x0000000300027819 */ /* 0x000fe400000006ff */
[----:B------:R-:W-:Y:S02]  /*c510*/  LEA.HI R0, R3, R0, RZ, 0x2 ;  /* 0x0000000003007211 */ /* 0x000fe400078f10ff */
[----:B-----5:R-:W-:Y:S02]  /*c520*/  LOP3.LUT R2, R70, 0x18, R2, 0xf8, !PT ;  /* 0x0000001846027812 */ /* 0x020fe400078ef802 */
[----:B------:R-:W-:Y:S02]  /*c530*/  SHF.L.U32 R0, R0, 0xa, RZ ;  /* 0x0000000a00007819 */ /* 0x000fe400000006ff */
[----:B------:R-:W-:-:S02]  /*c540*/  LOP3.LUT R2, R2, R69, RZ, 0x3c, !PT ;  /* 0x0000004502027212 */ /* 0x000fc400078e3cff */
[----:B------:R-:W-:-:S04]  /*c550*/  LOP3.LUT R0, R0, 0x7ffff000, RZ, 0xc0, !PT ;  /* 0x7ffff00000007812 */ /* 0x000fc800078ec0ff */
[----:B------:R-:W-:Y:S01]  /*c560*/  IADD3 R0, R2, R0, R7 ;  /* 0x0000000002007210 */ /* 0x000fe20007ffe007 */
[----:B------:R-:W-:-:S03]  /*c570*/  HADD2.F32 R2, -RZ, R41.H0_H0 ;  /* 0x20000029ff027230 */ /* 0x000fc60000004100 */
[----:B------:R-:W-:Y:S01]  /*c580*/  SHF.L.U32 R26, R0, 0x1, RZ ;  /* 0x00000001001a7819 */ /* 0x000fe200000006ff */
[----:B------:R-:W-:-:S04]  /*c590*/  HADD2.F32 R0, -RZ, R41.H1_H1 ;  /* 0x30000029ff007230 */ /* 0x000fc80000004100 */
[----:B------:R-:W3:Y:S02]  /*c5a0*/  LDS.128 R12, [R26+0x6080] ;  /* 0x006080001a0c7984 */ /* 0x000ee40000000c00 */
[--C-:B---3--:R-:W-:Y:S02]  /*c5b0*/  HADD2.F32 R4, -RZ, R12.reuse.H0_H0 ;  /* 0x2000000cff047230 */ /* 0x108fe40000004100 */
[----:B------:R-:W-:Y:S02]  /*c5c0*/  HADD2.F32 R3, -RZ, R12.H1_H1 ;  /* 0x3000000cff037230 */ /* 0x000fe40000004100 */
[----:B------:R-:W-:Y:S01]  /*c5d0*/  HADD2.F32 R6, -RZ, R13.H0_H0 ;  /* 0x2000000dff067230 */ /* 0x000fe20000004100 */
[----:B------:R-:W-:Y:S01]  /*c5e0*/  FMUL.FTZ R36, R4, R2 ;  /* 0x0000000204247220 */ /* 0x000fe20000410000 */
[----:B------:R-:W-:Y:S01]  /*c5f0*/  HADD2.F32 R12, -RZ, R46.H1_H1 ;  /* 0x3000002eff0c7230 */ /* 0x000fe20000004100 */
[----:B------:R-:W-:Y:S01]  /*c600*/  FMUL.FTZ R35, R3, R0 ;  /* 0x0000000003237220 */ /* 0x000fe20000410000 */
[--C-:B------:R-:W-:Y:S01]  /*c610*/  HADD2.F32 R16, -RZ, R15.reuse.H0_H0 ;  /* 0x2000000fff107230 */ /* 0x100fe20000004100 */
[----:B------:R-:W-:Y:S01]  /*c620*/  FMUL.FTZ R33, R6, R5 ;  /* 0x0000000506217220 */ /* 0x000fe20000410000 */
[----:B------:R-:W-:Y:S01]  /*c630*/  HADD2.F32 R15, -RZ, R15.H1_H1 ;  /* 0x3000000fff0f7230 */ /* 0x000fe20000004100 */
[----:B--2---:R-:W2:Y:S02]  /*c640*/  LDS.128 R8, [R68] ;  /* 0x0000000044087984 */ /* 0x004ea40000000c00 */
[----:B--2---:R-:W-:-:S02]  /*c650*/  HADD2.F32 R24, -RZ, R8.H0_H0 ;  /* 0x20000008ff187230 */ /* 0x004fc40000004100 */
[----:B------:R-:W-:Y:S02]  /*c660*/  HADD2.F32 R23, -RZ, R8.H1_H1 ;  /* 0x30000008ff177230 */ /* 0x000fe40000004100 */
[--C-:B------:R-:W-:Y:S01]  /*c670*/  HADD2.F32 R20, -RZ, R10.reuse.H0_H0 ;  /* 0x2000000aff147230 */ /* 0x100fe20000004100 */
[----:B------:R-:W-:Y:S01]  /*c680*/  FMUL.FTZ R8, R24, R2 ;  /* 0x0000000218087220 */ /* 0x000fe20000410000 */
[----:B------:R-:W-:Y:S01]  /*c690*/  HADD2.F32 R17, -RZ, R10.H1_H1 ;  /* 0x3000000aff117230 */ /* 0x000fe20000004100 */
[----:B------:R-:W-:Y:S01]  /*c6a0*/  FMUL.FTZ R2, R23, R0 ;  /* 0x0000000017027220 */ /* 0x000fe20000410000 */
[----:B------:R-:W-:Y:S02]  /*c6b0*/  HADD2.F32 R10, -RZ, R13.H1_H1 ;  /* 0x3000000dff0a7230 */ /* 0x000fe40000004100 */
[----:B------:R-:W-:Y:S01]  /*c6c0*/  HADD2.F32 R13, -RZ, R45.H1_H1 ;  /* 0x3000002dff0d7230 */ /* 0x000fe20000004100 */
[-C--:B------:R-:W-:Y:S01]  /*c6d0*/  FFMA.FTZ R38, R3, R12.reuse, R2 ;  /* 0x0000000c03267223 */ /* 0x080fe20000010002 */
[----:B------:R-:W-:Y:S01]  /*c6e0*/  HADD2.F32 R22, -RZ, R9.H0_H0 ;  /* 0x20000009ff167230 */ /* 0x000fe20000004100 */
[----:B------:R-:W-:Y:S01]  /*c6f0*/  FFMA.FTZ R12, R23, R12, -R35 ;  /* 0x0000000c170c7223 */ /* 0x000fe20000010823 */
[--C-:B------:R-:W-:Y:S01]  /*c700*/  HADD2.F32 R19, -RZ, R11.reuse.H0_H0 ;  /* 0x2000000bff137230 */ /* 0x100fe20000004100 */
[----:B------:R-:W-:Y:S01]  /*c710*/  FFMA.FTZ R39, R4, R13, R8 ;  /* 0x0000000d04277223 */ /* 0x000fe20000010008 */
[----:B------:R-:W-:Y:S01]  /*c720*/  HADD2.F32 R18, -RZ, R11.H1_H1 ;  /* 0x3000000bff127230 */ /* 0x000fe20000004100 */
[----:B------:R-:W-:Y:S01]  /*c730*/  FMUL.FTZ R4, R22, R5 ;  /* 0x0000000516047220 */ /* 0x000fe20000410000 */
[----:B------:R-:W-:-:S02]  /*c740*/  HADD2.F32 R11, -RZ, R47.H1_H1 ;  /* 0x3000002fff0b7230 */ /* 0x000fc40000004100 */
[----:B------:R-:W-:Y:S02]  /*c750*/  HADD2.F32 R21, -RZ, R9.H1_H1 ;  /* 0x30000009ff157230 */ /* 0x000fe40000004100 */
[----:B------:R-:W-:Y:S01]  /*c760*/  HADD2.F32 R2, -RZ, R42.H1_H1 ;  /* 0x3000002aff027230 */ /* 0x000fe20000004100 */
[----:B------:R-:W-:Y:S01]  /*c770*/  FFMA.FTZ R37, R6, R11, R4 ;  /* 0x0000000b06257223 */ /* 0x000fe20000010004 */
[----:B------:R-:W-:Y:S02]  /*c780*/  HADD2.F32 R0, -RZ, R43.H0_H0 ;  /* 0x2000002bff007230 */ /* 0x000fe40000004100 */
[----:B------:R-:W-:Y:S01]  /*c790*/  HADD2.F32 R8, -RZ, R51.H0_H0 ;  /* 0x20000033ff087230 */ /* 0x000fe20000004100 */
[----:B------:R-:W-:Y:S01]  /*c7a0*/  FMUL.FTZ R5, R21, R2 ;  /* 0x0000000215057220 */ /* 0x000fe20000410000 */
[----:B------:R-:W-:Y:S01]  /*c7b0*/  HADD2.F32 R9, -RZ, R14.H0_H0 ;  /* 0x2000000eff097230 */ /* 0x000fe20000004100 */
[----:B------:R-:W-:Y:S01]  /*c7c0*/  FMUL.FTZ R4, R20, R0 ;  /* 0x0000000014047220 */ /* 0x000fe20000410000 */
[----:B------:R-:W-:Y:S01]  /*c7d0*/  HADD2.F32 R6, -RZ, R48.H1_H1 ;  /* 0x30000030ff067230 */ /* 0x000fe20000004100 */
[C---:B------:R-:W-:Y:S01]  /*c7e0*/  FFMA.FTZ R34, R10.reuse, R8, R5 ;  /* 0x000000080a227223 */ /* 0x040fe20000010005 */
[----:B------:R-:W-:Y:S01]  /*c7f0*/  HADD2.F32 R3, -RZ, R43.H1_H1 ;  /* 0x3000002bff037230 */ /* 0x000fe20000004100 */
[----:B------:R-:W-:Y:S01]  /*c800*/  FMUL.FTZ R30, R10, R2 ;  /* 0x000000020a1e7220 */ /* 0x000fe20000410000 */
[----:B------:R-:W-:Y:S01]  /*c810*/  HADD2.F32 R14, -RZ, R14.H1_H1 ;  /* 0x3000000eff0e7230 */ /* 0x000fe20000004100 */
[----:B------:R-:W-:Y:S01]  /*c820*/  FFMA.FTZ R32, R9, R6, R4 ;  /* 0x0000000609207223 */ /* 0x000fe20000010004 */
[----:B------:R-:W-:Y:S01]  /*c830*/  HADD2.F32 R5, -RZ, R50.H0_H0 ;  /* 0x20000032ff057230 */ /* 0x000fe20000004100 */
[----:B------:R-:W-:Y:S01]  /*c840*/  FMUL.FTZ R4, R17, R3 ;  /* 0x0000000311047220 */ /* 0x000fe20000410000 */
[--C-:B------:R-:W-:Y:S01]  /*c850*/  HADD2.F32 R2, -RZ, R44.reuse.H1_H1 ;  /* 0x3000002cff027230 */ /* 0x100fe20000004100 */
[----:B------:R-:W-:Y:S01]  /*c860*/  FMUL.FTZ R28, R9, R0 ;  /* 0x00000000091c7220 */ /* 0x000fe20000410000 */
[----:B------:R-:W-:Y:S01]  /*c870*/  HADD2.F32 R0, -RZ, R44.H0_H0 ;  /* 0x2000002cff007230 */ /* 0x000fe20000004100 */
[----:B------:R-:W-:Y:S01]  /*c880*/  FFMA.FTZ R29, R14, R5, R4 ;  /* 0x000000050e1d7223 */ /* 0x000fe20000010004 */
[----:B------:R-:W-:Y:S01]  /*c890*/  HADD2.F32 R4, -RZ, R49.H1_H1 ;  /* 0x30000031ff047230 */ /* 0x000fe20000004100 */
[----:B------:R-:W-:-:S02]  /*c8a0*/  FMUL.FTZ R10, R19, R2 ;  /* 0x00000002130a7220 */ /* 0x000fc40000410000 */
[----:B------:R-:W-:Y:S01]  /*c8b0*/  FMUL.FTZ R27, R14, R3 ;  /* 0x000000030e1b7220 */ /* 0x000fe20000410000 */
[----:B------:R-:W-:Y:S01]  /*c8c0*/  HADD2.F32 R3, -RZ, R47.H0_H0 ;  /* 0x2000002fff037230 */ /* 0x000fe20000004100 */
[----:B------:R-:W-:Y:S02]  /*c8d0*/  FMUL.FTZ R9, R18, R0 ;  /* 0x0000000012097220 */ /* 0x000fe40000410000 */
[C---:B------:R-:W-:Y:S02]  /*c8e0*/  FFMA.FTZ R31, R16.reuse, R4, R10 ;  /* 0x00000004101f7223 */ /* 0x040fe4000001000a */
[----:B------:R-:W-:Y:S02]  /*c8f0*/  FMUL.FTZ R25, R16, R2 ;  /* 0x0000000210197220 */ /* 0x000fe40000410000 */
[----:B------:R-:W-:Y:S02]  /*c900*/  FMUL.FTZ R10, R15, R0 ;  /* 0x000000000f0a7220 */ /* 0x000fe40000410000 */
[----:B------:R-:W-:-:S02]  /*c910*/  FFMA.FTZ R14, R24, R13, -R36 ;  /* 0x0000000d180e7223 */ /* 0x000fc40000010824 */
[----:B------:R-:W-:Y:S01]  /*c920*/  FFMA.FTZ R16, R15, R3, R9 ;  /* 0x000000030f107223 */ /* 0x000fe20000010009 */
[----:B------:R-:W-:Y:S01]  /*c930*/  F2FP.PACK_AB R9, R34, R37 ;  /* 0x000000252209723e */ /* 0x000fe200000000ff */
[----:B------:R-:W-:Y:S01]  /*c940*/  FFMA.FTZ R13, R22, R11, -R33 ;  /* 0x0000000b160d7223 */ /* 0x000fe20000010821 */
[----:B------:R-:W-:Y:S01]  /*c950*/  F2FP.PACK_AB R12, R12, R14 ;  /* 0x0000000e0c0c723e */ /* 0x000fe200000000ff */
[----:B------:R-:W-:Y:S01]  /*c960*/  FFMA.FTZ R11, R21, R8, -R30 ;  /* 0x00000008150b7223 */ /* 0x000fe2000001081e */
[----:B------:R-:W-:Y:S01]  /*c970*/  F2FP.PACK_AB R8, R38, R39 ;  /* 0x000000272608723e */ /* 0x000fe200000000ff */
[----:B------:R-:W-:Y:S02]  /*c980*/  FFMA.FTZ R6, R20, R6, -R28 ;  /* 0x0000000614067223 */ /* 0x000fe4000001081c */
[----:B------:R-:W-:Y:S01]  /*c990*/  FFMA.FTZ R2, R17, R5, -R27 ;  /* 0x0000000511027223 */ /* 0x000fe2000001081b */
[----:B------:R-:W-:Y:S01]  /*c9a0*/  F2FP.PACK_AB R13, R11, R13 ;  /* 0x0000000d0b0d723e */ /* 0x000fe200000000ff */
[----:B------:R-:W-:Y:S01]  /*c9b0*/  FFMA.FTZ R0, R19, R4, -R25 ;  /* 0x0000000413007223 */ /* 0x000fe20000010819 */
[----:B------:R-:W-:Y:S01]  /*c9c0*/  F2FP.PACK_AB R11, R16, R31 ;  /* 0x0000001f100b723e */ /* 0x000fe200000000ff */
[----:B------:R-:W-:Y:S01]  /*c9d0*/  FFMA.FTZ R3, R18, R3, -R10 ;  /* 0x0000000312037223 */ /* 0x000fe2000001080a */
[----:B------:R-:W-:-:S02]  /*c9e0*/  F2FP.PACK_AB R14, R2, R6 ;  /* 0x00000006020e723e */ /* 0x000fc400000000ff */
[----:B------:R-:W-:Y:S02]  /*c9f0*/  F2FP.PACK_AB R10, R29, R32 ;  /* 0x000000201d0a723e */ /* 0x000fe400000000ff */
[----:B------:R-:W-:-:S05]  /*ca00*/  F2FP.PACK_AB R15, R3, R0 ;  /* 0x00000000030f723e */ /* 0x000fca00000000ff */
[----:B------:R2:W-:Y:S04]  /*ca10*/  STS.128 [R68], R12 ;  /* 0x0000000c44007388 */ /* 0x0005e80000000c00 */
[----:B------:R2:W-:Y:S02]  /*ca20*/  STS.128 [R26+0x6080], R8 ;  /* 0x006080081a007388 */ /* 0x0005e40000000c00 */
.L_x_288:
[----:B------:R-:W-:Y:S05]  /*ca30*/  BSYNC B0 ;  /* 0x0000000000007941 */ /* 0x000fea0003800000 */
.L_x_287:
[----:B------:R-:W-:Y:S01]  /*ca40*/  IADD3 R0, R104, 0x10, RZ ;  /* 0x0000001068007810 */ /* 0x000fe20007ffe0ff */
[----:B------:R-:W-:Y:S03]  /*ca50*/  BSSY B0, `(.L_x_289) ;  /* 0x000005c000007945 */ /* 0x000fe60003800000 */
[----:B------:R-:W-:-:S13]  /*ca60*/  ISETP.GE.AND P0, PT, R0, c[0x0][0x27c], PT ;  /* 0x00009f0000007a0c */ /* 0x000fda0003f06270 */
[----:B------:R-:W-:Y:S05]  /*ca70*/  @P0 BRA `(.L_x_290) ;  /* 0x0000059000000947 */ /* 0x000fea0003800000 */
[----:B------:R-:W3:Y:S04]  /*ca80*/  LDL R2, [R1] ;  /* 0x0000000001027983 */ /* 0x000ee80000100800 */
[----:B--2---:R-:W2:Y:S01]  /*ca90*/  LDL R68, [R1+0xf4] ;  /* 0x0000f40001447983 */ /* 0x004ea20000100800 */
[----:B------:R-:W-:Y:S01]  /*caa0*/  MOV R0, c[0x0][0x27c] ;  /* 0x00009f0000007a02 */ /* 0x000fe20000000f00 */
[----:B------:R-:W-:-:S03]  /*cab0*/  HADD2.F32 R5, -RZ, R48.H0_H0 ;  /* 0x20000030ff057230 */ /* 0x000fc60000004100 */
[----:B---3--:R-:W-:-:S04]  /*cac0*/  LEA.HI R0, R0, R2, RZ, 0x1d ;  /* 0x0000000200007211 */ /* 0x008fc800078fe8ff */
[----:B------:R-:W-:Y:S01]  /*cad0*/  SHF.R.S32.HI R2, RZ, 0x1f, R0 ;  /* 0x0000001fff027819 */ /* 0x000fe20000011400 */
[----:B--2---:R-:W2:Y:S01]  /*cae0*/  LDS.128 R8, [R68] ;  /* 0x0000000044087984 */ /* 0x004ea20000000c00 */
        /* <DEDUP_REMOVED lines=9> */
[----:B------:R-:W-:-:S04]  /*cb80*/  HADD2.F32 R0, -RZ, R46.H0_H0 ;  /* 0x2000002eff007230 */ /* 0x000fc80000004100 */
[----:B------:R-:W3:Y:S01]  /*cb90*/  LDS.128 R12, [R26+0x6080] ;  /* 0x006080001a0c7984 */ /* 0x000ee20000000c00 */
[--C-:B--2---:R-:W-:Y:S02]  /*cba0*/  HADD2.F32 R24, -RZ, R8.reuse.H0_H0 ;  /* 0x20000008ff187230 */ /* 0x104fe40000004100 */
[----:B------:R-:W-:Y:S02]  /*cbb0*/  HADD2.F32 R23, -RZ, R8.H1_H1 ;  /* 0x30000008ff177230 */ /* 0x000fe40000004100 */
[--C-:B------:R-:W-:Y:S01]  /*cbc0*/  HADD2.F32 R20, -RZ, R10.reuse.H0_H0 ;  /* 0x2000000aff147230 */ /* 0x100fe20000004100 */
[----:B------:R-:W-:Y:S01]  /*cbd0*/  FMUL.FTZ R8, R24, R2 ;  /* 0x0000000218087220 */ /* 0x000fe20000410000 */
[----:B------:R-:W-:Y:S02]  /*cbe0*/  HADD2.F32 R17, -RZ, R10.H1_H1 ;  /* 0x3000000aff117230 */ /* 0x000fe40000004100 */
[----:B------:R-:W-:Y:S02]  /*cbf0*/  HADD2.F32 R22, -RZ, R9.H0_H0 ;  /* 0x20000009ff167230 */ /* 0x000fe40000004100 */
[----:B------:R-:W-:-:S02]  /*cc00*/  HADD2.F32 R19, -RZ, R11.H0_H0 ;  /* 0x2000000bff137230 */ /* 0x000fc40000004100 */
[----:B------:R-:W-:Y:S02]  /*cc10*/  HADD2.F32 R18, -RZ, R11.H1_H1 ;  /* 0x3000000bff127230 */ /* 0x000fe40000004100 */
[----:B------:R-:W-:Y:S02]  /*cc20*/  HADD2.F32 R11, -RZ, R54.H0_H0 ;  /* 0x20000036ff0b7230 */ /* 0x000fe40000004100 */
[----:B------:R-:W-:Y:S02]  /*cc30*/  HADD2.F32 R21, -RZ, R9.H1_H1 ;  /* 0x30000009ff157230 */ /* 0x000fe40000004100 */
[--C-:B---3--:R-:W-:Y:S02]  /*cc40*/  HADD2.F32 R4, -RZ, R12.reuse.H0_H0 ;  /* 0x2000000cff047230 */ /* 0x108fe40000004100 */
[----:B------:R-:W-:Y:S02]  /*cc50*/  HADD2.F32 R3, -RZ, R12.H1_H1 ;  /* 0x3000000cff037230 */ /* 0x000fe40000004100 */
[--C-:B------:R-:W-:Y:S01]  /*cc60*/  HADD2.F32 R6, -RZ, R13.reuse.H0_H0 ;  /* 0x2000000dff067230 */ /* 0x100fe20000004100 */
[----:B------:R-:W-:Y:S01]  /*cc70*/  FMUL.FTZ R36, R4, R2 ;  /* 0x0000000204247220 */ /* 0x000fe20000410000 */
[----:B------:R-:W-:Y:S01]  /*cc80*/  HADD2.F32 R10, -RZ, R13.H1_H1 ;  /* 0x3000000dff0a7230 */ /* 0x000fe20000004100 */
[-C--:B------:R-:W-:Y:S01]  /*cc90*/  FMUL.FTZ R2, R23, R0.reuse ;  /* 0x0000000017027220 */ /* 0x080fe20000410000 */
[--C-:B------:R-:W-:Y:S01]  /*cca0*/  HADD2.F32 R13, -RZ, R53.reuse.H0_H0 ;  /* 0x20000035ff0d7230 */ /* 0x100fe20000004100 */
[C---:B------:R-:W-:Y:S01]  /*ccb0*/  FMUL.FTZ R35, R3.reuse, R0 ;  /* 0x0000000003237220 */ /* 0x040fe20000410000 */
[----:B------:R-:W-:Y:S01]  /*ccc0*/  HADD2.F32 R12, -RZ, R53.H1_H1 ;  /* 0x30000035ff0c7230 */ /* 0x000fe20000004100 */
[----:B------:R-:W-:Y:S01]  /*ccd0*/  FMUL.FTZ R33, R6, R5 ;  /* 0x0000000506217220 */ /* 0x000fe20000410000 */
[----:B------:R-:W-:Y:S01]  /*cce0*/  HADD2.F32 R0, -RZ, R50.H1_H1 ;  /* 0x30000032ff007230 */ /* 0x000fe20000004100 */
[----:B------:R-:W-:Y:S01]  /*ccf0*/  FFMA.FTZ R39, R4, R13, R8 ;  /* 0x0000000d04277223 */ /* 0x000fe20000010008 */
[----:B------:R-:W-:Y:S01]  /*cd00*/  HADD2.F32 R8, -RZ, R54.H1_H1 ;  /* 0x30000036ff087230 */ /* 0x000fe20000004100 */
[-C--:B------:R-:W-:Y:S01]  /*cd10*/  FFMA.FTZ R38, R3, R12.reuse, R2 ;  /* 0x0000000c03267223 */ /* 0x080fe20000010002 */
[----:B------:R-:W-:Y:S01]  /*cd20*/  HADD2.F32 R2, -RZ, R49.H0_H0 ;  /* 0x20000031ff027230 */ /* 0x000fe20000004100 */
[----:B------:R-:W-:Y:S01]  /*cd30*/  FMUL.FTZ R4, R22, R5 ;  /* 0x0000000516047220 */ /* 0x000fe20000410000 */
[--C-:B------:R-:W-:Y:S01]  /*cd40*/  HADD2.F32 R9, -RZ, R14.reuse.H0_H0 ;  /* 0x2000000eff097230 */ /* 0x100fe20000004100 */
[----:B------:R-:W-:Y:S01]  /*cd50*/  FFMA.FTZ R12, R23, R12, -R35 ;  /* 0x0000000c170c7223 */ /* 0x000fe20000010823 */
[----:B------:R-:W-:Y:S01]  /*cd60*/  HADD2.F32 R3, -RZ, R51.H1_H1 ;  /* 0x30000033ff037230 */ /* 0x000fe20000004100 */
[----:B------:R-:W-:Y:S01]  /*cd70*/  FFMA.FTZ R37, R6, R11, R4 ;  /* 0x0000000b06257223 */ /* 0x000fe20000010004 */
[----:B------:R-:W-:Y:S01]  /*cd80*/  HADD2.F32 R6, -RZ, R55.H0_H0 ;  /* 0x20000037ff067230 */ /* 0x000fe20000004100 */
[----:B------:R-:W-:Y:S01]  /*cd90*/  FMUL.FTZ R5, R21, R2 ;  /* 0x0000000215057220 */ /* 0x000fe20000410000 */
[----:B------:R-:W-:Y:S01]  /*cda0*/  HADD2.F32 R14, -RZ, R14.H1_H1 ;  /* 0x3000000eff0e7230 */ /* 0x000fe20000004100 */
[----:B------:R-:W-:Y:S01]  /*cdb0*/  FMUL.FTZ R4, R20, R0 ;  /* 0x0000000014047220 */ /* 0x000fe20000410000 */
[----:B------:R-:W-:Y:S01]  /*cdc0*/  HADD2.F32 R16, -RZ, R15.H0_H0 ;  /* 0x2000000fff107230 */ /* 0x000fe20000004100 */
[C---:B------:R-:W-:Y:S01]  /*cdd0*/  FFMA.FTZ R34, R10.reuse, R8, R5 ;  /* 0x000000080a227223 */ /* 0x040fe20000010005 */
[----:B------:R-:W-:Y:S01]  /*cde0*/  HADD2.F32 R5, -RZ, R55.H1_H1 ;  /* 0x30000037ff057230 */ /* 0x000fe20000004100 */
[----:B------:R-:W-:Y:S01]  /*cdf0*/  FFMA.FTZ R32, R9, R6, R4 ;  /* 0x0000000609207223 */ /* 0x000fe20000010004 */
[----:B------:R-:W-:Y:S01]  /*ce00*/  HADD2.F32 R15, -RZ, R15.H1_H1 ;  /* 0x3000000fff0f7230 */ /* 0x000fe20000004100 */
[----:B------:R-:W-:Y:S01]  /*ce10*/  FMUL.FTZ R30, R10, R2 ;  /* 0x000000020a1e7220 */ /* 0x000fe20000410000 */
[----:B------:R-:W-:Y:S01]  /*ce20*/  HADD2.F32 R2, -RZ, R52.H1_H1 ;  /* 0x30000034ff027230 */ /* 0x000fe20000004100 */
[----:B------:R-:W-:-:S02]  /*ce30*/  FMUL.FTZ R4, R17, R3 ;  /* 0x0000000311047220 */ /* 0x000fc40000410000 */
[----:B------:R-:W-:Y:S01]  /*ce40*/  FMUL.FTZ R28, R9, R0 ;  /* 0x00000000091c7220 */ /* 0x000fe20000410000 */
[----:B------:R-:W-:Y:S01]  /*ce50*/  HADD2.F32 R0, -RZ, R52.H0_H0 ;  /* 0x20000034ff007230 */ /* 0x000fe20000004100 */
[C---:B------:R-:W-:Y:S01]  /*ce60*/  FFMA.FTZ R29, R14.reuse, R5, R4 ;  /* 0x000000050e1d7223 */ /* 0x040fe20000010004 */
[--C-:B------:R-:W-:Y:S01]  /*ce70*/  HADD2.F32 R4, -RZ, R56.reuse.H1_H1 ;  /* 0x30000038ff047230 */ /* 0x100fe20000004100 */
[----:B------:R-:W-:Y:S02]  /*ce80*/  FMUL.FTZ R10, R19, R2 ;  /* 0x00000002130a7220 */ /* 0x000fe40000410000 */
[----:B------:R-:W-:Y:S01]  /*ce90*/  FMUL.FTZ R27, R14, R3 ;  /* 0x000000030e1b7220 */ /* 0x000fe20000410000 */
[----:B------:R-:W-:Y:S01]  /*cea0*/  HADD2.F32 R3, -RZ, R56.H0_H0 ;  /* 0x20000038ff037230 */ /* 0x000fe20000004100 */
[----:B------:R-:W-:Y:S02]  /*ceb0*/  FMUL.FTZ R9, R18, R0 ;  /* 0x0000000012097220 */ /* 0x000fe40000410000 */
[----:B------:R-:W-:-:S02]  /*cec0*/  FFMA.FTZ R31, R16, R4, R10 ;  /* 0x00000004101f7223 */ /* 0x000fc4000001000a */
[----:B------:R-:W-:Y:S02]  /*ced0*/  FMUL.FTZ R25, R16, R2 ;  /* 0x0000000210197220 */ /* 0x000fe40000410000 */
[C---:B------:R-:W-:Y:S02]  /*cee0*/  FMUL.FTZ R10, R15.reuse, R0 ;  /* 0x000000000f0a7220 */ /* 0x040fe40000410000 */
[----:B------:R-:W-:Y:S02]  /*cef0*/  FFMA.FTZ R14, R24, R13, -R36 ;  /* 0x0000000d180e7223 */ /* 0x000fe40000010824 */
[----:B------:R-:W-:Y:S01]  /*cf00*/  FFMA.FTZ R16, R15, R3, R9 ;  /* 0x000000030f107223 */ /* 0x000fe20000010009 */
[----:B------:R-:W-:Y:S01]  /*cf10*/  F2FP.PACK_AB R9, R34, R37 ;  /* 0x000000252209723e */ /* 0x000fe200000000ff */
[----:B------:R-:W-:Y:S01]  /*cf20*/  FFMA.FTZ R13, R22, R11, -R33 ;  /* 0x0000000b160d7223 */ /* 0x000fe20000010821 */
[----:B------:R-:W-:Y:S01]  /*cf30*/  F2FP.PACK_AB R12, R12, R14 ;  /* 0x0000000e0c0c723e */ /* 0x000fe200000000ff */
[----:B------:R-:W-:Y:S01]  /*cf40*/  FFMA.FTZ R11, R21, R8, -R30 ;  /* 0x00000008150b7223 */ /* 0x000fe2000001081e */
[----:B------:R-:W-:Y:S01]  /*cf50*/  F2FP.PACK_AB R8, R38, R39 ;  /* 0x000000272608723e */ /* 0x000fe200000000ff */
[----:B------:R-:W-:-:S02]  /*cf60*/  FFMA.FTZ R6, R20, R6, -R28 ;  /* 0x0000000614067223 */ /* 0x000fc4000001081c */
[----:B------:R-:W-:Y:S01]  /*cf70*/  FFMA.FTZ R2, R17, R5, -R27 ;  /* 0x0000000511027223 */ /* 0x000fe2000001081b */
[----:B------:R-:W-:Y:S01]  /*cf80*/  F2FP.PACK_AB R13, R11, R13 ;  /* 0x0000000d0b0d723e */ /* 0x000fe200000000ff */
[----:B------:R-:W-:Y:S01]  /*cf90*/  FFMA.FTZ R0, R19, R4, -R25 ;  /* 0x0000000413007223 */ /* 0x000fe20000010819 */
[----:B------:R-:W-:Y:S01]  /*cfa0*/  F2FP.PACK_AB R11, R16, R31 ;  /* 0x0000001f100b723e */ /* 0x000fe200000000ff */
[----:B------:R-:W-:Y:S01]  /*cfb0*/  FFMA.FTZ R3, R18, R3, -R10 ;  /* 0x0000000312037223 */ /* 0x000fe2000001080a */
[----:B------:R-:W-:Y:S02]  /*cfc0*/  F2FP.PACK_AB R14, R2, R6 ;  /* 0x00000006020e723e */ /* 0x000fe400000000ff */
[----:B------:R-:W-:Y:S02]  /*cfd0*/  F2FP.PACK_AB R10, R29, R32 ;  /* 0x000000201d0a723e */ /* 0x000fe400000000ff */
[----:B------:R-:W-:-:S05]  /*cfe0*/  F2FP.PACK_AB R15, R3, R0 ;  /* 0x00000000030f723e */ /* 0x000fca00000000ff */
[----:B------:R2:W-:Y:S04]  /*cff0*/  STS.128 [R68], R12 ;  /* 0x0000000c44007388 */ /* 0x0005e80000000c00 */
[----:B------:R2:W-:Y:S02]  /*d000*/  STS.128 [R26+0x6080], R8 ;  /* 0x006080081a007388 */ /* 0x0005e40000000c00 */
.L_x_290:
[----:B------:R-:W-:Y:S05]  /*d010*/  BSYNC B0 ;  /* 0x0000000000007941 */ /* 0x000fea0003800000 */
.L_x_289:
[----:B------:R-:W-:-:S04]  /*d020*/  IADD3 R0, R104, 0x20, RZ ;  /* 0x0000002068007810 */ /* 0x000fc80007ffe0ff */
[----:B------:R-:W-:-:S13]  /*d030*/  ISETP.GE.AND P0, PT, R0, c[0x0][0x27c], PT ;  /* 0x00009f0000007a0c */ /* 0x000fda0003f06270 */
[----:B------:R-:W-:Y:S05]  /*d040*/  @P0 BRA `(.L_x_286) ;  /* 0x0000058000000947 */ /* 0x000fea0003800000 */
[----:B--2---:R-:W2:Y:S01]  /*d050*/  LDL R68, [R1+0xec] ;  /* 0x0000ec0001447983 */ /* 0x004ea20000100800 */
        /* <DEDUP_REMOVED lines=32> */
[----:B------:R-:W-:Y:S01]  /*d260*/  HADD2.F32 R13, -RZ, R61.H0_H0 ;  /* 0x2000003dff0d7230 */ /* 0x000fe20000004100 */
[-C--:B------:R-:W-:Y:S01]  /*d270*/  FFMA.FTZ R38, R3, R12.reuse, R2 ;  /* 0x0000000c03267223 */ /* 0x080fe20000010002 */
[----:B------:R-:W-:Y:S01]  /*d280*/  HADD2.F32 R22, -RZ, R9.H0_H0 ;  /* 0x20000009ff167230 */ /* 0x000fe20000004100 */
[----:B------:R-:W-:Y:S01]  /*d290*/  FFMA.FTZ R12, R23, R12, -R35 ;  /* 0x0000000c170c7223 */ /* 0x000fe20000010823 */
[--C-:B------:R-:W-:Y:S01]  /*d2a0*/  HADD2.F32 R19, -RZ, R11.reuse.H0_H0 ;  /* 0x2000000bff137230 */ /* 0x100fe20000004100 */
[----:B------:R-:W-:Y:S01]  /*d2b0*/  FFMA.FTZ R39, R4, R13, R8 ;  /* 0x0000000d04277223 */ /* 0x000fe20000010008 */
[----:B------:R-:W-:Y:S01]  /*d2c0*/  HADD2.F32 R18, -RZ, R11.H1_H1 ;  /* 0x3000000bff127230 */ /* 0x000fe20000004100 */
[----:B------:R-:W-:Y:S01]  /*d2d0*/  FMUL.FTZ R4, R22, R5 ;  /* 0x0000000516047220 */ /* 0x000fe20000410000 */
[----:B------:R-:W-:-:S02]  /*d2e0*/  HADD2.F32 R11, -RZ, R62.H0_H0 ;  /* 0x2000003eff0b7230 */ /* 0x000fc40000004100 */
[----:B------:R-:W-:Y:S02]  /*d2f0*/  HADD2.F32 R21, -RZ, R9.H1_H1 ;  /* 0x30000009ff157230 */ /* 0x000fe40000004100 */
[----:B------:R-:W-:Y:S01]  /*d300*/  HADD2.F32 R2, -RZ, R58.H1_H1 ;  /* 0x3000003aff027230 */ /* 0x000fe20000004100 */
[----:B------:R-:W-:Y:S01]  /*d310*/  FFMA.FTZ R37, R6, R11, R4 ;  /* 0x0000000b06257223 */ /* 0x000fe20000010004 */
[----:B------:R-:W-:Y:S02]  /*d320*/  HADD2.F32 R0, -RZ, R59.H0_H0 ;  /* 0x2000003bff007230 */ /* 0x000fe40000004100 */
[----:B------:R-:W-:Y:S01]  /*d330*/  HADD2.F32 R8, -RZ, R62.H1_H1 ;  /* 0x3000003eff087230 */ /* 0x000fe20000004100 */
[----:B------:R-:W-:Y:S01]  /*d340*/  FMUL.FTZ R5, R21, R2 ;  /* 0x0000000215057220 */ /* 0x000fe20000410000 */
[--C-:B------:R-:W-:Y:S01]  /*d350*/  HADD2.F32 R9, -RZ, R14.reuse.H0_H0 ;  /* 0x2000000eff097230 */ /* 0x100fe20000004100 */
[----:B------:R-:W-:Y:S01]  /*d360*/  FMUL.FTZ R4, R20, R0 ;  /* 0x0000000014047220 */ /* 0x000fe20000410000 */
[----:B------:R-:W-:Y:S01]  /*d370*/  HADD2.F32 R6, -RZ, R63.H0_H0 ;  /* 0x2000003fff067230 */ /* 0x000fe20000004100 */
[C---:B------:R-:W-:Y:S01]  /*d380*/  FFMA.FTZ R34, R10.reuse, R8, R5 ;  /* 0x000000080a227223 */ /* 0x040fe20000010005 */
[----:B------:R-:W-:Y:S01]  /*d390*/  HADD2.F32 R3, -RZ, R59.H1_H1 ;  /* 0x3000003bff037230 */ /* 0x000fe20000004100 */
[----:B------:R-:W-:Y:S01]  /*d3a0*/  FMUL.FTZ R30, R10, R2 ;  /* 0x000000020a1e7220 */ /* 0x000fe20000410000 */
[----:B------:R-:W-:Y:S01]  /*d3b0*/  HADD2.F32 R14, -RZ, R14.H1_H1 ;  /* 0x3000000eff0e7230 */ /* 0x000fe20000004100 */
[----:B------:R-:W-:Y:S01]  /*d3c0*/  FFMA.FTZ R32, R9, R6, R4 ;  /* 0x0000000609207223 */ /* 0x000fe20000010004 */
[----:B------:R-:W-:Y:S01]  /*d3d0*/  HADD2.F32 R5, -RZ, R63.H1_H1 ;  /* 0x3000003fff057230 */ /* 0x000fe20000004100 */
        /* <DEDUP_REMOVED lines=31> */
.L_x_286:
[----:B------:R-:W-:Y:S05]  /*d5d0*/  BSYNC B1 ;  /* 0x0000000000017941 */ /* 0x000fea0003800000 */
.L_x_285:
[----:B------:R-:W-:-:S04]  /*d5e0*/  IADD3 R0, R112, 0x40, RZ ;  /* 0x0000004070007810 */ /* 0x000fc80007ffe0ff */
[----:B------:R-:W-:-:S13]  /*d5f0*/  ISETP.GE.AND P0, PT, R0, R40, PT ;  /* 0x000000280000720c */ /* 0x000fda0003f06270 */
[----:B------:R-:W-:Y:S05]  /*d600*/  @P0 BRA `(.L_x_272) ;  /* 0x0000118000000947 */ /* 0x000fea0003800000 */
[----:B-----5:R3:W5:Y:S04]  /*d610*/  LDL R70, [R1+0xd8] ;  /* 0x0000d80001467983 */ /* 0x0207680000100800 */
[----:B------:R3:W5:Y:S04]  /*d620*/  LDL R69, [R1+0xdc] ;  /* 0x0000dc0001457983 */ /* 0x0007680000100800 */
[----:B--2---:R3:W5:Y:S01]  /*d630*/  LDL R68, [R1+0xe0] ;  /* 0x0000e00001447983 */ /* 0x0047620000100800 */
        /* <DEDUP_REMOVED lines=18> */
[----:B------:R-:W4:Y:S02]  /*d760*/  LDS.128 R12, [R26+0x6080] ;  /* 0x006080001a0c7984 */ /* 0x000f240000000c00 */
[--C-:B----4-:R-:W-:Y:S02]  /*d770*/  HADD2.F32 R4, -RZ, R12.reuse.H0_H0 ;  /* 0x2000000cff047230 */ /* 0x110fe40000004100 */
        /* <DEDUP_REMOVED lines=17> */
[C---:B------:R-:W-:Y:S01]  /*d890*/  FFMA.FTZ R38, R12.reuse, R3, R2 ;  /* 0x000000030c267223 */ /* 0x040fe20000010002 */
        /* <DEDUP_REMOVED lines=16> */
[-C--:B------:R-:W-:Y:S01]  /*d9a0*/  FFMA.FTZ R34, R8, R10.reuse, R5 ;  /* 0x0000000a08227223 */ /* 0x080fe20000010005 */
        /* <DEDUP_REMOVED lines=15> */
[-C--:B------:R-:W-:Y:S02]  /*daa0*/  FFMA.FTZ R31, R4, R16.reuse, R10 ;  /* 0x00000010041f7223 */ /* 0x080fe4000001000a */
        /* <DEDUP_REMOVED lines=20> */
.L_x_292:
[----:B------:R-:W-:Y:S05]  /*dbf0*/  BSYNC B0 ;  /* 0x0000000000007941 */ /* 0x000fea0003800000 */
.L_x_291:
[----:B------:R-:W-:Y:S01]  /*dc00*/  IADD3 R0, R104, 0x10, RZ ;  /* 0x0000001068007810 */ /* 0x000fe20007ffe0ff */
[----:B------:R-:W-:Y:S03]  /*dc10*/  BSSY B0, `(.L_x_293) ;  /* 0x000005c000007945 */ /* 0x000fe60003800000 */
[----:B------:R-:W-:-:S13]  /*dc20*/  ISETP.GE.AND P0, PT, R0, c[0x0][0x27c], PT ;  /* 0x00009f0000007a0c */ /* 0x000fda0003f06270 */
[----:B------:R-:W-:Y:S05]  /*dc30*/  @P0 BRA `(.L_x_294) ;  /* 0x0000059000000947 */ /* 0x000fea0003800000 */
[----:B------:R-:W4:Y:S04]  /*dc40*/  LDL R2, [R1] ;  /* 0x0000000001027983 */ /* 0x000f280000100800 */
[----:B--2---:R-:W2:Y:S01]  /*dc50*/  LDL R40, [R1+0xf0] ;  /* 0x0000f00001287983 */ /* 0x004ea20000100800 */
[----:B------:R-:W-:Y:S01]  /*dc60*/  MOV R0, c[0x0][0x27c] ;  /* 0x00009f0000007a02 */ /* 0x000fe20000000f00 */
[----:B------:R-:W-:-:S03]  /*dc70*/  HADD2.F32 R5, -RZ, R48.H0_H0 ;  /* 0x20000030ff057230 */ /* 0x000fc60000004100 */
[----:B----4-:R-:W-:-:S04]  /*dc80*/  LEA.HI R0, R0, R2, RZ, 0x1d ;  /* 0x0000000200007211 */ /* 0x010fc800078fe8ff */
        /* <DEDUP_REMOVED lines=12> */
[----:B------:R-:W4:Y:S01]  /*dd50*/  LDS.128 R12, [R26+0x6080] ;  /* 0x006080001a0c7984 */ /* 0x000f220000000c00 */
        /* <DEDUP_REMOVED lines=10> */
[--C-:B----4-:R-:W-:Y:S02]  /*de00*/  HADD2.F32 R4, -RZ, R12.reuse.H0_H0 ;  /* 0x2000000cff047230 */ /* 0x110fe40000004100 */
[----:B------:R-:W-:Y:S02]  /*de10*/  HADD2.F32 R3, -RZ, R12.H1_H1 ;  /* 0x3000000cff037230 */ /* 0x000fe40000004100 */
[--C-:B------:R-:W-:Y:S01]  /*de20*/  HADD2.F32 R6, -RZ, R13.reuse.H0_H0 ;  /* 0x2000000dff067230 */ /* 0x100fe20000004100 */
[----:B------:R-:W-:Y:S01]  /*de30*/  FMUL.FTZ R36, R2, R4 ;  /* 0x0000000402247220 */ /* 0x000fe20000410000 */
[----:B------:R-:W-:Y:S01]  /*de40*/  HADD2.F32 R10, -RZ, R13.H1_H1 ;  /* 0x3000000dff0a7230 */ /* 0x000fe20000004100 */
[C---:B------:R-:W-:Y:S01]  /*de50*/  FMUL.FTZ R2, R0.reuse, R23 ;  /* 0x0000001700027220 */ /* 0x040fe20000410000 */
[--C-:B------:R-:W-:Y:S01]  /*de60*/  HADD2.F32 R13, -RZ, R53.reuse.H0_H0 ;  /* 0x20000035ff0d7230 */ /* 0x100fe20000004100 */
[-C--:B------:R-:W-:Y:S01]  /*de70*/  FMUL.FTZ R35, R0, R3.reuse ;  /* 0x0000000300237220 */ /* 0x080fe20000410000 */
[----:B------:R-:W-:Y:S01]  /*de80*/  HADD2.F32 R12, -RZ, R53.H1_H1 ;  /* 0x30000035ff0c7230 */ /* 0x000fe20000004100 */
[----:B------:R-:W-:Y:S01]  /*de90*/  FMUL.FTZ R33, R5, R6 ;  /* 0x0000000605217220 */ /* 0x000fe20000410000 */
[----:B------:R-:W-:Y:S01]  /*dea0*/  HADD2.F32 R0, -RZ, R50.H1_H1 ;  /* 0x30000032ff007230 */ /* 0x000fe20000004100 */
[----:B------:R-:W-:Y:S01]  /*deb0*/  FFMA.FTZ R39, R13, R4, R8 ;  /* 0x000000040d277223 */ /* 0x000fe20000010008 */
[----:B------:R-:W-:Y:S01]  /*dec0*/  HADD2.F32 R8, -RZ, R54.H1_H1 ;  /* 0x30000036ff087230 */ /* 0x000fe20000004100 */
[C---:B------:R-:W-:Y:S01]  /*ded0*/  FFMA.FTZ R38, R12.reuse, R3, R2 ;  /* 0x000000030c267223 */ /* 0x040fe20000010002 */
        /* <DEDUP_REMOVED lines=11> */
[-C--:B------:R-:W-:Y:S01]  /*df90*/  FFMA.FTZ R34, R8, R10.reuse, R5 ;  /* 0x0000000a08227223 */ /* 0x080fe20000010005 */
        /* <DEDUP_REMOVED lines=8> */
[-C--:B------:R-:W-:Y:S01]  /*e020*/  FFMA.FTZ R29, R5, R14.reuse, R4 ;  /* 0x0000000e051d7223 */ /* 0x080fe20000010004 */
[--C-:B------:R-:W-:Y:S01]  /*e030*/  HADD2.F32 R4, -RZ, R56.reuse.H1_H1 ;  /* 0x30000038ff047230 */ /* 0x100fe20000004100 */
[----:B------:R-:W-:Y:S02]  /*e040*/  FMUL.FTZ R10, R2, R19 ;  /* 0x00000013020a7220 */ /* 0x000fe40000410000 */
[----:B------:R-:W-:Y:S01]  /*e050*/  FMUL.FTZ R27, R3, R14 ;  /* 0x0000000e031b7220 */ /* 0x000fe20000410000 */
[----:B------:R-:W-:Y:S01]  /*e060*/  HADD2.F32 R3, -RZ, R56.H0_H0 ;  /* 0x20000038ff037230 */ /* 0x000fe20000004100 */
[----:B------:R-:W-:Y:S02]  /*e070*/  FMUL.FTZ R9, R0, R18 ;  /* 0x0000001200097220 */ /* 0x000fe40000410000 */
[----:B------:R-:W-:-:S02]  /*e080*/  FFMA.FTZ R31, R4, R16, R10 ;  /* 0x00000010041f7223 */ /* 0x000fc4000001000a */
[----:B------:R-:W-:Y:S02]  /*e090*/  FMUL.FTZ R25, R2, R16 ;  /* 0x0000001002197220 */ /* 0x000fe40000410000 */
[-C--:B------:R-:W-:Y:S02]  /*e0a0*/  FMUL.FTZ R10, R0, R15.reuse ;  /* 0x0000000f000a7220 */ /* 0x080fe40000410000 */
        /* <DEDUP_REMOVED lines=18> */
.L_x_294:
[----:B------:R-:W-:Y:S05]  /*e1d0*/  BSYNC B0 ;  /* 0x0000000000007941 */ /* 0x000fea0003800000 */
.L_x_293:
        /* <DEDUP_REMOVED lines=37> */
[C---:B------:R-:W-:Y:S01]  /*e430*/  FFMA.FTZ R38, R12.reuse, R3, R2 ;  /* 0x000000030c267223 */ /* 0x040fe20000010002 */
        /* <DEDUP_REMOVED lines=16> */
[-C--:B------:R-:W-:Y:S01]  /*e540*/  FFMA.FTZ R34, R8, R10.reuse, R5 ;  /* 0x0000000a08227223 */ /* 0x080fe20000010005 */
        /* <DEDUP_REMOVED lines=36> */
.L_x_272:
[----:B------:R-:W-:Y:S05]  /*e790*/  BSYNC B2 ;  /* 0x0000000000027941 */ /* 0x000fea0003800000 */
.L_x_256:
[----:B--2---:R-:W-:Y:S01]  /*e7a0*/  IMAD R0, R66, c[0x0][0x208], RZ ;  /* 0x0000820042007a24 */ /* 0x004fe200078e02ff */
[----:B------:R-:W-:-:S04]  /*e7b0*/  DEPBAR.LE SB0, 0x0 ;  /* 0x000080000000791a */ /* 0x000fc80000000000 */
[C---:B------:R-:W-:Y:S01]  /*e7c0*/  IMAD.WIDE.U32 R2, R227.reuse, c[0x0][0x208], RZ ;  /* 0x00008200e3027a25 */ /* 0x040fe200078e00ff */
[----:B------:R-:W-:Y:S01]  /*e7d0*/  BAR.SYNC.DEFER_BLOCKING 0x0 ;  /* 0x0000000000007b1d */ /* 0x000fe20000010000 */
[----:B------:R-:W-:Y:S02]  /*e7e0*/  ISETP.GE.AND P6, PT, R228, c[0x0][0x1d4], PT ;  /* 0x00007500e4007a0c */ /* 0x000fe40003fc6270 */
[----:B------:R-:W-:Y:S01]  /*e7f0*/  IMAD R0, R227, c[0x0][0x20c], R0 ;  /* 0x00008300e3007a24 */ /* 0x000fe200078e0200 */
[----:B------:R-:W-:Y:S01]  /*e800*/  ISETP.GE.AND P2, PT, R238, c[0x0][0x1d4], PT ;  /* 0x00007500ee007a0c */ /* 0x000fe20003f46270 */
[----:B-1----:R-:W-:Y:S01]  /*e810*/  IMAD.WIDE.U32 R8, R65, c[0x0][0x210], RZ ;  /* 0x0000840041087a25 */ /* 0x002fe200078e00ff */
[----:B------:R-:W-:Y:S03]  /*e820*/  BSSY B0, `(.L_x_295) ;  /* 0x000003f000007945 */ /* 0x000fe60003800000 */
[----:B------:R-:W-:Y:S01]  /*e830*/  IMAD.IADD R3, R3, 0x1, R0 ;  /* 0x0000000103037824 */ /* 0x000fe200078e0200 */
[----:B------:R-:W-:Y:S01]  /*e840*/  STL.64 [R1+0x18], R8 ;  /* 0x0000180801007387 */ /* 0x000fe20000100a00 */
[----:B------:R-:W-:-:S02]  /*e850*/  IMAD R0, R67, c[0x0][0x218], RZ ;  /* 0x0000860043007a24 */ /* 0x000fc400078e02ff */
[----:B------:R-:W-:-:S04]  /*e860*/  IMAD.WIDE.U32 R2, R218, c[0x0][0x218], R2 ;  /* 0x00008600da027a25 */ /* 0x000fc800078e0002 */
[----:B------:R-:W-:Y:S01]  /*e870*/  IMAD R4, R218, c[0x0][0x21c], R0 ;  /* 0x00008700da047a24 */ /* 0x000fe200078e0200 */
[----:B------:R-:W-:Y:S01]  /*e880*/  IADD3 R0, P0, R2, R8, RZ ;  /* 0x0000000802007210 */ /* 0x000fe20007f1e0ff */
[----:B------:R-:W-:Y:S02]  /*e890*/  IMAD R5, R65, c[0x0][0x214], R9 ;  /* 0x0000850041057a24 */ /* 0x000fe400078e0209 */
[----:B------:R-:W-:-:S03]  /*e8a0*/  IMAD.SHL.U32 R207, R248, 0x2, RZ ;  /* 0x00000002f8cf7824 */ /* 0x000fc600078e00ff */
[----:B------:R-:W-:Y:S01]  /*e8b0*/  IADD3.X R2, R5, R3, R4, P0, !PT ;  /* 0x0000000305027210 */ /* 0x000fe200007fe404 */
[----:B------:R-:W-:Y:S01]  /*e8c0*/  IMAD.IADD R4, R140, 0x1, -R247 ;  /* 0x000000018c047824 */ /* 0x000fe200078e0af7 */
[C---:B------:R-:W-:Y:S01]  /*e8d0*/  LEA R6, P0, R0.reuse, c[0x0][0x1f8], 0x1 ;  /* 0x00007e0000067a11 */ /* 0x040fe200078008ff */
[----:B------:R1:W-:Y:S03]  /*e8e0*/  STL [R1+0x20], R5 ;  /* 0x0000200501007387 */ /* 0x0003e60000100800 */
[----:B------:R-:W-:Y:S01]  /*e8f0*/  LEA.HI.X R3, R0, c[0x0][0x1fc], R2, 0x1, P0 ;  /* 0x00007f0000037a11 */ /* 0x000fe200000f0c02 */
[----:B------:R-:W-:Y:S01]  /*e900*/  LDSM.16.M88.4 R16, [R196] ;  /* 0x00000000c410783b */ /* 0x000fe20000000200 */
[----:B------:R-:W-:-:S03]  /*e910*/  ISETP.LT.OR P1, PT, R4, 0x1, P6 ;  /* 0x000000010400780c */ /* 0x000fc60003721670 */
[----:B------:R-:W2:Y:S04]  /*e920*/  SHFL.IDX PT, R0, R6, RZ, 0x1c1f ;  /* 0x001c1fff06007589 */ /* 0x000ea800000e0000 */
[----:B------:R-:W4:Y:S04]  /*e930*/  SHFL.IDX PT, R2, R3, RZ, 0x1c1f ;  /* 0x001c1fff03027589 */ /* 0x000f2800000e0000 */
[----:B------:R3:W3:Y:S04]  /*e940*/  LDSM.16.M88.4 R12, [R196+0x1000] ;  /* 0x00100000c40c783b */ /* 0x0006e80000000200 */
[----:B------:R3:W3:Y:S04]  /*e950*/  LDSM.16.M88.4 R24, [R169] ;  /* 0x00000000a918783b */ /* 0x0006e80000000200 */
[----:B------:R3:W3:Y:S04]  /*e960*/  LDSM.16.M88.4 R28, [R169+0x400] ;  /* 0x00040000a91c783b */ /* 0x0006e80000000200 */
[----:B-1----:R-:W1:Y:S01]  /*e970*/  S2R R5, SR_TID.X ;  /* 0x0000000000057919 */ /* 0x002e620000002100 */
[----:B--2---:R-:W-:-:S03]  /*e980*/  LEA R22, P0, R228, R0, 0x1 ;  /* 0x00000000e4167211 */ /* 0x004fc600078008ff */
[----:B------:R2:W1:Y:S01]  /*e990*/  LDSM.16.M88.4 R44, [R169+0x800] ;  /* 0x00080000a92c783b */ /* 0x0004620000000200 */
[----:B----4-:R-:W-:-:S03]  /*e9a0*/  LEA.HI.X R23, R228, R2, R229, 0x1, P0 ;  /* 0x00000002e4177211 */ /* 0x010fc600000f0ce5 */
[----:B------:R2:W4:Y:S01]  /*e9b0*/  LDSM.16.M88.4 R40, [R197] ;  /* 0x00000000c528783b */ /* 0x0005220000000200 */
[----:B------:R-:W-:-:S03]  /*e9c0*/  LEA R20, P0, R238, R0, 0x1 ;  /* 0x00000000ee147211 */ /* 0x000fc600078008ff */
[----:B------:R2:W1:Y:S01]  /*e9d0*/  LDSM.16.M88.4 R8, [R197+0x1000] ;  /* 0x00100000c508783b */ /* 0x0004620000000200 */
[----:B------:R-:W-:Y:S02]  /*e9e0*/  LEA.HI.X R21, R238, R2, R250, 0x1, P0 ;  /* 0x00000002ee157211 */ /* 0x000fe400000f0cfa */
[----:B------:R-:W-:Y:S01]  /*e9f0*/  ISETP.LT.OR P0, PT, R4, 0x1, P2 ;  /* 0x000000010400780c */ /* 0x000fe20001701670 */
[----:B------:R2:W1:Y:S04]  /*ea00*/  LDSM.16.M88.4 R48, [R198] ;  /* 0x00000000c630783b */ /* 0x0004680000000200 */
[----:B------:R2:W1:Y:S04]  /*ea10*/  LDSM.16.M88.4 R80, [R206] ;  /* 0x00000000ce50783b */ /* 0x0004680000000200 */
[----:B------:R2:W1:Y:S04]  /*ea20*/  LDSM.16.M88.4 R96, [R205] ;  /* 0x00000000cd60783b */ /* 0x0004680000000200 */
[----:B------:R-:W-:Y:S01]  /*ea30*/  @!PT LDS RZ, [RZ] ;  /* 0x00000000fffff984 */ /* 0x000fe20000000800 */
[----:B------:R-:W-:Y:S01]  /*ea40*/  @!PT LDS RZ, [RZ] ;  /* 0x00000000fffff984 */ /* 0x000fe20000000800 */
[----:B------:R-:W-:Y:S01]  /*ea50*/  @!PT LDS RZ, [RZ] ;  /* 0x00000000fffff984 */ /* 0x000fe20000000800 */
[----:B------:R2:W-:Y:S01]  /*ea60*/  LDGSTS.E.BYPASS.LTC128B.128 [R207+0x1880], [R22.64], !P1 ;  /* 0x0188000016cf7fae */ /* 0x0005e2000c901d48 */
[----:B------:R-:W-:-:S03]  /*ea70*/  ISETP.GE.AND P1, PT, R230, c[0x0][0x1d4], PT ;  /* 0x00007500e6007a0c */ /* 0x000fc60003f26270 */
[----:B------:R2:W-:Y:S02]  /*ea80*/  LDGSTS.E.BYPASS.LTC128B.128 [R207+0x2480], [R20.64], !P0 ;  /* 0x0248000014cf7fae */ /* 0x0005e4000c101d48 */
        /* <DEDUP_REMOVED lines=8> */
[----:B------:R1:W4:Y:S02]  /*eb10*/  SHFL.IDX PT, R0, R6, 0x1, 0x1c1f ;  /* 0x003c1f0006007f89 */ /* 0x00032400000e0000 */
.L_x_396:
[----:B----4-:R-:W-:Y:S02]  /*eb20*/  LEA R2, P0, R228, R0, 0x1 ;  /* 0x00000000e4027211 */ /* 0x010fe400078008ff */
[----:B------:R-:W-:Y:S02]  /*eb30*/  ISETP.LT.OR P2, PT, R4, 0x21, P2 ;  /* 0x000000210400780c */ /* 0x000fe40001741670 */
[----:B-1-3--:R-:W-:Y:S02]  /*eb40*/  LEA.HI.X R3, R228, R5, R229, 0x1, P0 ;  /* 0x00000005e4037211 */ /* 0x00afe400000f0ce5 */
[----:B------:R-:W-:-:S02]  /*eb50*/  ISETP.LT.OR P0, PT, R4, 0x21, P6 ;  /* 0x000000210400780c */ /* 0x000fc40003701670 */
[----:B------:R-:W-:-:S11]  /*eb60*/  ISETP.LT.OR P1, PT, R4, 0x21, P1 ;  /* 0x000000210400780c */ /* 0x000fd60000f21670 */
[----:B------:R-:W-:Y:S01]  /*eb70*/  @!PT LDS RZ, [RZ] ;  /* 0x00000000fffff984 */ /* 0x000fe20000000800 */
[----:B------:R-:W-:Y:S01]  /*eb80*/  @!PT LDS RZ, [RZ] ;  /* 0x00000000fffff984 */ /* 0x000fe20000000800 */
[----:B------:R-:W-:Y:S01]  /*eb90*/  @!PT LDS RZ, [RZ] ;  /* 0x00000000fffff984 */ /* 0x000fe20000000800 */
[----:B------:R1:W-:Y:S01]  /*eba0*/  LDGSTS.E.BYPASS.LTC128B.128 [R207+0x2080], [R2.64], !P0 ;  /* 0x0208000002cf7fae */ /* 0x0003e2000c101d48 */
[----:B--2---:R-:W-:-:S04]  /*ebb0*/  LEA R20, P0, R238, R0, 0x1 ;  /* 0x00000000ee147211 */ /* 0x004fc800078008ff */
[----:B------:R-:W-:-:S05]  /*ebc0*/  LEA.HI.X R21, R238, R5, R250, 0x1, P0 ;  /* 0x00000005ee157211 */ /* 0x000fca00000f0cfa */
[----:B------:R2:W-:Y:S01]  /*ebd0*/  LDGSTS.E.BYPASS.LTC128B.128 [R207+0x2c80], [R20.64], !P2 ;  /* 0x02c8000014cf7fae */ /* 0x0005e2000d101d48 */
[----:B-1----:R-:W-:-:S04]  /*ebe0*/  LEA R2, P0, R230, R0, 0x1 ;  /* 0x00000000e6027211 */ /* 0x002fc800078008ff */
[----:B------:R-:W-:-:S05]  /*ebf0*/  LEA.HI.X R3, R230, R5, R249, 0x1, P0 ;  /* 0x00000005e6037211 */ /* 0x000fca00000f0cf9 */
[----:B------:R2:W-:Y:S04]  /*ec00*/  LDGSTS.E.BYPASS.LTC128B.128 [R207+0x3880], [R2.64], !P1 ;  /* 0x0388000002cf7fae */ /* 0x0005e8000c901d48 */
.L_x_296:
[----:B---34-:R-:W-:Y:S05]  /*ec10*/  BSYNC B0 ;  /* 0x0000000000007941 */ /* 0x018fea0003800000 */
.L_x_295:
[----:B------:R-:W0:Y:S01]  /*ec20*/  LDGDEPBAR ;  /* 0x00000000000079af */ /* 0x000e220000000000 */
[----:B------:R-:W-:Y:S01]  /*ec30*/  WARPSYNC 0xffffffff ;  /* 0xffffffff00007948 */ /* 0x000fe20003800000 */
[-C--:B--2---:R-:W-:Y:S01]  /*ec40*/  HMMA.16816.F32 R20, R16, R24.reuse, RZ ;  /* 0x000000181014723c */ /* 0x084fe200000018ff */
[----:B------:R-:W-:Y:S01]  /*ec50*/  ISETP.GT.AND P0, PT, R143, R251, PT ;  /* 0x000000fb8f00720c */ /* 0x000fe20003f04270 */
[----:B------:R-:W-:Y:S01]  /*ec60*/  LDSM.16.M88.4 R60, [R169+0xc00] ;  /* 0x000c0000a93c783b */ /* 0x000fe20000000200 */
[----:B------:R-:W-:Y:S03]  /*ec70*/  BSSY B1, `(.L_x_298) ;  /* 0x000010f000017945 */ /* 0x000fe60003800000 */
[----:B------:R-:W1:Y:S02]  /*ec80*/  LDSM.16.M88.4 R36, [R196+0x2000] ;  /* 0x00200000c424783b */ /* 0x000e640000000200 */
[C---:B------:R-:W-:Y:S02]  /*ec90*/  HMMA.16816.F32 R56, R12.reuse, R24, RZ ;  /* 0x000000180c38723c */ /* 0x040fe400000018ff */
[----:B------:R-:W2:Y:S04]  /*eca0*/  LDSM.16.M88.4 R32, [R196+0x3000] ;  /* 0x00300000c420783b */ /* 0x000ea80000000200 */
[----:B------:R-:W-:Y:S02]  /*ecb0*/  LDSM.16.M88.4 R52, [R204] ;  /* 0x00000000cc34783b */ /* 0x000fe40000000200 */
[C---:B------:R-:W-:Y:S08]  /*ecc0*/  HMMA.16816.F32 R88, R12.reuse, R28, RZ ;  /* 0x0000001c0c58723c */ /* 0x040ff000000018ff */
[C---:B------:R-:W-:Y:S08]  /*ecd0*/  HMMA.16816.F32 R72, R12.reuse, R44, RZ ;  /* 0x0000002c0c48723c */ /* 0x040ff000000018ff */
[C---:B------:R-:W-:Y:S08]  /*ece0*/  HMMA.16816.F32 R92, R12.reuse, R26, RZ ;  /* 0x0000001a0c5c723c */ /* 0x040ff000000018ff */
[C---:B------:R-:W-:Y:S08]  /*ecf0*/  HMMA.16816.F32 R84, R12.reuse, R30, RZ ;  /* 0x0000001e0c54723c */ /* 0x040ff000000018ff */
[----:B-----5:R-:W-:Y:S08]  /*ed00*/  HMMA.16816.F32 R68, R12, R46, RZ ;  /* 0x0000002e0c44723c */ /* 0x020ff000000018ff */
[----:B------:R-:W-:Y:S01]  /*ed10*/  HMMA.16816.F32 R12, R40, R48, R20 ;  /* 0x00000030280c723c */ /* 0x000fe20000001814 */
[----:B------:R-:W-:Y:S07]  /*ed20*/  LDSM.16.M88.4 R20, [R196+0x4000] ;  /* 0x00400000c414783b */ /* 0x000fee0000000200 */
[C---:B------:R-:W-:Y:S08]  /*ed30*/  HMMA.16816.F32 R64, R16.reuse, R28, RZ ;  /* 0x0000001c1040723c */ /* 0x040ff000000018ff */
[----:B------:R-:W-:Y:S01]  /*ed40*/  HMMA.16816.F32 R116, R16, R30, RZ ;  /* 0x0000001e1074723c */ /* 0x000fe200000018ff */
[----:B------:R-:W3:Y:S07]  /*ed50*/  LDSM.16.M88.4 R28, [R197+0x2000] ;  /* 0x00200000c51c783b */ /* 0x000eee0000000200 */
[----:B------:R-:W-:Y:S08]  /*ed60*/  HMMA.16816.F32 R56, R8, R48, R56 ;  /* 0x000000300838723c */ /* 0x000ff00000001838 */
[----:B------:R-:W-:Y:S01]  /*ed70*/  HMMA.16816.F32 R76, R16, R26, RZ ;  /* 0x0000001a104c723c */ /* 0x000fe200000018ff */
[----:B------:R-:W4:Y:S07]  /*ed80*/  LDSM.16.M88.4 R24, [R197+0x3000] ;  /* 0x00300000c518783b */ /* 0x000f2e0000000200 */
[C---:B------:R-:W-:Y:S08]  /*ed90*/  HMMA.16816.F32 R124, R8.reuse, R80, R88 ;  /* 0x00000050087c723c */ /* 0x040ff00000001858 */
[C---:B------:R-:W-:Y:S08]  /*eda0*/  HMMA.16816.F32 R132, R8.reuse, R96, R72 ;  /* 0x000000600884723c */ /* 0x040ff00000001848 */
[C---:B------:R-:W-:Y:S08]  /*edb0*/  HMMA.16816.F32 R92, R8.reuse, R50, R92 ;  /* 0x00000032085c723c */ /* 0x040ff0000000185c */
[C---:B------:R-:W-:Y:S08]  /*edc0*/  HMMA.16816.F32 R128, R8.reuse, R82, R84 ;  /* 0x000000520880723c */ /* 0x040ff00000001854 */
[----:B------:R-:W-:Y:S08]  /*edd0*/  HMMA.16816.F32 R136, R8, R98, R68 ;  /* 0x000000620888723c */ /* 0x000ff00000001844 */
[----:B-1----:R-:W-:Y:S01]  /*ede0*/  HMMA.16816.F32 R8, R36, R60, R12 ;  /* 0x0000003c2408723c */ /* 0x002fe2000000180c */
[----:B------:R-:W-:Y:S07]  /*edf0*/  LDSM.16.M88.4 R12, [R197+0x4000] ;  /* 0x00400000c50c783b */ /* 0x000fee0000000200 */
[C---:B------:R-:W-:Y:S08]  /*ee00*/  HMMA.16816.F32 R100, R16.reuse, R44, RZ ;  /* 0x0000002c1064723c */ /* 0x040ff000000018ff */
[----:B------:R-:W-:Y:S01]  /*ee10*/  HMMA.16816.F32 R120, R16, R46, RZ ;  /* 0x0000002e1078723c */ /* 0x000fe200000018ff */
[----:B------:R-:W1:Y:S04]  /*ee20*/  LDSM.16.M88.4 R44, [R169+0x1800] ;  /* 0x00180000a92c783b */ /* 0x000e680000000200 */
[----:B------:R-:W1:Y:S03]  /*ee30*/  LDSM.16.M88.4 R16, [R196+0x5000] ;  /* 0x00500000c410783b */ /* 0x000e660000000200 */
[----:B--2---:R-:W-:Y:S08]  /*ee40*/  HMMA.16816.F32 R56, R32, R60, R56 ;  /* 0x0000003c2038723c */ /* 0x004ff00000001838 */
[----:B------:R-:W-:Y:S01]  /*ee50*/  HMMA.16816.F32 R76, R40, R50, R76 ;  /* 0x00000032284c723c */ /* 0x000fe2000000184c */
[----:B------:R-:W2:Y:S07]  /*ee60*/  LDSM.16.M88.4 R48, [R201] ;  /* 0x00000000c930783b */ /* 0x000eae0000000200 */
[----:B---3--:R-:W-:Y:S01]  /*ee70*/  HMMA.16816.F32 R68, R28, R52, R8 ;  /* 0x000000341c44723c */ /* 0x008fe20000001808 */
[----:B------:R-:W-:Y:S07]  /*ee80*/  LDSM.16.M88.4 R8, [R197+0x5000] ;  /* 0x00500000c508783b */ /* 0x000fee0000000200 */
[----:B------:R-:W-:Y:S08]  /*ee90*/  HMMA.16816.F32 R108, R40, R80, R64 ;  /* 0x00000050286c723c */ /* 0x000ff00000001840 */
[----:B----4-:R-:W-:Y:S01]  /*eea0*/  HMMA.16816.F32 R64, R24, R52, R56 ;  /* 0x000000341840723c */ /* 0x010fe20000001838 */
[----:B------:R-:W3:Y:S07]  /*eeb0*/  LDSM.16.M88.4 R56, [R169+0x1000] ;  /* 0x00100000a938783b */ /* 0x000eee0000000200 */
[----:B------:R-:W-:Y:S08]  /*eec0*/  HMMA.16816.F32 R76, R36, R62, R76 ;  /* 0x0000003e244c723c */ /* 0x000ff0000000184c */
[----:B------:R-:W-:Y:S08]  /*eed0*/  HMMA.16816.F32 R88, R40, R82, R116 ;  /* 0x000000522858723c */ /* 0x000ff00000001874 */
[----:B------:R-:W-:Y:S01]  /*eee0*/  HMMA.16816.F32 R80, R32, R62, R92 ;  /* 0x0000003e2050723c */ /* 0x000fe2000000185c */
[----:B------:R-:W4:Y:S07]  /*eef0*/  LDSM.16.M88.4 R60, [R203] ;  /* 0x00000000cb3c783b */ /* 0x000f2e0000000200 */
[-C--:B-1----:R-:W-:Y:S08]  /*ef00*/  HMMA.16816.F32 R72, R20, R44.reuse, R68 ;  /* 0x0000002c1448723c */ /* 0x082ff00000001844 */
[----:B------:R-:W-:Y:S08]  /*ef10*/  HMMA.16816.F32 R64, R16, R44, R64 ;  /* 0x0000002c1040723c */ /* 0x000ff00000001840 */
[-C--:B------:R-:W-:Y:S08]  /*ef20*/  HMMA.16816.F32 R68, R28, R54.reuse, R76 ;  /* 0x000000361c44723c */ /* 0x080ff0000000184c */
[----:B------:R-:W-:Y:S01]  /*ef30*/  HMMA.16816.F32 R76, R24, R54, R80 ;  /* 0x00000036184c723c */ /* 0x000fe20000001850 */
[----:B------:R-:W1:Y:S07]  /*ef40*/  LDSM.16.M88.4 R52, [R169+0x1c00] ;  /* 0x001c0000a934783b */ /* 0x000e6e0000000200 */
[----:B--2---:R-:W-:Y:S08]  /*ef50*/  HMMA.16816.F32 R84, R12, R48, R72 ;  /* 0x000000300c54723c */ /* 0x004ff00000001848 */
[----:B---3--:R-:W-:Y:S08]  /*ef60*/  HMMA.16816.F32 R72, R36, R56, R108 ;  /* 0x000000382448723c */ /* 0x008ff0000000186c */
[C---:B------:R-:W-:Y:S08]  /*ef70*/  HMMA.16816.F32 R100, R40.reuse, R96, R100 ;  /* 0x000000602864723c */ /* 0x040ff00000001864 */
[----:B------:R-:W-:Y:S01]  /*ef80*/  HMMA.16816.F32 R120, R40, R98, R120 ;  /* 0x000000622878723c */ /* 0x000fe20000001878 */
[----:B------:R-:W-:-:S04]  /*ef90*/  FMUL.FTZ R0, R84, c[0x0][0x320] ;  /* 0x0000c80054007a20 */ /* 0x000fc80000410000 */
[----:B------:R2:W3:Y:S03]  /*efa0*/  MUFU.TANH R109, R0 ;  /* 0x00000000006d7308 */ /* 0x0004e60000002400 */
[----:B------:R-:W-:Y:S08]  /*efb0*/  HMMA.16816.F32 R80, R8, R48, R64 ;  /* 0x000000300850723c */ /* 0x000ff00000001840 */
[----:B------:R-:W-:Y:S01]  /*efc0*/  HMMA.16816.F32 R40, R32, R56, R124 ;  /* 0x000000382028723c */ /* 0x000fe2000000187c */
[----:B--2---:R-:W-:-:S07]  /*efd0*/  FMUL.FTZ R0, R85, c[0x0][0x320] ;  /* 0x0000c80055007a20 */ /* 0x004fce0000410000 */
[-C--:B------:R-:W-:Y:S01]  /*efe0*/  HMMA.16816.F32 R64, R20, R46.reuse, R68 ;  /* 0x0000002e1440723c */ /* 0x080fe20000001844 */
[----:B------:R2:W1:Y:S07]  /*eff0*/  MUFU.TANH R108, R0 ;  /* 0x00000000006c7308 */ /* 0x00046e0000002400 */
[----:B------:R-:W-:Y:S08]  /*f000*/  HMMA.16816.F32 R68, R16, R46, R76 ;  /* 0x0000002e1044723c */ /* 0x000ff0000000184c */
[----:B----4-:R-:W-:Y:S01]  /*f010*/  HMMA.16816.F32 R72, R28, R60, R72 ;  /* 0x0000003c1c48723c */ /* 0x010fe20000001848 */
[----:B--2---:R-:W-:-:S04]  /*f020*/  FMUL.FTZ R0, R86, c[0x0][0x320] ;  /* 0x0000c80056007a20 */ /* 0x004fc80000410000 */
[----:B------:R2:W4:Y:S03]  /*f030*/  MUFU.TANH R107, R0 ;  /* 0x00000000006b7308 */ /* 0x0005260000002400 */
[----:B------:R-:W-:Y:S01]  /*f040*/  HMMA.16816.F32 R44, R24, R60, R40 ;  /* 0x0000003c182c723c */ /* 0x000fe20000001828 */
[----:B------:R-:W-:Y:S07]  /*f050*/  LDSM.16.M88.4 R40, [R200] ;  /* 0x00000000c828783b */ /* 0x000fee0000000200 */
[----:B------:R-:W-:Y:S01]  /*f060*/  HMMA.16816.F32 R76, R12, R50, R64 ;  /* 0x000000320c4c723c */ /* 0x000fe20000001840 */
[----:B--2---:R-:W-:-:S07]  /*f070*/  FMUL.FTZ R0, R87, c[0x0][0x320] ;  /* 0x0000c80057007a20 */ /* 0x004fce0000410000 */
[----:B------:R-:W-:Y:S01]  /*f080*/  HMMA.16816.F32 R64, R36, R58, R88 ;  /* 0x0000003a2440723c */ /* 0x000fe20000001858 */
[----:B------:R2:W2:Y:S07]  /*f090*/  MUFU.TANH R106, R0 ;  /* 0x00000000006a7308 */ /* 0x0004ae0000002400 */
[----:B------:R-:W-:Y:S01]  /*f0a0*/  HMMA.16816.F32 R84, R8, R50, R68 ;  /* 0x000000320854723c */ /* 0x000fe20000001844 */
[----:B------:R-:W3:Y:S07]  /*f0b0*/  LDSM.16.M88.4 R48, [R169+0x1400] ;  /* 0x00140000a930783b */ /* 0x000eee0000000200 */
[----:B-1----:R-:W-:Y:S01]  /*f0c0*/  HMMA.16816.F32 R68, R20, R52, R72 ;  /* 0x000000341444723c */ /* 0x002fe20000001848 */
[----:B--2---:R-:W-:-:S04]  /*f0d0*/  FMUL.FTZ R0, R80, c[0x0][0x320] ;  /* 0x0000c80050007a20 */ /* 0x004fc80000410000 */
[----:B------:R1:W2:Y:S03]  /*f0e0*/  MUFU.TANH R99, R0 ;  /* 0x0000000000637308 */ /* 0x0002a60000002400 */
[----:B------:R-:W-:Y:S01]  /*f0f0*/  HMMA.16816.F32 R72, R32, R58, R128 ;  /* 0x0000003a2048723c */ /* 0x000fe20000001880 */
[----:B------:R-:W2:Y:S07]  /*f100*/  LDSM.16.M88.4 R56, [R202] ;  /* 0x00000000ca38783b */ /* 0x000eae0000000200 */
        /* <DEDUP_REMOVED lines=8> */
[----:B---3--:R-:W-:Y:S08]  /*f190*/  HMMA.16816.F32 R64, R32, R48, R132 ;  /* 0x000000302040723c */ /* 0x008ff00000001884 */
[----:B------:R-:W-:Y:S01]  /*f1a0*/  HMMA.16816.F32 R72, R16, R54, R72 ;  /* 0x000000361048723c */ /* 0x000fe20000001848 */
[----:B-1----:R-:W-:-:S07]  /*f1b0*/  FMUL.FTZ R0, R83, c[0x0][0x320] ;  /* 0x0000c80053007a20 */ /* 0x002fce0000410000 */
[----:B------:R-:W-:Y:S01]  /*f1c0*/  HMMA.16816.F32 R80, R8, R40, R44 ;  /* 0x000000280850723c */ /* 0x000fe2000000182c */
[----:B------:R1:W3:Y:S01]  /*f1d0*/  MUFU.TANH R95, R0 ;  /* 0x00000000005f7308 */ /* 0x0002e20000002400 */
[----:B------:R-:W3:Y:S06]  /*f1e0*/  LDSM.16.M88.4 R44, [R169+0x2000] ;  /* 0x00200000a92c783b */ /* 0x000eec0000000200 */
[----:B--2---:R-:W-:Y:S08]  /*f1f0*/  HMMA.16816.F32 R64, R24, R56, R64 ;  /* 0x000000381840723c */ /* 0x004ff00000001840 */
[----:B------:R-:W-:Y:S01]  /*f200*/  HMMA.16816.F32 R72, R8, R42, R72 ;  /* 0x0000002a0848723c */ /* 0x000fe20000001848 */
[----:B-1----:R-:W-:-:S04]  /*f210*/  FMUL.FTZ R0, R76, c[0x0][0x320] ;  /* 0x0000c8004c007a20 */ /* 0x002fc80000410000 */
[----:B------:R1:W2:Y:S03]  /*f220*/  MUFU.TANH R96, R0 ;  /* 0x0000000000607308 */ /* 0x0002a60000002400 */
        /* <DEDUP_REMOVED lines=9> */
[----:B-1----:R-:W-:-:S04]  /*f2c0*/  FMUL.FTZ R0, R84, c[0x0][0x320] ;  /* 0x0000c80054007a20 */ /* 0x002fc80000410000 */
[----:B------:R1:W1:Y:S11]  /*f2d0*/  MUFU.TANH R91, R0 ;  /* 0x00000000005b7308 */ /* 0x0002760000002400 */
[----:B------:R-:W-:Y:S08]  /*f2e0*/  @!UPT UIADD3 URZ, URZ, URZ, URZ ;  /* 0x0000003f3f3ff290 */ /* 0x000ff0000fffe03f */
[----:B------:R-:W-:Y:S01]  /*f2f0*/  HMMA.16816.F32 R52, R28, R56, R68 ;  /* 0x000000381c34723c */ /* 0x000fe20000001844 */
[----:B-1----:R-:W-:-:S07]  /*f300*/  FMUL.FTZ R0, R85, c[0x0][0x320] ;  /* 0x0000c80055007a20 */ /* 0x002fce0000410000 */
[----:B------:R-:W-:Y:S01]  /*f310*/  HMMA.16816.F32 R68, R12, R42, R60 ;  /* 0x0000002a0c44723c */ /* 0x000fe2000000183c */
[----:B------:R1:W1:Y:S07]  /*f320*/  MUFU.TANH R90, R0 ;  /* 0x00000000005a7308 */ /* 0x00026e0000002400 */
[----:B------:R-:W-:Y:S01]  /*f330*/  HMMA.16816.F32 R60, R36, R50, R120 ;  /* 0x00000032243c723c */ /* 0x000fe20000001878 */
[----:B------:R-:W2:Y:S01]  /*f340*/  LDSM.16.M88.4 R36, [R199] ;  /* 0x00000000c724783b */ /* 0x000ea20000000200 */
[----:B------:R-:W-:-:S06]  /*f350*/  DEPBAR.LE SB0, 0x0 ;  /* 0x000080000000791a */ /* 0x000fcc0000000000 */
[----:B---3--:R-:W-:Y:S01]  /*f360*/  HMMA.16816.F32 R52, R20, R44, R52 ;  /* 0x0000002c1434723c */ /* 0x008fe20000001834 */
[----:B-1----:R-:W-:-:S04]  /*f370*/  FMUL.FTZ R0, R86, c[0x0][0x320] ;  /* 0x0000c80056007a20 */ /* 0x002fc80000410000 */
[----:B------:R1:W3:Y:S03]  /*f380*/  MUFU.TANH R89, R0 ;  /* 0x0000000000597308 */ /* 0x0002e60000002400 */
[----:B------:R-:W-:Y:S08]  /*f390*/  HMMA.16816.F32 R40, R16, R44, R64 ;  /* 0x0000002c1028723c */ /* 0x000ff00000001840 */
[----:B------:R-:W-:Y:S01]  /*f3a0*/  HMMA.16816.F32 R28, R28, R58, R60 ;  /* 0x0000003a1c1c723c */ /* 0x000fe2000000183c */
[----:B-1----:R-:W-:-:S07]  /*f3b0*/  FMUL.FTZ R0, R87, c[0x0][0x320] ;  /* 0x0000c80057007a20 */ /* 0x002fce0000410000 */
[----:B------:R-:W-:Y:S01]  /*f3c0*/  HMMA.16816.F32 R56, R24, R58, R32 ;  /* 0x0000003a1838723c */ /* 0x000fe20000001820 */
[----:B------:R1:W1:Y:S07]  /*f3d0*/  MUFU.TANH R86, R0 ;  /* 0x0000000000567308 */ /* 0x00026e0000002400 */
[----:B--2---:R-:W-:Y:S08]  /*f3e0*/  HMMA.16816.F32 R52, R12, R36, R52 ;  /* 0x000000240c34723c */ /* 0x004ff00000001834 */
[----:B------:R-:W-:Y:S01]  /*f3f0*/  HMMA.16816.F32 R20, R20, R46, R28 ;  /* 0x0000002e1414723c */ /* 0x000fe2000000181c */
[----:B-1----:R-:W-:-:S04]  /*f400*/  FMUL.FTZ R0, R76, c[0x0][0x320] ;  /* 0x0000c8004c007a20 */ /* 0x002fc80000410000 */
[----:B------:R1:W2:Y:S03]  /*f410*/  MUFU.TANH R88, R0 ;  /* 0x0000000000587308 */ /* 0x0002a60000002400 */
[----:B------:R-:W-:Y:S08]  /*f420*/  HMMA.16816.F32 R24, R8, R36, R40 ;  /* 0x000000240818723c */ /* 0x000ff00000001828 */
[----:B------:R-:W-:Y:S01]  /*f430*/  HMMA.16816.F32 R16, R16, R46, R56 ;  /* 0x0000002e1010723c */ /* 0x000fe20000001838 */
[----:B-1----:R-:W-:-:S07]  /*f440*/  FMUL.FTZ R0, R77, c[0x0][0x320] ;  /* 0x0000c8004d007a20 */ /* 0x002fce0000410000 */
[-C--:B------:R-:W-:Y:S01]  /*f450*/  HMMA.16816.F32 R12, R12, R38.reuse, R20 ;  /* 0x000000260c0c723c */ /* 0x080fe20000001814 */
[----:B------:R1:W1:Y:S11]  /*f460*/  MUFU.TANH R87, R0 ;  /* 0x0000000000577308 */ /* 0x0002760000002400 */
[----:B------:R-:W-:Y:S04]  /*f470*/  @!UPT UIADD3 URZ, URZ, URZ, URZ ;  /* 0x0000003f3f3ff290 */ /* 0x000fe8000fffe03f */
        /* <DEDUP_REMOVED lines=63> */
[----:B--234-:R-:W2:Y:S04]  /*f870*/  LDL R3, [R1+0x40] ;  /* 0x0000400001037983 */ /* 0x01cea80000100800 */
[----:B------:R-:W3:Y:S04]  /*f880*/  LDL.64 R148, [R1+0x30] ;  /* 0x0000300001947983 */ /* 0x000ee80000100a00 */
[----:B------:R-:W4:Y:S04]  /*f890*/  LDL R4, [R1+0x3c] ;  /* 0x00003c0001047983 */ /* 0x000f280000100800 */
[----:B------:R-:W5:Y:S01]  /*f8a0*/  S2R R5, SR_TID.X ;  /* 0x0000000000057919 */ /* 0x000f620000002100 */
[----:B-1----:R-:W-:-:S03]  /*f8b0*/  IMAD.MOV.U32 R0, RZ, RZ, 0x1 ;  /* 0x00000001ff007424 */ /* 0x002fc600078e00ff */
[----:B------:R-:W3:Y:S02]  /*f8c0*/  LDL.64 R146, [R1+0x28] ;  /* 0x0000280001927983 */ /* 0x000ee40000100a00 */
[----:B------:R-:W-:Y:S02]  /*f8d0*/  ISETP.NE.AND P0, PT, R0, c[0x0][0x2b8], PT ;  /* 0x0000ae0000007a0c */ /* 0x000fe40003f05270 */
[----:B------:R-:W4:Y:S01]  /*f8e0*/  LDL R144, [R1+0x38] ;  /* 0x0000380001907983 */ /* 0x000f220000100800 */
[----:B-----5:R-:W-:-:S04]  /*f8f0*/  SHF.R.S32.HI R2, RZ, 0x1f, R5 ;  /* 0x0000001fff027819 */ /* 0x020fc80000011405 */
[----:B------:R-:W-:-:S04]  /*f900*/  LEA.HI R2, R2, R5, RZ, 0x2 ;  /* 0x0000000502027211 */ /* 0x000fc800078f10ff */
[----:B------:R-:W-:-:S05]  /*f910*/  LOP3.LUT R2, R2, 0xfffffffc, RZ, 0xc0, !PT ;  /* 0xfffffffc02027812 */ /* 0x000fca00078ec0ff */
[----:B------:R-:W-:-:S04]  /*f920*/  IMAD.IADD R2, R5, 0x1, -R2 ;  /* 0x0000000105027824 */ /* 0x000fc800078e0a02 */
[----:B------:R-:W-:Y:S02]  /*f930*/  IMAD R2, R2, 0x20, R247 ;  /* 0x0000002002027824 */ /* 0x000fe400078e02f7 */
[----:B------:R-:W-:-:S03]  /*f940*/  IMAD.MOV.U32 R218, RZ, RZ, RZ ;  /* 0x000000ffffda7224 */ /* 0x000fc600078e00ff */
[----:B--2---:R-:W-:-:S04]  /*f950*/  IADD3 R2, R2, R142, R3 ;  /* 0x0000008e02027210 */ /* 0x004fc80007ffe003 */
[----:B------:R-:W-:-:S05]  /*f960*/  IADD3 R2, R2, -0x30, RZ ;  /* 0xffffffd002027810 */ /* 0x000fca0007ffe0ff */
[----:B------:R-:W-:-:S04]  /*f970*/  @P0 IMAD.HI.U32 R3, R2, c[0x0][0x2bc], RZ ;  /* 0x0000af0002030a27 */ /* 0x000fc800078e00ff */
[----:B------:R-:W-:Y:S01]  /*f980*/  IMAD.MOV.U32 R0, RZ, RZ, R2 ;  /* 0x000000ffff007224 */ /* 0x000fe200078e0002 */
[----:B------:R-:W-:-:S04]  /*f990*/  @P0 SHF.R.U32.HI R0, RZ, c[0x0][0x2c0], R3 ;  /* 0x0000b000ff000a19 */ /* 0x000fc80000011603 */
[----:B---3--:R-:W-:-:S04]  /*f9a0*/  @!P3 IADD3 R3, P0, R0, R148, RZ ;  /* 0x000000940003b210 */ /* 0x008fc80007f1e0ff */
[----:B----4-:R-:W-:Y:S02]  /*f9b0*/  @!P3 LEA.HI.X.SX32 R5, R0, R4, 0x1, P0 ;  /* 0x000000040005b211 */ /* 0x010fe400000f0eff */
[----:B------:R-:W-:-:S04]  /*f9c0*/  @!P3 LEA R4, P0, R3, c[0x0][0x2a0], 0x2 ;  /* 0x0000a8000304ba11 */ /* 0x000fc800078010ff */
[----:B------:R-:W-:-:S05]  /*f9d0*/  @!P3 LEA.HI.X R5, R3, c[0x0][0x2a4], R5, 0x2, P0 ;  /* 0x0000a9000305ba11 */ /* 0x000fca00000f1405 */
[----:B------:R-:W2:Y:S01]  /*f9e0*/  @!P3 LDG.E R218, [R4.64] ;  /* 0x0000000804dab981 */ /* 0x000ea2000c1e1900 */
[----:B------:R-:W-:-:S04]  /*f9f0*/  IMAD.MOV R0, RZ, RZ, -R0 ;  /* 0x000000ffff007224 */ /* 0x000fc800078e0a00 */
[----:B------:R-:W-:-:S05]  /*fa00*/  IMAD R227, R0, c[0x0][0x2b8], R2 ;  /* 0x0000ae0000e37a24 */ /* 0x000fca00078e0202 */
[----:B------:R-:W-:Y:S01]  /*fa10*/  SHF.R.S32.HI R0, RZ, 0x1f, R227 ;  /* 0x0000001fff007819 */ /* 0x000fe200000114e3 */
[----:B------:R-:W-:-:S04]  /*fa20*/  IMAD.WIDE.U32 R2, R227, c[0x0][0x1e0], RZ ;  /* 0x00007800e3027a25 */ /* 0x000fc800078e00ff */
[----:B------:R-:W-:-:S04]  /*fa30*/  IMAD R0, R0, c[0x0][0x1e0], RZ ;  /* 0x0000780000007a24 */ /* 0x000fc800078e02ff */
[----:B------:R-:W-:-:S04]  /*fa40*/  IMAD R0, R227, c[0x0][0x1e4], R0 ;  /* 0x00007900e3007a24 */ /* 0x000fc800078e0200 */
[----:B------:R-:W-:Y:S01]  /*fa50*/  IMAD.IADD R3, R3, 0x1, R0 ;  /* 0x0000000103037824 */ /* 0x000fe200078e0200 */
[----:B------:R-:W-:-:S04]  /*fa60*/  IADD3 R12, -R247, 0x30, RZ ;  /* 0x00000030f70c7810 */ /* 0x000fc80007ffe1ff */
[----:B------:R-:W-:Y:S02]  /*fa70*/  ISETP.GE.AND P0, PT, R12, 0x1, PT ;  /* 0x000000010c00780c */ /* 0x000fe40003f06270 */
[----:B--2---:R-:W-:Y:S01]  /*fa80*/  SHF.R.S32.HI R0, RZ, 0x1f, R218 ;  /* 0x0000001fff007819 */ /* 0x004fe200000114da */
        /* <DEDUP_REMOVED lines=9> */
.L_x_397:
[----:B------:R-:W-:Y:S05]  /*fb20*/  BRA.DIV ~URZ, `(.L_x_301) ;  /* 0x0000a3f27f007947 */ /* 0x000fea000b800000 */
[----:B------:R3:W4:Y:S02]  /*fb30*/  SHFL.IDX PT, R0, R6, RZ, 0x1c1f ;  /* 0x001c1fff06007589 */ /* 0x00072400000e0000 */
.L_x_398:
[----:B------:R-:W-:Y:S01]  /*fb40*/  BSSY B0, `(.L_x_302) ;  /* 0x000000f000007945 */ /* 0x000fe20003800000 */
[----:B------:R-:W-:Y:S05]  /*fb50*/  @!P0 BRA `(.L_x_303) ;  /* 0x000000d000008947 */ /* 0x000fea0003800000 */
[----:B------:R-:W-:Y:S02]  /*fb60*/  ISETP.NE.AND P6, PT, R141, RZ, PT ;  /* 0x000000ff8d00720c */ /* 0x000fe40003fc5270 */
[-C--:B----4-:R-:W-:Y:S02]  /*fb70*/  LEA R10, P2, R228, R0.reuse, 0x1 ;  /* 0x00000000e40a7211 */ /* 0x090fe400078408ff */
[-C--:B------:R-:W-:Y:S02]  /*fb80*/  LEA R8, P1, R238, R0.reuse, 0x1 ;  /* 0x00000000ee087211 */ /* 0x080fe400078208ff */
[----:B------:R-:W-:Y:S02]  /*fb90*/  LEA R2, P0, R230, R0, 0x1 ;  /* 0x00000000e6027211 */ /* 0x000fe400078008ff */
[----:B--2---:R-:W-:-:S02]  /*fba0*/  LEA.HI.X R11, R228, R4, R229, 0x1, P2 ;  /* 0x00000004e40b7211 */ /* 0x004fc400010f0ce5 */
        /* <DEDUP_REMOVED lines=8> */
.L_x_303:
[----:B------:R-:W-:Y:S05]  /*fc30*/  BSYNC B0 ;  /* 0x0000000000007941 */ /* 0x000fea0003800000 */
.L_x_302:
[----:B------:R-:W-:Y:S01]  /*fc40*/  ISETP.GE.AND P0, PT, R12, 0x21, PT ;  /* 0x000000210c00780c */ /* 0x000fe20003f06270 */
[----:B------:R-:W-:Y:S06]  /*fc50*/  BRA.DIV ~URZ, `(.L_x_304) ;  /* 0x0000a3227f007947 */ /* 0x000fec000b800000 */
[----:B--2---:R2:W1:Y:S04]  /*fc60*/  SHFL.IDX PT, R4, R5, 0x1, 0x1c1f ;  /* 0x003c1f0005047f89 */ /* 0x00446800000e0000 */
[----:B----4-:R2:W4:Y:S02]  /*fc70*/  SHFL.IDX PT, R0, R6, 0x1, 0x1c1f ;  /* 0x003c1f0006007f89 */ /* 0x01052400000e0000 */
.L_x_399:
[----:B------:R-:W-:Y:S05]  /*fc80*/  @!P0 BRA `(.L_x_299) ;  /* 0x000000d000008947 */ /* 0x000fea0003800000 */
[----:B------:R-:W-:Y:S02]  /*fc90*/  ISETP.NE.AND P6, PT, R141, RZ, PT ;  /* 0x000000ff8d00720c */ /* 0x000fe40003fc5270 */
[----:B----4-:R-:W-:-:S02]  /*fca0*/  LEA R10, P2, R228, R0, 0x1 ;  /* 0x00000000e40a7211 */ /* 0x010fc400078408ff */
[-C--:B------:R-:W-:Y:S02]  /*fcb0*/  LEA R8, P1, R238, R0.reuse, 0x1 ;  /* 0x00000000ee087211 */ /* 0x080fe400078208ff */
[----:B------:R-:W-:Y:S02]  /*fcc0*/  LEA R2, P0, R230, R0, 0x1 ;  /* 0x00000000e6027211 */ /* 0x000fe400078008ff */
        /* <DEDUP_REMOVED lines=9> */
.L_x_299:
[----:B--234-:R-:W-:Y:S05]  /*fd60*/  BSYNC B1 ;  /* 0x0000000000017941 */ /* 0x01cfea0003800000 */
.L_x_298:
[----:B-1----:R-:W2:Y:S04]  /*fd70*/  LDL R0, [R1+0x9c] ;  /* 0x00009c0001007983 */ /* 0x002ea80000100800 */
[----:B------:R-:W0:Y:S01]  /*fd80*/  LDGDEPBAR ;  /* 0x00000000000079af */ /* 0x000e220000000000 */
[----:B--2---:R-:W-:-:S05]  /*fd90*/  IMAD.IADD R0, R140, 0x1, -R0 ;  /* 0x000000018c007824 */ /* 0x004fca00078e0a00 */
[C---:B------:R-:W-:Y:S02]  /*fda0*/  ISETP.GT.AND P1, PT, R0.reuse, RZ, PT ;  /* 0x000000ff0000720c */ /* 0x040fe40003f24270 */
[----:B------:R-:W-:Y:S02]  /*fdb0*/  ISETP.GT.AND P0, PT, R0, 0x1, PT ;  /* 0x000000010000780c */ /* 0x000fe40003f04270 */
        /* <DEDUP_REMOVED lines=10> */
[----:B------:R-:W-:Y:S02]  /*fe60*/  ISETP.GT.AND P6, PT, R0, 0x8, PT ;  /* 0x000000080000780c */ /* 0x000fe40003fc4270 */
        /* <DEDUP_REMOVED lines=93> */
.L_x_400:
[----:B-12---:R-:W-:Y:S01]  /*10440*/  FMNMX.FTZ R4, R4, R0, !PT ;  /* 0x0000000004047209 */ /* 0x006fe20007810000 */
[----:B------:R-:W-:Y:S05]  /*10450*/  BRA.DIV ~URZ, `(.L_x_306) ;  /* 0x00009c227f007947 */ /* 0x000fea000b800000 */
[----:B------:R-:W1:Y:S04]  /*10460*/  SHFL.BFLY PT, R0, R5, 0x2, 0x1f ;  /* 0x0c401f0005007f89 */ /* 0x000e6800000e0000 */
        /* <DEDUP_REMOVED lines=12> */
.L_x_401:
        /* <DEDUP_REMOVED lines=14> */
[----:B------:R-:W2:Y:S01]  /*10610*/  LDSM.16.MT88.4 R52, [R170] ;  /* 0x00000000aa34783b */ /* 0x000ea20000004200 */
[--C-:B------:R-:W-:Y:S02]  /*10620*/  FFMA.FTZ R5, R25, c[0x0][0x2d0], -R3.reuse ;  /* 0x0000b40019057a23 */ /* 0x100fe40000010803 */
[--C-:B------:R-:W-:Y:S01]  /*10630*/  FFMA.FTZ R61, R61, c[0x0][0x2d0], -R3.reuse ;  /* 0x0000b4003d3d7a23 */ /* 0x100fe20000010803 */
[----:B------:R-:W-:Y:S01]  /*10640*/  LDSM.16.MT88.4 R88, [R170+0xc00] ;  /* 0x000c0000aa58783b */ /* 0x000fe20000004200 */
[----:B------:R-:W-:-:S02]  /*10650*/  FFMA.FTZ R60, R60, c[0x0][0x2d0], -R3 ;  /* 0x0000b4003c3c7a23 */ /* 0x000fc40000010803 */
[----:B------:R4:W-:Y:S01]  /*10660*/  MUFU.EX2 R147, R2 ;  /* 0x0000000200937308 */ /* 0x0009e20000000800 */
[----:B------:R-:W-:Y:S01]  /*10670*/  LDSM.16.MT88.4 R76, [R171+0x400] ;  /* 0x00040000ab4c783b */ /* 0x000fe20000004200 */
[--C-:B------:R-:W-:Y:S02]  /*10680*/  FFMA.FTZ R63, R47, c[0x0][0x2d0], -R4.reuse ;  /* 0x0000b4002f3f7a23 */ /* 0x100fe40000010804 */
[--C-:B------:R-:W-:Y:S01]  /*10690*/  FFMA.FTZ R62, R46, c[0x0][0x2d0], -R4.reuse ;  /* 0x0000b4002e3e7a23 */ /* 0x100fe20000010804 */
[----:B------:R-:W5:Y:S01]  /*106a0*/  LDSM.16.MT88.4 R64, [R170+0x400] ;  /* 0x00040000aa40783b */ /* 0x000f620000004200 */
[----:B-1----:R-:W-:Y:S02]  /*106b0*/  FFMA.FTZ R0, R11, c[0x0][0x2d0], -R4 ;  /* 0x0000b4000b007a23 */ /* 0x002fe40000010804 */
[----:B------:R1:W-:Y:S01]  /*106c0*/  MUFU.EX2 R145, R5 ;  /* 0x0000000500917308 */ /* 0x0003e20000000800 */
[----:B------:R-:W3:Y:S04]  /*106d0*/  LDSM.16.MT88.4 R80, [R170+0x1000] ;  /* 0x00100000aa50783b */ /* 0x000ee80000004200 */
[----:B------:R-:W2:Y:S01]  /*106e0*/  LDSM.16.MT88.4 R68, [R171+0xc00] ;  /* 0x000c0000ab44783b */ /* 0x000ea20000004200 */
[----:B----4-:R-:W-:-:S02]  /*106f0*/  FMUL.FTZ R2, R106, c[0x0][0x2d0] ;  /* 0x0000b4006a027a20 */ /* 0x010fc40000410000 */
[----:B------:R4:W-:Y:S03]  /*10700*/  MUFU.EX2 R110, R0 ;  /* 0x00000000006e7308 */ /* 0x0009e60000000800 */
[----:B------:R-:W-:Y:S02]  /*10710*/  FSEL R2, R2, RZ, P0 ;  /* 0x000000ff02027208 */ /* 0x000fe40000000000 */
[----:B------:R-:W-:-:S03]  /*10720*/  FSETP.NEU.FTZ.AND P0, PT, R6, -INF , PT ;  /* 0xff8000000600780b */ /* 0x000fc60003f1d000 */
[----:B------:R-:W-:Y:S01]  /*10730*/  MUFU.EX2 R63, R63 ;  /* 0x0000003f003f7308 */ /* 0x000fe20000000800 */
[----:B-1----:R-:W-:Y:S02]  /*10740*/  FFMA.FTZ R5, R32, c[0x0][0x2d0], -R2 ;  /* 0x0000b40020057a23 */ /* 0x002fe40000010802 */
[----:B----4-:R-:W-:-:S05]  /*10750*/  FFMA.FTZ R0, R12, c[0x0][0x2d0], -R4 ;  /* 0x0000b4000c007a23 */ /* 0x010fca0000010804 */
[----:B------:R1:W-:Y:S08]  /*10760*/  MUFU.EX2 R134, R5 ;  /* 0x0000000500867308 */ /* 0x0003f00000000800 */
[----:B------:R4:W-:Y:S01]  /*10770*/  MUFU.EX2 R117, R0 ;  /* 0x0000000000757308 */ /* 0x0009e20000000800 */
[----:B-1----:R-:W-:-:S07]  /*10780*/  FFMA.FTZ R5, R35, c[0x0][0x2d0], -R2 ;  /* 0x0000b40023057a23 */ /* 0x002fce0000010802 */
[----:B------:R-:W-:Y:S01]  /*10790*/  MUFU.EX2 R62, R62 ;  /* 0x0000003e003e7308 */ /* 0x000fe20000000800 */
[----:B----4-:R-:W-:-:S07]  /*107a0*/  FFMA.FTZ R0, R13, c[0x0][0x2d0], -R4 ;  /* 0x0000b4000d007a23 */ /* 0x010fce0000010804 */
[----:B------:R-:W-:Y:S08]  /*107b0*/  MUFU.EX2 R135, R5 ;  /* 0x0000000500877308 */ /* 0x000ff00000000800 */
[----:B------:R1:W-:Y:S02]  /*107c0*/  MUFU.EX2 R132, R0 ;  /* 0x0000000000847308 */ /* 0x0003e40000000800 */
[----:B-1----:R-:W-:-:S06]  /*107d0*/  FFMA.FTZ R0, R14, c[0x0][0x2d0], -R4 ;  /* 0x0000b4000e007a23 */ /* 0x002fcc0000010804 */
[----:B------:R1:W-:Y:S02]  /*107e0*/  MUFU.EX2 R133, R0 ;  /* 0x0000000000857308 */ /* 0x0003e40000000800 */
[----:B-1----:R-:W-:-:S06]  /*107f0*/  FFMA.FTZ R0, R15, c[0x0][0x2d0], -R4 ;  /* 0x0000b4000f007a23 */ /* 0x002fcc0000010804 */
[----:B------:R1:W4:Y:S02]  /*10800*/  MUFU.EX2 R144, R0 ;  /* 0x0000000000907308 */ /* 0x0003240000000800 */
[----:B-1----:R-:W-:Y:S01]  /*10810*/  FFMA.FTZ R0, R19, c[0x0][0x2d0], -R4 ;  /* 0x0000b40013007a23 */ /* 0x002fe20000010804 */
[----:B----4-:R-:W-:-:S05]  /*10820*/  F2FP.PACK_AB R12, R144, R133 ;  /* 0x00000085900c723e */ /* 0x010fca00000000ff */
[----:B------:R1:W4:Y:S02]  /*10830*/  MUFU.EX2 R152, R0 ;  /* 0x0000000000987308 */ /* 0x0003240000000800 */
[----:B-1----:R-:W-:Y:S01]  /*10840*/  FFMA.FTZ R0, R17, c[0x0][0x2d0], -R3 ;  /* 0x0000b40011007a23 */ /* 0x002fe20000010803 */
[----:B----4-:R-:W-:-:S05]  /*10850*/  F2FP.PACK_AB R14, R152, R147 ;  /* 0x00000093980e723e */ /* 0x010fca00000000ff */
[----:B------:R1:W-:Y:S02]  /*10860*/  MUFU.EX2 R102, R0 ;  /* 0x0000000000667308 */ /* 0x0003e40000000800 */
[----:B-1----:R-:W-:-:S06]  /*10870*/  FFMA.FTZ R0, R18, c[0x0][0x2d0], -R3 ;  /* 0x0000b40012007a23 */ /* 0x002fcc0000010803 */
[----:B------:R1:W4:Y:S02]  /*10880*/  MUFU.EX2 R101, R0 ;  /* 0x0000000000657308 */ /* 0x0003240000000800 */
[----:B-1----:R-:W-:Y:S01]  /*10890*/  FFMA.FTZ R0, R20, c[0x0][0x2d0], -R3 ;  /* 0x0000b40014007a23 */ /* 0x002fe20000010803 */
[----:B------:R-:W-:-:S05]  /*108a0*/  F2FP.PACK_AB R20, R110, R111 ;  /* 0x0000006f6e14723e */ /* 0x000fca00000000ff */
[----:B------:R1:W-:Y:S02]  /*108b0*/  MUFU.EX2 R103, R0 ;  /* 0x0000000000677308 */ /* 0x0003e40000000800 */
[----:B-1----:R-:W-:Y:S01]  /*108c0*/  FFMA.FTZ R0, R21, c[0x0][0x2d0], -R3 ;  /* 0x0000b40015007a23 */ /* 0x002fe20000010803 */
[----:B----4-:R-:W-:-:S05]  /*108d0*/  F2FP.PACK_AB R21, R101, R102 ;  /* 0x000000666515723e */ /* 0x010fca00000000ff */
[----:B------:R1:W4:Y:S02]  /*108e0*/  MUFU.EX2 R118, R0 ;  /* 0x0000000000767308 */ /* 0x0003240000000800 */
[----:B-1----:R-:W-:Y:S01]  /*108f0*/  FFMA.FTZ R0, R22, c[0x0][0x2d0], -R3 ;  /* 0x0000b40016007a23 */ /* 0x002fe20000010803 */
[----:B------:R-:W-:-:S05]  /*10900*/  F2FP.PACK_AB R22, R132, R117 ;  /* 0x000000758416723e */ /* 0x000fca00000000ff */
[----:B------:R1:W-:Y:S02]  /*10910*/  MUFU.EX2 R119, R0 ;  /* 0x0000000000777308 */ /* 0x0003e40000000800 */
[----:B-1----:R-:W-:Y:S01]  /*10920*/  FFMA.FTZ R0, R23, c[0x0][0x2d0], -R3 ;  /* 0x0000b40017007a23 */ /* 0x002fe20000010803 */
[----:B----4-:R-:W-:-:S05]  /*10930*/  F2FP.PACK_AB R23, R118, R103 ;  /* 0x000000677617723e */ /* 0x010fca00000000ff */
[----:B------:R1:W4:Y:S02]  /*10940*/  MUFU.EX2 R127, R0 ;  /* 0x00000000007f7308 */ /* 0x0003240000000800 */
[----:B--23--:R-:W-:Y:S01]  /*10950*/  HMMA.16816.F32 R8, R20, R52, RZ ;  /* 0x000000341408723c */ /* 0x00cfe200000018ff */
[----:B-1----:R-:W-:Y:S01]  /*10960*/  FFMA.FTZ R0, R27, c[0x0][0x2d0], -R3 ;  /* 0x0000b4001b007a23 */ /* 0x002fe20000010803 */
[----:B----4-:R-:W-:-:S04]  /*10970*/  F2FP.PACK_AB R13, R127, R119 ;  /* 0x000000777f0d723e */ /* 0x010fc800000000ff */
[----:B------:R1:W2:Y:S02]  /*10980*/  MUFU.EX2 R146, R0 ;  /* 0x0000000000927308 */ /* 0x0002a40000000800 */
[----:B-1----:R-:W-:Y:S01]  /*10990*/  FFMA.FTZ R0, R24, c[0x0][0x2d0], -R2 ;  /* 0x0000b40018007a23 */ /* 0x002fe20000010802 */
[----:B--2---:R-:W-:-:S05]  /*109a0*/  F2FP.PACK_AB R15, R146, R145 ;  /* 0x00000091920f723e */ /* 0x004fca00000000ff */
[----:B------:R1:W-:Y:S10]  /*109b0*/  MUFU.EX2 R96, R0 ;  /* 0x0000000000607308 */ /* 0x0003f40000000800 */
[----:B-----5:R-:W-:Y:S07]  /*109c0*/  HMMA.16816.F32 R140, R12, R64, R8 ;  /* 0x000000400c8c723c */ /* 0x020fee0000001808 */
[----:B------:R-:W-:Y:S01]  /*109d0*/  F2FP.PACK_AB R10, R135, R134 ;  /* 0x00000086870a723e */ /* 0x000fe200000000ff */
[----:B-1----:R-:W-:-:S04]  /*109e0*/  FFMA.FTZ R0, R26, c[0x0][0x2d0], -R2 ;  /* 0x0000b4001a007a23 */ /* 0x002fc80000010802 */
        /* <DEDUP_REMOVED lines=11> */
[----:B-1----:R-:W-:Y:S01]  /*10aa0*/  FMUL.FTZ R0, R6, c[0x0][0x2d0] ;  /* 0x0000b40006007a20 */ /* 0x002fe20000410000 */
[----:B--2---:R-:W-:-:S04]  /*10ab0*/  F2FP.PACK_AB R8, R116, R109 ;  /* 0x0000006d7408723e */ /* 0x004fc800000000ff */
[----:B------:R-:W-:Y:S02]  /*10ac0*/  FSEL R0, R0, RZ, P0 ;  /* 0x000000ff00007208 */ /* 0x000fe40000000000 */
[----:B------:R-:W-:-:S03]  /*10ad0*/  ISETP.GE.AND P0, PT, R219, R251, PT ;  /* 0x000000fbdb00720c */ /* 0x000fc60003f06270 */
[----:B------:R-:W-:-:S04]  /*10ae0*/  FFMA.FTZ R5, R33, c[0x0][0x2d0], -R0 ;  /* 0x0000b40021057a23 */ /* 0x000fc80000010800 */
[----:B------:R1:W-:Y:S02]  /*10af0*/  MUFU.EX2 R93, R5 ;  /* 0x00000005005d7308 */ /* 0x0003e40000000800 */
[----:B-1----:R-:W-:-:S06]  /*10b00*/  FFMA.FTZ R5, R34, c[0x0][0x2d0], -R0 ;  /* 0x0000b40022057a23 */ /* 0x002fcc0000010800 */
[----:B------:R1:W2:Y:S02]  /*10b10*/  MUFU.EX2 R92, R5 ;  /* 0x00000005005c7308 */ /* 0x0002a40000000800 */
[----:B-1----:R-:W-:Y:S01]  /*10b20*/  FFMA.FTZ R5, R37, c[0x0][0x2d0], -R0 ;  /* 0x0000b40025057a23 */ /* 0x002fe20000010800 */
[----:B--2---:R-:W-:-:S05]  /*10b30*/  F2FP.PACK_AB R17, R92, R93 ;  /* 0x0000005d5c11723e */ /* 0x004fca00000000ff */
[----:B------:R1:W-:Y:S02]  /*10b40*/  MUFU.EX2 R94, R5 ;  /* 0x00000005005e7308 */ /* 0x0003e40000000800 */
[--C-:B-1----:R-:W-:Y:S02]  /*10b50*/  FFMA.FTZ R5, R39, c[0x0][0x2d0], -R0.reuse ;  /* 0x0000b40027057a23 */ /* 0x102fe40000010800 */
[----:B------:R-:W-:Y:S04]  /*10b60*/  HMMA.16816.F32 R36, R20, R88, RZ ;  /* 0x000000581424723c */ /* 0x000fe800000018ff */
[----:B------:R1:W2:Y:S02]  /*10b70*/  MUFU.EX2 R97, R5 ;  /* 0x0000000500617308 */ /* 0x0002a40000000800 */
[----:B-1----:R-:W-:Y:S01]  /*10b80*/  FFMA.FTZ R5, R41, c[0x0][0x2d0], -R0 ;  /* 0x0000b40029057a23 */ /* 0x002fe20000010800 */
[----:B--2---:R-:W-:-:S05]  /*10b90*/  F2FP.PACK_AB R19, R97, R94 ;  /* 0x0000005e6113723e */ /* 0x004fca00000000ff */
[----:B------:R1:W-:Y:S11]  /*10ba0*/  MUFU.EX2 R99, R5 ;  /* 0x0000000500637308 */ /* 0x0003f60000000800 */
[----:B------:R-:W-:Y:S01]  /*10bb0*/  @!UPT UIADD3 URZ, URZ, URZ, URZ ;  /* 0x0000003f3f3ff290 */ /* 0x000fe2000fffe03f */
[----:B------:R-:W-:Y:S01]  /*10bc0*/  HMMA.16816.F32 R156, R12, R80, R36 ;  /* 0x000000500c9c723c */ /* 0x000fe20000001824 */
[----:B------:R-:W-:Y:S07]  /*10bd0*/  LDSM.16.MT88.4 R36, [R170+0x1800] ;  /* 0x00180000aa24783b */ /* 0x000fee0000004200 */
[----:B------:R-:W-:Y:S01]  /*10be0*/  HMMA.16816.F32 R28, R16, R56, RZ ;  /* 0x00000038101c723c */ /* 0x000fe200000018ff */
[----:B-1----:R-:W-:-:S07]  /*10bf0*/  FFMA.FTZ R5, R43, c[0x0][0x2d0], -R0 ;  /* 0x0000b4002b057a23 */ /* 0x002fce0000010800 */
[----:B------:R-:W-:Y:S01]  /*10c00*/  HMMA.16816.F32 R40, R20, R56, RZ ;  /* 0x000000381428723c */ /* 0x000fe200000018ff */
[----:B------:R1:W2:Y:S06]  /*10c10*/  MUFU.EX2 R125, R5 ;  /* 0x00000005007d7308 */ /* 0x0002ac0000000800 */
[--C-:B------:R-:W-:Y:S01]  /*10c20*/  FFMA.FTZ R57, R45, c[0x0][0x2d0], -R3.reuse ;  /* 0x0000b4002d397a23 */ /* 0x100fe20000010803 */
[----:B------:R-:W-:Y:S01]  /*10c30*/  HMMA.16816.F32 R24, R16, R88, RZ ;  /* 0x000000581018723c */ /* 0x000fe200000018ff */
[----:B------:R-:W-:Y:S02]  /*10c40*/  FFMA.FTZ R56, R44, c[0x0][0x2d0], -R3 ;  /* 0x0000b4002c387a23 */ /* 0x000fe40000010803 */
[----:B------:R-:W-:-:S02]  /*10c50*/  FADD.FTZ R3, R111, R110 ;  /* 0x0000006e6f037221 */ /* 0x000fc40000010000 */
[----:B------:R-:W-:Y:S02]  /*10c60*/  MUFU.EX2 R57, R57 ;  /* 0x0000003900397308 */ /* 0x000fe40000000800 */
[----:B------:R-:W-:Y:S01]  /*10c70*/  FADD.FTZ R3, R117, R3 ;  /* 0x0000000375037221 */ /* 0x000fe20000010000 */
[----:B------:R-:W-:Y:S01]  /*10c80*/  HMMA.16816.F32 R32, R16, R52, RZ ;  /* 0x000000341020723c */ /* 0x000fe200000018ff */
[----:B-1----:R-:W-:Y:S01]  /*10c90*/  FFMA.FTZ R5, R49, c[0x0][0x2d0], -R0 ;  /* 0x0000b40031057a23 */ /* 0x002fe20000010800 */
[----:B--2---:R-:W-:Y:S01]  /*10ca0*/  F2FP.PACK_AB R9, R125, R99 ;  /* 0x000000637d09723e */ /* 0x004fe200000000ff */
[----:B------:R-:W-:Y:S02]  /*10cb0*/  FADD.FTZ R3, R132, R3 ;  /* 0x0000000384037221 */ /* 0x000fe40000010000 */
[----:B------:R-:W-:Y:S02]  /*10cc0*/  MUFU.EX2 R56, R56 ;  /* 0x0000003800387308 */ /* 0x000fe40000000800 */
[--C-:B------:R-:W-:Y:S01]  /*10cd0*/  FFMA.FTZ R53, R75, c[0x0][0x2d0], -R2.reuse ;  /* 0x0000b4004b357a23 */ /* 0x100fe20000010802 */
[----:B------:R-:W-:Y:S01]  /*10ce0*/  HMMA.16816.F32 R148, R12, R76, R40 ;  /* 0x0000004c0c94723c */ /* 0x000fe20000001828 */
[----:B------:R-:W1:Y:S01]  /*10cf0*/  LDSM.16.MT88.4 R40, [R171+0x1000] ;  /* 0x00100000ab28783b */ /* 0x000e620000004200 */
[----:B------:R-:W-:-:S02]  /*10d00*/  FFMA.FTZ R52, R74, c[0x0][0x2d0], -R2 ;  /* 0x0000b4004a347a23 */ /* 0x000fc40000010802 */
[----:B------:R-:W-:Y:S01]  /*10d10*/  FADD.FTZ R3, R133, R3 ;  /* 0x0000000385037221 */ /* 0x000fe20000010000 */
[----:B------:R2:W-:Y:S08]  /*10d20*/  MUFU.EX2 R124, R5 ;  /* 0x00000005007c7308 */ /* 0x0005f00000000800 */
[----:B------:R-:W-:Y:S01]  /*10d30*/  MUFU.EX2 R53, R53 ;  /* 0x0000003500357308 */ /* 0x000fe20000000800 */
[----:B--2---:R-:W-:-:S07]  /*10d40*/  FFMA.FTZ R5, R50, c[0x0][0x2d0], -R0 ;  /* 0x0000b40032057a23 */ /* 0x004fce0000010800 */
[----:B------:R-:W-:Y:S08]  /*10d50*/  MUFU.EX2 R52, R52 ;  /* 0x0000003400347308 */ /* 0x000ff00000000800 */
[----:B------:R-:W2:Y:S02]  /*10d60*/  MUFU.EX2 R126, R5 ;  /* 0x00000005007e7308 */ /* 0x000ea40000000800 */
[----:B--2---:R-:W-:Y:S01]  /*10d70*/  F2FP.PACK_AB R11, R126, R124 ;  /* 0x0000007c7e0b723e */ /* 0x004fe200000000ff */
[----:B------:R-:W-:-:S06]  /*10d80*/  FADD.FTZ R5, R144, R3 ;  /* 0x0000000390057221 */ /* 0x000fcc0000010000 */
[----:B------:R-:W-:Y:S08]  /*10d90*/  HMMA.16816.F32 R128, R8, R76, R28 ;  /* 0x0000004c0880723c */ /* 0x000ff0000000181c */
[----:B------:R-:W-:Y:S08]  /*10da0*/  HMMA.16816.F32 R28, R20, R68, RZ ;  /* 0x00000044141c723c */ /* 0x000ff000000018ff */
[C---:B------:R-:W-:Y:S08]  /*10db0*/  HMMA.16816.F32 R120, R8.reuse, R80, R24 ;  /* 0x000000500878723c */ /* 0x040ff00000001818 */
[----:B------:R-:W-:Y:S07]  /*10dc0*/  HMMA.16816.F32 R136, R8, R64, R32 ;  /* 0x000000400888723c */ /* 0x000fee0000001820 */
[--C-:B------:R-:W-:Y:S01]  /*10dd0*/  FFMA.FTZ R65, R51, c[0x0][0x2d0], -R4.reuse ;  /* 0x0000b40033417a23 */ /* 0x100fe20000010804 */
[----:B-1----:R-:W-:Y:S01]  /*10de0*/  HMMA.16816.F32 R188, R12, R40, R28 ;  /* 0x000000280cbc723c */ /* 0x002fe2000000181c */
[----:B------:R-:W1:Y:S01]  /*10df0*/  LDSM.16.MT88.4 R28, [R170+0x1c00] ;  /* 0x001c0000aa1c783b */ /* 0x000e620000004200 */
[----:B------:R-:W-:-:S02]  /*10e00*/  FFMA.FTZ R64, R48, c[0x0][0x2d0], -R4 ;  /* 0x0000b40030407a23 */ /* 0x000fc40000010804 */
[----:B------:R-:W-:-:S04]  /*10e10*/  FADD.FTZ R4, R93, R92 ;  /* 0x0000005c5d047221 */ /* 0x000fc80000010000 */
[----:B------:R-:W-:Y:S01]  /*10e20*/  HMMA.16816.F32 R24, R16, R68, RZ ;  /* 0x000000441018723c */ /* 0x000fe200000018ff */
[----:B------:R-:W-:-:S06]  /*10e30*/  FADD.FTZ R4, R94, R4 ;  /* 0x000000045e047221 */ /* 0x000fcc0000010000 */
[--C-:B------:R-:W-:Y:S01]  /*10e40*/  FFMA.FTZ R68, R87, c[0x0][0x2d0], -R0.reuse ;  /* 0x0000b40057447a23 */ /* 0x100fe20000010800 */
[----:B------:R-:W-:Y:S01]  /*10e50*/  HMMA.16816.F32 R32, R20, R36, RZ ;  /* 0x000000241420723c */ /* 0x000fe200000018ff */
[----:B------:R-:W-:Y:S11]  /*10e60*/  FFMA.FTZ R69, R86, c[0x0][0x2d0], -R0 ;  /* 0x0000b40056457a23 */ /* 0x000ff60000010800 */
[----:B------:R-:W-:Y:S04]  /*10e70*/  @!UPT UIADD3 URZ, URZ, URZ, URZ ;  /* 0x0000003f3f3ff290 */ /* 0x000fe8000fffe03f */
[----:B------:R-:W-:Y:S07]  /*10e80*/  HMMA.16816.F32 R184, R8, R40, R24 ;  /* 0x0000002808b8723c */ /* 0x000fee0000001818 */
[--C-:B------:R-:W-:Y:S01]  /*10e90*/  FFMA.FTZ R41, R73, c[0x0][0x2d0], -R2.reuse ;  /* 0x0000b40049297a23 */ /* 0x100fe20000010802 */
[----:B------:R-:W-:Y:S01]  /*10ea0*/  HMMA.16816.F32 R24, R16, R36, RZ ;  /* 0x000000241018723c */ /* 0x000fe200000018ff */
[----:B------:R-:W-:Y:S01]  /*10eb0*/  FFMA.FTZ R40, R72, c[0x0][0x2d0], -R2 ;  /* 0x0000b40048287a23 */ /* 0x000fe20000010802 */
[----:B------:R-:W-:Y:S01]  /*10ec0*/  MUFU.EX2 R37, R65 ;  /* 0x0000004100257308 */ /* 0x000fe20000000800 */
[----:B------:R-:W-:-:S02]  /*10ed0*/  FFMA.FTZ R72, R85, c[0x0][0x2d0], -R0 ;  /* 0x0000b40055487a23 */ /* 0x000fc40000010800 */
[----:B------:R-:W-:Y:S02]  /*10ee0*/  FFMA.FTZ R73, R84, c[0x0][0x2d0], -R0 ;  /* 0x0000b40054497a23 */ /* 0x000fe40000010800 */
[----:B------:R-:W-:Y:S01]  /*10ef0*/  FADD.FTZ R0, R96, R95 ;  /* 0x0000005f60007221 */ /* 0x000fe20000010000 */
[----:B-1----:R-:W-:Y:S01]  /*10f00*/  HMMA.16816.F32 R176, R12, R28, R32 ;  /* 0x0000001c0cb0723c */ /* 0x002fe20000001820 */
[----:B------:R-:W1:Y:S01]  /*10f10*/  LDSM.16.MT88.4 R32, [R171+0x1800] ;  /* 0x00180000ab20783b */ /* 0x000e620000004200 */
[----:B------:R-:W-:Y:S01]  /*10f20*/  FADD.FTZ R2, R102, R101 ;  /* 0x0000006566027221 */ /* 0x000fe20000010000 */
[----:B------:R-:W2:Y:S01]  /*10f30*/  MUFU.EX2 R36, R64 ;  /* 0x0000004000247308 */ /* 0x000ea20000000800 */
[----:B------:R-:W-:Y:S01]  /*10f40*/  FADD.FTZ R0, R98, R0 ;  /* 0x0000000062007221 */ /* 0x000fe20000010000 */
[----:B------:R-:W-:Y:S01]  /*10f50*/  F2FP.PACK_AB R102, R62, R63 ;  /* 0x0000003f3e66723e */ /* 0x000fe200000000ff */
[----:B------:R-:W-:Y:S01]  /*10f60*/  FADD.FTZ R2, R103, R2 ;  /* 0x0000000267027221 */ /* 0x000fe20000010000 */
[----:B------:R-:W-:Y:S01]  /*10f70*/  F2FP.PACK_AB R103, R56, R57 ;  /* 0x000000393867723e */ /* 0x000fe200000000ff */
[----:B------:R-:W-:Y:S01]  /*10f80*/  FADD.FTZ R0, R100, R0 ;  /* 0x0000000064007221 */ /* 0x000fe20000010000 */
[----:B------:R-:W-:Y:S01]  /*10f90*/  HMMA.16816.F32 R84, R16, R54, RZ ;  /* 0x000000361054723c */ /* 0x000fe200000018ff */
[----:B------:R-:W-:Y:S01]  /*10fa0*/  FADD.FTZ R2, R118, R2 ;  /* 0x0000000276027221 */ /* 0x000fe20000010000 */
[----:B------:R-:W-:Y:S01]  /*10fb0*/  MUFU.EX2 R41, R41 ;  /* 0x0000002900297308 */ /* 0x000fe20000000800 */
[----:B------:R-:W-:Y:S01]  /*10fc0*/  FADD.FTZ R0, R109, R0 ;  /* 0x000000006d007221 */ /* 0x000fe20000010000 */
[----:B------:R-:W-:Y:S01]  /*10fd0*/  F2FP.PACK_AB R96, R52, R53 ;  /* 0x000000353460723e */ /* 0x000fe200000000ff */
[----:B------:R-:W-:-:S02]  /*10fe0*/  FADD.FTZ R2, R119, R2 ;  /* 0x0000000277027221 */ /* 0x000fc40000010000 */
[----:B------:R-:W-:Y:S01]  /*10ff0*/  FADD.FTZ R3, R116, R0 ;  /* 0x0000000074037221 */ /* 0x000fe20000010000 */
[----:B------:R-:W-:Y:S01]  /*11000*/  HMMA.16816.F32 R180, R8, R28, R24 ;  /* 0x0000001c08b4723c */ /* 0x000fe20000001818 */
[----:B------:R-:W3:Y:S01]  /*11010*/  LDSM.16.MT88.4 R24, [R171+0x1c00] ;  /* 0x001c0000ab18783b */ /* 0x000ee20000004200 */
[----:B------:R-:W-:Y:S01]  /*11020*/  FADD.FTZ R0, R147, R5 ;  /* 0x0000000593007221 */ /* 0x000fe20000010000 */
[----:B--2---:R-:W-:Y:S01]  /*11030*/  F2FP.PACK_AB R100, R36, R37 ;  /* 0x000000252464723e */ /* 0x004fe200000000ff */
[----:B------:R-:W-:Y:S01]  /*11040*/  FADD.FTZ R5, R134, R3 ;  /* 0x0000000386057221 */ /* 0x000fe20000010000 */
[----:B------:R-:W-:Y:S01]  /*11050*/  LDSM.16.MT88.4 R116, [R170+0x1400] ;  /* 0x00140000aa74783b */ /* 0x000fe20000004200 */
[----:B------:R-:W-:Y:S01]  /*11060*/  FADD.FTZ R0, R152, R0 ;  /* 0x0000000098007221 */ /* 0x000fe20000010000 */
[----:B------:R-:W2:Y:S01]  /*11070*/  MUFU.EX2 R29, R40 ;  /* 0x00000028001d7308 */ /* 0x000ea20000000800 */
[----:B------:R-:W-:Y:S02]  /*11080*/  FADD.FTZ R28, R97, R4 ;  /* 0x00000004611c7221 */ /* 0x000fe40000010000 */
[----:B------:R-:W-:-:S02]  /*11090*/  FADD.FTZ R0, R37, R0 ;  /* 0x0000000025007221 */ /* 0x000fc40000010000 */
[----:B------:R-:W-:Y:S02]  /*110a0*/  FADD.FTZ R4, R127, R2 ;  /* 0x000000027f047221 */ /* 0x000fe40000010000 */
[----:B------:R-:W-:Y:S02]  /*110b0*/  FADD.FTZ R2, R99, R28 ;  /* 0x0000001c63027221 */ /* 0x000fe40000010000 */
[----:B------:R-:W-:Y:S01]  /*110c0*/  FADD.FTZ R0, R36, R0 ;  /* 0x0000000024007221 */ /* 0x000fe20000010000 */
[----:B------:R-:W-:Y:S01]  /*110d0*/  HMMA.16816.F32 R84, R8, R66, R84 ;  /* 0x000000420854723c */ /* 0x000fe20000001854 */
[----:B------:R-:W-:Y:S01]  /*110e0*/  FADD.FTZ R2, R125, R2 ;  /* 0x000000027d027221 */ /* 0x000fe20000010000 */
[----:B------:R-:W-:Y:S01]  /*110f0*/  MUFU.EX2 R28, R68 ;  /* 0x00000044001c7308 */ /* 0x000fe20000000800 */
[----:B------:R-:W-:Y:S02]  /*11100*/  FADD.FTZ R4, R145, R4 ;  /* 0x0000000491047221 */ /* 0x000fe40000010000 */
[----:B------:R-:W-:Y:S01]  /*11110*/  FADD.FTZ R0, R63, R0 ;  /* 0x000000003f007221 */ /* 0x000fe20000010000 */
[----:B--2---:R-:W-:Y:S01]  /*11120*/  F2FP.PACK_AB R98, R29, R41 ;  /* 0x000000291d62723e */ /* 0x004fe200000000ff */
[----:B------:R-:W-:Y:S01]  /*11130*/  FADD.FTZ R3, R124, R2 ;  /* 0x000000027c037221 */ /* 0x000fe20000010000 */
[----:B-1----:R-:W-:Y:S01]  /*11140*/  HMMA.16816.F32 R48, R20, R32, RZ ;  /* 0x000000201430723c */ /* 0x002fe200000018ff */
[----:B------:R-:W-:-:S02]  /*11150*/  FADD.FTZ R2, R146, R4 ;  /* 0x0000000492027221 */ /* 0x000fc40000010000 */
[----:B------:R-:W-:Y:S01]  /*11160*/  FADD.FTZ R220, R62, R0 ;  /* 0x000000003edc7221 */ /* 0x000fe20000010000 */
[----:B------:R-:W-:Y:S01]  /*11170*/  MUFU.EX2 R4, R73 ;  /* 0x0000004900047308 */ /* 0x000fe20000000800 */
[----:B------:R-:W-:Y:S02]  /*11180*/  FADD.FTZ R5, R135, R5 ;  /* 0x0000000587057221 */ /* 0x000fe40000010000 */
[----:B------:R-:W-:Y:S01]  /*11190*/  FADD.FTZ R3, R126, R3 ;  /* 0x000000037e037221 */ /* 0x000fe20000010000 */
[----:B------:R-:W-:Y:S01]  /*111a0*/  HMMA.16816.F32 R44, R16, R32, RZ ;  /* 0x00000020102c723c */ /* 0x000fe200000018ff */
[----:B------:R-:W1:Y:S01]  /*111b0*/  LDSM.16.MT88.4 R132, [R170+0x800] ;  /* 0x00080000aa84783b */ /* 0x000e620000004200 */
[----:B------:R-:W-:Y:S02]  /*111c0*/  FADD.FTZ R0, R53, R5 ;  /* 0x0000000535007221 */ /* 0x000fe40000010000 */
[----:B------:R-:W2:Y:S01]  /*111d0*/  MUFU.EX2 R33, R61 ;  /* 0x0000003d00217308 */ /* 0x000ea20000000800 */
[----:B------:R-:W4:Y:S01]  /*111e0*/  LDSM.16.MT88.4 R124, [R171+0x800] ;  /* 0x00080000ab7c783b */ /* 0x000f220000004200 */
[----:B------:R-:W-:-:S04]  /*111f0*/  FADD.FTZ R0, R52, R0 ;  /* 0x0000000034007221 */ /* 0x000fc80000010000 */
[----:B------:R-:W-:Y:S02]  /*11200*/  FADD.FTZ R0, R41, R0 ;  /* 0x0000000029007221 */ /* 0x000fe40000010000 */
[----:B------:R-:W5:Y:S02]  /*11210*/  MUFU.EX2 R32, R60 ;  /* 0x0000003c00207308 */ /* 0x000f640000000800 */
[----:B------:R-:W-:Y:S02]  /*11220*/  FADD.FTZ R232, R29, R0 ;  /* 0x000000001de87221 */ /* 0x000fe40000010000 */
[----:B---3--:R-:W-:Y:S01]  /*11230*/  HMMA.16816.F32 R92, R12, R24, R48 ;  /* 0x000000180c5c723c */ /* 0x008fe20000001830 */
[----:B--2---:R-:W-:-:S07]  /*11240*/  FADD.FTZ R2, R33, R2 ;  /* 0x0000000221027221 */ /* 0x004fce0000010000 */
[----:B------:R-:W-:Y:S01]  /*11250*/  HMMA.16816.F32 R172, R8, R24, R44 ;  /* 0x0000001808ac723c */ /* 0x000fe2000000182c */
[----:B------:R-:W2:Y:S01]  /*11260*/  MUFU.EX2 R24, R72 ;  /* 0x0000004800187308 */ /* 0x000ea20000000800 */
[C---:B-----5:R-:W-:Y:S01]  /*11270*/  F2FP.PACK_AB R101, R32.reuse, R33 ;  /* 0x000000212065723e */ /* 0x060fe200000000ff */
[----:B------:R-:W-:-:S05]  /*11280*/  FADD.FTZ R2, R32, R2 ;  /* 0x0000000220027221 */ /* 0x000fca0000010000 */
[----:B------:R-:W-:Y:S01]  /*11290*/  HMMA.16816.F32 R60, R16, R90, RZ ;  /* 0x0000005a103c723c */ /* 0x000fe200000018ff */
[----:B------:R-:W3:Y:S01]  /*112a0*/  MUFU.EX2 R25, R69 ;  /* 0x0000004500197308 */ /* 0x000ee20000000800 */
[----:B------:R-:W-:-:S04]  /*112b0*/  FADD.FTZ R2, R57, R2 ;  /* 0x0000000239027221 */ /* 0x000fc80000010000 */
[----:B------:R-:W-:Y:S02]  /*112c0*/  FADD.FTZ R231, R56, R2 ;  /* 0x0000000238e77221 */ /* 0x000fe40000010000 */
[----:B------:R-:W-:Y:S01]  /*112d0*/  HMMA.16816.F32 R48, R16, R70, RZ ;  /* 0x000000461030723c */ /* 0x000fe200000018ff */
[----:B--2---:R-:W-:Y:S01]  /*112e0*/  F2FP.PACK_AB R99, R4, R24 ;  /* 0x000000180463723e */ /* 0x004fe200000000ff */
[----:B------:R-:W-:-:S06]  /*112f0*/  FADD.FTZ R2, R28, R3 ;  /* 0x000000031c027221 */ /* 0x000fcc0000010000 */
[----:B------:R-:W-:Y:S01]  /*11300*/  HMMA.16816.F32 R72, R16, R58, RZ ;  /* 0x0000003a1048723c */ /* 0x000fe200000018ff */
[C---:B---3--:R-:W-:Y:S01]  /*11310*/  F2FP.PACK_AB R97, R25.reuse, R28 ;  /* 0x0000001c1961723e */ /* 0x048fe200000000ff */
[----:B------:R-:W-:-:S04]  /*11320*/  FADD.FTZ R2, R25, R2 ;  /* 0x0000000219027221 */ /* 0x000fc80000010000 */
[----:B------:R-:W-:Y:S02]  /*11330*/  FADD.FTZ R0, R24, R2 ;  /* 0x0000000218007221 */ /* 0x000fe40000010000 */
[----:B------:R-:W-:Y:S02]  /*11340*/  HMMA.16816.F32 R44, R16, R38, RZ ;  /* 0x00000026102c723c */ /* 0x000fe400000018ff */
[----:B------:R-:W-:-:S06]  /*11350*/  FADD.FTZ R233, R4, R0 ;  /* 0x0000000004e97221 */ /* 0x000fcc0000010000 */
[----:B------:R-:W-:Y:S08]  /*11360*/  HMMA.16816.F32 R16, R16, R34, RZ ;  /* 0x000000221010723c */ /* 0x000ff000000018ff */
[C---:B------:R-:W-:Y:S08]  /*11370*/  HMMA.16816.F32 R72, R8.reuse, R78, R72 ;  /* 0x0000004e0848723c */ /* 0x040ff00000001848 */
[C---:B------:R-:W-:Y:S08]  /*11380*/  HMMA.16816.F32 R60, R8.reuse, R82, R60 ;  /* 0x00000052083c723c */ /* 0x040ff0000000183c */
[C---:B------:R-:W-:Y:S08]  /*11390*/  HMMA.16816.F32 R48, R8.reuse, R42, R48 ;  /* 0x0000002a0830723c */ /* 0x040ff00000001830 */
[C---:B------:R-:W-:Y:S08]  /*113a0*/  HMMA.16816.F32 R44, R8.reuse, R30, R44 ;  /* 0x0000001e082c723c */ /* 0x040ff0000000182c */
[----:B------:R-:W-:Y:S08]  /*113b0*/  HMMA.16816.F32 R16, R8, R26, R16 ;  /* 0x0000001a0810723c */ /* 0x000ff00000001810 */
[C---:B------:R-:W-:Y:S08]  /*113c0*/  HMMA.16816.F32 R8, R20.reuse, R54, RZ ;  /* 0x000000361408723c */ /* 0x040ff000000018ff */
[----:B------:R-:W-:Y:S08]  /*113d0*/  HMMA.16816.F32 R36, R20, R38, RZ ;  /* 0x000000261424723c */ /* 0x000ff000000018ff */
[----:B-1----:R-:W-:Y:S08]  /*113e0*/  HMMA.16816.F32 R140, R100, R132, R140 ;  /* 0x00000084648c723c */ /* 0x002ff0000000188c */
[----:B------:R-:W-:Y:S01]  /*113f0*/  HMMA.16816.F32 R144, R12, R66, R8 ;  /* 0x000000420c90723c */ /* 0x000fe20000001808 */
[----:B------:R-:W1:Y:S07]  /*11400*/  LDSM.16.MT88.4 R64, [R171+0x1400] ;  /* 0x00140000ab40783b */ /* 0x000e6e0000004200 */
[----:B------:R-:W-:Y:S08]  /*11410*/  HMMA.16816.F32 R8, R20, R58, RZ ;  /* 0x0000003a1408723c */ /* 0x000ff000000018ff */
[----:B------:R-:W-:Y:S08]  /*11420*/  HMMA.16816.F32 R36, R12, R30, R36 ;  /* 0x0000001e0c24723c */ /* 0x000ff00000001824 */
[----:B------:R-:W-:Y:S08]  /*11430*/  HMMA.16816.F32 R136, R96, R132, R136 ;  /* 0x000000846088723c */ /* 0x000ff00000001888 */
[----:B------:R-:W-:Y:S08]  /*11440*/  HMMA.16816.F32 R152, R12, R78, R8 ;  /* 0x0000004e0c98723c */ /* 0x000ff00000001808 */
[----:B------:R-:W-:Y:S08]  /*11450*/  HMMA.16816.F32 R8, R20, R90, RZ ;  /* 0x0000005a1408723c */ /* 0x000ff000000018ff */
[C---:B------:R-:W-:Y:S08]  /*11460*/  HMMA.16816.F32 R144, R100.reuse, R134, R144 ;  /* 0x000000866490723c */ /* 0x040ff00000001890 */
[----:B----4-:R-:W-:Y:S08]  /*11470*/  HMMA.16816.F32 R148, R100, R124, R148 ;  /* 0x0000007c6494723c */ /* 0x010ff00000001894 */
[----:B------:R-:W-:Y:S01]  /*11480*/  HMMA.16816.F32 R160, R12, R82, R8 ;  /* 0x000000520ca0723c */ /* 0x000fe20000001808 */
[----:B------:R-:W2:Y:S07]  /*11490*/  LDSM.16.MT88.4 R80, [R170+0x2000] ;  /* 0x00200000aa50783b */ /* 0x000eae0000004200 */
[C---:B------:R-:W-:Y:S08]  /*114a0*/  HMMA.16816.F32 R8, R20.reuse, R70, RZ ;  /* 0x000000461408723c */ /* 0x040ff000000018ff */
[----:B------:R-:W-:Y:S08]  /*114b0*/  HMMA.16816.F32 R20, R20, R34, RZ ;  /* 0x000000221414723c */ /* 0x000ff000000018ff */
[----:B------:R-:W-:Y:S08]  /*114c0*/  HMMA.16816.F32 R128, R96, R124, R128 ;  /* 0x0000007c6080723c */ /* 0x000ff00000001880 */
[C---:B------:R-:W-:Y:S08]  /*114d0*/  HMMA.16816.F32 R8, R12.reuse, R42, R8 ;  /* 0x0000002a0c08723c */ /* 0x040ff00000001808 */
[----:B------:R-:W-:Y:S08]  /*114e0*/  HMMA.16816.F32 R20, R12, R26, R20 ;  /* 0x0000001a0c14723c */ /* 0x000ff00000001814 */
[C---:B------:R-:W-:Y:S08]  /*114f0*/  HMMA.16816.F32 R152, R100.reuse, R126, R152 ;  /* 0x0000007e6498723c */ /* 0x040ff00000001898 */
[C---:B-1----:R-:W-:Y:S01]  /*11500*/  HMMA.16816.F32 R68, R100.reuse, R66, R8 ;  /* 0x000000426444723c */ /* 0x042fe20000001808 */
[----:B------:R-:W1:Y:S07]  /*11510*/  LDSM.16.MT88.4 R8, [R171+0x2000] ;  /* 0x00200000ab08783b */ /* 0x000e6e0000004200 */
[-C--:B------:R-:W-:Y:S08]  /*11520*/  HMMA.16816.F32 R156, R100, R116.reuse, R156 ;  /* 0x00000074649c723c */ /* 0x080ff0000000189c */
[----:B------:R-:W-:Y:S08]  /*11530*/  HMMA.16816.F32 R120, R96, R116, R120 ;  /* 0x000000746078723c */ /* 0x000ff00000001878 */
[----:B------:R-:W-:Y:S08]  /*11540*/  HMMA.16816.F32 R160, R100, R118, R160 ;  /* 0x0000007664a0723c */ /* 0x000ff000000018a0 */
[C---:B------:R-:W-:Y:S08]  /*11550*/  HMMA.16816.F32 R132, R96.reuse, R134, R84 ;  /* 0x000000866084723c */ /* 0x040ff00000001854 */
[C---:B------:R-:W-:Y:S08]  /*11560*/  HMMA.16816.F32 R124, R96.reuse, R126, R72 ;  /* 0x0000007e607c723c */ /* 0x040ff00000001848 */
[----:B------:R-:W-:Y:S08]  /*11570*/  HMMA.16816.F32 R116, R96, R118, R60 ;  /* 0x000000766074723c */ /* 0x000ff0000000183c */
[-C--:B------:R-:W-:Y:S08]  /*11580*/  HMMA.16816.F32 R56, R100, R64.reuse, R188 ;  /* 0x000000406438723c */ /* 0x080ff000000018bc */
[----:B------:R-:W-:Y:S08]  /*11590*/  HMMA.16816.F32 R60, R96, R64, R184 ;  /* 0x00000040603c723c */ /* 0x000ff000000018b8 */
[C---:B--2---:R-:W-:Y:S08]  /*115a0*/  HMMA.16816.F32 R72, R100.reuse, R80, R176 ;  /* 0x000000506448723c */ /* 0x044ff000000018b0 */
[C---:B-1----:R-:W-:Y:S08]  /*115b0*/  HMMA.16816.F32 R88, R100.reuse, R8, R92 ;  /* 0x000000086458723c */ /* 0x042ff0000000185c */
[----:B------:R-:W-:Y:S08]  /*115c0*/  HMMA.16816.F32 R84, R100, R82, R36 ;  /* 0x000000526454723c */ /* 0x000ff00000001824 */
[C---:B------:R-:W-:Y:S08]  /*115d0*/  HMMA.16816.F32 R76, R96.reuse, R80, R180 ;  /* 0x00000050604c723c */ /* 0x040ff000000018b4 */
[C---:B------:R-:W-:Y:S08]  /*115e0*/  HMMA.16816.F32 R64, R96.reuse, R66, R48 ;  /* 0x000000426040723c */ /* 0x040ff00000001830 */
[C---:B------:R-:W-:Y:S08]  /*115f0*/  HMMA.16816.F32 R80, R96.reuse, R82, R44 ;  /* 0x000000526050723c */ /* 0x040ff0000000182c */
[----:B------:R-:W-:Y:S08]  /*11600*/  HMMA.16816.F32 R92, R96, R8, R172 ;  /* 0x00000008605c723c */ /* 0x000ff000000018ac */
[-C--:B------:R-:W-:Y:S08]  /*11610*/  HMMA.16816.F32 R100, R100, R10.reuse, R20 ;  /* 0x0000000a6464723c */ /* 0x080ff00000001814 */
[----:B------:R-:W-:Y:S01]  /*11620*/  HMMA.16816.F32 R96, R96, R10, R16 ;  /* 0x0000000a6060723c */ /* 0x000fe20000001810 */
[----:B------:R-:W-:Y:S07]  /*11630*/  @!UPT UIADD3 URZ, URZ, URZ, URZ ;  /* 0x0000003f3f3ff290 */ /* 0x000fee000fffe03f */
[----:B------:R-:W-:Y:S11]  /*11640*/  @!P0 BRA `(.L_x_307) ;  /* 0x000030e000008947 */ /* 0x000ff60003800000 */
.L_x_319:
[----:B------:R-:W2:Y:S01]  /*11650*/  LDL.64 R8, [R1+0x18] ;  /* 0x0000180001087983 */ /* 0x000ea20000100a00 */
[----:B------:R-:W-:Y:S04]  /*11660*/  DEPBAR.LE SB0, 0x0 ;  /* 0x000080000000791a */ /* 0x000fe80000000000 */
[----:B------:R-:W3:Y:S01]  /*11670*/  LDL R5, [R1+0x20] ;  /* 0x0000200001057983 */ /* 0x000ee20000100800 */
[----:B------:R-:W-:Y:S01]  /*11680*/  WARPSYNC 0xffffffff ;  /* 0xffffffff00007948 */ /* 0x000fe20003800000 */
[----:B------:R-:W-:Y:S01]  /*11690*/  SHF.R.S32.HI R0, RZ, 0x1f, R227 ;  /* 0x0000001fff007819 */ /* 0x000fe200000114e3 */
[C---:B------:R-:W-:Y:S01]  /*116a0*/  IMAD.WIDE.U32 R2, R227.reuse, c[0x0][0x208], RZ ;  /* 0x00008200e3027a25 */ /* 0x040fe200078e00ff */
[----:B------:R-:W-:Y:S01]  /*116b0*/  BAR.SYNC.DEFER_BLOCKING 0x0 ;  /* 0x0000000000007b1d */ /* 0x000fe20000010000 */
[----:B------:R-:W-:Y:S02]  /*116c0*/  SHF.R.S32.HI R4, RZ, 0x1f, R218 ;  /* 0x0000001fff047819 */ /* 0x000fe400000114da */
[----:B------:R-:W-:Y:S01]  /*116d0*/  IMAD R0, R0, c[0x0][0x208], RZ ;  /* 0x0000820000007a24 */ /* 0x000fe200078e02ff */
[----:B------:R-:W-:Y:S01]  /*116e0*/  ISETP.GE.AND P2, PT, R230, c[0x0][0x1d4], PT ;  /* 0x00007500e6007a0c */ /* 0x000fe20003f46270 */
[----:B------:R-:W-:Y:S01]  /*116f0*/  IMAD.MOV.U32 R109, RZ, RZ, R108 ;  /* 0x000000ffff6d7224 */ /* 0x000fe200078e006c */
[----:B------:R-:W-:Y:S01]  /*11700*/  MOV R110, R107 ;  /* 0x0000006b006e7202 */ /* 0x000fe20000000f00 */
[----:B------:R-:W-:Y:S01]  /*11710*/  IMAD R0, R227, c[0x0][0x20c], R0 ;  /* 0x00008300e3007a24 */ /* 0x000fe200078e0200 */
[----:B------:R-:W-:Y:S01]  /*11720*/  MOV R111, R106 ;  /* 0x0000006a006f7202 */ /* 0x000fe20000000f00 */
[----:B------:R-:W-:Y:S02]  /*11730*/  IMAD R4, R4, c[0x0][0x218], RZ ;  /* 0x0000860004047a24 */ /* 0x000fe400078e02ff */
[----:B------:R-:W-:Y:S02]  /*11740*/  IMAD.IADD R3, R3, 0x1, R0 ;  /* 0x0000000103037824 */ /* 0x000fe400078e0200 */
[C---:B------:R-:W-:Y:S02]  /*11750*/  IMAD R4, R218.reuse, c[0x0][0x21c], R4 ;  /* 0x00008700da047a24 */ /* 0x040fe400078e0204 */
[----:B------:R-:W-:Y:S01]  /*11760*/  IMAD.WIDE.U32 R2, R218, c[0x0][0x218], R2 ;  /* 0x00008600da027a25 */ /* 0x000fe200078e0002 */
[----:B------:R1:W4:Y:S04]  /*11770*/  LDSM.16.M88.4 R52, [R196] ;  /* 0x00000000c434783b */ /* 0x0003280000000200 */
[----:B------:R1:W1:Y:S04]  /*11780*/  LDSM.16.M88.4 R48, [R196+0x1000] ;  /* 0x00100000c430783b */ /* 0x0002680000000200 */
[----:B------:R1:W1:Y:S04]  /*11790*/  LDSM.16.M88.4 R20, [R169] ;  /* 0x00000000a914783b */ /* 0x0002680000000200 */
[----:B------:R1:W1:Y:S04]  /*117a0*/  LDSM.16.M88.4 R36, [R169+0x400] ;  /* 0x00040000a924783b */ /* 0x0002680000000200 */
[----:B------:R1:W1:Y:S04]  /*117b0*/  LDSM.16.M88.4 R172, [R169+0x800] ;  /* 0x00080000a9ac783b */ /* 0x0002680000000200 */
[----:B------:R1:W1:Y:S04]  /*117c0*/  LDSM.16.M88.4 R176, [R197] ;  /* 0x00000000c5b0783b */ /* 0x0002680000000200 */
[----:B------:R1:W1:Y:S04]  /*117d0*/  LDSM.16.M88.4 R184, [R197+0x1000] ;  /* 0x00100000c5b8783b */ /* 0x0002680000000200 */
[----:B------:R1:W1:Y:S04]  /*117e0*/  LDSM.16.M88.4 R180, [R198] ;  /* 0x00000000c6b4783b */ /* 0x0002680000000200 */
[----:B------:R1:W1:Y:S04]  /*117f0*/  LDSM.16.M88.4 R188, [R206] ;  /* 0x00000000cebc783b */ /* 0x0002680000000200 */
[----:B------:R1:W1:Y:S01]  /*11800*/  LDSM.16.M88.4 R192, [R205] ;  /* 0x00000000cdc0783b */ /* 0x0002620000000200 */
[----:B--2---:R-:W-:Y:S04]  /*11810*/  IADD3 R0, P0, R8, R2, RZ ;  /* 0x0000000208007210 */ /* 0x004fe80007f1e0ff */
[----:B---3--:R-:W-:Y:S02]  /*11820*/  IADD3.X R2, R5, R3, R4, P0, !PT ;  /* 0x0000000305027210 */ /* 0x008fe400007fe404 */
[C---:B------:R-:W-:Y:S04]  /*11830*/  LEA R9, P0, R0.reuse, c[0x0][0x1f8], 0x1 ;  /* 0x00007e0000097a11 */ /* 0x040fe800078008ff */
[----:B------:R-:W-:Y:S01]  /*11840*/  LEA.HI.X R8, R0, c[0x0][0x1fc], R2, 0x1, P0 ;  /* 0x00007f0000087a11 */ /* 0x000fe200000f0c02 */
[----:B------:R-:W-:-:S06]  /*11850*/  BRA.DIV ~URZ, `(.L_x_308) ;  /* 0x00008a527f007947 */ /* 0x000fcc000b800000 */
[----:B-1--4-:R1:W2:Y:S02]  /*11860*/  SHFL.IDX PT, R0, R8, RZ, 0x1c1f ;  /* 0x001c1fff08007589 */ /* 0x0122a400000e0000 */
.L_x_402:
[----:B------:R-:W3:Y:S01]  /*11870*/  SHFL.IDX PT, R2, R9, RZ, 0x1c1f ;  /* 0x001c1fff09027589 */ /* 0x000ee200000e0000 */
[----:B------:R-:W-:Y:S03]  /*11880*/  BSSY B0, `(.L_x_309) ;  /* 0x000001e000007945 */ /* 0x000fe60003800000 */
[----:B------:R-:W4:Y:S01]  /*11890*/  S2R R10, SR_TID.X ;  /* 0x00000000000a7919 */ /* 0x000f220000002100 */
[C---:B---3--:R-:W-:Y:S04]  /*118a0*/  LEA R4, P0, R228.reuse, R2, 0x1 ;  /* 0x00000002e4047211 */ /* 0x048fe800078008ff */
[----:B--2---:R-:W-:Y:S05]  /*118b0*/  LEA.HI.X R5, R228, R0, R229, 0x1, P0 ;  /* 0x00000000e4057211 */ /* 0x004fea00000f0ce5 */
[----:B------:R-:W-:Y:S01]  /*118c0*/  @!PT LDS RZ, [RZ] ;  /* 0x00000000fffff984 */ /* 0x000fe20000000800 */
[----:B------:R-:W-:Y:S01]  /*118d0*/  @!PT LDS RZ, [RZ] ;  /* 0x00000000fffff984 */ /* 0x000fe20000000800 */
[----:B------:R2:W-:Y:S02]  /*118e0*/  LDGSTS.E.BYPASS.LTC128B.128 [R207+0x1880], [R4.64], !P5 ;  /* 0x0188000004cf7fae */ /* 0x0005e4000e901d48 */
[C---:B--2---:R-:W-:Y:S04]  /*118f0*/  LEA R4, P0, R238.reuse, R2, 0x1 ;  /* 0x00000002ee047211 */ /* 0x044fe800078008ff */
[----:B------:R-:W-:Y:S02]  /*11900*/  LEA.HI.X R5, R238, R0, R250, 0x1, P0 ;  /* 0x00000000ee057211 */ /* 0x000fe400000f0cfa */
[C---:B------:R-:W-:Y:S03]  /*11910*/  LEA R2, P0, R230.reuse, R2, 0x1 ;  /* 0x00000002e6027211 */ /* 0x040fe600078008ff */
[----:B------:R2:W-:Y:S01]  /*11920*/  LDGSTS.E.BYPASS.LTC128B.128 [R207+0x2480], [R4.64], !P4 ;  /* 0x0248000004cf7fae */ /* 0x0005e2000e101d48 */
[----:B------:R-:W-:Y:S02]  /*11930*/  LEA.HI.X R3, R230, R0, R249, 0x1, P0 ;  /* 0x00000000e6037211 */ /* 0x000fe400000f0cf9 */
[----:B----4-:R-:W-:Y:S03]  /*11940*/  ISETP.GT.AND P0, PT, R10, 0x3f, PT ;  /* 0x0000003f0a00780c */ /* 0x010fe60003f04270 */
[----:B------:R2:W-:Y:S10]  /*11950*/  LDGSTS.E.BYPASS.LTC128B.128 [R207+0x3080], [R2.64], !P2 ;  /* 0x0308000002cf7fae */ /* 0x0005f4000d101d48 */
[----:B------:R-:W-:-:S05]  /*11960*/  @P0 BRA `(.L_x_310) ;  /* 0x000000f000000947 */ /* 0x000fca0003800000 */
[----:B------:R-:W-:-:S05]  /*11970*/  BRA.DIV ~URZ, `(.L_x_311) ;  /* 0x000089927f007947 */ /* 0x000fca000b800000 */
[----:B--2---:R2:W3:Y:S04]  /*11980*/  SHFL.IDX PT, R4, R8, 0x1, 0x1c1f ;  /* 0x003c1f0008047f89 */ /* 0x0044e800000e0000 */
[----:B------:R2:W4:Y:S02]  /*11990*/  SHFL.IDX PT, R0, R9, 0x1, 0x1c1f ;  /* 0x003c1f0009007f89 */ /* 0x00052400000e0000 */
.L_x_403:
[C---:B----4-:R-:W-:Y:S04]  /*119a0*/  LEA R2, P0, R228.reuse, R0, 0x1 ;  /* 0x00000000e4027211 */ /* 0x050fe800078008ff */
[----:B---3--:R-:W-:Y:S02]  /*119b0*/  LEA.HI.X R3, R228, R4, R229, 0x1, P0 ;  /* 0x00000004e4037211 */ /* 0x008fe400000f0ce5 */
[C---:B-12---:R-:W-:Y:S03]  /*119c0*/  LEA R8, P0, R238.reuse, R0, 0x1 ;  /* 0x00000000ee087211 */ /* 0x046fe600078008ff */
[----:B------:R-:W-:Y:S01]  /*119d0*/  @!PT LDS RZ, [RZ] ;  /* 0x00000000fffff984 */ /* 0x000fe20000000800 */
[----:B------:R-:W-:Y:S01]  /*119e0*/  @!PT LDS RZ, [RZ] ;  /* 0x00000000fffff984 */ /* 0x000fe20000000800 */
[----:B------:R-:W-:Y:S01]  /*119f0*/  @!PT LDS RZ, [RZ] ;  /* 0x00000000fffff984 */ /* 0x000fe20000000800 */
[----:B------:R1:W-:Y:S01]  /*11a00*/  LDGSTS.E.BYPASS.LTC128B.128 [R207+0x2080], [R2.64], !P5 ;  /* 0x0208000002cf7fae */ /* 0x0003e2000e901d48 */
[----:B------:R-:W-:Y:S05]  /*11a10*/  LEA.HI.X R9, R238, R4, R250, 0x1, P0 ;  /* 0x00000004ee097211 */ /* 0x000fea00000f0cfa */
[----:B------:R2:W-:Y:S01]  /*11a20*/  LDGSTS.E.BYPASS.LTC128B.128 [R207+0x2c80], [R8.64], !P4 ;  /* 0x02c8000008cf7fae */ /* 0x0005e2000e101d48 */
[C---:B-1----:R-:W-:Y:S04]  /*11a30*/  LEA R2, P0, R230.reuse, R0, 0x1 ;  /* 0x00000000e6027211 */ /* 0x042fe800078008ff */
[----:B------:R-:W-:Y:S05]  /*11a40*/  LEA.HI.X R3, R230, R4, R249, 0x1, P0 ;  /* 0x00000004e6037211 */ /* 0x000fea00000f0cf9 */
[----:B------:R2:W-:Y:S04]  /*11a50*/  LDGSTS.E.BYPASS.LTC128B.128 [R207+0x3880], [R2.64], !P2 ;  /* 0x0388000002cf7fae */ /* 0x0005e8000d101d48 */
.L_x_310:
[----:B------:R-:W-:Y:S05]  /*11a60*/  BSYNC B0 ;  /* 0x0000000000007941 */ /* 0x000fea0003800000 */
.L_x_309:
[----:B------:R-:W0:Y:S01]  /*11a70*/  LDGDEPBAR ;  /* 0x00000000000079af */ /* 0x000e220000000000 */
[----:B------:R-:W-:Y:S01]  /*11a80*/  WARPSYNC 0xffffffff ;  /* 0xffffffff00007948 */ /* 0x000fe20003800000 */
[-C--:B-12---:R-:W-:Y:S01]  /*11a90*/  HMMA.16816.F32 R8, R52, R20.reuse, RZ ;  /* 0x000000143408723c */ /* 0x086fe200000018ff */
[----:B------:R-:W-:Y:S02]  /*11aa0*/  BSSY B0, `(.L_x_312) ;  /* 0x000010c000007945 */ /* 0x000fe40003800000 */
[----:B------:R-:W-:Y:S05]  /*11ab0*/  ISETP.GT.AND P0, PT, R219, R251, PT ;  /* 0x000000fbdb00720c */ /* 0x000fea0003f04270 */
        /* <DEDUP_REMOVED lines=89> */
[----:B------:R1:W1:Y:S02]  /*12050*/  MUFU.TANH R193, R0 ;  /* 0x0000000000c17308 */ /* 0x0002640000002400 */
[----:B------:R-:W-:Y:S08]  /*12060*/  FMUL.FTZ R4, R21, c[0x0][0x320] ;  /* 0x0000c80015047a20 */ /* 0x000ff00000410000 */
[----:B------:R5:W2:Y:S01]  /*12070*/  MUFU.TANH R216, R2 ;  /* 0x0000000200d87308 */ /* 0x000aa20000002400 */
[----:B---3--:R-:W-:Y:S09]  /*12080*/  FMUL.FTZ R3, R22, c[0x0][0x320] ;  /* 0x0000c80016037a20 */ /* 0x008ff20000410000 */
[----:B------:R-:W3:Y:S01]  /*12090*/  MUFU.TANH R188, R3 ;  /* 0x0000000300bc7308 */ /* 0x000ee20000002400 */
[----:B-1----:R-:W-:Y:S09]  /*120a0*/  FMUL.FTZ R0, R10, c[0x0][0x320] ;  /* 0x0000c8000a007a20 */ /* 0x002ff20000410000 */
[----:B------:R1:W1:Y:S01]  /*120b0*/  MUFU.TANH R210, R0 ;  /* 0x0000000000d27308 */ /* 0x0002620000002400 */
[----:B-----5:R-:W-:Y:S09]  /*120c0*/  FMUL.FTZ R2, R23, c[0x0][0x320] ;  /* 0x0000c80017027a20 */ /* 0x020ff20000410000 */
[----:B------:R-:W2:Y:S10]  /*120d0*/  MUFU.TANH R189, R2 ;  /* 0x0000000200bd7308 */ /* 0x000eb40000002400 */
[----:B------:R-:W2:Y:S01]  /*120e0*/  MUFU.TANH R181, R4 ;  /* 0x0000000400b57308 */ /* 0x000ea20000002400 */
[----:B-1----:R-:W-:Y:S02]  /*120f0*/  FMUL.FTZ R0, R11, c[0x0][0x320] ;  /* 0x0000c8000b007a20 */ /* 0x002fe40000410000 */
[----:B------:R-:W1:Y:S07]  /*12100*/  LDSM.16.M88.4 R8, [R200] ;  /* 0x00000000c808783b */ /* 0x000e6e0000000200 */
[----:B------:R5:W1:Y:S02]  /*12110*/  MUFU.TANH R209, R0 ;  /* 0x0000000000d17308 */ /* 0x000a640000002400 */
[----:B-----5:R-:W-:Y:S08]  /*12120*/  FMUL.FTZ R0, R12, c[0x0][0x320] ;  /* 0x0000c8000c007a20 */ /* 0x020ff00000410000 */
[----:B------:R5:W2:Y:S01]  /*12130*/  MUFU.TANH R215, R0 ;  /* 0x0000000000d77308 */ /* 0x000aa20000002400 */
[-C--:B-1----:R-:W-:Y:S08]  /*12140*/  HMMA.16816.F32 R24, R176, R8.reuse, R24 ;  /* 0x00000008b018723c */ /* 0x082ff00000001818 */
[C---:B------:R-:W-:Y:S04]  /*12150*/  HMMA.16816.F32 R28, R184.reuse, R8, R28 ;  /* 0x00000008b81c723c */ /* 0x040fe8000000181c */
[----:B-----5:R-:W-:Y:S04]  /*12160*/  FMUL.FTZ R0, R13, c[0x0][0x320] ;  /* 0x0000c8000d007a20 */ /* 0x020fe80000410000 */
[-C--:B------:R-:W-:Y:S01]  /*12170*/  HMMA.16816.F32 R32, R184, R10.reuse, R32 ;  /* 0x0000000ab820723c */ /* 0x080fe20000001820 */
[----:B------:R-:W1:Y:S01]  /*12180*/  LDSM.16.M88.4 R12, [R199] ;  /* 0x00000000c70c783b */ /* 0x000e620000000200 */
[----:B------:R-:W-:Y:S04]  /*12190*/  DEPBAR.LE SB0, 0x0 ;  /* 0x000080000000791a */ /* 0x000fe80000000000 */
[----:B------:R5:W1:Y:S02]  /*121a0*/  MUFU.TANH R214, R0 ;  /* 0x0000000000d67308 */ /* 0x000a640000002400 */
[C---:B------:R-:W-:Y:S01]  /*121b0*/  HMMA.16816.F32 R36, R176.reuse, R10, R36 ;  /* 0x0000000ab024723c */ /* 0x040fe20000001824 */
[----:B------:R-:W-:Y:S07]  /*121c0*/  BAR.SYNC.DEFER_BLOCKING 0x0 ;  /* 0x0000000000007b1d */ /* 0x000fee0000010000 */
[----:B------:R-:W-:Y:S04]  /*121d0*/  FMUL.FTZ R3, R30, c[0x0][0x320] ;  /* 0x0000c8001e037a20 */ /* 0x000fe80000410000 */
[----:B------:R-:W-:Y:S01]  /*121e0*/  FMUL.FTZ R2, R31, c[0x0][0x320] ;  /* 0x0000c8001f027a20 */ /* 0x000fe20000410000 */
[----:B------:R2:W2:Y:S10]  /*121f0*/  MUFU.TANH R192, R3 ;  /* 0x0000000300c07308 */ /* 0x0004b40000002400 */
[----:B------:R3:W3:Y:S01]  /*12200*/  MUFU.TANH R190, R2 ;  /* 0x0000000200be7308 */ /* 0x0006e20000002400 */
[----:B-----5:R-:W-:Y:S02]  /*12210*/  FMUL.FTZ R0, R16, c[0x0][0x320] ;  /* 0x0000c80010007a20 */ /* 0x020fe40000410000 */
[----:B------:R-:W-:Y:S07]  /*12220*/  FMUL.FTZ R4, R37, c[0x0][0x320] ;  /* 0x0000c80025047a20 */ /* 0x000fee0000410000 */
[----:B------:R5:W4:Y:S01]  /*12230*/  MUFU.TANH R195, R0 ;  /* 0x0000000000c37308 */ /* 0x000b220000002400 */
[-C--:B-1----:R-:W-:Y:S03]  /*12240*/  HMMA.16816.F32 R40, R176, R12.reuse, R40 ;  /* 0x0000000cb028723c */ /* 0x082fe60000001828 */
[----:B--2---:R-:W-:Y:S06]  /*12250*/  FMUL.FTZ R3, R38, c[0x0][0x320] ;  /* 0x0000c80026037a20 */ /* 0x004fec0000410000 */
[----:B------:R1:W2:Y:S01]  /*12260*/  MUFU.TANH R31, R3 ;  /* 0x00000003001f7308 */ /* 0x0002a20000002400 */
[C---:B------:R-:W-:Y:S04]  /*12270*/  HMMA.16816.F32 R44, R184.reuse, R12, R44 ;  /* 0x0000000cb82c723c */ /* 0x040fe8000000182c */
[----:B---3--:R-:W-:Y:S04]  /*12280*/  FMUL.FTZ R2, R39, c[0x0][0x320] ;  /* 0x0000c80027027a20 */ /* 0x008fe80000410000 */
[-C--:B------:R-:W-:Y:S01]  /*12290*/  HMMA.16816.F32 R48, R184, R14.reuse, R48 ;  /* 0x0000000eb830723c */ /* 0x080fe20000001830 */
[----:B------:R3:W1:Y:S03]  /*122a0*/  MUFU.TANH R30, R2 ;  /* 0x00000002001e7308 */ /* 0x0006660000002400 */
[----:B-----5:R-:W-:Y:S04]  /*122b0*/  FMUL.FTZ R0, R17, c[0x0][0x320] ;  /* 0x0000c80011007a20 */ /* 0x020fe80000410000 */
[----:B------:R-:W-:Y:S03]  /*122c0*/  HMMA.16816.F32 R52, R176, R14, R52 ;  /* 0x0000000eb034723c */ /* 0x000fe60000001834 */
[----:B------:R5:W2:Y:S11]  /*122d0*/  MUFU.TANH R208, R0 ;  /* 0x0000000000d07308 */ /* 0x000ab60000002400 */
[----:B------:R-:W-:Y:S10]  /*122e0*/  @!UPT UIADD3 URZ, URZ, URZ, URZ ;  /* 0x0000003f3f3ff290 */ /* 0x000ff4000fffe03f */
[----:B-1----:R-:W-:Y:S02]  /*122f0*/  FMUL.FTZ R3, R52, c[0x0][0x320] ;  /* 0x0000c80034037a20 */ /* 0x002fe40000410000 */
[----:B---3--:R-:W-:Y:S02]  /*12300*/  FMUL.FTZ R2, R53, c[0x0][0x320] ;  /* 0x0000c80035027a20 */ /* 0x008fe40000410000 */
[----:B------:R-:W1:Y:S01]  /*12310*/  MUFU.TANH R13, R3 ;  /* 0x00000003000d7308 */ /* 0x000e620000002400 */
[----:B-----5:R-:W-:Y:S09]  /*12320*/  FMUL.FTZ R0, R18, c[0x0][0x320] ;  /* 0x0000c80012007a20 */ /* 0x020ff20000410000 */
[----:B------:R3:W1:Y:S10]  /*12330*/  MUFU.TANH R213, R0 ;  /* 0x0000000000d57308 */ /* 0x0006740000002400 */
[----:B------:R-:W1:Y:S01]  /*12340*/  MUFU.TANH R12, R2 ;  /* 0x00000002000c7308 */ /* 0x000e620000002400 */
[----:B---3--:R-:W-:Y:S09]  /*12350*/  FMUL.FTZ R0, R19, c[0x0][0x320] ;  /* 0x0000c80013007a20 */ /* 0x008ff20000410000 */
[----:B------:R3:W1:Y:S02]  /*12360*/  MUFU.TANH R212, R0 ;  /* 0x0000000000d47308 */ /* 0x0006640000002400 */
[----:B---3--:R-:W-:Y:S08]  /*12370*/  FMUL.FTZ R0, R20, c[0x0][0x320] ;  /* 0x0000c80014007a20 */ /* 0x008ff00000410000 */
        /* <DEDUP_REMOVED lines=8> */
[----:B------:R-:W3:Y:S10]  /*12400*/  MUFU.TANH R27, R4 ;  /* 0x00000004001b7308 */ /* 0x000ef40000002400 */
[----:B------:R5:W1:Y:S02]  /*12410*/  MUFU.TANH R175, R0 ;  /* 0x0000000000af7308 */ /* 0x000a640000002400 */
[----:B-----5:R-:W-:Y:S08]  /*12420*/  FMUL.FTZ R0, R28, c[0x0][0x320] ;  /* 0x0000c8001c007a20 */ /* 0x020ff00000410000 */
        /* <DEDUP_REMOVED lines=40> */
[----:B------:R1:W1:Y:S01]  /*126b0*/  MUFU.TANH R14, R0 ;  /* 0x00000000000e7308 */ /* 0x0002620000002400 */
[----:B------:R-:W-:-:S05]  /*126c0*/  @!P0 BRA `(.L_x_313) ;  /* 0x0000049000008947 */ /* 0x000fca0003800000 */
[----:B-1234-:R-:W-:Y:S01]  /*126d0*/  IMAD.MOV.U32 R0, RZ, RZ, 0x1 ;  /* 0x00000001ff007424 */ /* 0x01efe200078e00ff */
[----:B------:R-:W2:Y:S01]  /*126e0*/  LDL R226, [R1+0x40] ;  /* 0x0000400001e27983 */ /* 0x000ea20000100800 */
[----:B------:R-:W-:Y:S03]  /*126f0*/  IMAD.MOV.U32 R218, RZ, RZ, RZ ;  /* 0x000000ffffda7224 */ /* 0x000fe600078e00ff */
[----:B------:R-:W-:Y:S01]  /*12700*/  ISETP.NE.AND P0, PT, R0, c[0x0][0x2b8], PT ;  /* 0x0000ae0000007a0c */ /* 0x000fe20003f05270 */
[----:B------:R-:W3:Y:S04]  /*12710*/  LDL.64 R224, [R1+0x30] ;  /* 0x0000300001e07983 */ /* 0x000ee80000100a00 */
[----:B------:R-:W4:Y:S04]  /*12720*/  LDL R217, [R1+0x3c] ;  /* 0x00003c0001d97983 */ /* 0x000f280000100800 */
[----:B------:R-:W1:Y:S04]  /*12730*/  S2R R234, SR_TID.X ;  /* 0x0000000000ea7919 */ /* 0x000e680000002100 */
[----:B------:R-:W5:Y:S04]  /*12740*/  LDL.64 R222, [R1+0x28] ;  /* 0x0000280001de7983 */ /* 0x000f680000100a00 */
[----:B------:R-:W4:Y:S01]  /*12750*/  LDL R5, [R1+0x38] ;  /* 0x0000380001057983 */ /* 0x000f220000100800 */
[----:B-1----:R-:W-:Y:S04]  /*12760*/  SHF.R.S32.HI R221, RZ, 0x1f, R234 ;  /* 0x0000001fffdd7819 */ /* 0x002fe800000114ea */
[----:B------:R-:W-:Y:S04]  /*12770*/  LEA.HI R221, R221, R234, RZ, 0x2 ;  /* 0x000000eadddd7211 */ /* 0x000fe800078f10ff */
[----:B------:R-:W-:Y:S05]  /*12780*/  LOP3.LUT R221, R221, 0xfffffffc, RZ, 0xc0, !PT ;  /* 0xfffffffcdddd7812 */ /* 0x000fea00078ec0ff */
[----:B------:R-:W-:Y:S04]  /*12790*/  IMAD.IADD R221, R234, 0x1, -R221 ;  /* 0x00000001eadd7824 */ /* 0x000fe800078e0add */
[----:B------:R-:W-:Y:S02]  /*127a0*/  IMAD R0, R221, 0x20, R247 ;  /* 0x00000020dd007824 */ /* 0x000fe400078e02f7 */
[----:B--2---:R-:W-:Y:S05]  /*127b0*/  IMAD R2, R219, 0x30, R226 ;  /* 0x00000030db027824 */ /* 0x004fea00078e02e2 */
[----:B------:R-:W-:Y:S05]  /*127c0*/  IADD3 R2, R2, -0x30, R0 ;  /* 0xffffffd002027810 */ /* 0x000fea0007ffe000 */
[----:B------:R-:W-:Y:S04]  /*127d0*/  @P0 IMAD.HI.U32 R3, R2, c[0x0][0x2bc], RZ ;  /* 0x0000af0002030a27 */ /* 0x000fe800078e00ff */
[----:B------:R-:W-:Y:S01]  /*127e0*/  IMAD.MOV.U32 R0, RZ, RZ, R2 ;  /* 0x000000ffff007224 */ /* 0x000fe200078e0002 */
[----:B------:R-:W-:Y:S04]  /*127f0*/  @P0 SHF.R.U32.HI R0, RZ, c[0x0][0x2c0], R3 ;  /* 0x0000b000ff000a19 */ /* 0x000fe80000011603 */
[C---:B---3--:R-:W-:Y:S01]  /*12800*/  @!P3 IADD3 R3, P0, R0.reuse, R224, RZ ;  /* 0x000000e00003b210 */ /* 0x048fe20007f1e0ff */
[----:B------:R-:W-:Y:S03]  /*12810*/  IMAD.MOV R4, RZ, RZ, -R0 ;  /* 0x000000ffff047224 */ /* 0x000fe600078e0a00 */
[----:B----4-:R-:W-:Y:S01]  /*12820*/  @!P3 LEA.HI.X.SX32 R0, R0, R217, 0x1, P0 ;  /* 0x000000d90000b211 */ /* 0x010fe200000f0eff */
[----:B------:R-:W-:Y:S01]  /*12830*/  IMAD R227, R4, c[0x0][0x2b8], R2 ;  /* 0x0000ae0004e37a24 */ /* 0x000fe200078e0202 */
[C---:B------:R-:W-:Y:S04]  /*12840*/  @!P3 LEA R2, P0, R3.reuse, c[0x0][0x2a0], 0x2 ;  /* 0x0000a8000302ba11 */ /* 0x040fe800078010ff */
[----:B------:R-:W-:Y:S02]  /*12850*/  @!P3 LEA.HI.X R3, R3, c[0x0][0x2a4], R0, 0x2, P0 ;  /* 0x0000a9000303ba11 */ /* 0x000fe400000f1400 */
[----:B------:R-:W-:Y:S03]  /*12860*/  SHF.R.S32.HI R0, RZ, 0x1f, R227 ;  /* 0x0000001fff007819 */ /* 0x000fe600000114e3 */
[----:B------:R1:W2:Y:S02]  /*12870*/  @!P3 LDG.E R218, [R2.64] ;  /* 0x0000000802dab981 */ /* 0x0002a4000c1e1900 */
[----:B------:R-:W-:Y:S04]  /*12880*/  IMAD R0, R0, c[0x0][0x1e0], RZ ;  /* 0x0000780000007a24 */ /* 0x000fe800078e02ff */
[C---:B------:R-:W-:Y:S02]  /*12890*/  IMAD R0, R227.reuse, c[0x0][0x1e4], R0 ;  /* 0x00007900e3007a24 */ /* 0x040fe400078e0200 */
[----:B-1----:R-:W-:Y:S04]  /*128a0*/  IMAD.WIDE.U32 R2, R227, c[0x0][0x1e0], RZ ;  /* 0x00007800e3027a25 */ /* 0x002fe800078e00ff */
[----:B------:R-:W-:Y:S01]  /*128b0*/  IMAD.IADD R3, R3, 0x1, R0 ;  /* 0x0000000103037824 */ /* 0x000fe200078e0200 */
[----:B--2---:R-:W-:Y:S03]  /*128c0*/  SHF.R.S32.HI R0, RZ, 0x1f, R218 ;  /* 0x0000001fff007819 */ /* 0x004fe600000114da */
[----:B------:R-:W-:Y:S04]  /*128d0*/  IMAD.WIDE.U32 R2, R218, c[0x0][0x1f0], R2 ;  /* 0x00007c00da027a25 */ /* 0x000fe800078e0002 */
[----:B------:R-:W-:Y:S01]  /*128e0*/  IMAD R4, R0, c[0x0][0x1f0], RZ ;  /* 0x00007c0000047a24 */ /* 0x000fe200078e02ff */
[----:B-----5:R-:W-:Y:S03]  /*128f0*/  IADD3 R0, P0, R222, R2, RZ ;  /* 0x00000002de007210 */ /* 0x020fe60007f1e0ff */
[----:B------:R-:W-:Y:S05]  /*12900*/  IMAD R4, R218, c[0x0][0x1f4], R4 ;  /* 0x00007d00da047a24 */ /* 0x000fea00078e0204 */
[----:B------:R-:W-:Y:S02]  /*12910*/  IADD3.X R2, R5, R3, R4, P0, !PT ;  /* 0x0000000305027210 */ /* 0x000fe400007fe404 */
[C---:B------:R-:W-:Y:S02]  /*12920*/  LEA R11, P0, R0.reuse, c[0x0][0x1c8], 0x1 ;  /* 0x00007200000b7a11 */ /* 0x040fe400078008ff */
[----:B------:R-:W-:Y:S02]  /*12930*/  IADD3 R5, -R247, 0x30, RZ ;  /* 0x00000030f7057810 */ /* 0x000fe40007ffe1ff */
[----:B------:R-:W-:Y:S02]  /*12940*/  LEA.HI.X R10, R0, c[0x0][0x1cc], R2, 0x1, P0 ;  /* 0x00007300000a7a11 */ /* 0x000fe400000f0c02 */
[----:B------:R-:W-:Y:S01]  /*12950*/  ISETP.GE.AND P0, PT, R5, 0x1, PT ;  /* 0x000000010500780c */ /* 0x000fe20003f06270 */
[----:B------:R-:W-:-:S10]  /*12960*/  BRA.DIV ~URZ, `(.L_x_314) ;  /* 0x00007a627f007947 */ /* 0x000fd4000b800000 */
[----:B------:R1:W2:Y:S02]  /*12970*/  SHFL.IDX PT, R4, R10, RZ, 0x1c1f ;  /* 0x001c1fff0a047589 */ /* 0x0002a400000e0000 */
.L_x_404:
[----:B------:R-:W-:-:S05]  /*12980*/  BRA.DIV ~URZ, `(.L_x_315) ;  /* 0x00007ab27f007947 */ /* 0x000fca000b800000 */
[----:B------:R3:W4:Y:S02]  /*12990*/  SHFL.IDX PT, R0, R11, RZ, 0x1c1f ;  /* 0x001c1fff0b007589 */ /* 0x00072400000e0000 */
.L_x_405:
[C---:B----4-:R-:W-:Y:S04]  /*129a0*/  @P0 LEA R2, P1, R228.reuse, R0, 0x1 ;  /* 0x00000000e4020211 */ /* 0x050fe800078208ff */
[----:B--2---:R-:W-:Y:S02]  /*129b0*/  @P0 LEA.HI.X R3, R228, R4, R229, 0x1, P1 ;  /* 0x00000004e4030211 */ /* 0x004fe400008f0ce5 */
[C---:B------:R-:W-:Y:S03]  /*129c0*/  @P0 LEA R8, P1, R238.reuse, R0, 0x1 ;  /* 0x00000000ee080211 */ /* 0x040fe600078208ff */
[----:B------:R-:W-:Y:S01]  /*129d0*/  @!PT LDS RZ, [RZ] ;  /* 0x00000000fffff984 */ /* 0x000fe20000000800 */
[----:B------:R-:W-:Y:S01]  /*129e0*/  @!PT LDS RZ, [RZ] ;  /* 0x00000000fffff984 */ /* 0x000fe20000000800 */
[----:B------:R-:W-:Y:S01]  /*129f0*/  @!PT LDS RZ, [RZ] ;  /* 0x00000000fffff984 */ /* 0x000fe20000000800 */
[----:B------:R2:W-:Y:S01]  /*12a00*/  @P0 LDGSTS.E.BYPASS.LTC128B.128 [R207+0x3c80], [R2.64], !P5 ;  /* 0x03c8000002cf0fae */ /* 0x0005e2000e901d48 */
[----:B------:R-:W-:Y:S05]  /*12a10*/  @P0 LEA.HI.X R9, R238, R4, R250, 0x1, P1 ;  /* 0x00000004ee090211 */ /* 0x000fea00008f0cfa */
[----:B------:R4:W-:Y:S01]  /*12a20*/  @P0 LDGSTS.E.BYPASS.LTC128B.128 [R207+0x4880], [R8.64], !P4 ;  /* 0x0488000008cf0fae */ /* 0x0009e2000e101d48 */
[C---:B--2---:R-:W-:Y:S04]  /*12a30*/  @P0 LEA R2, P1, R230.reuse, R0, 0x1 ;  /* 0x00000000e6020211 */ /* 0x044fe800078208ff */
[----:B------:R-:W-:Y:S05]  /*12a40*/  @P0 LEA.HI.X R3, R230, R4, R249, 0x1, P1 ;  /* 0x00000004e6030211 */ /* 0x000fea00008f0cf9 */
[----:B------:R4:W-:Y:S01]  /*12a50*/  @P0 LDGSTS.E.BYPASS.LTC128B.128 [R207+0x5480], [R2.64], !P2 ;  /* 0x0548000002cf0fae */ /* 0x0009e2000d101d48 */
[----:B------:R-:W-:Y:S01]  /*12a60*/  ISETP.GE.AND P0, PT, R5, 0x21, PT ;  /* 0x000000210500780c */ /* 0x000fe20003f06270 */
[----:B------:R-:W-:-:S06]  /*12a70*/  BRA.DIV ~URZ, `(.L_x_316) ;  /* 0x00007a227f007947 */ /* 0x000fcc000b800000 */
[----:B------:R2:W1:Y:S04]  /*12a80*/  SHFL.IDX PT, R4, R10, 0x1, 0x1c1f ;  /* 0x003c1f000a047f89 */ /* 0x00046800000e0000 */
[----:B------:R2:W3:Y:S02]  /*12a90*/  SHFL.IDX PT, R0, R11, 0x1, 0x1c1f ;  /* 0x003c1f000b007f89 */ /* 0x0004e400000e0000 */
.L_x_406:
[C---:B---34-:R-:W-:Y:S04]  /*12aa0*/  @P0 LEA R2, P1, R228.reuse, R0, 0x1 ;  /* 0x00000000e4020211 */ /* 0x058fe800078208ff */
[----:B-1----:R-:W-:Y:S02]  /*12ab0*/  @P0 LEA.HI.X R3, R228, R4, R229, 0x1, P1 ;  /* 0x00000004e4030211 */ /* 0x002fe400008f0ce5 */
[C---:B------:R-:W-:Y:S03]  /*12ac0*/  @P0 LEA R8, P1, R238.reuse, R0, 0x1 ;  /* 0x00000000ee080211 */ /* 0x040fe600078208ff */
[----:B------:R-:W-:Y:S01]  /*12ad0*/  @!PT LDS RZ, [RZ] ;  /* 0x00000000fffff984 */ /* 0x000fe20000000800 */
[----:B------:R-:W-:Y:S01]  /*12ae0*/  @!PT LDS RZ, [RZ] ;  /* 0x00000000fffff984 */ /* 0x000fe20000000800 */
[----:B------:R-:W-:Y:S01]  /*12af0*/  @!PT LDS RZ, [RZ] ;  /* 0x00000000fffff984 */ /* 0x000fe20000000800 */
[----:B------:R1:W-:Y:S01]  /*12b00*/  @P0 LDGSTS.E.BYPASS.LTC128B.128 [R207+0x4480], [R2.64], !P5 ;  /* 0x0448000002cf0fae */ /* 0x0003e2000e901d48 */
[----:B------:R-:W-:Y:S05]  /*12b10*/  @P0 LEA.HI.X R9, R238, R4, R250, 0x1, P1 ;  /* 0x00000004ee090211 */ /* 0x000fea00008f0cfa */
[----:B------:R3:W-:Y:S01]  /*12b20*/  @P0 LDGSTS.E.BYPASS.LTC128B.128 [R207+0x5080], [R8.64], !P4 ;  /* 0x0508000008cf0fae */ /* 0x0007e2000e101d48 */
[C---:B-1----:R-:W-:Y:S04]  /*12b30*/  @P0 LEA R2, P1, R230.reuse, R0, 0x1 ;  /* 0x00000000e6020211 */ /* 0x042fe800078208ff */
[----:B------:R-:W-:Y:S05]  /*12b40*/  @P0 LEA.HI.X R3, R230, R4, R249, 0x1, P1 ;  /* 0x00000004e6030211 */ /* 0x000fea00008f0cf9 */
[----:B------:R3:W-:Y:S04]  /*12b50*/  @P0 LDGSTS.E.BYPASS.LTC128B.128 [R207+0x5c80], [R2.64], !P2 ;  /* 0x05c8000002cf0fae */ /* 0x0007e8000d101d48 */
.L_x_313:
[----:B--234-:R-:W-:Y:S05]  /*12b60*/  BSYNC B0 ;  /* 0x0000000000007941 */ /* 0x01cfea0003800000 */
.L_x_312:
[----:B------:R-:W-:Y:S01]  /*12b70*/  FMNMX.FTZ R4, R194, R108, !PT ;  /* 0x0000006cc2047209 */ /* 0x000fe20007810000 */
[----:B------:R-:W0:Y:S01]  /*12b80*/  LDGDEPBAR ;  /* 0x00000000000079af */ /* 0x000e220000000000 */
[----:B------:R-:W-:Y:S02]  /*12b90*/  FMNMX.FTZ R3, R210, R107, !PT ;  /* 0x0000006bd2037209 */ /* 0x000fe40007810000 */
        /* <DEDUP_REMOVED lines=48> */
.L_x_407:
[----:B-12---:R-:W-:Y:S01]  /*12ea0*/  FMNMX.FTZ R4, R4, R0, !PT ;  /* 0x0000000004047209 */ /* 0x006fe20007810000 */
[----:B------:R-:W-:-:S05]  /*12eb0*/  BRA.DIV ~URZ, `(.L_x_318) ;  /* 0x000076e27f007947 */ /* 0x000fca000b800000 */
[----:B------:R-:W1:Y:S02]  /*12ec0*/  SHFL.BFLY PT, R0, R4, 0x1, 0x1f ;  /* 0x0c201f0004007f89 */ /* 0x000e6400000e0000 */
[----:B-1----:R-:W-:Y:S02]  /*12ed0*/  FMNMX.FTZ R108, R4, R0, !PT ;  /* 0x00000000046c7209 */ /* 0x002fe40007810000 */
[----:B------:R-:W1:Y:S02]  /*12ee0*/  SHFL.BFLY PT, R0, R5, 0x2, 0x1f ;  /* 0x0c401f0005007f89 */ /* 0x000e6400000e0000 */
[----:B-1----:R-:W-:Y:S05]  /*12ef0*/  FMNMX.FTZ R0, R5, R0, !PT ;  /* 0x0000000005007209 */ /* 0x002fea0007810000 */
        /* <DEDUP_REMOVED lines=8> */
[----:B------:R1:W2:Y:S02]  /*12f80*/  SHFL.BFLY PT, R0, R4, 0x1, 0x1f ;  /* 0x0c201f0004007f89 */ /* 0x0002a400000e0000 */
.L_x_408:
[----:B--2---:R-:W-:Y:S01]  /*12f90*/  FMNMX.FTZ R5, R0, R4, !PT ;  /* 0x0000000400057209 */ /* 0x004fe20007810000 */
[C---:B------:R-:W-:Y:S01]  /*12fa0*/  FMUL.FTZ R2, R108.reuse, c[0x0][0x2d0] ;  /* 0x0000b4006c027a20 */ /* 0x040fe20000410000 */
[----:B------:R-:W-:Y:S01]  /*12fb0*/  WARPSYNC 0xffffffff ;  /* 0xffffffff00007948 */ /* 0x000fe20003800000 */
[----:B------:R-:W-:Y:S01]  /*12fc0*/  FADD.FTZ R0, -R108, R109 ;  /* 0x0000006d6c007221 */ /* 0x000fe20000010100 */
[----:B------:R-:W-:Y:S01]  /*12fd0*/  LDSM.16.MT88.4 R40, [R171] ;  /* 0x00000000ab28783b */ /* 0x000fe20000004200 */
[--C-:B------:R-:W-:Y:S01]  /*12fe0*/  FFMA.FTZ R8, R194, c[0x0][0x2d0], -R2.reuse ;  /* 0x0000b400c2087a23 */ /* 0x100fe20000010802 */
[----:B------:R-:W-:Y:S01]  /*12ff0*/  ISETP.GT.AND P0, PT, R219, R251, PT ;  /* 0x000000fbdb00720c */ /* 0x000fe20003f04270 */
[----:B------:R-:W-:Y:S02]  /*13000*/  FMUL.FTZ R0, R0, c[0x0][0x2d0] ;  /* 0x0000b40000007a20 */ /* 0x000fe40000410000 */
[--C-:B------:R-:W-:Y:S02]  /*13010*/  FFMA.FTZ R3, R193, c[0x0][0x2d0], -R2.reuse ;  /* 0x0000b400c1037a23 */ /* 0x100fe40000010802 */
[--C-:B------:R-:W-:Y:S01]  /*13020*/  FFMA.FTZ R194, R29, c[0x0][0x2d0], -R2.reuse ;  /* 0x0000b4001dc27a23 */ /* 0x100fe20000010802 */
[----:B-1----:R-:W1:Y:S01]  /*13030*/  MUFU.EX2 R4, R0 ;  /* 0x0000000000047308 */ /* 0x002e620000000800 */
[--C-:B------:R-:W-:Y:S02]  /*13040*/  FFMA.FTZ R193, R27, c[0x0][0x2d0], -R2.reuse ;  /* 0x0000b4001bc17a23 */ /* 0x100fe40000010802 */
[--C-:B------:R-:W-:Y:S02]  /*13050*/  FFMA.FTZ R11, R182, c[0x0][0x2d0], -R2.reuse ;  /* 0x0000b400b60b7a23 */ /* 0x100fe40000010802 */
[--C-:B------:R-:W-:Y:S02]  /*13060*/  FFMA.FTZ R10, R181, c[0x0][0x2d0], -R2.reuse ;  /* 0x0000b400b50a7a23 */ /* 0x100fe40000010802 */
[--C-:B------:R-:W-:Y:S02]  /*13070*/  FFMA.FTZ R109, R173, c[0x0][0x2d0], -R2.reuse ;  /* 0x0000b400ad6d7a23 */ /* 0x100fe40000010802 */
[--C-:B------:R-:W-:Y:S01]  /*13080*/  FFMA.FTZ R217, R172, c[0x0][0x2d0], -R2.reuse ;  /* 0x0000b400acd97a23 */ /* 0x100fe20000010802 */
[----:B------:R-:W-:Y:S01]  /*13090*/  MUFU.EX2 R3, R3 ;  /* 0x0000000300037308 */ /* 0x000fe20000000800 */
[--C-:B------:R-:W-:Y:S02]  /*130a0*/  FFMA.FTZ R226, R21, c[0x0][0x2d0], -R2.reuse ;  /* 0x0000b40015e27a23 */ /* 0x100fe40000010802 */
[--C-:B------:R-:W-:Y:S02]  /*130b0*/  FFMA.FTZ R225, R20, c[0x0][0x2d0], -R2.reuse ;  /* 0x0000b40014e17a23 */ /* 0x100fe40000010802 */
[--C-:B------:R-:W-:Y:S02]  /*130c0*/  FFMA.FTZ R224, R13, c[0x0][0x2d0], -R2.reuse ;  /* 0x0000b4000de07a23 */ /* 0x100fe40000010802 */
[----:B------:R-:W-:Y:S03]  /*130d0*/  FFMA.FTZ R223, R12, c[0x0][0x2d0], -R2 ;  /* 0x0000b4000cdf7a23 */ /* 0x000fe60000010802 */
[----:B------:R-:W2:Y:S10]  /*130e0*/  MUFU.EX2 R2, R8 ;  /* 0x0000000800027308 */ /* 0x000eb40000000800 */
[----:B------:R-:W-:Y:S10]  /*130f0*/  MUFU.EX2 R13, R10 ;  /* 0x0000000a000d7308 */ /* 0x000ff40000000800 */
[----:B------:R-:W-:Y:S01]  /*13100*/  MUFU.EX2 R109, R109 ;  /* 0x0000006d006d7308 */ /* 0x000fe20000000800 */
[C---:B-1----:R-:W-:Y:S02]  /*13110*/  FMUL.FTZ R52, R4.reuse, R160 ;  /* 0x000000a004347220 */ /* 0x042fe40000410000 */
[C---:B------:R-:W-:Y:S01]  /*13120*/  FMUL.FTZ R53, R4.reuse, R161 ;  /* 0x000000a104357220 */ /* 0x040fe20000410000 */
[----:B--2---:R-:W-:Y:S01]  /*13130*/  F2FP.PACK_AB R172, R3, R2 ;  /* 0x0000000203ac723e */ /* 0x004fe200000000ff */
[----:B------:R-:W-:Y:S02]  /*13140*/  FFMA.FTZ R0, R4, R220, R2 ;  /* 0x000000dc04007223 */ /* 0x000fe40000010002 */
[----:B------:R-:W-:Y:S02]  /*13150*/  FMUL.FTZ R2, R107, c[0x0][0x2d0] ;  /* 0x0000b4006b027a20 */ /* 0x000fe40000410000 */
[----:B------:R-:W-:Y:S02]  /*13160*/  FADD.FTZ R12, R3, R0 ;  /* 0x00000000030c7221 */ /* 0x000fe40000010000 */
[----:B------:R-:W-:Y:S02]  /*13170*/  FADD.FTZ R0, -R107, R110 ;  /* 0x0000006e6b007221 */ /* 0x000fe40000010100 */
[--C-:B------:R-:W-:Y:S01]  /*13180*/  FFMA.FTZ R9, R210, c[0x0][0x2d0], -R2.reuse ;  /* 0x0000b400d2097a23 */ /* 0x100fe20000010802 */
[----:B------:R-:W-:Y:S01]  /*13190*/  MUFU.EX2 R110, R193 ;  /* 0x000000c1006e7308 */ /* 0x000fe20000000800 */
[----:B------:R-:W-:Y:S02]  /*131a0*/  FMUL.FTZ R0, R0, c[0x0][0x2d0] ;  /* 0x0000b40000007a20 */ /* 0x000fe40000410000 */
[--C-:B------:R-:W-:Y:S02]  /*131b0*/  FFMA.FTZ R8, R209, c[0x0][0x2d0], -R2.reuse ;  /* 0x0000b400d1087a23 */ /* 0x100fe40000010802 */
[--C-:B------:R-:W-:Y:S02]  /*131c0*/  FFMA.FTZ R27, R188, c[0x0][0x2d0], -R2.reuse ;  /* 0x0000b400bc1b7a23 */ /* 0x100fe40000010802 */
[--C-:B------:R-:W-:Y:S02]  /*131d0*/  FFMA.FTZ R36, R189, c[0x0][0x2d0], -R2.reuse ;  /* 0x0000b400bd247a23 */ /* 0x100fe40000010802 */
[--C-:B------:R-:W-:Y:S01]  /*131e0*/  FFMA.FTZ R185, R31, c[0x0][0x2d0], -R2.reuse ;  /* 0x0000b4001fb97a23 */ /* 0x100fe20000010802 */
[----:B------:R-:W1:Y:S01]  /*131f0*/  MUFU.EX2 R3, R0 ;  /* 0x0000000000037308 */ /* 0x000e620000000800 */
[--C-:B------:R-:W-:Y:S02]  /*13200*/  FFMA.FTZ R184, R30, c[0x0][0x2d0], -R2.reuse ;  /* 0x0000b4001eb87a23 */ /* 0x100fe40000010802 */
[--C-:B------:R-:W-:Y:S02]  /*13210*/  FFMA.FTZ R222, R24, c[0x0][0x2d0], -R2.reuse ;  /* 0x0000b40018de7a23 */ /* 0x100fe40000010802 */
[--C-:B------:R-:W-:Y:S02]  /*13220*/  FFMA.FTZ R187, R180, c[0x0][0x2d0], -R2.reuse ;  /* 0x0000b400b4bb7a23 */ /* 0x100fe40000010802 */
[--C-:B------:R-:W-:Y:S02]  /*13230*/  FFMA.FTZ R186, R175, c[0x0][0x2d0], -R2.reuse ;  /* 0x0000b400afba7a23 */ /* 0x100fe40000010802 */
[--C-:B------:R-:W-:Y:S01]  /*13240*/  FFMA.FTZ R221, R23, c[0x0][0x2d0], -R2.reuse ;  /* 0x0000b40017dd7a23 */ /* 0x100fe20000010802 */
[----:B------:R-:W2:Y:S01]  /*13250*/  MUFU.EX2 R9, R9 ;  /* 0x0000000900097308 */ /* 0x000ea20000000800 */
[--C-:B------:R-:W-:Y:S02]  /*13260*/  FFMA.FTZ R220, R15, c[0x0][0x2d0], -R2.reuse ;  /* 0x0000b4000fdc7a23 */ /* 0x100fe40000010802 */
[----:B------:R-:W-:Y:S02]  /*13270*/  FFMA.FTZ R210, R14, c[0x0][0x2d0], -R2 ;  /* 0x0000b4000ed27a23 */ /* 0x000fe40000010802 */
[C---:B------:R-:W-:Y:S02]  /*13280*/  FMUL.FTZ R56, R4.reuse, R56 ;  /* 0x0000003804387220 */ /* 0x040fe40000410000 */
[C---:B------:R-:W-:Y:S02]  /*13290*/  FMUL.FTZ R57, R4.reuse, R57 ;  /* 0x0000003904397220 */ /* 0x040fe40000410000 */
[C---:B------:R-:W-:Y:S01]  /*132a0*/  FMUL.FTZ R68, R4.reuse, R68 ;  /* 0x0000004404447220 */ /* 0x040fe20000410000 */
[----:B------:R-:W3:Y:S01]  /*132b0*/  MUFU.EX2 R2, R8 ;  /* 0x0000000800027308 */ /* 0x000ee20000000800 */
[C---:B------:R-:W-:Y:S02]  /*132c0*/  FMUL.FTZ R69, R4.reuse, R69 ;  /* 0x0000004504457220 */ /* 0x040fe40000410000 */
[----:B------:R-:W-:Y:S02]  /*132d0*/  FMUL.FTZ R72, R4, R72 ;  /* 0x0000004804487220 */ /* 0x000fe40000410000 */
[C---:B-1----:R-:W-:Y:S02]  /*132e0*/  FMUL.FTZ R38, R3.reuse, R154 ;  /* 0x0000009a03267220 */ /* 0x042fe40000410000 */
[C---:B------:R-:W-:Y:S02]  /*132f0*/  FMUL.FTZ R39, R3.reuse, R155 ;  /* 0x0000009b03277220 */ /* 0x040fe40000410000 */
[C---:B------:R-:W-:Y:S01]  /*13300*/  FMUL.FTZ R54, R3.reuse, R162 ;  /* 0x000000a203367220 */ /* 0x040fe20000410000 */
[----:B------:R-:W1:Y:S01]  /*13310*/  MUFU.EX2 R14, R11 ;  /* 0x0000000b000e7308 */ /* 0x000e620000000800 */
[C---:B------:R-:W-:Y:S02]  /*13320*/  FMUL.FTZ R55, R3.reuse, R163 ;  /* 0x000000a303377220 */ /* 0x040fe40000410000 */
[----:B------:R-:W-:Y:S01]  /*13330*/  LDSM.16.MT88.4 R160, [R170+0x1400] ;  /* 0x00140000aaa0783b */ /* 0x000fe20000004200 */
[C---:B--2---:R-:W-:Y:S02]  /*13340*/  FFMA.FTZ R0, R3.reuse, R231, R9 ;  /* 0x000000e703007223 */ /* 0x044fe40000010009 */
[C---:B------:R-:W-:Y:S02]  /*13350*/  FMUL.FTZ R58, R3.reuse, R58 ;  /* 0x0000003a033a7220 */ /* 0x040fe40000410000 */
[C---:B------:R-:W-:Y:S02]  /*13360*/  FMUL.FTZ R59, R3.reuse, R59 ;  /* 0x0000003b033b7220 */ /* 0x040fe40000410000 */
[C---:B------:R-:W-:Y:S01]  /*13370*/  FMUL.FTZ R70, R3.reuse, R70 ;  /* 0x0000004603467220 */ /* 0x040fe20000410000 */
[----:B------:R-:W-:Y:S01]  /*13380*/  MUFU.EX2 R234, R185 ;  /* 0x000000b900ea7308 */ /* 0x000fe20000000800 */
[----:B------:R-:W-:Y:S02]  /*13390*/  FMUL.FTZ R71, R3, R71 ;  /* 0x0000004703477220 */ /* 0x000fe40000410000 */
[C---:B---3--:R-:W-:Y:S01]  /*133a0*/  FADD.FTZ R37, R2.reuse, R0 ;  /* 0x0000000002257221 */ /* 0x048fe20000010000 */
[----:B------:R-:W-:Y:S01]  /*133b0*/  F2FP.PACK_AB R173, R2, R9 ;  /* 0x0000000902ad723e */ /* 0x000fe200000000ff */
[C---:B------:R-:W-:Y:S02]  /*133c0*/  FADD.FTZ R0, -R106.reuse, R111 ;  /* 0x0000006f6a007221 */ /* 0x040fe40000010100 */
[----:B------:R-:W-:Y:S02]  /*133d0*/  FMUL.FTZ R8, R106, c[0x0][0x2d0] ;  /* 0x0000b4006a087a20 */ /* 0x000fe40000410000 */
[----:B------:R-:W-:Y:S01]  /*133e0*/  FMUL.FTZ R0, R0, c[0x0][0x2d0] ;  /* 0x0000b40000007a20 */ /* 0x000fe20000410000 */
[----:B------:R-:W-:Y:S01]  /*133f0*/  MUFU.EX2 R111, R194 ;  /* 0x000000c2006f7308 */ /* 0x000fe20000000800 */
[--C-:B------:R-:W-:Y:S02]  /*13400*/  FFMA.FTZ R9, R215, c[0x0][0x2d0], -R8.reuse ;  /* 0x0000b400d7097a23 */ /* 0x100fe40000010808 */
[--C-:B------:R-:W-:Y:S02]  /*13410*/  FFMA.FTZ R23, R195, c[0x0][0x2d0], -R8.reuse ;  /* 0x0000b400c3177a23 */ /* 0x100fe40000010808 */
[--C-:B------:R-:W-:Y:S02]  /*13420*/  FFMA.FTZ R21, R208, c[0x0][0x2d0], -R8.reuse ;  /* 0x0000b400d0157a23 */ /* 0x100fe40000010808 */
[--C-:B------:R-:W-:Y:S02]  /*13430*/  FFMA.FTZ R177, R32, c[0x0][0x2d0], -R8.reuse ;  /* 0x0000b40020b17a23 */ /* 0x100fe40000010808 */
[--C-:B------:R-:W-:Y:S01]  /*13440*/  FFMA.FTZ R195, R28, c[0x0][0x2d0], -R8.reuse ;  /* 0x0000b4001cc37a23 */ /* 0x100fe20000010808 */
[----:B------:R2:W3:Y:S01]  /*13450*/  MUFU.EX2 R2, R0 ;  /* 0x0000000000027308 */ /* 0x0004e20000000800 */
[--C-:B------:R-:W-:Y:S02]  /*13460*/  FFMA.FTZ R189, R17, c[0x0][0x2d0], -R8.reuse ;  /* 0x0000b40011bd7a23 */ /* 0x100fe40000010808 */
[--C-:B------:R-:W-:Y:S02]  /*13470*/  FFMA.FTZ R208, R16, c[0x0][0x2d0], -R8.reuse ;  /* 0x0000b40010d07a23 */ /* 0x100fe40000010808 */
[--C-:B------:R-:W-:Y:S02]  /*13480*/  FFMA.FTZ R10, R214, c[0x0][0x2d0], -R8.reuse ;  /* 0x0000b400d60a7a23 */ /* 0x100fe40000010808 */
[--C-:B------:R-:W-:Y:S02]  /*13490*/  FFMA.FTZ R180, R191, c[0x0][0x2d0], -R8.reuse ;  /* 0x0000b400bfb47a23 */ /* 0x100fe40000010808 */
[--C-:B------:R-:W-:Y:S01]  /*134a0*/  FFMA.FTZ R179, R183, c[0x0][0x2d0], -R8.reuse ;  /* 0x0000b400b7b37a23 */ /* 0x100fe20000010808 */
[----:B------:R4:W5:Y:S01]  /*134b0*/  MUFU.EX2 R24, R9 ;  /* 0x0000000900187308 */ /* 0x0009620000000800 */
[--C-:B------:R-:W-:Y:S01]  /*134c0*/  FFMA.FTZ R178, R174, c[0x0][0x2d0], -R8.reuse ;  /* 0x0000b400aeb27a23 */ /* 0x100fe20000010808 */
[C---:B-1----:R-:W-:Y:S01]  /*134d0*/  F2FP.PACK_AB R174, R13.reuse, R14 ;  /* 0x0000000e0dae723e */ /* 0x042fe200000000ff */
[----:B------:R-:W-:Y:S02]  /*134e0*/  FFMA.FTZ R191, R22, c[0x0][0x2d0], -R8 ;  /* 0x0000b40016bf7a23 */ /* 0x000fe40000010808 */
[----:B------:R-:W-:Y:S02]  /*134f0*/  FADD.FTZ R8, R14, R12 ;  /* 0x0000000c0e087221 */ /* 0x000fe40000010000 */
[----:B------:R-:W-:Y:S02]  /*13500*/  FMUL.FTZ R73, R4, R73 ;  /* 0x0000004904497220 */ /* 0x000fe40000410000 */
[----:B------:R-:W-:Y:S01]  /*13510*/  FADD.FTZ R188, R13, R8 ;  /* 0x000000080dbc7221 */ /* 0x000fe20000010000 */
[----:B------:R-:W1:Y:S01]  /*13520*/  MUFU.EX2 R22, R10 ;  /* 0x0000000a00167308 */ /* 0x000e620000000800 */
[C---:B------:R-:W-:Y:S02]  /*13530*/  FMUL.FTZ R74, R3.reuse, R74 ;  /* 0x0000004a034a7220 */ /* 0x040fe40000410000 */
[----:B------:R-:W-:Y:S02]  /*13540*/  FMUL.FTZ R75, R3, R75 ;  /* 0x0000004b034b7220 */ /* 0x000fe40000410000 */
[C---:B--2---:R-:W-:Y:S02]  /*13550*/  FADD.FTZ R0, -R5.reuse, R6 ;  /* 0x0000000605007221 */ /* 0x044fe40000010100 */
[----:B------:R-:W-:Y:S02]  /*13560*/  FMUL.FTZ R6, R5, c[0x0][0x2d0] ;  /* 0x0000b40005067a20 */ /* 0x000fe40000410000 */
[----:B------:R-:W-:Y:S01]  /*13570*/  FMUL.FTZ R0, R0, c[0x0][0x2d0] ;  /* 0x0000b40000007a20 */ /* 0x000fe20000410000 */
[----:B------:R-:W-:Y:S01]  /*13580*/  MUFU.EX2 R214, R36 ;  /* 0x0000002400d67308 */ /* 0x000fe20000000800 */
[C---:B---3--:R-:W-:Y:S02]  /*13590*/  FMUL.FTZ R16, R2.reuse, R132 ;  /* 0x0000008402107220 */ /* 0x048fe40000410000 */
[C---:B------:R-:W-:Y:S02]  /*135a0*/  FMUL.FTZ R17, R2.reuse, R133 ;  /* 0x0000008502117220 */ /* 0x040fe40000410000 */
[----:B----4-:R-:W-:Y:S02]  /*135b0*/  FFMA.FTZ R9, R211, c[0x0][0x2d0], -R6 ;  /* 0x0000b400d3097a23 */ /* 0x010fe40000010806 */
[C---:B-----5:R-:W-:Y:S02]  /*135c0*/  FFMA.FTZ R8, R2.reuse, R232, R24 ;  /* 0x000000e802087223 */ /* 0x060fe40000010018 */
[C---:B------:R-:W-:Y:S01]  /*135d0*/  FMUL.FTZ R28, R2.reuse, R128 ;  /* 0x00000080021c7220 */ /* 0x040fe20000410000 */
[----:B------:R-:W2:Y:S01]  /*135e0*/  MUFU.EX2 R0, R0 ;  /* 0x0000000000007308 */ /* 0x000ea20000000800 */
[C---:B------:R-:W-:Y:S02]  /*135f0*/  FMUL.FTZ R29, R2.reuse, R129 ;  /* 0x00000081021d7220 */ /* 0x040fe40000410000 */
[C---:B------:R-:W-:Y:S02]  /*13600*/  FMUL.FTZ R32, R2.reuse, R124 ;  /* 0x0000007c02207220 */ /* 0x040fe40000410000 */
[C---:B------:R-:W-:Y:S02]  /*13610*/  FMUL.FTZ R44, R2.reuse, R120 ;  /* 0x00000078022c7220 */ /* 0x040fe40000410000 */
[C---:B------:R-:W-:Y:S02]  /*13620*/  FMUL.FTZ R45, R2.reuse, R121 ;  /* 0x00000079022d7220 */ /* 0x040fe40000410000 */
[--C-:B------:R-:W-:Y:S01]  /*13630*/  FFMA.FTZ R183, R33, c[0x0][0x2d0], -R6.reuse ;  /* 0x0000b40021b77a23 */ /* 0x100fe20000010806 */
[----:B------:R-:W-:Y:S01]  /*13640*/  MUFU.EX2 R239, R21 ;  /* 0x0000001500ef7308 */ /* 0x000fe20000000800 */
[C---:B------:R-:W-:Y:S02]  /*13650*/  FMUL.FTZ R33, R2.reuse, R125 ;  /* 0x0000007d02217220 */ /* 0x040fe40000410000 */
[----:B------:R-:W-:Y:S01]  /*13660*/  FMUL.FTZ R48, R2, R116 ;  /* 0x0000007402307220 */ /* 0x000fe20000410000 */
[----:B-1----:R-:W-:Y:S01]  /*13670*/  F2FP.PACK_AB R116, R22, R24 ;  /* 0x000000181674723e */ /* 0x002fe200000000ff */
[C---:B------:R-:W-:Y:S02]  /*13680*/  FMUL.FTZ R49, R2.reuse, R117 ;  /* 0x0000007502317220 */ /* 0x040fe40000410000 */
[C---:B------:R-:W-:Y:S02]  /*13690*/  FMUL.FTZ R60, R2.reuse, R60 ;  /* 0x0000003c023c7220 */ /* 0x040fe40000410000 */
[C---:B------:R-:W-:Y:S01]  /*136a0*/  FMUL.FTZ R61, R2.reuse, R61 ;  /* 0x0000003d023d7220 */ /* 0x040fe20000410000 */
[----:B------:R-:W-:Y:S01]  /*136b0*/  MUFU.EX2 R237, R184 ;  /* 0x000000b800ed7308 */ /* 0x000fe20000000800 */
[C---:B------:R-:W-:Y:S02]  /*136c0*/  FMUL.FTZ R64, R2.reuse, R64 ;  /* 0x0000004002407220 */ /* 0x040fe40000410000 */
[C---:B------:R-:W-:Y:S02]  /*136d0*/  FMUL.FTZ R65, R2.reuse, R65 ;  /* 0x0000004102417220 */ /* 0x040fe40000410000 */
        /* <DEDUP_REMOVED lines=11> */
[----:B------:R-:W-:Y:S02]  /*13790*/  FMUL.FTZ R97, R2, R97 ;  /* 0x0000006102617220 */ /* 0x000fe40000410000 */
[C---:B--2---:R-:W-:Y:S02]  /*137a0*/  FMUL.FTZ R30, R0.reuse, R130 ;  /* 0x00000082001e7220 */ /* 0x044fe40000410000 */
[C---:B------:R-:W-:Y:S02]  /*137b0*/  FMUL.FTZ R31, R0.reuse, R131 ;  /* 0x00000083001f7220 */ /* 0x040fe40000410000 */
[C---:B------:R-:W-:Y:S01]  /*137c0*/  FMUL.FTZ R35, R0.reuse, R127 ;  /* 0x0000007f00237220 */ /* 0x040fe20000410000 */
[----:B------:R-:W-:Y:S01]  /*137d0*/  MUFU.EX2 R2, R9 ;  /* 0x0000000900027308 */ /* 0x000fe20000000800 */
[C---:B------:R-:W-:Y:S01]  /*137e0*/  FMUL.FTZ R46, R0.reuse, R122 ;  /* 0x0000007a002e7220 */ /* 0x040fe20000410000 */
[----:B------:R-:W-:Y:S01]  /*137f0*/  LDSM.16.MT88.4 R128, [R171+0x400] ;  /* 0x00040000ab80783b */ /* 0x000fe20000004200 */
[----:B------:R-:W-:Y:S02]  /*13800*/  FMUL.FTZ R47, R0, R123 ;  /* 0x0000007b002f7220 */ /* 0x000fe40000410000 */
[--C-:B------:R-:W-:Y:S02]  /*13810*/  FFMA.FTZ R20, R216, c[0x0][0x2d0], -R6.reuse ;  /* 0x0000b400d8147a23 */ /* 0x100fe40000010806 */
[--C-:B------:R-:W-:Y:S02]  /*13820*/  FFMA.FTZ R176, R192, c[0x0][0x2d0], -R6.reuse ;  /* 0x0000b400c0b07a23 */ /* 0x100fe40000010806 */
[--C-:B------:R-:W-:Y:S01]  /*13830*/  FFMA.FTZ R192, R25, c[0x0][0x2d0], -R6.reuse ;  /* 0x0000b40019c07a23 */ /* 0x100fe20000010806 */
[----:B------:R-:W1:Y:S01]  /*13840*/  MUFU.EX2 R211, R20 ;  /* 0x0000001400d37308 */ /* 0x000e620000000800 */
[--C-:B------:R-:W-:Y:S01]  /*13850*/  FFMA.FTZ R181, R190, c[0x0][0x2d0], -R6.reuse ;  /* 0x0000b400beb57a23 */ /* 0x100fe20000010806 */
[----:B------:R-:W-:Y:S01]  /*13860*/  LDSM.16.MT88.4 R120, [R170+0xc00] ;  /* 0x000c0000aa78783b */ /* 0x000fe20000004200 */
[--C-:B------:R-:W-:Y:S02]  /*13870*/  FFMA.FTZ R190, R26, c[0x0][0x2d0], -R6.reuse ;  /* 0x0000b4001abe7a23 */ /* 0x100fe40000010806 */
[--C-:B------:R-:W-:Y:S02]  /*13880*/  FFMA.FTZ R182, R34, c[0x0][0x2d0], -R6.reuse ;  /* 0x0000b40022b67a23 */ /* 0x100fe40000010806 */
[C---:B------:R-:W-:Y:S02]  /*13890*/  FMUL.FTZ R34, R0.reuse, R126 ;  /* 0x0000007e00227220 */ /* 0x040fe40000410000 */
[----:B------:R-:W-:Y:S01]  /*138a0*/  FFMA.FTZ R209, R19, c[0x0][0x2d0], -R6 ;  /* 0x0000b40013d17a23 */ /* 0x000fe20000010806 */
[----:B------:R-:W-:Y:S01]  /*138b0*/  LDSM.16.MT88.4 R124, [R170+0x400] ;  /* 0x00040000aa7c783b */ /* 0x000fe20000004200 */
        /* <DEDUP_REMOVED lines=8> */
[C---:B------:R-:W-:Y:S01]  /*13940*/  FMUL.FTZ R63, R0.reuse, R63 ;  /* 0x0000003f003f7220 */ /* 0x040fe20000410000 */
[----:B-1----:R-:W-:Y:S01]  /*13950*/  F2FP.PACK_AB R117, R211, R2 ;  /* 0x00000002d375723e */ /* 0x002fe200000000ff */
        /* <DEDUP_REMOVED lines=12> */
[----:B------:R-:W-:Y:S02]  /*13a20*/  FFMA.FTZ R136, R0, R233, R2 ;  /* 0x000000e900887223 */ /* 0x000fe40000010002 */
[--C-:B------:R-:W-:Y:S02]  /*13a30*/  FFMA.FTZ R11, R213, c[0x0][0x2d0], -R6.reuse ;  /* 0x0000b400d50b7a23 */ /* 0x100fe40000010806 */
[--C-:B------:R-:W-:Y:S02]  /*13a40*/  FFMA.FTZ R10, R212, c[0x0][0x2d0], -R6.reuse ;  /* 0x0000b400d40a7a23 */ /* 0x100fe40000010806 */
[----:B------:R-:W-:Y:S01]  /*13a50*/  FFMA.FTZ R6, R18, c[0x0][0x2d0], -R6 ;  /* 0x0000b40012067a23 */ /* 0x000fe20000010806 */
[----:B------:R1:W-:Y:S01]  /*13a60*/  MUFU.EX2 R212, R11 ;  /* 0x0000000b00d47308 */ /* 0x0003e20000000800 */
[----:B------:R-:W-:Y:S02]  /*13a70*/  FMUL.FTZ R18, R0, R134 ;  /* 0x0000008600127220 */ /* 0x000fe40000410000 */
[----:B------:R-:W-:Y:S01]  /*13a80*/  FADD.FTZ R138, R22, R8 ;  /* 0x00000008168a7221 */ /* 0x000fe20000010000 */
[----:B------:R-:W-:Y:S01]  /*13a90*/  LDSM.16.MT88.4 R132, [R170+0x1000] ;  /* 0x00100000aa84783b */ /* 0x000fe20000004200 */
[C---:B------:R-:W-:Y:S02]  /*13aa0*/  FMUL.FTZ R9, R4.reuse, R141 ;  /* 0x0000008d04097220 */ /* 0x040fe40000410000 */
[C---:B------:R-:W-:Y:S02]  /*13ab0*/  FMUL.FTZ R8, R4.reuse, R140 ;  /* 0x0000008c04087220 */ /* 0x040fe40000410000 */
[C---:B------:R-:W-:Y:S01]  /*13ac0*/  FMUL.FTZ R20, R4.reuse, R144 ;  /* 0x0000009004147220 */ /* 0x040fe20000410000 */
[----:B------:R2:W3:Y:S01]  /*13ad0*/  MUFU.EX2 R0, R27 ;  /* 0x0000001b00007308 */ /* 0x0004e20000000800 */
[C---:B------:R-:W-:Y:S02]  /*13ae0*/  FMUL.FTZ R21, R4.reuse, R145 ;  /* 0x0000009104157220 */ /* 0x040fe40000410000 */
[C---:B------:R-:W-:Y:S02]  /*13af0*/  FMUL.FTZ R22, R3.reuse, R146 ;  /* 0x0000009203167220 */ /* 0x040fe40000410000 */
[C---:B------:R-:W-:Y:S02]  /*13b00*/  FMUL.FTZ R36, R4.reuse, R152 ;  /* 0x0000009804247220 */ /* 0x040fe40000410000 */
[C---:B------:R-:W-:Y:S02]  /*13b10*/  FMUL.FTZ R84, R4.reuse, R84 ;  /* 0x0000005404547220 */ /* 0x040fe40000410000 */
[C---:B------:R-:W-:Y:S01]  /*13b20*/  FMUL.FTZ R85, R4.reuse, R85 ;  /* 0x0000005504557220 */ /* 0x040fe20000410000 */
[----:B------:R-:W4:Y:S01]  /*13b30*/  MUFU.EX2 R240, R10 ;  /* 0x0000000a00f07308 */ /* 0x000f220000000800 */
[C---:B------:R-:W-:Y:S02]  /*13b40*/  FMUL.FTZ R86, R3.reuse, R86 ;  /* 0x0000005603567220 */ /* 0x040fe40000410000 */
[C---:B------:R-:W-:Y:S02]  /*13b50*/  FMUL.FTZ R87, R3.reuse, R87 ;  /* 0x0000005703577220 */ /* 0x040fe40000410000 */
[C---:B-1----:R-:W-:Y:S02]  /*13b60*/  FMUL.FTZ R11, R3.reuse, R143 ;  /* 0x0000008f030b7220 */ /* 0x042fe40000410000 */
[C---:B------:R-:W-:Y:S02]  /*13b70*/  FMUL.FTZ R100, R4.reuse, R100 ;  /* 0x0000006404647220 */ /* 0x040fe40000410000 */
[----:B------:R-:W-:Y:S01]  /*13b80*/  FMUL.FTZ R101, R4, R101 ;  /* 0x0000006504657220 */ /* 0x000fe20000410000 */
[----:B------:R1:W5:Y:S01]  /*13b90*/  MUFU.EX2 R213, R23 ;  /* 0x0000001700d57308 */ /* 0x0003620000000800 */
[C---:B------:R-:W-:Y:S02]  /*13ba0*/  FMUL.FTZ R102, R3.reuse, R102 ;  /* 0x0000006603667220 */ /* 0x040fe40000410000 */
[----:B------:R-:W-:Y:S01]  /*13bb0*/  FMUL.FTZ R103, R3, R103 ;  /* 0x0000006703677220 */ /* 0x000fe20000410000 */
[----:B--2---:R-:W2:Y:S01]  /*13bc0*/  LDSM.16.MT88.4 R24, [R170] ;  /* 0x00000000aa18783b */ /* 0x004ea20000004200 */
[----:B---3--:R-:W-:Y:S01]  /*13bd0*/  F2FP.PACK_AB R175, R214, R0 ;  /* 0x00000000d6af723e */ /* 0x008fe200000000ff */
[----:B------:R-:W-:Y:S02]  /*13be0*/  FADD.FTZ R137, R0, R37 ;  /* 0x0000002500897221 */ /* 0x000fe40000010000 */
[C---:B------:R-:W-:Y:S02]  /*13bf0*/  FMUL.FTZ R37, R4.reuse, R153 ;  /* 0x0000009904257220 */ /* 0x040fe40000410000 */
[----:B------:R-:W-:Y:S01]  /*13c00*/  MUFU.EX2 R140, R187 ;  /* 0x000000bb008c7308 */ /* 0x000fe20000000800 */
[----:B------:R-:W-:Y:S01]  /*13c10*/  FADD.FTZ R0, R109, R188 ;  /* 0x000000bc6d007221 */ /* 0x000fe20000010000 */
[----:B------:R-:W-:Y:S01]  /*13c20*/  LDSM.16.MT88.4 R152, [R171+0x800] ;  /* 0x00080000ab98783b */ /* 0x000fe20000004200 */
[----:B------:R-:W-:Y:S01]  /*13c30*/  FMUL.FTZ R88, R4, R88 ;  /* 0x0000005804587220 */ /* 0x000fe20000410000 */
[----:B----4-:R-:W-:Y:S01]  /*13c40*/  F2FP.PACK_AB R119, R240, R212 ;  /* 0x000000d4f077723e */ /* 0x010fe200000000ff */
[C---:B------:R-:W-:Y:S02]  /*13c50*/  FMUL.FTZ R10, R3.reuse, R142 ;  /* 0x0000008e030a7220 */ /* 0x040fe40000410000 */
[----:B------:R-:W-:Y:S02]  /*13c60*/  FMUL.FTZ R89, R4, R89 ;  /* 0x0000005904597220 */ /* 0x000fe40000410000 */
[C---:B------:R-:W-:Y:S01]  /*13c70*/  FMUL.FTZ R90, R3.reuse, R90 ;  /* 0x0000005a035a7220 */ /* 0x040fe20000410000 */
[----:B------:R-:W3:Y:S01]  /*13c80*/  MUFU.EX2 R2, R217 ;  /* 0x000000d900027308 */ /* 0x000ee20000000800 */
[C---:B------:R-:W-:Y:S02]  /*13c90*/  FMUL.FTZ R91, R3.reuse, R91 ;  /* 0x0000005b035b7220 */ /* 0x040fe40000410000 */
[----:B-1----:R-:W-:Y:S01]  /*13ca0*/  FMUL.FTZ R23, R3, R147 ;  /* 0x0000009303177220 */ /* 0x002fe20000410000 */
[----:B-----5:R-:W-:Y:S01]  /*13cb0*/  F2FP.PACK_AB R118, R239, R213 ;  /* 0x000000d5ef76723e */ /* 0x020fe200000000ff */
[----:B------:R-:W-:Y:S05]  /*13cc0*/  LDSM.16.MT88.4 R144, [R170+0x800] ;  /* 0x00080000aa90783b */ /* 0x000fea0000004200 */
[----:B------:R-:W-:Y:S10]  /*13cd0*/  MUFU.EX2 R233, R186 ;  /* 0x000000ba00e97308 */ /* 0x000ff40000000800 */
[----:B------:R-:W-:Y:S01]  /*13ce0*/  MUFU.EX2 R217, R181 ;  /* 0x000000b500d97308 */ /* 0x000fe20000000800 */
[-C--:B--2---:R-:W-:Y:S05]  /*13cf0*/  HMMA.16816.F32 R8, R172, R24.reuse, R8 ;  /* 0x00000018ac08723c */ /* 0x084fea0000001808 */
[----:B---3--:R-:W-:Y:S04]  /*13d00*/  FADD.FTZ R0, R2, R0 ;  /* 0x0000000002007221 */ /* 0x008fe80000010000 */
[----:B------:R-:W-:Y:S01]  /*13d10*/  MUFU.EX2 R215, R183 ;  /* 0x000000b700d77308 */ /* 0x000fe20000000800 */
[C---:B------:R-:W-:Y:S04]  /*13d20*/  HMMA.16816.F32 R12, R116.reuse, R24, R12 ;  /* 0x00000018740c723c */ /* 0x040fe8000000180c */
[----:B------:R-:W-:Y:S03]  /*13d30*/  FADD.FTZ R0, R111, R0 ;  /* 0x000000006f007221 */ /* 0x000fe60000010000 */
[C---:B------:R-:W-:Y:S01]  /*13d40*/  FMUL.FTZ R24, R4.reuse, R148 ;  /* 0x0000009404187220 */ /* 0x040fe20000410000 */
[-C--:B------:R-:W-:Y:S01]  /*13d50*/  HMMA.16816.F32 R16, R116, R26.reuse, R16 ;  /* 0x0000001a7410723c */ /* 0x080fe20000001810 */
[----:B------:R-:W-:Y:S03]  /*13d60*/  MUFU.EX2 R184, R222 ;  /* 0x000000de00b87308 */ /* 0x000fe60000000800 */
[C---:B------:R-:W-:Y:S04]  /*13d70*/  FMUL.FTZ R25, R4.reuse, R149 ;  /* 0x0000009504197220 */ /* 0x040fe80000410000 */
[C---:B------:R-:W-:Y:S03]  /*13d80*/  HMMA.16816.F32 R20, R172.reuse, R26, R20 ;  /* 0x0000001aac14723c */ /* 0x040fe60000001814 */
[----:B------:R-:W-:Y:S04]  /*13d90*/  MUFU.EX2 R188, R221 ;  /* 0x000000dd00bc7308 */ /* 0x000fe80000000800 */
[C---:B------:R-:W-:Y:S02]  /*13da0*/  FMUL.FTZ R26, R3.reuse, R150 ;  /* 0x00000096031a7220 */ /* 0x040fe40000410000 */
[C---:B------:R-:W-:Y:S04]  /*13db0*/  FMUL.FTZ R27, R3.reuse, R151 ;  /* 0x00000097031b7220 */ /* 0x040fe80000410000 */
[----:B------:R-:W-:Y:S03]  /*13dc0*/  MUFU.EX2 R193, R220 ;  /* 0x000000dc00c17308 */ /* 0x000fe60000000800 */
[-C--:B------:R-:W-:Y:S07]  /*13dd0*/  HMMA.16816.F32 R24, R172, R40.reuse, R24 ;  /* 0x00000028ac18723c */ /* 0x080fee0000001818 */
[----:B------:R-:W-:Y:S01]  /*13de0*/  MUFU.EX2 R194, R210 ;  /* 0x000000d200c27308 */ /* 0x000fe20000000800 */
[C---:B------:R-:W-:Y:S07]  /*13df0*/  HMMA.16816.F32 R28, R116.reuse, R40, R28 ;  /* 0x00000028741c723c */ /* 0x040fee000000181c */
[C---:B------:R-:W-:Y:S01]  /*13e00*/  FMUL.FTZ R40, R4.reuse, R156 ;  /* 0x0000009c04287220 */ /* 0x040fe20000410000 */
[-C--:B------:R-:W-:Y:S01]  /*13e10*/  HMMA.16816.F32 R32, R116, R42.reuse, R32 ;  /* 0x0000002a7420723c */ /* 0x080fe20000001820 */
[----:B------:R-:W-:Y:S03]  /*13e20*/  MUFU.EX2 R185, R195 ;  /* 0x000000c300b97308 */ /* 0x000fe60000000800 */
[----:B------:R-:W-:Y:S04]  /*13e30*/  FMUL.FTZ R41, R4, R157 ;  /* 0x0000009d04297220 */ /* 0x000fe80000410000 */
[C---:B------:R-:W-:Y:S03]  /*13e40*/  HMMA.16816.F32 R36, R172.reuse, R42, R36 ;  /* 0x0000002aac24723c */ /* 0x040fe60000001824 */
[----:B------:R-:W1:Y:S04]  /*13e50*/  MUFU.EX2 R186, R191 ;  /* 0x000000bf00ba7308 */ /* 0x000e680000000800 */
[C---:B------:R-:W-:Y:S02]  /*13e60*/  FMUL.FTZ R42, R3.reuse, R158 ;  /* 0x0000009e032a7220 */ /* 0x040fe40000410000 */
[----:B------:R-:W-:Y:S03]  /*13e70*/  FMUL.FTZ R43, R3, R159 ;  /* 0x0000009f032b7220 */ /* 0x000fe60000410000 */
[----:B------:R-:W-:Y:S01]  /*13e80*/  FADD.FTZ R3, R214, R137 ;  /* 0x00000089d6037221 */ /* 0x000fe20000010000 */
[----:B------:R-:W-:Y:S03]  /*13e90*/  MUFU.EX2 R187, R189 ;  /* 0x000000bd00bb7308 */ /* 0x000fe60000000800 */
[-C--:B------:R-:W-:Y:S07]  /*13ea0*/  HMMA.16816.F32 R40, R172, R120.reuse, R40 ;  /* 0x00000078ac28723c */ /* 0x080fee0000001828 */
[----:B------:R-:W-:Y:S01]  /*13eb0*/  MUFU.EX2 R137, R224 ;  /* 0x000000e000897308 */ /* 0x000fe20000000800 */
[C---:B------:R-:W-:Y:S04]  /*13ec0*/  HMMA.16816.F32 R44, R116.reuse, R120, R44 ;  /* 0x00000078742c723c */ /* 0x040fe8000000182c */
[----:B-1----:R-:W-:Y:S04]  /*13ed0*/  F2FP.PACK_AB R176, R186, R185 ;  /* 0x000000b9bab0723e */ /* 0x002fe800000000ff */
[-C--:B------:R-:W-:Y:S01]  /*13ee0*/  HMMA.16816.F32 R48, R116, R122.reuse, R48 ;  /* 0x0000007a7430723c */ /* 0x080fe20000001830 */
[----:B------:R-:W1:Y:S07]  /*13ef0*/  MUFU.EX2 R183, R208 ;  /* 0x000000d000b77308 */ /* 0x000e6e0000000800 */
[C---:B------:R-:W-:Y:S01]  /*13f00*/  HMMA.16816.F32 R52, R172.reuse, R122, R52 ;  /* 0x0000007aac34723c */ /* 0x040fe20000001834 */
[----:B------:R-:W2:Y:S02]  /*13f10*/  LDSM.16.MT88.4 R120, [R171+0xc00] ;  /* 0x000c0000ab78783b */ /* 0x000ea40000004200 */
[----:B------:R-:W-:Y:S10]  /*13f20*/  MUFU.EX2 R182, R190 ;  /* 0x000000be00b67308 */ /* 0x000ff40000000800 */
[----:B------:R-:W3:Y:S01]  /*13f30*/  MUFU.EX2 R181, R192 ;  /* 0x000000c000b57308 */ /* 0x000ee20000000800 */
[----:B-1----:R-:W-:Y:S09]  /*13f40*/  F2FP.PACK_AB R178, R183, R187 ;  /* 0x000000bbb7b2723e */ /* 0x002ff200000000ff */
[----:B------:R-:W-:Y:S10]  /*13f50*/  MUFU.EX2 R180, R209 ;  /* 0x000000d100b47308 */ /* 0x000ff40000000800 */
[----:B------:R-:W1:Y:S01]  /*13f60*/  MUFU.EX2 R6, R6 ;  /* 0x0000000600067308 */ /* 0x000e620000000800 */
[----:B---3--:R-:W-:Y:S01]  /*13f70*/  F2FP.PACK_AB R177, R181, R182 ;  /* 0x000000b6b5b1723e */ /* 0x008fe200000000ff */
[-C--:B--2---:R-:W-:Y:S08]  /*13f80*/  HMMA.16816.F32 R56, R172, R120.reuse, R56 ;  /* 0x00000078ac38723c */ /* 0x084ff00000001838 */
[C---:B------:R-:W-:Y:S08]  /*13f90*/  HMMA.16816.F32 R60, R116.reuse, R120, R60 ;  /* 0x00000078743c723c */ /* 0x040ff0000000183c */
[-C--:B------:R-:W-:Y:S04]  /*13fa0*/  HMMA.16816.F32 R64, R116, R122.reuse, R64 ;  /* 0x0000007a7440723c */ /* 0x080fe80000001840 */
[----:B-1----:R-:W-:Y:S04]  /*13fb0*/  F2FP.PACK_AB R179, R6, R180 ;  /* 0x000000b406b3723e */ /* 0x002fe800000000ff */
[C---:B------:R-:W-:Y:S01]  /*13fc0*/  HMMA.16816.F32 R68, R172.reuse, R122, R68 ;  /* 0x0000007aac44723c */ /* 0x040fe20000001844 */
[----:B------:R-:W1:Y:S07]  /*13fd0*/  LDSM.16.MT88.4 R120, [R170+0x1800] ;  /* 0x00180000aa78783b */ /* 0x000e6e0000004200 */
[-C--:B-1----:R-:W-:Y:S08]  /*13fe0*/  HMMA.16816.F32 R72, R172, R120.reuse, R72 ;  /* 0x00000078ac48723c */ /* 0x082ff00000001848 */
[C---:B------:R-:W-:Y:S08]  /*13ff0*/  HMMA.16816.F32 R76, R116.reuse, R120, R76 ;  /* 0x00000078744c723c */ /* 0x040ff0000000184c */
[-C--:B------:R-:W-:Y:S08]  /*14000*/  HMMA.16816.F32 R80, R116, R122.reuse, R80 ;  /* 0x0000007a7450723c */ /* 0x080ff00000001850 */
[C---:B------:R-:W-:Y:S01]  /*14010*/  HMMA.16816.F32 R84, R172.reuse, R122, R84 ;  /* 0x0000007aac54723c */ /* 0x040fe20000001854 */
[----:B------:R-:W1:Y:S07]  /*14020*/  LDSM.16.MT88.4 R120, [R171+0x1800] ;  /* 0x00180000ab78783b */ /* 0x000e6e0000004200 */
[-C--:B-1----:R-:W-:Y:S08]  /*14030*/  HMMA.16816.F32 R88, R172, R120.reuse, R88 ;  /* 0x00000078ac58723c */ /* 0x082ff00000001858 */
[C---:B------:R-:W-:Y:S07]  /*14040*/  HMMA.16816.F32 R92, R116.reuse, R120, R92 ;  /* 0x00000078745c723c */ /* 0x040fee000000185c */
[----:B------:R-:W-:Y:S01]  /*14050*/  F2FP.PACK_AB R120, R232, R139 ;  /* 0x0000008be878723e */ /* 0x000fe200000000ff */
[-C--:B------:R-:W-:Y:S04]  /*14060*/  HMMA.16816.F32 R96, R116, R122.reuse, R96 ;  /* 0x0000007a7460723c */ /* 0x080fe80000001860 */
[----:B------:R-:W-:Y:S03]  /*14070*/  F2FP.PACK_AB R121, R217, R231 ;  /* 0x000000e7d979723e */ /* 0x000fe600000000ff */
[----:B------:R-:W-:Y:S01]  /*14080*/  F2FP.PACK_AB R116, R2, R109 ;  /* 0x0000006d0274723e */ /* 0x000fe200000000ff */
[----:B------:R-:W-:Y:S04]  /*14090*/  HMMA.16816.F32 R100, R172, R122, R100 ;  /* 0x0000007aac64723c */ /* 0x000fe80000001864 */
[C---:B------:R-:W-:Y:S01]  /*140a0*/  F2FP.PACK_AB R118, R110.reuse, R111 ;  /* 0x0000006f6e76723e */ /* 0x040fe200000000ff */
[----:B------:R-:W-:Y:S01]  /*140b0*/  FADD.FTZ R109, R213, R138 ;  /* 0x0000008ad56d7221 */ /* 0x000fe20000010000 */
[----:B------:R-:W-:Y:S01]  /*140c0*/  F2FP.PACK_AB R117, R233, R140 ;  /* 0x0000008ce975723e */ /* 0x000fe200000000ff */
[----:B------:R-:W1:Y:S01]  /*140d0*/  MUFU.EX2 R111, R226 ;  /* 0x000000e2006f7308 */ /* 0x000e620000000800 */
[----:B------:R-:W-:Y:S01]  /*140e0*/  F2FP.PACK_AB R119, R237, R234 ;  /* 0x000000eaed77723e */ /* 0x000fe200000000ff */
[----:B------:R-:W-:Y:S03]  /*140f0*/  FADD.FTZ R2, R110, R0 ;  /* 0x000000006e027221 */ /* 0x000fe60000010000 */
[----:B------:R-:W-:Y:S01]  /*14100*/  F2FP.PACK_AB R122, R236, R235 ;  /* 0x000000ebec7a723e */ /* 0x000fe200000000ff */
[----:B------:R-:W-:Y:S01]  /*14110*/  FADD.FTZ R0, R211, R136 ;  /* 0x00000088d3007221 */ /* 0x000fe20000010000 */
[----:B------:R-:W-:Y:S01]  /*14120*/  F2FP.PACK_AB R123, R215, R216 ;  /* 0x000000d8d77b723e */ /* 0x000fe200000000ff */
[-C--:B------:R-:W-:Y:S02]  /*14130*/  HMMA.16816.F32 R8, R116, R124.reuse, R8 ;  /* 0x0000007c7408723c */ /* 0x080fe40000001808 */
[----:B------:R-:W2:Y:S03]  /*14140*/  MUFU.EX2 R136, R223 ;  /* 0x000000df00887308 */ /* 0x000ea60000000800 */
[----:B------:R-:W-:Y:S01]  /*14150*/  F2FP.PACK_AB R173, R188, R184 ;  /* 0x000000b8bcad723e */ /* 0x000fe200000000ff */
[----:B------:R-:W-:Y:S01]  /*14160*/  FADD.FTZ R4, R212, R0 ;  /* 0x00000000d4047221 */ /* 0x000fe20000010000 */
[----:B------:R-:W-:Y:S01]  /*14170*/  F2FP.PACK_AB R175, R194, R193 ;  /* 0x000000c1c2af723e */ /* 0x000fe200000000ff */
[C---:B------:R-:W-:Y:S04]  /*14180*/  HMMA.16816.F32 R12, R120.reuse, R124, R12 ;  /* 0x0000007c780c723c */ /* 0x040fe8000000180c */
[----:B------:R-:W3:Y:S04]  /*14190*/  MUFU.EX2 R110, R225 ;  /* 0x000000e1006e7308 */ /* 0x000ee80000000800 */
[-C--:B------:R-:W-:Y:S04]  /*141a0*/  HMMA.16816.F32 R16, R120, R126.reuse, R16 ;  /* 0x0000007e7810723c */ /* 0x080fe80000001810 */
[----:B-1----:R-:W-:Y:S02]  /*141b0*/  FADD.FTZ R0, R111, R2 ;  /* 0x000000026f007221 */ /* 0x002fe40000010000 */
[----:B------:R-:W-:Y:S02]  /*141c0*/  FADD.FTZ R2, R240, R4 ;  /* 0x00000004f0027221 */ /* 0x000fe40000010000 */
[C---:B------:R-:W-:Y:S01]  /*141d0*/  HMMA.16816.F32 R20, R116.reuse, R126, R20 ;  /* 0x0000007e7414723c */ /* 0x040fe20000001814 */
[----:B------:R-:W1:Y:S03]  /*141e0*/  LDSM.16.MT88.4 R124, [R171+0x1000] ;  /* 0x00100000ab7c783b */ /* 0x000e660000004200 */
[----:B--2---:R-:W-:Y:S01]  /*141f0*/  F2FP.PACK_AB R174, R136, R137 ;  /* 0x0000008988ae723e */ /* 0x004fe200000000ff */
[----:B------:R-:W-:Y:S02]  /*14200*/  FADD.FTZ R4, R140, R3 ;  /* 0x000000038c047221 */ /* 0x000fe40000010000 */
[----:B------:R-:W-:Y:S01]  /*14210*/  FADD.FTZ R2, R231, R2 ;  /* 0x00000002e7027221 */ /* 0x000fe20000010000 */
[-C--:B------:R-:W-:Y:S04]  /*14220*/  HMMA.16816.F32 R24, R116, R128.reuse, R24 ;  /* 0x000000807418723c */ /* 0x080fe80000001818 */
[C---:B---3--:R-:W-:Y:S01]  /*14230*/  F2FP.PACK_AB R172, R110.reuse, R111 ;  /* 0x0000006f6eac723e */ /* 0x048fe200000000ff */
[----:B------:R-:W-:Y:S02]  /*14240*/  FADD.FTZ R0, R110, R0 ;  /* 0x000000006e007221 */ /* 0x000fe40000010000 */
[----:B------:R-:W-:Y:S01]  /*14250*/  FADD.FTZ R2, R217, R2 ;  /* 0x00000002d9027221 */ /* 0x000fe20000010000 */
[C---:B------:R-:W-:Y:S04]  /*14260*/  HMMA.16816.F32 R28, R120.reuse, R128, R28 ;  /* 0x00000080781c723c */ /* 0x040fe8000000181c */
[----:B------:R-:W-:Y:S02]  /*14270*/  FADD.FTZ R0, R137, R0 ;  /* 0x0000000089007221 */ /* 0x000fe40000010000 */
[----:B------:R-:W-:Y:S02]  /*14280*/  FADD.FTZ R2, R216, R2 ;  /* 0x00000002d8027221 */ /* 0x000fe40000010000 */
[-C--:B------:R-:W-:Y:S04]  /*14290*/  HMMA.16816.F32 R32, R120, R130.reuse, R32 ;  /* 0x000000827820723c */ /* 0x080fe80000001820 */
[----:B------:R-:W-:Y:S02]  /*142a0*/  FADD.FTZ R220, R136, R0 ;  /* 0x0000000088dc7221 */ /* 0x000fe40000010000 */
[----:B------:R-:W-:Y:S02]  /*142b0*/  FADD.FTZ R0, R239, R109 ;  /* 0x0000006def007221 */ /* 0x000fe40000010000 */
[C---:B------:R-:W-:Y:S01]  /*142c0*/  HMMA.16816.F32 R36, R116.reuse, R130, R36 ;  /* 0x000000827424723c */ /* 0x040fe20000001824 */
[----:B------:R-:W2:Y:S03]  /*142d0*/  LDSM.16.MT88.4 R128, [R170+0x1c00] ;  /* 0x001c0000aa80783b */ /* 0x000ea60000004200 */
[----:B------:R-:W-:Y:S02]  /*142e0*/  FADD.FTZ R3, R139, R0 ;  /* 0x000000008b037221 */ /* 0x000fe40000010000 */
[----:B------:R-:W-:Y:S02]  /*142f0*/  FADD.FTZ R0, R233, R4 ;  /* 0x00000004e9007221 */ /* 0x000fe40000010000 */
[-C--:B------:R-:W-:Y:S04]  /*14300*/  HMMA.16816.F32 R40, R116, R132.reuse, R40 ;  /* 0x000000847428723c */ /* 0x080fe80000001828 */
[----:B------:R-:W-:Y:S02]  /*14310*/  FADD.FTZ R3, R232, R3 ;  /* 0x00000003e8037221 */ /* 0x000fe40000010000 */
[----:B------:R-:W-:Y:S02]  /*14320*/  FADD.FTZ R0, R234, R0 ;  /* 0x00000000ea007221 */ /* 0x000fe40000010000 */
[C---:B------:R-:W-:Y:S04]  /*14330*/  HMMA.16816.F32 R44, R120.reuse, R132, R44 ;  /* 0x00000084782c723c */ /* 0x040fe8000000182c */
[----:B------:R-:W-:Y:S02]  /*14340*/  FADD.FTZ R3, R235, R3 ;  /* 0x00000003eb037221 */ /* 0x000fe40000010000 */
[----:B------:R-:W-:Y:S02]  /*14350*/  FADD.FTZ R0, R237, R0 ;  /* 0x00000000ed007221 */ /* 0x000fe40000010000 */
[-C--:B------:R-:W-:Y:S04]  /*14360*/  HMMA.16816.F32 R48, R120, R134.reuse, R48 ;  /* 0x000000867830723c */ /* 0x080fe80000001830 */
[----:B------:R-:W-:Y:S02]  /*14370*/  FADD.FTZ R4, R236, R3 ;  /* 0x00000003ec047221 */ /* 0x000fe40000010000 */
[----:B------:R-:W-:Y:S02]  /*14380*/  FADD.FTZ R3, R215, R2 ;  /* 0x00000002d7037221 */ /* 0x000fe40000010000 */
[C---:B------:R-:W-:Y:S01]  /*14390*/  HMMA.16816.F32 R52, R116.reuse, R134, R52 ;  /* 0x000000867434723c */ /* 0x040fe20000001834 */
[----:B------:R-:W3:Y:S03]  /*143a0*/  LDSM.16.MT88.4 R132, [R171+0x1c00] ;  /* 0x001c0000ab84783b */ /* 0x000ee60000004200 */
[----:B------:R-:W-:Y:S02]  /*143b0*/  FADD.FTZ R2, R184, R0 ;  /* 0x00000000b8027221 */ /* 0x000fe40000010000 */
[----:B------:R-:W-:Y:S02]  /*143c0*/  FADD.FTZ R0, R185, R4 ;  /* 0x00000004b9007221 */ /* 0x000fe40000010000 */
[-C--:B-1----:R-:W-:Y:S04]  /*143d0*/  HMMA.16816.F32 R56, R116, R124.reuse, R56 ;  /* 0x0000007c7438723c */ /* 0x082fe80000001838 */
        /* <DEDUP_REMOVED lines=8> */
[C---:B------:R-:W-:Y:S04]  /*14460*/  HMMA.16816.F32 R68, R116.reuse, R126, R68 ;  /* 0x0000007e7444723c */ /* 0x040fe80000001844 */
[----:B------:R-:W-:Y:S01]  /*14470*/  FADD.FTZ R2, R180, R0 ;  /* 0x00000000b4027221 */ /* 0x000fe20000010000 */
[----:B------:R-:W-:Y:S01]  /*14480*/  IADD3 R0, R219, -0x1, RZ ;  /* 0xffffffffdb007810 */ /* 0x000fe20007ffe0ff */
[----:B------:R-:W-:Y:S02]  /*14490*/  FADD.FTZ R231, R194, R4 ;  /* 0x00000004c2e77221 */ /* 0x000fe40000010000 */
[-C--:B--2---:R-:W-:Y:S04]  /*144a0*/  HMMA.16816.F32 R72, R116, R128.reuse, R72 ;  /* 0x000000807448723c */ /* 0x084fe80000001848 */
[----:B------:R-:W-:Y:S01]  /*144b0*/  FADD.FTZ R232, R183, R3 ;  /* 0x00000003b7e87221 */ /* 0x000fe20000010000 */
[----:B------:R-:W-:Y:S01]  /*144c0*/  MOV R219, R0 ;  /* 0x0000000000db7202 */ /* 0x000fe20000000f00 */
[----:B------:R-:W-:Y:S01]  /*144d0*/  FADD.FTZ R233, R6, R2 ;  /* 0x0000000206e97221 */ /* 0x000fe20000010000 */
[----:B------:R-:W-:Y:S01]  /*144e0*/  MOV R6, R5 ;  /* 0x0000000500067202 */ /* 0x000fe20000000f00 */
[C---:B------:R-:W-:Y:S08]  /*144f0*/  HMMA.16816.F32 R76, R120.reuse, R128, R76 ;  /* 0x00000080784c723c */ /* 0x040ff0000000184c */
[-C--:B------:R-:W-:Y:S08]  /*14500*/  HMMA.16816.F32 R80, R120, R130.reuse, R80 ;  /* 0x000000827850723c */ /* 0x080ff00000001850 */
[C---:B------:R-:W-:Y:S08]  /*14510*/  HMMA.16816.F32 R84, R116.reuse, R130, R84 ;  /* 0x000000827454723c */ /* 0x040ff00000001854 */
[-C--:B---3--:R-:W-:Y:S08]  /*14520*/  HMMA.16816.F32 R88, R116, R132.reuse, R88 ;  /* 0x000000847458723c */ /* 0x088ff00000001858 */
[C---:B------:R-:W-:Y:S08]  /*14530*/  HMMA.16816.F32 R92, R120.reuse, R132, R92 ;  /* 0x00000084785c723c */ /* 0x040ff0000000185c */
[-C--:B------:R-:W-:Y:S08]  /*14540*/  HMMA.16816.F32 R96, R120, R134.reuse, R96 ;  /* 0x000000867860723c */ /* 0x080ff00000001860 */
[----:B------:R-:W-:Y:S08]  /*14550*/  HMMA.16816.F32 R100, R116, R134, R100 ;  /* 0x000000867464723c */ /* 0x000ff00000001864 */
[-C--:B------:R-:W-:Y:S01]  /*14560*/  HMMA.16816.F32 R140, R172, R144.reuse, R8 ;  /* 0x00000090ac8c723c */ /* 0x080fe20000001808 */
[----:B------:R-:W1:Y:S07]  /*14570*/  LDSM.16.MT88.4 R8, [R171+0x1400] ;  /* 0x00140000ab08783b */ /* 0x000e6e0000004200 */
[C---:B------:R-:W-:Y:S01]  /*14580*/  HMMA.16816.F32 R136, R176.reuse, R144, R12 ;  /* 0x00000090b088723c */ /* 0x040fe2000000180c */
[----:B------:R-:W2:Y:S07]  /*14590*/  LDSM.16.MT88.4 R12, [R170+0x2000] ;  /* 0x00200000aa0c783b */ /* 0x000eae0000004200 */
[-C--:B------:R-:W-:Y:S01]  /*145a0*/  HMMA.16816.F32 R132, R176, R146.reuse, R16 ;  /* 0x00000092b084723c */ /* 0x080fe20000001810 */
[----:B------:R-:W3:Y:S07]  /*145b0*/  LDSM.16.MT88.4 R16, [R171+0x2000] ;  /* 0x00200000ab10783b */ /* 0x000eee0000004200 */
        /* <DEDUP_REMOVED lines=20> */
[----:B------:R-:W-:Y:S01]  /*14700*/  HMMA.16816.F32 R100, R172, R18, R100 ;  /* 0x00000012ac64723c */ /* 0x000fe20000001864 */
[----:B------:R-:W-:Y:S07]  /*14710*/  @!UPT UIADD3 URZ, URZ, URZ, URZ ;  /* 0x0000003f3f3ff290 */ /* 0x000fee000fffe03f */
[----:B------:R-:W-:-:S11]  /*14720*/  @P0 BRA `(.L_x_319) ;  /* 0xffffcf2000000947 */ /* 0x000fd6000383ffff */
.L_x_307:
        /* <DEDUP_REMOVED lines=16> */
.L_x_409:
        /* <DEDUP_REMOVED lines=13> */
[----:B------:R-:W-:Y:S01]  /*14900*/  @P2 MUFU.RCP R3, R8 ;  /* 0x0000000800032308 */ /* 0x000fe20000001000 */
[----:B-1----:R-:W-:-:S07]  /*14910*/  FMUL.FTZ R110, R0, R72 ;  /* 0x00000048006e7220 */ /* 0x002fce0000410000 */
[----:B------:R-:W1:Y:S01]  /*14920*/  @P2 MUFU.LG2 R8, R8 ;  /* 0x0000000800082308 */ /* 0x000e620000000c00 */
[C---:B------:R-:W-:Y:S02]  /*14930*/  FMUL.FTZ R111, R0.reuse, R73 ;  /* 0x00000049006f7220 */ /* 0x040fe40000410000 */
[C---:B------:R-:W-:Y:S02]  /*14940*/  FMUL.FTZ R182, R0.reuse, R84 ;  /* 0x0000005400b67220 */ /* 0x040fe40000410000 */
[C---:B------:R-:W-:Y:S02]  /*14950*/  FMUL.FTZ R183, R0.reuse, R85 ;  /* 0x0000005500b77220 */ /* 0x040fe40000410000 */
[C---:B------:R-:W-:Y:S01]  /*14960*/  FMUL.FTZ R140, R0.reuse, R140 ;  /* 0x0000008c008c7220 */ /* 0x040fe20000410000 */
[----:B------:R-:W-:Y:S01]  /*14970*/  @P1 MUFU.RCP R2, R5 ;  /* 0x0000000500021308 */ /* 0x000fe20000001000 */
        /* <DEDUP_REMOVED lines=20> */
[----:B------:R2:W3:Y:S01]  /*14ac0*/  @P1 MUFU.LG2 R0, R5 ;  /* 0x0000000500001308 */ /* 0x0004e20000000c00 */
[----:B-1----:R-:W-:-:S02]  /*14ad0*/  @P2 FMUL.FTZ R10, R8, 0.69314718246459960938 ;  /* 0x3f317218080a2820 */ /* 0x002fc40000410000 */
[C---:B------:R-:W-:Y:S02]  /*14ae0*/  FMUL.FTZ R180, R3.reuse, R150 ;  /* 0x0000009603b47220 */ /* 0x040fe40000410000 */
[C---:B------:R-:W-:Y:S02]  /*14af0*/  FMUL.FTZ R181, R3.reuse, R151 ;  /* 0x0000009703b57220 */ /* 0x040fe40000410000 */
[C---:B------:R-:W-:Y:S02]  /*14b00*/  FMUL.FTZ R88, R3.reuse, R154 ;  /* 0x0000009a03587220 */ /* 0x040fe40000410000 */
[C---:B------:R-:W-:Y:S02]  /*14b10*/  FMUL.FTZ R89, R3.reuse, R155 ;  /* 0x0000009b03597220 */ /* 0x040fe40000410000 */
[C---:B------:R-:W-:Y:S02]  /*14b20*/  FMUL.FTZ R176, R3.reuse, R142 ;  /* 0x0000008e03b07220 */ /* 0x040fe40000410000 */
[----:B------:R-:W-:-:S02]  /*14b30*/  FMUL.FTZ R177, R3, R143 ;  /* 0x0000008f03b17220 */ /* 0x000fc40000410000 */
[C---:B------:R-:W-:Y:S01]  /*14b40*/  FMUL.FTZ R178, R3.reuse, R146 ;  /* 0x0000009203b27220 */ /* 0x040fe20000410000 */
[----:B--2---:R-:W-:Y:S01]  /*14b50*/  @P2 MOV R5, 0x3f317218 ;  /* 0x3f31721800052802 */ /* 0x004fe20000000f00 */
[----:B---3--:R-:W-:Y:S01]  /*14b60*/  @P1 FMUL.FTZ R8, R0, 0.69314718246459960938 ;  /* 0x3f31721800081820 */ /* 0x008fe20000410000 */
[----:B------:R-:W-:Y:S01]  /*14b70*/  MOV R0, RZ ;  /* 0x000000ff00007202 */ /* 0x000fe20000000f00 */
[C---:B------:R-:W-:Y:S02]  /*14b80*/  FMUL.FTZ R179, R3.reuse, R147 ;  /* 0x0000009303b37220 */ /* 0x040fe40000410000 */
[C---:B------:R-:W-:Y:S02]  /*14b90*/  FMUL.FTZ R100, R3.reuse, R158 ;  /* 0x0000009e03647220 */ /* 0x040fe40000410000 */
        /* <DEDUP_REMOVED lines=16> */
[----:B------:R-:W-:Y:S01]  /*14ca0*/  @P3 MOV R3, 0x3f317218 ;  /* 0x3f31721800033802 */ /* 0x000fe20000000f00 */
        /* <DEDUP_REMOVED lines=23> */
[----:B------:R-:W-:Y:S02]  /*14e20*/  FMUL.FTZ R27, R2, R97 ;  /* 0x00000061021b7220 */ /* 0x000fe40000410000 */
[----:B------:R2:W3:Y:S01]  /*14e30*/  @P0 MUFU.LG2 R2, R4 ;  /* 0x0000000400020308 */ /* 0x0004e20000000c00 */
[----:B------:R-:W-:Y:S02]  /*14e40*/  @P3 FMUL.FTZ R11, R9, 0.69314718246459960938 ;  /* 0x3f317218090b3820 */ /* 0x000fe40000410000 */
[----:B------:R-:W-:Y:S02]  /*14e50*/  @P3 FMUL.FTZ R9, R3, c[0x0][0x2d0] ;  /* 0x0000b40003093a20 */ /* 0x000fe40000410000 */
[----:B------:R-:W-:Y:S02]  /*14e60*/  @P1 FMUL.FTZ R3, R12, c[0x0][0x2d0] ;  /* 0x0000b4000c031a20 */ /* 0x000fe40000410000 */
[----:B------:R-:W-:Y:S02]  /*14e70*/  @P2 FMUL.FTZ R5, R5, c[0x0][0x2d0] ;  /* 0x0000b40005052a20 */ /* 0x000fe40000410000 */
[----:B------:R-:W-:Y:S01]  /*14e80*/  @P1 FFMA.FTZ R25, R3, R106, R8 ;  /* 0x0000006a03191223 */ /* 0x000fe20000010008 */
[----:B------:R-:W-:Y:S01]  /*14e90*/  @P0 MOV R3, 0x3f317218 ;  /* 0x3f31721800030802 */ /* 0x000fe20000000f00 */
[----:B-1----:R-:W-:-:S02]  /*14ea0*/  FMUL.FTZ R76, R0, R66 ;  /* 0x00000042004c7220 */ /* 0x002fc40000410000 */
[----:B------:R-:W-:Y:S02]  /*14eb0*/  FMUL.FTZ R77, R0, R67 ;  /* 0x00000043004d7220 */ /* 0x000fe40000410000 */
[----:B------:R-:W-:Y:S01]  /*14ec0*/  @P0 FMUL.FTZ R3, R3, c[0x0][0x2d0] ;  /* 0x0000b40003030a20 */ /* 0x000fe20000410000 */
[----:B--2---:R-:W-:Y:S01]  /*14ed0*/  MOV R4, 0x1 ;  /* 0x0000000100047802 */ /* 0x004fe20000000f00 */
[----:B---3--:R-:W-:Y:S02]  /*14ee0*/  @P0 FMUL.FTZ R2, R2, 0.69314718246459960938 ;  /* 0x3f31721802020820 */ /* 0x008fe40000410000 */
        /* <DEDUP_REMOVED lines=26> */
.L_x_242:
[----:B-1----:R1:W5:Y:S04]  /*15090*/  LDL R6, [R1+0x50] ;  /* 0x0000500001067983 */ /* 0x0023680000100800 */
[----:B------:R-:W4:Y:S01]  /*150a0*/  S2R R2, SR_TID.X ;  /* 0x0000000000027919 */ /* 0x000f220000002100 */
[----:B------:R-:W-:Y:S01]  /*150b0*/  BSSY B0, `(.L_x_321) ;  /* 0x0000011000007945 */ /* 0x000fe20003800000 */
[----:B----4-:R-:W-:-:S13]  /*150c0*/  LOP3.LUT P0, RZ, R2, 0x7f, RZ, 0xc0, !PT ;  /* 0x0000007f02ff7812 */ /* 0x010fda000780c0ff */
[----:B------:R-:W-:Y:S05]  /*150d0*/  @P0 BRA `(.L_x_322) ;  /* 0x000000e000000947 */ /* 0x000fea0003800000 */
[----:B-12---:R-:W1:Y:S01]  /*150e0*/  S2R R4, SR_LANEID ;  /* 0x0000000000047919 */ /* 0x006e620000000000 */
[----:B------:R-:W-:Y:S01]  /*150f0*/  VOTEU.ANY UR4, UPT, PT ;  /* 0x0000000000047886 */ /* 0x000fe200038e0100 */
[----:B---3--:R-:W-:Y:S01]  /*15100*/  IMAD.MOV.U32 R5, RZ, RZ, c[0x0][0x564] ;  /* 0x00015900ff057624 */ /* 0x008fe200078e00ff */
[----:B------:R-:W1:Y:S08]  /*15110*/  FLO.U32 R3, UR4 ;  /* 0x0000000400037d00 */ /* 0x000e7000080e0000 */
[----:B------:R-:W2:Y:S01]  /*15120*/  POPC R2, UR4 ;  /* 0x0000000400027d09 */ /* 0x000ea20008000000 */
[----:B-1----:R-:W-:Y:S01]  /*15130*/  ISETP.EQ.U32.AND P0, PT, R3, R4, PT ;  /* 0x000000040300720c */ /* 0x002fe20003f02070 */
[----:B------:R-:W-:-:S12]  /*15140*/  IMAD.MOV.U32 R4, RZ, RZ, c[0x0][0x560] ;  /* 0x00015800ff047624 */ /* 0x000fd800078e00ff */
[----:B--2---:R1:W2:Y:S04]  /*15150*/  @P0 ATOMG.E.ADD.STRONG.GPU PT, R2, [R4.64], R2 ;  /* 0x00000002040209a8 */ /* 0x0042a800081ee1c8 */
[----:B-1----:R-:W1:Y:S04]  /*15160*/  S2R R4, SR_LTMASK ;  /* 0x0000000000047919 */ /* 0x002e680000003900 */
[----:B--2---:R1:W2:Y:S02]  /*15170*/  SHFL.IDX PT, R3, R2, R3, 0x1f ;  /* 0x00001f0302037589 */ /* 0x0042a400000e0000 */
[----:B-1----:R-:W-:-:S06]  /*15180*/  LOP3.LUT R2, R4, UR4, RZ, 0xc0, !PT ;  /* 0x0000000404027c12 */ /* 0x002fcc000f8ec0ff */
[----:B------:R-:W2:Y:S02]  /*15190*/  POPC R2, R2 ;  /* 0x0000000200027309 */ /* 0x000ea40000000000 */
[----:B--2--5:R-:W-:-:S05]  /*151a0*/  IADD3 R6, R3, c[0x0][0xc], R2 ;  /* 0x0000030003067a10 */ /* 0x024fca0007ffe002 */
[----:B------:R1:W-:Y:S02]  /*151b0*/  STL [R1+0x50], R6 ;  /* 0x0000500601007387 */ /* 0x0003e40000100800 */
.L_x_322:
[----:B-1----:R-:W-:Y:S05]  /*151c0*/  BSYNC B0 ;  /* 0x0000000000007941 */ /* 0x002fea0003800000 */
.L_x_321:
[----:B------:R-:W-:Y:S01]  /*151d0*/  PRMT R0, R0, 0x9910, RZ ;  /* 0x0000991000007816 */ /* 0x000fe200000000ff */
[----:B------:R-:W-:Y:S01]  /*151e0*/  BSSY B1, `(.L_x_323) ;  /* 0x000038b000017945 */ /* 0x000fe20003800000 */
[----:B-----5:R-:W-:Y:S02]  /*151f0*/  IMAD.MOV.U32 R34, RZ, RZ, R6 ;  /* 0x000000ffff227224 */ /* 0x020fe400078e0006 */
[----:B------:R-:W-:-:S13]  /*15200*/  ISETP.NE.AND P0, PT, R0, RZ, PT ;  /* 0x000000ff0000720c */ /* 0x000fda0003f05270 */
[----:B------:R-:W-:Y:S05]  /*15210*/  @!P0 BRA `(.L_x_324) ;  /* 0x00002bb000008947 */ /* 0x000fea0003800000 */
[----:B------:R-:W4:Y:S04]  /*15220*/  LDL R6, [R1+0x60] ;  /* 0x0000600001067983 */ /* 0x000f280000100800 */
[----:B---3--:R-:W3:Y:S04]  /*15230*/  LDL R8, [R1+0x64] ;  /* 0x0000640001087983 */ /* 0x008ee80000100800 */
[----:B--2---:R-:W2:Y:S04]  /*15240*/  LDL R13, [R1+0x98] ;  /* 0x00009800010d7983 */ /* 0x004ea80000100800 */
[----:B------:R-:W2:Y:S04]  /*15250*/  LDL.LU R12, [R1+0x44] ;  /* 0x00004400010c7983 */ /* 0x000ea80000300800 */
[----:B------:R-:W2:Y:S04]  /*15260*/  LDL R11, [R1+0x94] ;  /* 0x00009400010b7983 */ /* 0x000ea80000100800 */
[----:B------:R-:W2:Y:S01]  /*15270*/  LDL.LU R10, [R1+0x48] ;  /* 0x00004800010a7983 */ /* 0x000ea20000300800 */
[----:B------:R-:W-:Y:S01]  /*15280*/  WARPSYNC 0xffffffff ;  /* 0xffffffff00007948 */ /* 0x000fe20003800000 */
[----:B------:R-:W-:-:S02]  /*15290*/  F2FP.PACK_AB R0, R141, R140 ;  /* 0x0000008c8d00723e */ /* 0x000fc400000000ff */
[----:B------:R-:W-:Y:S01]  /*152a0*/  BAR.SYNC.DEFER_BLOCKING 0x1, 0x80 ;  /* 0x0042000000007b1d */ /* 0x000fe20000010000 */
[----:B------:R-:W-:Y:S02]  /*152b0*/  F2FP.PACK_AB R3, R177, R176 ;  /* 0x000000b0b103723e */ /* 0x000fe400000000ff */
[----:B------:R-:W-:Y:S02]  /*152c0*/  F2FP.PACK_AB R2, R145, R144 ;  /* 0x000000909102723e */ /* 0x000fe400000000ff */
[----:B------:R-:W-:Y:S02]  /*152d0*/  F2FP.PACK_AB R4, R47, R46 ;  /* 0x0000002e2f04723e */ /* 0x000fe400000000ff */
[----:B------:R-:W-:Y:S02]  /*152e0*/  F2FP.PACK_AB R5, R77, R76 ;  /* 0x0000004c4d05723e */ /* 0x000fe400000000ff */
[----:B------:R-:W-:-:S04]  /*152f0*/  ISETP.NE.U32.AND P0, PT, RZ, c[0x0][0x508], PT ;  /* 0x00014200ff007a0c */ /* 0x000fc80003f05070 */
[----:B------:R-:W-:Y:S02]  /*15300*/  ISETP.NE.AND.EX P2, PT, RZ, c[0x0][0x50c], PT, P0 ;  /* 0x00014300ff007a0c */ /* 0x000fe40003f45300 */
[----:B------:R-:W-:-:S04]  /*15310*/  ISETP.NE.U32.AND P3, PT, RZ, c[0x0][0x500], PT ;  /* 0x00014000ff007a0c */ /* 0x000fc80003f65070 */
[----:B------:R-:W-:Y:S01]  /*15320*/  ISETP.NE.AND.EX P3, PT, RZ, c[0x0][0x504], PT, P3 ;  /* 0x00014100ff007a0c */ /* 0x000fe20003f65330 */
[----:B----4-:R1:W-:Y:S04]  /*15330*/  STS [R6+0x80], R0 ;  /* 0x0000800006007388 */ /* 0x0103e80000000800 */
[----:B------:R4:W-:Y:S04]  /*15340*/  STS [R6+0x280], R3 ;  /* 0x0002800306007388 */ /* 0x0009e80000000800 */
[----:B---3--:R3:W-:Y:S01]  /*15350*/  STS [R8], R2 ;  /* 0x0000000208007388 */ /* 0x0087e20000000800 */
[----:B-1----:R-:W-:-:S02]  /*15360*/  F2FP.PACK_AB R0, R179, R178 ;  /* 0x000000b2b300723e */ /* 0x002fc400000000ff */
[----:B----4-:R-:W-:-:S03]  /*15370*/  F2FP.PACK_AB R3, R29, R28 ;  /* 0x0000001c1d03723e */ /* 0x010fc600000000ff */
[----:B------:R1:W-:Y:S01]  /*15380*/  STS [R8+0x200], R0 ;  /* 0x0002000008007388 */ /* 0x0003e20000000800 */
[----:B---3--:R-:W-:-:S03]  /*15390*/  F2FP.PACK_AB R2, R59, R58 ;  /* 0x0000003a3b02723e */ /* 0x008fc600000000ff */
[----:B------:R3:W-:Y:S04]  /*153a0*/  STS [R6+0x1080], R3 ;  /* 0x0010800306007388 */ /* 0x0007e80000000800 */
[----:B------:R4:W-:Y:S01]  /*153b0*/  STS [R6+0x1280], R2 ;  /* 0x0012800206007388 */ /* 0x0009e20000000800 */
[----:B-1----:R-:W-:Y:S02]  /*153c0*/  F2FP.PACK_AB R0, R31, R30 ;  /* 0x0000001e1f00723e */ /* 0x002fe400000000ff */
[----:B---3--:R-:W-:-:S03]  /*153d0*/  F2FP.PACK_AB R3, R149, R148 ;  /* 0x000000949503723e */ /* 0x008fc600000000ff */
[----:B------:R1:W-:Y:S01]  /*153e0*/  STS [R8+0x1000], R0 ;  /* 0x0010000008007388 */ /* 0x0003e20000000800 */
[----:B----4-:R-:W-:-:S03]  /*153f0*/  F2FP.PACK_AB R2, R181, R180 ;  /* 0x000000b4b502723e */ /* 0x010fc600000000ff */
[----:B------:R3:W-:Y:S04]  /*15400*/  STS [R8+0x1200], R4 ;  /* 0x0012000408007388 */ /* 0x0007e80000000800 */
[----:B--2---:R2:W-:Y:S04]  /*15410*/  STS [R13+0x80], R3 ;  /* 0x000080030d007388 */ /* 0x0045e80000000800 */
[----:B------:R4:W-:Y:S01]  /*15420*/  STS [R13+0x280], R2 ;  /* 0x000280020d007388 */ /* 0x0009e20000000800 */
[----:B-1----:R-:W-:Y:S02]  /*15430*/  F2FP.PACK_AB R0, R153, R152 ;  /* 0x000000989900723e */ /* 0x002fe400000000ff */
[----:B---3--:R-:W-:-:S03]  /*15440*/  F2FP.PACK_AB R4, R33, R32 ;  /* 0x000000202104723e */ /* 0x008fc600000000ff */
[----:B------:R1:W-:Y:S01]  /*15450*/  STS [R11], R0 ;  /* 0x000000000b007388 */ /* 0x0003e20000000800 */
[----:B--2---:R-:W-:Y:S02]  /*15460*/  F2FP.PACK_AB R3, R89, R88 ;  /* 0x000000585903723e */ /* 0x004fe400000000ff */
[----:B----4-:R-:W-:-:S03]  /*15470*/  F2FP.PACK_AB R2, R75, R74 ;  /* 0x0000004a4b02723e */ /* 0x010fc600000000ff */
[----:B------:R2:W-:Y:S04]  /*15480*/  STS [R11+0x200], R3 ;  /* 0x000200030b007388 */ /* 0x0005e80000000800 */
[----:B------:R3:W-:Y:S04]  /*15490*/  STS [R13+0x1080], R4 ;  /* 0x001080040d007388 */ /* 0x0007e80000000800 */
[----:B------:R4:W-:Y:S01]  /*154a0*/  STS [R13+0x1280], R2 ;  /* 0x001280020d007388 */ /* 0x0009e20000000800 */
[----:B-1----:R-:W-:-:S05]  /*154b0*/  F2FP.PACK_AB R0, R37, R36 ;  /* 0x000000242500723e */ /* 0x002fca00000000ff */
[----:B------:R1:W-:Y:S01]  /*154c0*/  STS [R11+0x1000], R0 ;  /* 0x001000000b007388 */ /* 0x0003e20000000800 */
[----:B--2---:R-:W-:Y:S02]  /*154d0*/  F2FP.PACK_AB R3, R157, R156 ;  /* 0x0000009c9d03723e */ /* 0x004fe400000000ff */
[----:B---3--:R-:W-:Y:S02]  /*154e0*/  F2FP.PACK_AB R4, R65, R64 ;  /* 0x000000404104723e */ /* 0x008fe400000000ff */
        /* <DEDUP_REMOVED lines=18> */
[----:B------:R3:W-:Y:S01]  /*15610*/  STS [R13+0x2080], R3 ;  /* 0x002080030d007388 */ /* 0x0007e20000000800 */
[----:B-1----:R-:W-:-:S03]  /*15620*/  F2FP.PACK_AB R0, R175, R174 ;  /* 0x000000aeaf00723e */ /* 0x002fc600000000ff */
[----:B------:R1:W-:Y:S04]  /*15630*/  STS [R13+0x2280], R2 ;  /* 0x002280020d007388 */ /* 0x0003e80000000800 */
[----:B------:R4:W-:Y:S01]  /*15640*/  STS [R11+0x2000], R0 ;  /* 0x002000000b007388 */ /* 0x0009e20000000800 */
[----:B--2---:R-:W-:Y:S02]  /*15650*/  F2FP.PACK_AB R4, R41, R40 ;  /* 0x000000282904723e */ /* 0x004fe400000000ff */
[----:B---3--:R-:W-:Y:S02]  /*15660*/  F2FP.PACK_AB R3, R151, R150 ;  /* 0x000000969703723e */ /* 0x008fe400000000ff */
[----:B-1----:R-:W-:-:S03]  /*15670*/  F2FP.PACK_AB R2, R63, R62 ;  /* 0x0000003e3f02723e */ /* 0x002fc600000000ff */
[----:B------:R1:W-:Y:S01]  /*15680*/  STS [R11+0x2200], R3 ;  /* 0x002200030b007388 */ /* 0x0003e20000000800 */
[----:B----4-:R-:W-:-:S03]  /*15690*/  F2FP.PACK_AB R0, R43, R42 ;  /* 0x0000002a2b00723e */ /* 0x010fc600000000ff */
[----:B------:R2:W-:Y:S04]  /*156a0*/  STS [R13+0x3080], R4 ;  /* 0x003080040d007388 */ /* 0x0005e80000000800 */
[----:B------:R3:W-:Y:S04]  /*156b0*/  STS [R13+0x3280], R2 ;  /* 0x003280020d007388 */ /* 0x0007e80000000800 */
[----:B------:R4:W-:Y:S04]  /*156c0*/  STS [R11+0x3000], R0 ;  /* 0x003000000b007388 */ /* 0x0009e80000000800 */
[----:B------:R-:W-:Y:S01]  /*156d0*/  STS [R11+0x3200], R5 ;  /* 0x003200050b007388 */ /* 0x000fe20000000800 */
[----:B-1----:R-:W-:-:S02]  /*156e0*/  F2FP.PACK_AB R3, R159, R158 ;  /* 0x0000009e9f03723e */ /* 0x002fc400000000ff */
[----:B--2---:R-:W-:Y:S02]  /*156f0*/  F2FP.PACK_AB R4, R111, R110 ;  /* 0x0000006e6f04723e */ /* 0x004fe400000000ff */
[----:B---3--:R-:W-:-:S03]  /*15700*/  F2FP.PACK_AB R2, R183, R182 ;  /* 0x000000b6b702723e */ /* 0x008fc600000000ff */
[----:B------:R1:W-:Y:S01]  /*15710*/  STS [R6+0x4080], R4 ;  /* 0x0040800406007388 */ /* 0x0003e20000000800 */
[----:B----4-:R-:W-:-:S03]  /*15720*/  F2FP.PACK_AB R0, R155, R154 ;  /* 0x0000009a9b00723e */ /* 0x010fc600000000ff */
[----:B------:R2:W-:Y:S04]  /*15730*/  STS [R6+0x4280], R3 ;  /* 0x0042800306007388 */ /* 0x0005e80000000800 */
        /* <DEDUP_REMOVED lines=11> */
[----:B--2---:R-:W-:Y:S01]  /*157f0*/  F2FP.PACK_AB R3, R73, R72 ;  /* 0x000000484903723e */ /* 0x004fe200000000ff */
[----:B------:R-:W2:Y:S01]  /*15800*/  LDL.LU R6, [R1+0xa4] ;  /* 0x0000a40001067983 */ /* 0x000ea20000300800 */
[----:B---3--:R-:W-:Y:S02]  /*15810*/  F2FP.PACK_AB R2, R71, R70 ;  /* 0x000000464702723e */ /* 0x008fe400000000ff */
[----:B----4-:R-:W-:-:S02]  /*15820*/  F2FP.PACK_AB R0, R85, R84 ;  /* 0x000000545500723e */ /* 0x010fc400000000ff */
[----:B------:R-:W-:-:S03]  /*15830*/  @P2 IADD3 R8, P0, R12, c[0x0][0x508], RZ ;  /* 0x000142000c082a10 */ /* 0x000fc60007f1e0ff */
[----:B------:R1:W-:Y:S01]  /*15840*/  STS [R13+0x4080], R0 ;  /* 0x004080000d007388 */ /* 0x0003e20000000800 */
[----:B------:R-:W-:-:S03]  /*15850*/  @P2 IADD3.X R9, R10, c[0x0][0x50c], RZ, P0, !PT ;  /* 0x000143000a092a10 */ /* 0x000fc600007fe4ff */
[----:B------:R3:W-:Y:S04]  /*15860*/  STS [R13+0x4280], R4 ;  /* 0x004280040d007388 */ /* 0x0007e80000000800 */
[----:B------:R4:W-:Y:S04]  /*15870*/  STS [R11+0x4000], R3 ;  /* 0x004000030b007388 */ /* 0x0009e80000000800 */
[----:B------:R4:W-:Y:S01]  /*15880*/  STS [R11+0x4200], R2 ;  /* 0x004200020b007388 */ /* 0x0009e20000000800 */
[----:B-1----:R-:W-:Y:S02]  /*15890*/  F2FP.PACK_AB R0, R45, R44 ;  /* 0x0000002c2d00723e */ /* 0x002fe400000000ff */
[----:B---3--:R-:W-:-:S03]  /*158a0*/  IADD3 R4, P1, R12, c[0x0][0x500], RZ ;  /* 0x000140000c047a10 */ /* 0x008fc60007f3e0ff */
[----:B------:R1:W-:Y:S01]  /*158b0*/  STS [R13+0x5080], R0 ;  /* 0x005080000d007388 */ /* 0x0003e20000000800 */
[----:B------:R-:W-:Y:S01]  /*158c0*/  IMAD.MOV.U32 R12, RZ, RZ, c[0x0][0x388] ;  /* 0x0000e200ff0c7624 */ /* 0x000fe200078e00ff */
[----:B----4-:R-:W-:Y:S02]  /*158d0*/  F2FP.PACK_AB R3, R51, R50 ;  /* 0x000000323303723e */ /* 0x010fe400000000ff */
[----:B------:R-:W-:Y:S02]  /*158e0*/  IADD3.X R5, R10, c[0x0][0x504], RZ, P1, !PT ;  /* 0x000141000a057a10 */ /* 0x000fe40000ffe4ff */
[----:B------:R-:W-:-:S05]  /*158f0*/  F2FP.PACK_AB R2, R57, R56 ;  /* 0x000000383902723e */ /* 0x000fca00000000ff */
[----:B------:R3:W-:Y:S01]  /*15900*/  STS [R13+0x5280], R2 ;  /* 0x005280020d007388 */ /* 0x0007e20000000800 */
[----:B-1----:R-:W-:-:S05]  /*15910*/  F2FP.PACK_AB R0, R27, R26 ;  /* 0x0000001a1b00723e */ /* 0x002fca00000000ff */
[----:B------:R1:W-:Y:S04]  /*15920*/  STS [R11+0x5000], R0 ;  /* 0x005000000b007388 */ /* 0x0003e80000000800 */
[----:B------:R4:W-:Y:S01]  /*15930*/  STS [R11+0x5200], R3 ;  /* 0x005200030b007388 */ /* 0x0009e20000000800 */
[----:B---3--:R-:W-:-:S03]  /*15940*/  IMAD.MOV.U32 R2, RZ, RZ, RZ ;  /* 0x000000ffff027224 */ /* 0x008fc600078e00ff */
[----:B------:R-:W-:Y:S06]  /*15950*/  BAR.SYNC.DEFER_BLOCKING 0x1, 0x80 ;  /* 0x0042000000007b1d */ /* 0x000fec0000010000 */
[----:B------:R4:W5:Y:S04]  /*15960*/  @P2 LDG.E R12, [R8.64] ;  /* 0x00000008080c2981 */ /* 0x000968000c1e1900 */
[----:B------:R4:W5:Y:S01]  /*15970*/  @P3 LDG.E R2, [R4.64] ;  /* 0x0000000804023981 */ /* 0x000962000c1e1900 */
[----:B--2---:R-:W-:-:S04]  /*15980*/  ISETP.NE.AND P0, PT, R6, RZ, PT ;  /* 0x000000ff0600720c */ /* 0x004fc80003f05270 */
[----:B-1----:R-:W-:Y:S01]  /*15990*/  SEL R0, R6, c[0x0][0x3d4], P0 ;  /* 0x0000f50006007a07 */ /* 0x002fe20000000000 */
[----:B------:R-:W-:Y:S05]  /*159a0*/  @P2 BRA `(.L_x_325) ;  /* 0x0000004000002947 */ /* 0x000fea0003800000 */
[----:B----4-:R-:W-:Y:S05]  /*159b0*/  @!P3 BRA `(.L_x_325) ;  /* 0x000000300000b947 */ /* 0x010fea0003800000 */
[----:B-----5:R1:W2:Y:S04]  /*159c0*/  LDG.E R12, [R4.64] ;  /* 0x00000008040c7981 */ /* 0x0202a8000c1e1900 */
[----:B-1----:R-:W2:Y:S02]  /*159d0*/  LDG.E R4, [R4.64+0x4] ;  /* 0x0000040804047981 */ /* 0x002ea4000c1e1900 */
[----:B--2---:R-:W-:Y:S02]  /*159e0*/  IADD3 R12, -R12, R4, RZ ;  /* 0x000000040c0c7210 */ /* 0x004fe40007ffe1ff */
.L_x_325:
[----:B----4-:R-:W2:Y:S04]  /*159f0*/  LDL.LU R6, [R1+0x4c] ;  /* 0x00004c0001067983 */ /* 0x010ea80000300800 */
[----:B------:R-:W3:Y:S04]  /*15a00*/  LDL R3, [R1+0x12c] ;  /* 0x00012c0001037983 */ /* 0x000ee80000100800 */
[----:B------:R-:W4:Y:S04]  /*15a10*/  LDL.LU R4, [R1+0xa0] ;  /* 0x0000a00001047983 */ /* 0x000f280000300800 */
[----:B------:R-:W3:Y:S04]  /*15a20*/  LDL.LU R5, [R1+0x58] ;  /* 0x0000580001057983 */ /* 0x000ee80000300800 */
[----:B------:R-:W3:Y:S04]  /*15a30*/  LDL R35, [R1+0x54] ;  /* 0x0000540001237983 */ /* 0x000ee80000100800 */
[----:B------:R-:W3:Y:S04]  /*15a40*/  LDL R15, [R1+0xa8] ;  /* 0x0000a800010f7983 */ /* 0x000ee80000100800 */
[----:B------:R-:W3:Y:S01]  /*15a50*/  LDL R80, [R1+0x128] ;  /* 0x0001280001507983 */ /* 0x000ee20000100800 */
[----:B------:R-:W-:Y:S01]  /*15a60*/  IMAD.MOV.U32 R13, RZ, RZ, 0x368 ;  /* 0x00000368ff0d7424 */ /* 0x000fe200078e00ff */
[----:B------:R-:W-:-:S04]  /*15a70*/  ISETP.GT.AND P2, PT, R0, 0x1, PT ;  /* 0x000000010000780c */ /* 0x000fc80003f44270 */
[----:B------:R-:W-:-:S04]  /*15a80*/  SEL R13, R13, 0x328, P2 ;  /* 0x000003280d0d7807 */ /* 0x000fc80001000000 */
[----:B------:R-:W1:Y:S08]  /*15a90*/  LDC.64 R8, c[0x0][R13+0x170] ;  /* 0x00005c000d087b82 */ /* 0x000e700000000a00 */
[----:B------:R-:W1:Y:S08]  /*15aa0*/  LDC.64 R16, c[0x0][R13+0x168] ;  /* 0x00005a000d107b82 */ /* 0x000e700000000a00 */
[----:B------:R1:W1:Y:S08]  /*15ab0*/  LDC.64 R20, c[0x0][R13+0x178] ;  /* 0x00005e000d147b82 */ /* 0x0002700000000a00 */
[----:B------:R1:W1:Y:S01]  /*15ac0*/  LDC.64 R18, c[0x0][R13+0x160] ;  /* 0x000058000d127b82 */ /* 0x0002620000000a00 */
[----:B------:R-:W-:Y:S01]  /*15ad0*/  ISETP.NE.U32.AND P0, PT, RZ, c[0x0][0x500], PT ;  /* 0x00014000ff007a0c */ /* 0x000fe20003f05070 */
[----:B------:R-:W-:-:S03]  /*15ae0*/  IMAD.MOV.U32 R0, RZ, RZ, c[0x0][0x4e8] ;  /* 0x00013a00ff007624 */ /* 0x000fc600078e00ff */
[----:B------:R-:W-:Y:S02]  /*15af0*/  ISETP.NE.AND.EX P0, PT, RZ, c[0x0][0x504], PT, P0 ;  /* 0x00014100ff007a0c */ /* 0x000fe40003f05300 */
[----:B------:R-:W-:Y:S01]  /*15b00*/  ISETP.NE.AND P5, PT, R0, 0x1, PT ;  /* 0x000000010000780c */ /* 0x000fe20003fa5270 */
[----:B------:R-:W1:Y:S01]  /*15b10*/  S2R R81, SR_TID.X ;  /* 0x0000000000517919 */ /* 0x000e620000002100 */
[----:B------:R-:W-:-:S04]  /*15b20*/  LOP3.LUT R241, R241, 0xfffffffd, RZ, 0xc0, !PT ;  /* 0xfffffffdf1f17812 */ /* 0x000fc800078ec0ff */
[----:B------:R-:W-:Y:S02]  /*15b30*/  LOP3.LUT R241, R241, 0xfffffffe, RZ, 0xc0, !PT ;  /* 0xfffffffef1f17812 */ /* 0x000fe400078ec0ff */
[----:B--2---:R-:W-:Y:S02]  /*15b40*/  SEL R0, R6, RZ, !P0 ;  /* 0x000000ff06007207 */ /* 0x004fe40004000000 */
[----:B----4-:R-:W-:-:S03]  /*15b50*/  SEL R6, R4, RZ, !P0 ;  /* 0x000000ff04067207 */ /* 0x010fc60004000000 */
[----:B-1----:R-:W-:Y:S01]  /*15b60*/  IMAD R4, R9, R0, RZ ;  /* 0x0000000009047224 */ /* 0x002fe200078e02ff */
[----:B---3--:R-:W-:-:S03]  /*15b70*/  LOP3.LUT R5, R5, 0xffff, RZ, 0xc0, !PT ;  /* 0x0000ffff05057812 */ /* 0x008fc600078ec0ff */
[C---:B------:R-:W-:Y:S02]  /*15b80*/  IMAD R14, R8.reuse, R6, R4 ;  /* 0x00000006080e7224 */ /* 0x040fe400078e0204 */
[----:B------:R-:W-:Y:S02]  /*15b90*/  IMAD R3, R35, 0x80, R3 ;  /* 0x0000008023037824 */ /* 0x000fe400078e0203 */
[----:B------:R-:W-:-:S04]  /*15ba0*/  IMAD.WIDE.U32 R8, R8, R0, RZ ;  /* 0x0000000008087225 */ /* 0x000fc800078e00ff */
[----:B------:R-:W-:-:S04]  /*15bb0*/  @P5 IMAD.HI.U32 R6, R3, c[0x0][0x4ec], RZ ;  /* 0x00013b0003065a27 */ /* 0x000fc800078e00ff */
[----:B------:R-:W-:-:S04]  /*15bc0*/  IMAD.WIDE.U32 R10, R16, R5, RZ ;  /* 0x00000005100a7225 */ /* 0x000fc800078e00ff */
[----:B------:R-:W-:Y:S01]  /*15bd0*/  IMAD.MOV.U32 R4, RZ, RZ, R3 ;  /* 0x000000ffff047224 */ /* 0x000fe200078e0003 */
[----:B------:R-:W-:Y:S01]  /*15be0*/  @P5 SHF.R.U32.HI R4, RZ, c[0x0][0x4f0], R6 ;  /* 0x00013c00ff045a19 */ /* 0x000fe20000011606 */
[----:B------:R-:W-:Y:S01]  /*15bf0*/  IMAD R13, R17, R5, RZ ;  /* 0x00000005110d7224 */ /* 0x000fe200078e02ff */
[----:B------:R-:W-:Y:S01]  /*15c00*/  SEL R6, R15, RZ, P2 ;  /* 0x000000ff0f067207 */ /* 0x000fe20001000000 */
[----:B------:R-:W-:Y:S01]  /*15c10*/  IMAD.IADD R14, R9, 0x1, R14 ;  /* 0x00000001090e7824 */ /* 0x000fe200078e020e */
[--C-:B-----5:R-:W-:Y:S01]  /*15c20*/  IADD3 R15, P1, P0, R8, R10, R2.reuse ;  /* 0x0000000a080f7210 */ /* 0x120fe2000783e002 */
[----:B------:R-:W-:Y:S01]  /*15c30*/  IMAD.IADD R10, R11, 0x1, R13 ;  /* 0x000000010b0a7824 */ /* 0x000fe200078e020d */
[----:B------:R-:W-:Y:S01]  /*15c40*/  SHF.R.S32.HI R16, RZ, 0x1f, R2 ;  /* 0x0000001fff107819 */ /* 0x000fe20000011402 */
[----:B------:R-:W-:Y:S02]  /*15c50*/  IMAD.MOV R11, RZ, RZ, -R4 ;  /* 0x000000ffff0b7224 */ /* 0x000fe400078e0a04 */
[----:B------:R-:W-:-:S02]  /*15c60*/  IMAD R13, R21, R6, RZ ;  /* 0x00000006150d7224 */ /* 0x000fc400078e02ff */
        /* <DEDUP_REMOVED lines=14> */
[----:B------:R-:W-:Y:S01]  /*15d50*/  SHF.R.S32.HI R17, RZ, 0x1f, R81 ;  /* 0x0000001fff117819 */ /* 0x000fe20000011451 */
[----:B------:R-:W-:Y:S01]  /*15d60*/  IMAD.IADD R6, R11, 0x1, R4 ;  /* 0x000000010b067824 */ /* 0x000fe200078e0204 */
[C---:B------:R-:W-:Y:S02]  /*15d70*/  LEA R8, P0, R10.reuse, R8, 0x2 ;  /* 0x000000080a087211 */ /* 0x040fe400078010ff */
[----:B------:R-:W-:Y:S02]  /*15d80*/  SEL R9, R9, c[0x0][0x454], P2 ;  /* 0x0001150009097a07 */ /* 0x000fe40001000000 */
[----:B------:R-:W-:Y:S02]  /*15d90*/  LEA.HI R17, R17, R81, RZ, 0x5 ;  /* 0x0000005111117211 */ /* 0x000fe400078f28ff */
[----:B------:R-:W-:Y:S02]  /*15da0*/  LEA.HI.X R6, R10, R9, R6, 0x2, P0 ;  /* 0x000000090a067211 */ /* 0x000fe400000f1406 */
[----:B------:R-:W-:Y:S01]  /*15db0*/  LOP3.LUT R17, R17, 0xffffffe0, RZ, 0xc0, !PT ;  /* 0xffffffe011117812 */ /* 0x000fe200078ec0ff */
[----:B------:R-:W-:Y:S01]  /*15dc0*/  IMAD R4, R12, c[0x0][0x4e8], RZ ;  /* 0x00013a000c047a24 */ /* 0x000fe200078e02ff */
[----:B------:R-:W-:Y:S04]  /*15dd0*/  SHFL.IDX PT, R14, R8, RZ, 0x1c1f ;  /* 0x001c1fff080e7589 */ /* 0x000fe800000e0000 */
[----:B------:R-:W1:Y:S01]  /*15de0*/  SHFL.IDX PT, R15, R6, RZ, 0x1c1f ;  /* 0x001c1fff060f7589 */ /* 0x000e6200000e0000 */
[----:B------:R-:W-:-:S03]  /*15df0*/  IMAD.IADD R17, R81, 0x1, -R17 ;  /* 0x0000000151117824 */ /* 0x000fc600078e0a11 */
[----:B------:R-:W-:Y:S04]  /*15e00*/  SHFL.IDX PT, R12, R8, 0x1, 0x1c1f ;  /* 0x003c1f00080c7f89 */ /* 0x000fe800000e0000 */
[----:B------:R-:W2:Y:S04]  /*15e10*/  SHFL.IDX PT, R13, R6, 0x1, 0x1c1f ;  /* 0x003c1f00060d7f89 */ /* 0x000ea800000e0000 */
[----:B------:R-:W-:Y:S04]  /*15e20*/  SHFL.IDX PT, R11, R6, 0x2, 0x1c1f ;  /* 0x005c1f00060b7f89 */ /* 0x000fe800000e0000 */
[----:B------:R3:W-:Y:S01]  /*15e30*/  SHFL.IDX PT, R9, R6, 0x3, 0x1c1f ;  /* 0x007c1f0006097f89 */ /* 0x0007e200000e0000 */
[----:B------:R-:W-:-:S03]  /*15e40*/  LOP3.LUT P0, RZ, R17, 0x3, RZ, 0xc0, !PT ;  /* 0x0000000311ff7812 */ /* 0x000fc6000780c0ff */
[----:B------:R-:W4:Y:S04]  /*15e50*/  SHFL.IDX PT, R10, R8, 0x2, 0x1c1f ;  /* 0x005c1f00080a7f89 */ /* 0x000f2800000e0000 */
[----:B------:R-:W1:Y:S01]  /*15e60*/  SHFL.IDX PT, R8, R8, 0x3, 0x1c1f ;  /* 0x007c1f0008087f89 */ /* 0x000e6200000e0000 */
[----:B---3--:R-:W-:-:S05]  /*15e70*/  IMAD R6, R35, 0x80, R80 ;  /* 0x0000008023067824 */ /* 0x008fca00078e0250 */
[C---:B------:R-:W-:Y:S02]  /*15e80*/  IADD3 R19, R6.reuse, 0x8, RZ ;  /* 0x0000000806137810 */ /* 0x040fe40007ffe0ff */
[CC--:B------:R-:W-:Y:S02]  /*15e90*/  ISETP.GE.OR P4, PT, R6.reuse, R4.reuse, P0 ;  /* 0x000000040600720c */ /* 0x0c0fe40000786670 */
[----:B------:R-:W-:Y:S02]  /*15ea0*/  IADD3 R18, R6, 0x40, RZ ;  /* 0x0000004006127810 */ /* 0x000fe40007ffe0ff */
[-C--:B------:R-:W-:Y:S02]  /*15eb0*/  ISETP.GE.OR P3, PT, R19, R4.reuse, P0 ;  /* 0x000000041300720c */ /* 0x080fe40000766670 */
[----:B------:R-:W-:Y:S02]  /*15ec0*/  ISETP.GE.OR P1, PT, R18, R4, P0 ;  /* 0x000000041200720c */ /* 0x000fe40000726670 */
[----:B------:R-:W-:-:S05]  /*15ed0*/  IADD3 R17, R6, 0x48, RZ ;  /* 0x0000004806117810 */ /* 0x000fca0007ffe0ff */
[----:B-1----:R1:W-:Y:S04]  /*15ee0*/  @!P4 ST.E [R14.64], R23 ;  /* 0x000000170e00c985 */ /* 0x0023e8000c101908 */
[----:B--2---:R1:W-:Y:S01]  /*15ef0*/  @!P3 ST.E [R12.64], R24 ;  /* 0x000000180c00b985 */ /* 0x0043e2000c101908 */
[-C--:B------:R-:W-:Y:S02]  /*15f00*/  ISETP.GE.AND P3, PT, R18, R4.reuse, PT ;  /* 0x000000041200720c */ /* 0x080fe40003f66270 */
[CC--:B------:R-:W-:Y:S01]  /*15f10*/  ISETP.GE.OR P0, PT, R17.reuse, R4.reuse, P0 ;  /* 0x000000041100720c */ /* 0x0c0fe20000706670 */
[----:B----4-:R1:W-:Y:S01]  /*15f20*/  @!P1 ST.E [R10.64], R25 ;  /* 0x000000190a009985 */ /* 0x0103e2000c101908 */
[-C--:B------:R-:W-:Y:S02]  /*15f30*/  ISETP.GE.AND P1, PT, R17, R4.reuse, PT ;  /* 0x000000041100720c */ /* 0x080fe40003f26270 */
[----:B------:R-:W-:-:S07]  /*15f40*/  ISETP.GE.AND P6, PT, R19, R4, PT ;  /* 0x000000041300720c */ /* 0x000fce0003fc6270 */
[----:B------:R-:W-:Y:S02]  /*15f50*/  @P3 LOP3.LUT R241, R241, 0x1, RZ, 0xfc, !PT ;  /* 0x00000001f1f13812 */ /* 0x000fe400078efcff */
[----:B------:R1:W-:Y:S01]  /*15f60*/  @!P0 ST.E [R8.64], R22 ;  /* 0x0000001608008985 */ /* 0x0003e2000c101908 */
[----:B------:R-:W-:Y:S02]  /*15f70*/  ISETP.GE.AND P0, PT, R6, R4, PT ;  /* 0x000000040600720c */ /* 0x000fe40003f06270 */
[----:B------:R-:W-:Y:S01]  /*15f80*/  @P1 LOP3.LUT R241, R241, 0x2, RZ, 0xfc, !PT ;  /* 0x00000002f1f11812 */ /* 0x000fe200078efcff */
[----:B------:R-:W-:Y:S05]  /*15f90*/  @P2 BRA `(.L_x_326) ;  /* 0x0000083000002947 */ /* 0x000fea0003800000 */
[----:B------:R-:W2:Y:S01]  /*15fa0*/  S2R R81, SR_TID.X ;  /* 0x0000000000517919 */ /* 0x000ea20000002100 */
[----:B------:R-:W-:Y:S01]  /*15fb0*/  IMAD R16, R16, c[0x0][0x3a0], RZ ;  /* 0x0000e80010107a24 */ /* 0x000fe200078e02ff */
[----:B-1----:R-:W-:Y:S01]  /*15fc0*/  LEA R12, R35, R247, 0x7 ;  /* 0x000000f7230c7211 */ /* 0x002fe200078e38ff */
[----:B------:R-:W-:-:S04]  /*15fd0*/  IMAD.WIDE.U32 R8, R2, c[0x0][0x3a0], RZ ;  /* 0x0000e80002087a25 */ /* 0x000fc800078e00ff */
[----:B------:R-:W-:-:S05]  /*15fe0*/  IMAD R2, R2, c[0x0][0x3a4], R16 ;  /* 0x0000e90002027a24 */ /* 0x000fca00078e0210 */
[----:B------:R-:W-:Y:S02]  /*15ff0*/  IADD3 R3, R9, R2, RZ ;  /* 0x0000000209037210 */ /* 0x000fe40007ffe0ff */
[----:B------:R-:W-:-:S05]  /*16000*/  MOV R2, R8 ;  /* 0x0000000800027202 */ /* 0x000fca0000000f00 */
[----:B------:R-:W-:Y:S01]  /*16010*/  IMAD.WIDE.U32 R8, R5, c[0x0][0x3e8], R2 ;  /* 0x0000fa0005087a25 */ /* 0x000fe200078e0002 */
[----:B------:R-:W-:-:S03]  /*16020*/  SHF.R.S32.HI R3, RZ, 0x1f, R0 ;  /* 0x0000001fff037819 */ /* 0x000fc60000011400 */
[----:B------:R-:W-:Y:S01]  /*16030*/  IMAD R9, R5, c[0x0][0x3ec], R9 ;  /* 0x0000fb0005097a24 */ /* 0x000fe200078e0209 */
[----:B--2---:R-:W-:Y:S01]  /*16040*/  SHF.R.S32.HI R80, RZ, 0x1f, R81 ;  /* 0x0000001fff507819 */ /* 0x004fe20000011451 */
[----:B------:R-:W-:Y:S01]  /*16050*/  IMAD R5, R3, c[0x0][0x3f0], RZ ;  /* 0x0000fc0003057a24 */ /* 0x000fe200078e02ff */
[----:B------:R-:W-:Y:S01]  /*16060*/  SHF.L.U32 R3, R248, 0x1, RZ ;  /* 0x00000001f8037819 */ /* 0x000fe200000006ff */
[----:B------:R-:W-:Y:S01]  /*16070*/  IMAD.WIDE.U32 R8, R0, c[0x0][0x3f0], R8 ;  /* 0x0000fc0000087a25 */ /* 0x000fe200078e0008 */
[----:B------:R-:W-:-:S03]  /*16080*/  LEA.HI R80, R80, R81, RZ, 0x2 ;  /* 0x0000005150507211 */ /* 0x000fc600078f10ff */
[----:B------:R-:W1:Y:S01]  /*16090*/  LDS.128 R24, [R3+0x80] ;  /* 0x0000800003187984 */ /* 0x000e620000000c00 */
[----:B------:R-:W-:-:S03]  /*160a0*/  LOP3.LUT R80, R80, 0xfffffffc, RZ, 0xc0, !PT ;  /* 0xfffffffc50507812 */ /* 0x000fc600078ec0ff */
[----:B------:R-:W2:Y:S01]  /*160b0*/  LDS.128 R40, [R3+0x880] ;  /* 0x0008800003287984 */ /* 0x000ea20000000c00 */
[----:B------:R-:W-:-:S03]  /*160c0*/  IADD3 R80, -R80, R81, RZ ;  /* 0x0000005150507210 */ /* 0x000fc60007ffe1ff */
[----:B------:R-:W3:Y:S01]  /*160d0*/  LDS.128 R52, [R3+0x1080] ;  /* 0x0010800003347984 */ /* 0x000ee20000000c00 */
[----:B------:R-:W-:-:S03]  /*160e0*/  LEA R6, R80, R247, 0x5 ;  /* 0x000000f750067211 */ /* 0x000fc600078e28ff */
[----:B------:R-:W4:Y:S01]  /*160f0*/  LDS.128 R64, [R3+0x1880] ;  /* 0x0018800003407984 */ /* 0x000f220000000c00 */
[----:B------:R-:W-:-:S03]  /*16100*/  LEA R6, R35, R6, 0x7 ;  /* 0x0000000623067211 */ /* 0x000fc600078e38ff */
[----:B------:R-:W1:Y:S02]  /*16110*/  LDS.128 R20, [R3+0x2080] ;  /* 0x0020800003147984 */ /* 0x000e640000000c00 */
[----:B------:R-:W-:Y:S02]  /*16120*/  @P5 IMAD.HI.U32 R10, R6, c[0x0][0x4ec], RZ ;  /* 0x00013b00060a5a27 */ /* 0x000fe400078e00ff */
[----:B------:R-:W1:Y:S02]  /*16130*/  LDS.128 R36, [R3+0x2880] ;  /* 0x0028800003247984 */ /* 0x000e640000000c00 */
[----:B------:R-:W-:Y:S01]  /*16140*/  IMAD.MOV.U32 R2, RZ, RZ, R6 ;  /* 0x000000ffff027224 */ /* 0x000fe200078e0006 */
[----:B------:R-:W-:Y:S01]  /*16150*/  @P5 SHF.R.U32.HI R2, RZ, c[0x0][0x4f0], R10 ;  /* 0x00013c00ff025a19 */ /* 0x000fe2000001160a */
[----:B------:R-:W-:Y:S01]  /*16160*/  IMAD R10, R0, c[0x0][0x3f4], R5 ;  /* 0x0000fd00000a7a24 */ /* 0x000fe200078e0205 */
[----:B------:R-:W1:Y:S02]  /*16170*/  LDS.128 R48, [R3+0x3080] ;  /* 0x0030800003307984 */ /* 0x000e640000000c00 */
[----:B------:R-:W-:Y:S01]  /*16180*/  SHF.R.S32.HI R5, RZ, 0x1f, R2 ;  /* 0x0000001fff057819 */ /* 0x000fe20000011402 */
[----:B------:R-:W-:Y:S01]  /*16190*/  IMAD.IADD R9, R9, 0x1, R10 ;  /* 0x0000000109097824 */ /* 0x000fe200078e020a */
[----:B------:R-:W-:Y:S01]  /*161a0*/  IADD3 R0, -R2, RZ, RZ ;  /* 0x000000ff02007210 */ /* 0x000fe20007ffe1ff */
[----:B------:R-:W1:Y:S04]  /*161b0*/  LDS.128 R60, [R3+0x3880] ;  /* 0x00388000033c7984 */ /* 0x000e680000000c00 */
[----:B------:R-:W1:Y:S01]  /*161c0*/  LDS.128 R16, [R3+0x4080] ;  /* 0x0040800003107984 */ /* 0x000e620000000c00 */
[----:B------:R-:W-:-:S03]  /*161d0*/  IMAD R0, R0, c[0x0][0x4e8], R6 ;  /* 0x00013a0000007a24 */ /* 0x000fc600078e0206 */
[----:B------:R-:W1:Y:S04]  /*161e0*/  LDS.128 R28, [R3+0x4880] ;  /* 0x00488000031c7984 */ /* 0x000e680000000c00 */
[----:B------:R-:W1:Y:S04]  /*161f0*/  LDS.128 R44, [R3+0x5080] ;  /* 0x00508000032c7984 */ /* 0x000e680000000c00 */
[----:B------:R5:W1:Y:S02]  /*16200*/  LDS.128 R56, [R3+0x5880] ;  /* 0x0058800003387984 */ /* 0x000a640000000c00 */
[----:B-----5:R-:W-:Y:S01]  /*16210*/  IMAD R3, R5, c[0x0][0x3e0], RZ ;  /* 0x0000f80005037a24 */ /* 0x020fe200078e02ff */
[----:B------:R-:W-:-:S03]  /*16220*/  SHF.R.S32.HI R5, RZ, 0x1f, R0 ;  /* 0x0000001fff057819 */ /* 0x000fc60000011400 */
[C---:B------:R-:W-:Y:S02]  /*16230*/  IMAD R6, R2.reuse, c[0x0][0x3e4], R3 ;  /* 0x0000f90002067a24 */ /* 0x040fe400078e0203 */
[----:B------:R-:W-:-:S04]  /*16240*/  IMAD.WIDE.U32 R2, R2, c[0x0][0x3e0], R8 ;  /* 0x0000f80002027a25 */ /* 0x000fc800078e0008 */
[----:B------:R-:W-:Y:S01]  /*16250*/  IMAD R5, R5, c[0x0][0x3d8], RZ ;  /* 0x0000f60005057a24 */ /* 0x000fe200078e02ff */
[----:B------:R-:W-:-:S05]  /*16260*/  IADD3 R3, R3, R6, RZ ;  /* 0x0000000603037210 */ /* 0x000fca0007ffe0ff */
[----:B------:R-:W-:-:S04]  /*16270*/  IMAD.WIDE.U32 R2, R0, c[0x0][0x3d8], R2 ;  /* 0x0000f60000027a25 */ /* 0x000fc800078e0002 */
[----:B------:R-:W-:Y:S01]  /*16280*/  IMAD R0, R0, c[0x0][0x3dc], R5 ;  /* 0x0000f70000007a24 */ /* 0x000fe200078e0205 */
[----:B------:R-:W-:-:S04]  /*16290*/  LEA R13, P0, R2, c[0x0][0x380], 0x1 ;  /* 0x0000e000020d7a11 */ /* 0x000fc800078008ff */
[----:B------:R-:W-:-:S04]  /*162a0*/  IADD3 R0, R3, R0, RZ ;  /* 0x0000000003007210 */ /* 0x000fc80007ffe0ff */
[----:B------:R-:W-:Y:S01]  /*162b0*/  LEA.HI.X R6, R2, c[0x0][0x384], R0, 0x1, P0 ;  /* 0x0000e10002067a11 */ /* 0x000fe200000f0c00 */
[----:B------:R-:W-:Y:S05]  /*162c0*/  BRA.DIV ~URZ, `(.L_x_327) ;  /* 0x000047327f007947 */ /* 0x000fea000b800000 */
[----:B-1234-:R1:W2:Y:S02]  /*162d0*/  SHFL.IDX PT, R5, R6, RZ, 0x1c1f ;  /* 0x001c1fff06057589 */ /* 0x01e2a400000e0000 */
.L_x_410:
[----:B------:R-:W-:Y:S05]  /*162e0*/  BRA.DIV ~URZ, `(.L_x_328) ;  /* 0x000047827f007947 */ /* 0x000fea000b800000 */
[----:B------:R3:W4:Y:S02]  /*162f0*/  SHFL.IDX PT, R0, R13, RZ, 0x1c1f ;  /* 0x001c1fff0d007589 */ /* 0x00072400000e0000 */
.L_x_411:
[----:B------:R-:W-:Y:S01]  /*16300*/  ISETP.GE.AND P0, PT, R12, R4, PT ;  /* 0x000000040c00720c */ /* 0x000fe20003f06270 */
[----:B------:R-:W-:-:S12]  /*16310*/  BSSY B0, `(.L_x_329) ;  /* 0x000000e000007945 */ /* 0x000fd80003800000 */
[----:B------:R-:W-:Y:S05]  /*16320*/  @P0 BRA `(.L_x_330) ;  /* 0x000000c000000947 */ /* 0x000fea0003800000 */
[----:B------:R-:W-:Y:S02]  /*16330*/  ISETP.GE.AND P2, PT, R228, c[0x0][0x3c8], PT ;  /* 0x0000f200e4007a0c */ /* 0x000fe40003f46270 */
[----:B------:R-:W-:Y:S02]  /*16340*/  ISETP.GE.AND P1, PT, R238, c[0x0][0x3c8], PT ;  /* 0x0000f200ee007a0c */ /* 0x000fe40003f26270 */
[----:B------:R-:W-:-:S09]  /*16350*/  ISETP.GE.AND P0, PT, R230, c[0x0][0x3c8], PT ;  /* 0x0000f200e6007a0c */ /* 0x000fd20003f06270 */
[-C--:B----4-:R-:W-:Y:S02]  /*16360*/  @!P2 LEA R10, P5, R228, R0.reuse, 0x1 ;  /* 0x00000000e40aa211 */ /* 0x090fe400078a08ff */
[-C--:B------:R-:W-:Y:S02]  /*16370*/  @!P1 LEA R8, P4, R238, R0.reuse, 0x1 ;  /* 0x00000000ee089211 */ /* 0x080fe400078808ff */
[----:B------:R-:W-:Y:S02]  /*16380*/  @!P0 LEA R2, P3, R230, R0, 0x1 ;  /* 0x00000000e6028211 */ /* 0x000fe400078608ff */
[-C--:B--2---:R-:W-:Y:S02]  /*16390*/  @!P2 LEA.HI.X R11, R228, R5.reuse, R229, 0x1, P5 ;  /* 0x00000005e40ba211 */ /* 0x084fe400028f0ce5 */
[-C--:B------:R-:W-:Y:S02]  /*163a0*/  @!P1 LEA.HI.X R9, R238, R5.reuse, R250, 0x1, P4 ;  /* 0x00000005ee099211 */ /* 0x080fe400020f0cfa */
[----:B------:R-:W-:Y:S01]  /*163b0*/  @!P0 LEA.HI.X R3, R230, R5, R249, 0x1, P3 ;  /* 0x00000005e6038211 */ /* 0x000fe200018f0cf9 */
[----:B------:R2:W-:Y:S04]  /*163c0*/  @!P2 ST.E.128 [R10.64], R24 ;  /* 0x000000180a00a985 */ /* 0x0005e8000c101d08 */
[----:B------:R2:W-:Y:S04]  /*163d0*/  @!P1 ST.E.128 [R8.64], R20 ;  /* 0x0000001408009985 */ /* 0x0005e8000c101d08 */
[----:B------:R2:W-:Y:S02]  /*163e0*/  @!P0 ST.E.128 [R2.64], R16 ;  /* 0x0000001002008985 */ /* 0x0005e4000c101d08 */
.L_x_330:
[----:B------:R-:W-:Y:S05]  /*163f0*/  BSYNC B0 ;  /* 0x0000000000007941 */ /* 0x000fea0003800000 */
.L_x_329:
[----:B------:R-:W-:Y:S05]  /*16400*/  BRA.DIV ~URZ, `(.L_x_331) ;  /* 0x000046c27f007947 */ /* 0x000fea000b800000 */
[----:B--2---:R2:W1:Y:S04]  /*16410*/  SHFL.IDX PT, R5, R6, 0x1, 0x1c1f ;  /* 0x003c1f0006057f89 */ /* 0x00446800000e0000 */
[----:B----4-:R2:W4:Y:S02]  /*16420*/  SHFL.IDX PT, R0, R13, 0x1, 0x1c1f ;  /* 0x003c1f000d007f89 */ /* 0x01052400000e0000 */
.L_x_412:
[----:B------:R-:W-:Y:S01]  /*16430*/  IADD3 R2, R12, 0x20, RZ ;  /* 0x000000200c027810 */ /* 0x000fe20007ffe0ff */
[----:B------:R-:W-:Y:S03]  /*16440*/  BSSY B0, `(.L_x_332) ;  /* 0x000000f000007945 */ /* 0x000fe60003800000 */
[----:B------:R-:W-:-:S13]  /*16450*/  ISETP.GE.AND P0, PT, R2, R4, PT ;  /* 0x000000040200720c */ /* 0x000fda0003f06270 */
[----:B------:R-:W-:Y:S05]  /*16460*/  @P0 BRA `(.L_x_333) ;  /* 0x000000c000000947 */ /* 0x000fea0003800000 */
[----:B------:R-:W-:Y:S02]  /*16470*/  ISETP.GE.AND P2, PT, R228, c[0x0][0x3c8], PT ;  /* 0x0000f200e4007a0c */ /* 0x000fe40003f46270 */
[----:B------:R-:W-:Y:S02]  /*16480*/  ISETP.GE.AND P1, PT, R238, c[0x0][0x3c8], PT ;  /* 0x0000f200ee007a0c */ /* 0x000fe40003f26270 */
[----:B------:R-:W-:-:S09]  /*16490*/  ISETP.GE.AND P0, PT, R230, c[0x0][0x3c8], PT ;  /* 0x0000f200e6007a0c */ /* 0x000fd20003f06270 */
[-C--:B----4-:R-:W-:Y:S02]  /*164a0*/  @!P2 LEA R10, P5, R228, R0.reuse, 0x1 ;  /* 0x00000000e40aa211 */ /* 0x090fe400078a08ff */
[-C--:B------:R-:W-:Y:S02]  /*164b0*/  @!P1 LEA R8, P4, R238, R0.reuse, 0x1 ;  /* 0x00000000ee089211 */ /* 0x080fe400078808ff */
[----:B------:R-:W-:Y:S02]  /*164c0*/  @!P0 LEA R2, P3, R230, R0, 0x1 ;  /* 0x00000000e6028211 */ /* 0x000fe400078608ff */
[-C--:B-1----:R-:W-:Y:S02]  /*164d0*/  @!P2 LEA.HI.X R11, R228, R5.reuse, R229, 0x1, P5 ;  /* 0x00000005e40ba211 */ /* 0x082fe400028f0ce5 */
[-C--:B------:R-:W-:Y:S02]  /*164e0*/  @!P1 LEA.HI.X R9, R238, R5.reuse, R250, 0x1, P4 ;  /* 0x00000005ee099211 */ /* 0x080fe400020f0cfa */
[----:B------:R-:W-:Y:S01]  /*164f0*/  @!P0 LEA.HI.X R3, R230, R5, R249, 0x1, P3 ;  /* 0x00000005e6038211 */ /* 0x000fe200018f0cf9 */
[----:B------:R1:W-:Y:S04]  /*16500*/  @!P2 ST.E.128 [R10.64], R40 ;  /* 0x000000280a00a985 */ /* 0x0003e8000c101d08 */
[----:B------:R1:W-:Y:S04]  /*16510*/  @!P1 ST.E.128 [R8.64], R36 ;  /* 0x0000002408009985 */ /* 0x0003e8000c101d08 */
[----:B------:R1:W-:Y:S02]  /*16520*/  @!P0 ST.E.128 [R2.64], R28 ;  /* 0x0000001c02008985 */ /* 0x0003e4000c101d08 */
.L_x_333:
[----:B------:R-:W-:Y:S05]  /*16530*/  BSYNC B0 ;  /* 0x0000000000007941 */ /* 0x000fea0003800000 */
.L_x_332:
[----:B------:R-:W-:Y:S05]  /*16540*/  BRA.DIV ~URZ, `(.L_x_334) ;  /* 0x000046427f007947 */ /* 0x000fea000b800000 */
[----:B-1----:R1:W2:Y:S02]  /*16550*/  SHFL.IDX PT, R5, R6, 0x2, 0x1c1f ;  /* 0x005c1f0006057f89 */ /* 0x0022a400000e0000 */
.L_x_413:
[----:B------:R-:W-:Y:S05]  /*16560*/  BRA.DIV ~URZ, `(.L_x_335) ;  /* 0x000046927f007947 */ /* 0x000fea000b800000 */
[----:B----4-:R4:W1:Y:S02]  /*16570*/  SHFL.IDX PT, R0, R13, 0x2, 0x1c1f ;  /* 0x005c1f000d007f89 */ /* 0x01086400000e0000 */
.L_x_414:
[----:B------:R-:W-:Y:S01]  /*16580*/  IADD3 R2, R12, 0x40, RZ ;  /* 0x000000400c027810 */ /* 0x000fe20007ffe0ff */
[----:B------:R-:W-:Y:S03]  /*16590*/  BSSY B0, `(.L_x_336) ;  /* 0x000000f000007945 */ /* 0x000fe60003800000 */
[----:B------:R-:W-:-:S13]  /*165a0*/  ISETP.GE.AND P0, PT, R2, R4, PT ;  /* 0x000000040200720c */ /* 0x000fda0003f06270 */
[----:B------:R-:W-:Y:S05]  /*165b0*/  @P0 BRA `(.L_x_337) ;  /* 0x000000c000000947 */ /* 0x000fea0003800000 */
[----:B------:R-:W-:Y:S02]  /*165c0*/  ISETP.GE.AND P2, PT, R228, c[0x0][0x3c8], PT ;  /* 0x0000f200e4007a0c */ /* 0x000fe40003f46270 */
[----:B------:R-:W-:Y:S02]  /*165d0*/  ISETP.GE.AND P1, PT, R238, c[0x0][0x3c8], PT ;  /* 0x0000f200ee007a0c */ /* 0x000fe40003f26270 */
[----:B------:R-:W-:-:S09]  /*165e0*/  ISETP.GE.AND P0, PT, R230, c[0x0][0x3c8], PT ;  /* 0x0000f200e6007a0c */ /* 0x000fd20003f06270 */
[-C--:B-1----:R-:W-:Y:S02]  /*165f0*/  @!P2 LEA R10, P5, R228, R0.reuse, 0x1 ;  /* 0x00000000e40aa211 */ /* 0x082fe400078a08ff */
        /* <DEDUP_REMOVED lines=8> */
.L_x_337:
[----:B------:R-:W-:Y:S05]  /*16680*/  BSYNC B0 ;  /* 0x0000000000007941 */ /* 0x000fea0003800000 */
.L_x_336:
[----:B------:R-:W-:Y:S05]  /*16690*/  BRA.DIV ~URZ, `(.L_x_338) ;  /* 0x000045c27f007947 */ /* 0x000fea000b800000 */
[----:B-12---:R-:W1:Y:S04]  /*166a0*/  SHFL.IDX PT, R6, R6, 0x3, 0x1c1f ;  /* 0x007c1f0006067f89 */ /* 0x006e6800000e0000 */
[----:B------:R2:W3:Y:S02]  /*166b0*/  SHFL.IDX PT, R0, R13, 0x3, 0x1c1f ;  /* 0x007c1f000d007f89 */ /* 0x0004e400000e0000 */
.L_x_415:
[----:B------:R-:W-:-:S04]  /*166c0*/  IADD3 R2, R12, 0x60, RZ ;  /* 0x000000600c027810 */ /* 0x000fc80007ffe0ff */
[----:B------:R-:W-:-:S13]  /*166d0*/  ISETP.GE.AND P0, PT, R2, R4, PT ;  /* 0x000000040200720c */ /* 0x000fda0003f06270 */
[----:B------:R-:W-:Y:S05]  /*166e0*/  @P0 BRA `(.L_x_339) ;  /* 0x000023a000000947 */ /* 0x000fea0003800000 */
[----:B------:R-:W-:Y:S02]  /*166f0*/  ISETP.GE.AND P1, PT, R228, c[0x0][0x3c8], PT ;  /* 0x0000f200e4007a0c */ /* 0x000fe40003f26270 */
[----:B------:R-:W-:-:S11]  /*16700*/  ISETP.GE.AND P0, PT, R238, c[0x0][0x3c8], PT ;  /* 0x0000f200ee007a0c */ /* 0x000fd60003f06270 */
[-C--:B---3--:R-:W-:Y:S02]  /*16710*/  @!P1 LEA R4, P3, R228, R0.reuse, 0x1 ;  /* 0x00000000e4049211 */ /* 0x088fe400078608ff */
[----:B------:R-:W-:Y:S02]  /*16720*/  @!P0 LEA R2, P2, R238, R0, 0x1 ;  /* 0x00000000ee028211 */ /* 0x000fe400078408ff */
[-C--:B-1----:R-:W-:Y:S02]  /*16730*/  @!P1 LEA.HI.X R5, R228, R6.reuse, R229, 0x1, P3 ;  /* 0x00000006e4059211 */ /* 0x082fe400018f0ce5 */
[----:B------:R-:W-:-:S03]  /*16740*/  @!P0 LEA.HI.X R3, R238, R6, R250, 0x1, P2 ;  /* 0x00000006ee038211 */ /* 0x000fc600010f0cfa */
[----:B------:R1:W-:Y:S04]  /*16750*/  @!P1 ST.E.128 [R4.64], R64 ;  /* 0x0000004004009985 */ /* 0x0003e8000c101d08 */
[----:B------:R1:W-:Y:S01]  /*16760*/  @!P0 ST.E.128 [R2.64], R60 ;  /* 0x0000003c02008985 */ /* 0x0003e2000c101d08 */
[----:B------:R-:W-:-:S13]  /*16770*/  ISETP.GE.AND P0, PT, R230, c[0x0][0x3c8], PT ;  /* 0x0000f200e6007a0c */ /* 0x000fda0003f06270 */
[----:B------:R-:W-:Y:S05]  /*16780*/  @P0 BRA `(.L_x_339) ;  /* 0x0000230000000947 */ /* 0x000fea0003800000 */
[----:B-1----:R-:W-:-:S04]  /*16790*/  LEA R2, P0, R230, R0, 0x1 ;  /* 0x00000000e6027211 */ /* 0x002fc800078008ff */
[----:B------:R-:W-:-:S05]  /*167a0*/  LEA.HI.X R3, R230, R6, R249, 0x1, P0 ;  /* 0x00000006e6037211 */ /* 0x000fca00000f0cf9 */
[----:B------:R1:W-:Y:S01]  /*167b0*/  ST.E.128 [R2.64], R56 ;  /* 0x0000003802007985 */ /* 0x0003e2000c101d08 */
[----:B------:R-:W-:Y:S05]  /*167c0*/  BRA `(.L_x_339) ;  /* 0x000022c000007947 */ /* 0x000fea0003800000 */
.L_x_326:
        /* <DEDUP_REMOVED lines=8> */
[----:B------:R-:W-:Y:S01]  /*16850*/  IMAD R2, R2, c[0x0][0x440], RZ ;  /* 0x0001100002027a24 */ /* 0x000fe200078e02ff */
[----:B------:R-:W-:Y:S01]  /*16860*/  MOV R4, R8 ;  /* 0x0000000800047202 */ /* 0x000fe20000000f00 */
[----:B------:R-:W-:Y:S02]  /*16870*/  IMAD R5, R5, c[0x0][0x43c], R9 ;  /* 0x00010f0005057a24 */ /* 0x000fe400078e0209 */
[C---:B------:R-:W-:Y:S02]  /*16880*/  IMAD R2, R0.reuse, c[0x0][0x444], R2 ;  /* 0x0001110000027a24 */ /* 0x040fe400078e0202 */
[----:B------:R-:W-:Y:S01]  /*16890*/  IMAD.WIDE.U32 R4, R0, c[0x0][0x440], R4 ;  /* 0x0001100000047a25 */ /* 0x000fe200078e0004 */
[----:B------:R-:W-:Y:S02]  /*168a0*/  MOV R0, R3 ;  /* 0x0000000300007202 */ /* 0x000fe40000000f00 */
[----:B------:R-:W-:Y:S02]  /*168b0*/  @P5 SHF.R.U32.HI R0, RZ, c[0x0][0x4f0], R6 ;  /* 0x00013c00ff005a19 */ /* 0x000fe40000011606 */
[----:B------:R-:W-:-:S02]  /*168c0*/  IADD3 R5, R5, R2, RZ ;  /* 0x0000000205057210 */ /* 0x000fc40007ffe0ff */
        /* <DEDUP_REMOVED lines=18> */
.L_x_416:
[----:B------:R-:W-:Y:S05]  /*169f0*/  BRA.DIV ~URZ, `(.L_x_341) ;  /* 0x000043927f007947 */ /* 0x000fea000b800000 */
[----:B------:R3:W4:Y:S02]  /*16a00*/  SHFL.IDX PT, R0, R5, RZ, 0x1c1f ;  /* 0x001c1fff05007589 */ /* 0x00072400000e0000 */
.L_x_417:
        /* <DEDUP_REMOVED lines=22> */
[----:B---3--:R-:W-:Y:S02]  /*16b70*/  ISETP.GE.AND P1, PT, R17, c[0x0][0x3c8], PT ;  /* 0x0000f20011007a0c */ /* 0x008fe40003f26270 */
[----:B----4-:R-:W-:-:S09]  /*16b80*/  ISETP.GE.AND P3, PT, R13, c[0x0][0x3c8], PT ;  /* 0x0000f2000d007a0c */ /* 0x010fd20003f66270 */
[----:B------:R-:W-:Y:S02]  /*16b90*/  @!P0 IMAD.MOV.U32 R2, RZ, RZ, R0 ;  /* 0x000000ffff028224 */ /* 0x000fe400078e0000 */
[----:B------:R-:W-:-:S04]  /*16ba0*/  @!P0 IMAD.MOV.U32 R3, RZ, RZ, R4 ;  /* 0x000000ffff038224 */ /* 0x000fc800078e0004 */
        /* <DEDUP_REMOVED lines=12> */
[----:B------:R-:W-:Y:S02]  /*16c70*/  ISETP.GE.AND P1, PT, R24, c[0x0][0x3c8], PT ;  /* 0x0000f20018007a0c */ /* 0x000fe40003f26270 */
[----:B------:R-:W-:Y:S01]  /*16c80*/  ISETP.GE.AND P2, PT, R10, c[0x0][0x3c8], PT ;  /* 0x0000f2000a007a0c */ /* 0x000fe20003f46270 */
[----:B------:R1:W-:Y:S06]  /*16c90*/  @!P3 ST.E.64 [R8.64], R148 ;  /* 0x000000940800b985 */ /* 0x0003ec000c101b08 */
[----:B-1----:R-:W-:-:S04]  /*16ca0*/  @!P4 LEA R2, P0, R35, R0, 0x2 ;  /* 0x000000002302c211 */ /* 0x002fc800078010ff */
[----:B------:R-:W-:Y:S02]  /*16cb0*/  @!P4 LEA.HI.X R3, R35, R4, R80, 0x2, P0 ;  /* 0x000000042303c211 */ /* 0x000fe400000f1450 */
[----:B------:R-:W-:-:S03]  /*16cc0*/  @!P1 LEA R8, P0, R24, R0, 0x2 ;  /* 0x0000000018089211 */ /* 0x000fc600078010ff */
[----:B------:R1:W-:Y:S01]  /*16cd0*/  @!P4 ST.E.64 [R2.64], R152 ;  /* 0x000000980200c985 */ /* 0x0003e2000c101b08 */
[----:B------:R-:W-:Y:S02]  /*16ce0*/  ISETP.GE.AND P4, PT, R22, c[0x0][0x3c8], PT ;  /* 0x0000f20016007a0c */ /* 0x000fe40003f86270 */
[----:B------:R-:W-:-:S05]  /*16cf0*/  @!P1 LEA.HI.X R9, R24, R4, R25, 0x2, P0 ;  /* 0x0000000418099211 */ /* 0x000fca00000f1419 */
[----:B------:R1:W-:Y:S01]  /*16d00*/  @!P1 ST.E.64 [R8.64], R156 ;  /* 0x0000009c08009985 */ /* 0x0003e2000c101b08 */
[----:B------:R-:W-:Y:S02]  /*16d10*/  ISETP.GE.AND P1, PT, R20, c[0x0][0x3c8], PT ;  /* 0x0000f20014007a0c */ /* 0x000fe40003f26270 */
[----:B------:R-:W-:Y:S02]  /*16d20*/  ISETP.GE.AND P3, PT, R18, c[0x0][0x3c8], PT ;  /* 0x0000f20012007a0c */ /* 0x000fe40003f66270 */
[----:B-1----:R-:W-:-:S04]  /*16d30*/  @!P2 LEA R2, P0, R10, R0, 0x2 ;  /* 0x000000000a02a211 */ /* 0x002fc800078010ff */
[----:B------:R-:W-:Y:S02]  /*16d40*/  @!P2 LEA.HI.X R3, R10, R4, R11, 0x2, P0 ;  /* 0x000000040a03a211 */ /* 0x000fe400000f140b */
[----:B------:R-:W-:-:S04]  /*16d50*/  @!P4 LEA R10, P0, R22, R0, 0x2 ;  /* 0x00000000160ac211 */ /* 0x000fc800078010ff */
[----:B------:R-:W-:Y:S01]  /*16d60*/  @!P4 LEA.HI.X R11, R22, R4, R23, 0x2, P0 ;  /* 0x00000004160bc211 */ /* 0x000fe200000f1417 */
[----:B------:R1:W-:Y:S01]  /*16d70*/  @!P2 ST.E.64 [R2.64], R160 ;  /* 0x000000a00200a985 */ /* 0x0003e2000c101b08 */
[----:B------:R-:W-:-:S03]  /*16d80*/  @!P1 LEA R8, P0, R20, R0, 0x2 ;  /* 0x0000000014089211 */ /* 0x000fc600078010ff */
[----:B------:R2:W-:Y:S01]  /*16d90*/  @!P4 ST.E.64 [R10.64], R172 ;  /* 0x000000ac0a00c985 */ /* 0x0005e2000c101b08 */
[----:B------:R-:W-:Y:S02]  /*16da0*/  ISETP.GE.AND P4, PT, R16, c[0x0][0x3c8], PT ;  /* 0x0000f20010007a0c */ /* 0x000fe40003f86270 */
[----:B------:R-:W-:Y:S02]  /*16db0*/  @!P1 LEA.HI.X R9, R20, R4, R21, 0x2, P0 ;  /* 0x0000000414099211 */ /* 0x000fe400000f1415 */
[----:B------:R-:W-:-:S03]  /*16dc0*/  ISETP.GE.AND P2, PT, R14, c[0x0][0x3c8], PT ;  /* 0x0000f2000e007a0c */ /* 0x000fc60003f46270 */
[----:B------:R2:W-:Y:S01]  /*16dd0*/  @!P1 ST.E.64 [R8.64], R174 ;  /* 0x000000ae08009985 */ /* 0x0005e2000c101b08 */
[----:B------:R-:W-:Y:S02]  /*16de0*/  ISETP.GE.AND P1, PT, R12, c[0x0][0x3c8], PT ;  /* 0x0000f2000c007a0c */ /* 0x000fe40003f26270 */
[----:B-1----:R-:W-:-:S04]  /*16df0*/  @!P3 LEA R2, P0, R18, R0, 0x2 ;  /* 0x000000001202b211 */ /* 0x002fc800078010ff */
[----:B--2---:R-:W-:Y:S02]  /*16e00*/  @!P3 LEA.HI.X R3, R18, R4, R19, 0x2, P0 ;  /* 0x000000041203b211 */ /* 0x004fe400000f1413 */
[----:B------:R-:W-:-:S04]  /*16e10*/  @!P4 LEA R10, P0, R16, R0, 0x2 ;  /* 0x00000000100ac211 */ /* 0x000fc800078010ff */
[----:B----4-:R-:W-:Y:S02]  /*16e20*/  @!P4 LEA.HI.X R11, R16, R4, R17, 0x2, P0 ;  /* 0x00000004100bc211 */ /* 0x010fe400000f1411 */
[C---:B------:R-:W-:Y:S01]  /*16e30*/  @!P2 LEA R8, P0, R14.reuse, R0, 0x2 ;  /* 0x000000000e08a211 */ /* 0x040fe200078010ff */
[----:B------:R1:W-:Y:S04]  /*16e40*/  @!P3 ST.E.64 [R2.64], R110 ;  /* 0x0000006e0200b985 */ /* 0x0003e8000c101b08 */
[----:B------:R2:W-:Y:S01]  /*16e50*/  @!P4 ST.E.64 [R10.64], R182 ;  /* 0x000000b60a00c985 */ /* 0x0005e2000c101b08 */
[----:B---3--:R-:W-:Y:S02]  /*16e60*/  @!P2 LEA.HI.X R9, R14, R4, R15, 0x2, P0 ;  /* 0x000000040e09a211 */ /* 0x008fe400000f140f */
[----:B-1----:R-:W-:-:S04]  /*16e70*/  @!P1 LEA R2, P0, R12, R0, 0x2 ;  /* 0x000000000c029211 */ /* 0x002fc800078010ff */
[----:B-----5:R-:W-:Y:S01]  /*16e80*/  @!P1 LEA.HI.X R3, R12, R4, R13, 0x2, P0 ;  /* 0x000000040c039211 */ /* 0x020fe200000f140d */
[----:B------:R2:W-:Y:S04]  /*16e90*/  @!P2 ST.E.64 [R8.64], R84 ;  /* 0x000000540800a985 */ /* 0x0005e8000c101b08 */
[----:B------:R2:W-:Y:S04]  /*16ea0*/  @!P1 ST.E.64 [R2.64], R72 ;  /* 0x0000004802009985 */ /* 0x0005e8000c101b08 */
.L_x_343:
[----:B------:R-:W-:Y:S05]  /*16eb0*/  BSYNC B0 ;  /* 0x0000000000007941 */ /* 0x000fea0003800000 */
.L_x_342:
[----:B------:R-:W-:Y:S05]  /*16ec0*/  BRA.DIV ~URZ, `(.L_x_344) ;  /* 0x00003f227f007947 */ /* 0x000fea000b800000 */
[----:B--2---:R2:W1:Y:S04]  /*16ed0*/  SHFL.IDX PT, R4, R6, 0x1, 0x1c1f ;  /* 0x003c1f0006047f89 */ /* 0x00446800000e0000 */
[----:B----4-:R2:W4:Y:S02]  /*16ee0*/  SHFL.IDX PT, R0, R5, 0x1, 0x1c1f ;  /* 0x003c1f0005007f89 */ /* 0x01052400000e0000 */
.L_x_418:
        /* <DEDUP_REMOVED lines=33> */
[----:B------:R-:W-:Y:S02]  /*17100*/  ISETP.GE.AND P4, PT, R35, c[0x0][0x3c8], PT ;  /* 0x0000f20023007a0c */ /* 0x000fe40003f86270 */
[----:B------:R-:W-:Y:S01]  /*17110*/  ISETP.GE.AND P2, PT, R24, c[0x0][0x3c8], PT ;  /* 0x0000f20018007a0c */ /* 0x000fe20003f46270 */
[----:B------:R1:W-:Y:S01]  /*17120*/  @!P1 ST.E.64 [R8.64], R176 ;  /* 0x000000b008009985 */ /* 0x0003e2000c101b08 */
[----:B------:R-:W-:-:S03]  /*17130*/  ISETP.GE.AND P1, PT, R22, c[0x0][0x3c8], PT ;  /* 0x0000f20016007a0c */ /* 0x000fc60003f26270 */
[----:B------:R4:W-:Y:S04]  /*17140*/  @!P0 ST.E.64 [R2.64], R178 ;  /* 0x000000b202008985 */ /* 0x0009e8000c101b08 */
[-C--:B-1----:R-:W-:Y:S02]  /*17150*/  @!P3 LEA R8, P5, R73, R0.reuse, 0x2 ;  /* 0x000000004908b211 */ /* 0x082fe400078a10ff */
[----:B----4-:R-:W-:Y:S02]  /*17160*/  @!P4 LEA R2, P0, R35, R0, 0x2 ;  /* 0x000000002302c211 */ /* 0x010fe400078010ff */
[-C--:B------:R-:W-:Y:S02]  /*17170*/  @!P3 LEA.HI.X R9, R73, R4.reuse, R80, 0x2, P5 ;  /* 0x000000044909b211 */ /* 0x080fe400028f1450 */
[----:B------:R-:W-:-:S02]  /*17180*/  @!P4 LEA.HI.X R3, R35, R4, R72, 0x2, P0 ;  /* 0x000000042303c211 */ /* 0x000fc400000f1448 */
[----:B------:R-:W-:Y:S01]  /*17190*/  ISETP.GE.AND P0, PT, R20, c[0x0][0x3c8], PT ;  /* 0x0000f20014007a0c */ /* 0x000fe20003f06270 */
[----:B------:R1:W-:Y:S04]  /*171a0*/  @!P3 ST.E.64 [R8.64], R180 ;  /* 0x000000b40800b985 */ /* 0x0003e8000c101b08 */
[----:B------:R4:W-:Y:S01]  /*171b0*/  @!P4 ST.E.64 [R2.64], R88 ;  /* 0x000000580200c985 */ /* 0x0009e2000c101b08 */
[----:B------:R-:W-:Y:S02]  /*171c0*/  ISETP.GE.AND P4, PT, R12, c[0x0][0x3c8], PT ;  /* 0x0000f2000c007a0c */ /* 0x000fe40003f86270 */
        /* <DEDUP_REMOVED lines=10> */
[----:B----4-:R-:W-:Y:S02]  /*17270*/  @!P4 LEA R2, P1, R12, R0, 0x2 ;  /* 0x000000000c02c211 */ /* 0x010fe400078210ff */
[----:B------:R-:W-:Y:S01]  /*17280*/  ISETP.GE.AND P2, PT, R16, c[0x0][0x3c8], PT ;  /* 0x0000f20010007a0c */ /* 0x000fe20003f46270 */
[----:B------:R1:W-:Y:S01]  /*17290*/  @!P0 ST.E.64 [R8.64], R146 ;  /* 0x0000009208008985 */ /* 0x0003e2000c101b08 */
[----:B------:R-:W-:Y:S02]  /*172a0*/  @!P4 LEA.HI.X R3, R12, R4, R13, 0x2, P1 ;  /* 0x000000040c03c211 */ /* 0x000fe400008f140d */
[----:B------:R-:W-:-:S03]  /*172b0*/  @!P5 LEA R12, P0, R10, R0, 0x2 ;  /* 0x000000000a0cd211 */ /* 0x000fc600078010ff */
[----:B------:R4:W-:Y:S01]  /*172c0*/  @!P4 ST.E.64 [R2.64], R150 ;  /* 0x000000960200c985 */ /* 0x0009e2000c101b08 */
[----:B--2---:R-:W-:Y:S02]  /*172d0*/  ISETP.GE.AND P1, PT, R14, c[0x0][0x3c8], PT ;  /* 0x0000f2000e007a0c */ /* 0x004fe40003f26270 */
[----:B---3--:R-:W-:Y:S02]  /*172e0*/  @!P5 LEA.HI.X R13, R10, R4, R11, 0x2, P0 ;  /* 0x000000040a0dd211 */ /* 0x008fe400000f140b */
        /* <DEDUP_REMOVED lines=10> */
.L_x_346:
[----:B------:R-:W-:Y:S05]  /*17390*/  BSYNC B0 ;  /* 0x0000000000007941 */ /* 0x000fea0003800000 */
.L_x_345:
[----:B------:R-:W-:Y:S05]  /*173a0*/  BRA.DIV ~URZ, `(.L_x_347) ;  /* 0x00003b027f007947 */ /* 0x000fea000b800000 */
[----:B-1----:R1:W2:Y:S02]  /*173b0*/  SHFL.IDX PT, R4, R6, 0x2, 0x1c1f ;  /* 0x005c1f0006047f89 */ /* 0x0022a400000e0000 */
.L_x_419:
[----:B------:R-:W-:Y:S05]  /*173c0*/  BRA.DIV ~URZ, `(.L_x_348) ;  /* 0x00003b527f007947 */ /* 0x000fea000b800000 */
[----:B----4-:R4:W1:Y:S02]  /*173d0*/  SHFL.IDX PT, R0, R5, 0x2, 0x1c1f ;  /* 0x005c1f0005007f89 */ /* 0x01086400000e0000 */
.L_x_420:
[----:B------:R-:W-:Y:S01]  /*173e0*/  LOP3.LUT P0, RZ, R241, 0x1, RZ, 0xc0, !PT ;  /* 0x00000001f1ff7812 */ /* 0x000fe2000780c0ff */
[----:B------:R-:W-:-:S12]  /*173f0*/  BSSY B0, `(.L_x_349) ;  /* 0x000004a000007945 */ /* 0x000fd80003800000 */
        /* <DEDUP_REMOVED lines=34> */
[----:B------:R-:W-:Y:S02]  /*17620*/  ISETP.GE.AND P1, PT, R35, c[0x0][0x3c8], PT ;  /* 0x0000f20023007a0c */ /* 0x000fe40003f26270 */
[----:B------:R-:W-:Y:S01]  /*17630*/  ISETP.GE.AND P0, PT, R24, c[0x0][0x3c8], PT ;  /* 0x0000f20018007a0c */ /* 0x000fe20003f06270 */
[----:B------:R2:W-:Y:S01]  /*17640*/  @!P2 ST.E.64 [R2.64], R30 ;  /* 0x0000001e0200a985 */ /* 0x0005e2000c101b08 */
[----:B------:R-:W-:-:S05]  /*17650*/  ISETP.GE.AND P6, PT, R22, c[0x0][0x3c8], PT ;  /* 0x0000f20016007a0c */ /* 0x000fca0003fc6270 */
[CC--:B-1----:R-:W-:Y:S02]  /*17660*/  @!P4 LEA R8, P5, R71.reuse, R0.reuse, 0x2 ;  /* 0x000000004708c211 */ /* 0x0c2fe400078a10ff */
[C---:B--2---:R-:W-:Y:S02]  /*17670*/  @!P3 LEA R2, P2, R10.reuse, R0, 0x2 ;  /* 0x000000000a02b211 */ /* 0x044fe400078410ff */
[-C--:B------:R-:W-:Y:S02]  /*17680*/  @!P4 LEA.HI.X R9, R71, R4.reuse, R72, 0x2, P5 ;  /* 0x000000044709c211 */ /* 0x080fe400028f1448 */
[----:B------:R-:W-:-:S03]  /*17690*/  @!P3 LEA.HI.X R3, R10, R4, R11, 0x2, P2 ;  /* 0x000000040a03b211 */ /* 0x000fc600010f140b */
[----:B------:R-:W-:Y:S01]  /*176a0*/  @!P4 ST.E.64 [R8.64], R32 ;  /* 0x000000200800c985 */ /* 0x000fe2000c101b08 */
[----:B------:R-:W-:Y:S02]  /*176b0*/  ISETP.GE.AND P4, PT, R12, c[0x0][0x3c8], PT ;  /* 0x0000f2000c007a0c */ /* 0x000fe40003f86270 */
[C---:B------:R-:W-:Y:S01]  /*176c0*/  @!P1 LEA R10, P5, R35.reuse, R0, 0x2 ;  /* 0x00000000230a9211 */ /* 0x040fe200078a10ff */
[----:B------:R1:W-:Y:S03]  /*176d0*/  @!P3 ST.E.64 [R2.64], R36 ;  /* 0x000000240200b985 */ /* 0x0003e6000c101b08 */
[----:B------:R-:W-:Y:S02]  /*176e0*/  @!P1 LEA.HI.X R11, R35, R4, R70, 0x2, P5 ;  /* 0x00000004230b9211 */ /* 0x000fe400028f1446 */
[----:B------:R-:W-:-:S03]  /*176f0*/  ISETP.GE.AND P3, PT, R20, c[0x0][0x3c8], PT ;  /* 0x0000f20014007a0c */ /* 0x000fc60003f66270 */
[----:B------:R-:W-:Y:S01]  /*17700*/  @!P1 ST.E.64 [R10.64], R52 ;  /* 0x000000340a009985 */ /* 0x000fe2000c101b08 */
[----:B------:R-:W-:Y:S02]  /*17710*/  ISETP.GE.AND P1, PT, R16, c[0x0][0x3c8], PT ;  /* 0x0000f20010007a0c */ /* 0x000fe40003f26270 */
[-C--:B-1----:R-:W-:Y:S02]  /*17720*/  @!P0 LEA R2, P2, R24, R0.reuse, 0x2 ;  /* 0x0000000018028211 */ /* 0x082fe400078410ff */
[----:B------:R-:W-:Y:S02]  /*17730*/  @!P6 LEA R8, P5, R22, R0, 0x2 ;  /* 0x000000001608e211 */ /* 0x000fe400078a10ff */
[-C--:B------:R-:W-:Y:S02]  /*17740*/  @!P0 LEA.HI.X R3, R24, R4.reuse, R25, 0x2, P2 ;  /* 0x0000000418038211 */ /* 0x080fe400010f1419 */
[----:B------:R-:W-:Y:S02]  /*17750*/  ISETP.GE.AND P2, PT, R18, c[0x0][0x3c8], PT ;  /* 0x0000f20012007a0c */ /* 0x000fe40003f46270 */
[----:B------:R-:W-:Y:S01]  /*17760*/  @!P6 LEA.HI.X R9, R22, R4, R23, 0x2, P5 ;  /* 0x000000041609e211 */ /* 0x000fe200028f1417 */
[----:B------:R1:W-:Y:S01]  /*17770*/  @!P0 ST.E.64 [R2.64], R38 ;  /* 0x0000002602008985 */ /* 0x0003e2000c101b08 */
[----:B------:R-:W-:-:S03]  /*17780*/  ISETP.GE.AND P0, PT, R14, c[0x0][0x3c8], PT ;  /* 0x0000f2000e007a0c */ /* 0x000fc60003f06270 */
[----:B------:R2:W-:Y:S01]  /*17790*/  @!P6 ST.E.64 [R8.64], R40 ;  /* 0x000000280800e985 */ /* 0x0005e2000c101b08 */
        /* <DEDUP_REMOVED lines=15> */
.L_x_350:
[----:B------:R-:W-:Y:S05]  /*17890*/  BSYNC B0 ;  /* 0x0000000000007941 */ /* 0x000fea0003800000 */
.L_x_349:
[----:B------:R-:W-:Y:S05]  /*178a0*/  BRA.DIV ~URZ, `(.L_x_351) ;  /* 0x000036d27f007947 */ /* 0x000fea000b800000 */
[----:B--2---:R2:W3:Y:S04]  /*178b0*/  SHFL.IDX PT, R4, R6, 0x3, 0x1c1f ;  /* 0x007c1f0006047f89 */ /* 0x0044e800000e0000 */
[----:B-1----:R2:W1:Y:S02]  /*178c0*/  SHFL.IDX PT, R0, R5, 0x3, 0x1c1f ;  /* 0x007c1f0005007f89 */ /* 0x00246400000e0000 */
.L_x_421:
[----:B------:R-:W-:-:S13]  /*178d0*/  LOP3.LUT P0, RZ, R241, 0x2, RZ, 0xc0, !PT ;  /* 0x00000002f1ff7812 */ /* 0x000fda000780c0ff */
[----:B------:R-:W-:Y:S05]  /*178e0*/  @P0 BRA `(.L_x_339) ;  /* 0x000011a000000947 */ /* 0x000fea0003800000 */
[----:B------:R-:W5:Y:S04]  /*178f0*/  LDL R14, [R1+0x9c] ;  /* 0x00009c00010e7983 */ /* 0x000f680000100800 */
[----:B--2---:R-:W2:Y:S04]  /*17900*/  LDL R10, [R1+0x90] ;  /* 0x00009000010a7983 */ /* 0x004ea80000100800 */
[----:B---34-:R-:W3:Y:S04]  /*17910*/  LDL R5, [R1+0x8c] ;  /* 0x00008c0001057983 */ /* 0x018ee80000100800 */
        /* <DEDUP_REMOVED lines=18> */
[----:B--2---:R-:W-:Y:S02]  /*17a40*/  ISETP.GE.AND P3, PT, R10, c[0x0][0x3c8], PT ;  /* 0x0000f2000a007a0c */ /* 0x004fe40003f66270 */
[----:B---3--:R-:W-:-:S09]  /*17a50*/  ISETP.GE.AND P2, PT, R5, c[0x0][0x3c8], PT ;  /* 0x0000f20005007a0c */ /* 0x008fd20003f46270 */
[----:B-1----:R-:W-:Y:S02]  /*17a60*/  @!P4 IMAD.MOV.U32 R8, RZ, RZ, R0 ;  /* 0x000000ffff08c224 */ /* 0x002fe400078e0000 */
[----:B------:R-:W-:Y:S01]  /*17a70*/  @!P4 IMAD.MOV.U32 R9, RZ, RZ, R4 ;  /* 0x000000ffff09c224 */ /* 0x000fe200078e0004 */
[----:B------:R-:W-:-:S03]  /*17a80*/  @!P3 LEA R2, P5, R10, R0, 0x2 ;  /* 0x000000000a02b211 */ /* 0x000fc600078a10ff */
[----:B------:R-:W-:Y:S01]  /*17a90*/  @!P4 IMAD.WIDE R8, R14, 0x4, R8 ;  /* 0x000000040e08c825 */ /* 0x000fe200078e0208 */
[----:B----4-:R-:W-:Y:S01]  /*17aa0*/  @!P3 LEA.HI.X R3, R10, R4, R11, 0x2, P5 ;  /* 0x000000040a03b211 */ /* 0x010fe200028f140b */
[----:B------:R-:W2:Y:S04]  /*17ab0*/  LDL R14, [R1+0xb0] ;  /* 0x0000b000010e7983 */ /* 0x000ea80000100800 */
[----:B------:R1:W-:Y:S04]  /*17ac0*/  @!P4 ST.E.64 [R8.64], R58 ;  /* 0x0000003a0800c985 */ /* 0x0003e8000c101b08 */
[----:B------:R3:W-:Y:S01]  /*17ad0*/  @!P3 ST.E.64 [R2.64], R46 ;  /* 0x0000002e0200b985 */ /* 0x0007e2000c101b08 */
[----:B------:R-:W-:-:S04]  /*17ae0*/  @!P2 LEA R10, P3, R5, R0, 0x2 ;  /* 0x00000000050aa211 */ /* 0x000fc800078610ff */
[----:B------:R-:W-:Y:S02]  /*17af0*/  @!P2 LEA.HI.X R11, R5, R4, R27, 0x2, P3 ;  /* 0x00000004050ba211 */ /* 0x000fe400018f141b */
[----:B------:R-:W4:Y:S01]  /*17b00*/  LDL R5, [R1+0x68] ;  /* 0x0000680001057983 */ /* 0x000f220000100800 */
[----:B------:R-:W-:Y:S02]  /*17b10*/  ISETP.GE.AND P1, PT, R25, c[0x0][0x3c8], PT ;  /* 0x0000f20019007a0c */ /* 0x000fe40003f26270 */
[----:B------:R-:W-:-:S11]  /*17b20*/  ISETP.GE.AND P0, PT, R23, c[0x0][0x3c8], PT ;  /* 0x0000f20017007a0c */ /* 0x000fd60003f06270 */
[-C--:B-1----:R-:W-:Y:S02]  /*17b30*/  @!P1 LEA R8, P4, R25, R0.reuse, 0x2 ;  /* 0x0000000019089211 */ /* 0x082fe400078810ff */
[----:B------:R-:W-:Y:S02]  /*17b40*/  ISETP.GE.AND P5, PT, R21, c[0x0][0x3c8], PT ;  /* 0x0000f20015007a0c */ /* 0x000fe40003fa6270 */
[----:B---3--:R-:W-:-:S09]  /*17b50*/  @!P0 LEA R2, P6, R23, R0, 0x2 ;  /* 0x0000000017028211 */ /* 0x008fd200078c10ff */
[----:B------:R-:W-:-:S04]  /*17b60*/  P2R R3, PR, RZ, 0x10 ;  /* 0x00000010ff037803 */ /* 0x000fc80000000000 */
[----:B------:R-:W-:Y:S02]  /*17b70*/  ISETP.NE.AND P3, PT, R3, RZ, PT ;  /* 0x000000ff0300720c */ /* 0x000fe40003f65270 */
[----:B------:R-:W-:Y:S02]  /*17b80*/  ISETP.GE.AND P4, PT, R12, c[0x0][0x3c8], PT ;  /* 0x0000f2000c007a0c */ /* 0x000fe40003f86270 */
[-C--:B------:R-:W-:Y:S02]  /*17b90*/  @!P1 LEA.HI.X R9, R25, R4.reuse, R26, 0x2, P3 ;  /* 0x0000000419099211 */ /* 0x080fe400018f141a */
[----:B------:R-:W-:Y:S01]  /*17ba0*/  @!P0 LEA.HI.X R3, R23, R4, R24, 0x2, P6 ;  /* 0x0000000417038211 */ /* 0x000fe200030f1418 */
[----:B------:R-:W-:Y:S01]  /*17bb0*/  @!P2 ST.E.64 [R10.64], R74 ;  /* 0x0000004a0a00a985 */ /* 0x000fe2000c101b08 */
[----:B------:R-:W-:-:S03]  /*17bc0*/  ISETP.GE.AND P3, PT, R19, c[0x0][0x3c8], PT ;  /* 0x0000f20013007a0c */ /* 0x000fc60003f66270 */
[----:B------:R1:W-:Y:S04]  /*17bd0*/  @!P1 ST.E.64 [R8.64], R64 ;  /* 0x0000004008009985 */ /* 0x0003e8000c101b08 */
[----:B------:R3:W-:Y:S01]  /*17be0*/  @!P0 ST.E.64 [R2.64], R48 ;  /* 0x0000003002008985 */ /* 0x0007e2000c101b08 */
[----:B------:R-:W-:Y:S02]  /*17bf0*/  ISETP.GE.AND P2, PT, R17, c[0x0][0x3c8], PT ;  /* 0x0000f20011007a0c */ /* 0x000fe40003f46270 */
[----:B------:R-:W-:Y:S02]  /*17c00*/  ISETP.GE.AND P1, PT, R15, c[0x0][0x3c8], PT ;  /* 0x0000f2000f007a0c */ /* 0x000fe40003f26270 */
[----:B-1----:R-:W-:-:S04]  /*17c10*/  @!P5 LEA R8, P0, R21, R0, 0x2 ;  /* 0x000000001508d211 */ /* 0x002fc800078010ff */
[----:B------:R-:W-:Y:S02]  /*17c20*/  @!P5 LEA.HI.X R9, R21, R4, R22, 0x2, P0 ;  /* 0x000000041509d211 */ /* 0x000fe400000f1416 */
[----:B---3--:R-:W-:-:S03]  /*17c30*/  @!P4 LEA R2, P6, R12, R0, 0x2 ;  /* 0x000000000c02c211 */ /* 0x008fc600078c10ff */
[----:B------:R-:W-:Y:S01]  /*17c40*/  @!P5 ST.E.64 [R8.64], R60 ;  /* 0x0000003c0800d985 */ /* 0x000fe2000c101b08 */
[----:B------:R-:W-:Y:S02]  /*17c50*/  @!P4 LEA.HI.X R3, R12, R4, R13, 0x2, P6 ;  /* 0x000000040c03c211 */ /* 0x000fe400030f140d */
[-C--:B------:R-:W-:Y:S02]  /*17c60*/  @!P3 LEA R12, P5, R19, R0.reuse, 0x2 ;  /* 0x00000000130cb211 */ /* 0x080fe400078a10ff */
[----:B------:R-:W-:Y:S01]  /*17c70*/  ISETP.GE.AND P0, PT, R6, c[0x0][0x3c8], PT ;  /* 0x0000f20006007a0c */ /* 0x000fe20003f06270 */
[----:B------:R1:W-:Y:S01]  /*17c80*/  @!P4 ST.E.64 [R2.64], R62 ;  /* 0x0000003e0200c985 */ /* 0x0003e2000c101b08 */
[----:B------:R-:W-:-:S04]  /*17c90*/  @!P2 LEA R10, P6, R17, R0, 0x2 ;  /* 0x00000000110aa211 */ /* 0x000fc800078c10ff */
[----:B------:R-:W-:-:S05]  /*17ca0*/  @!P2 LEA.HI.X R11, R17, R4, R18, 0x2, P6 ;  /* 0x00000004110ba211 */ /* 0x000fca00030f1412 */
[----:B-1----:R-:W-:-:S04]  /*17cb0*/  P2R R2, PR, RZ, 0x20 ;  /* 0x00000020ff027803 */ /* 0x002fc80000000000 */
[----:B------:R-:W-:Y:S02]  /*17cc0*/  ISETP.NE.AND P4, PT, R2, RZ, PT ;  /* 0x000000ff0200720c */ /* 0x000fe40003f85270 */
[----:B------:R-:W-:Y:S02]  /*17cd0*/  @!P1 LEA R8, P5, R15, R0, 0x2 ;  /* 0x000000000f089211 */ /* 0x000fe400078a10ff */
[----:B------:R-:W-:Y:S02]  /*17ce0*/  @!P3 LEA.HI.X R13, R19, R4, R20, 0x2, P4 ;  /* 0x00000004130db211 */ /* 0x000fe400020f1414 */
[C---:B------:R-:W-:Y:S02]  /*17cf0*/  @!P0 LEA R2, P4, R6.reuse, R0, 0x2 ;  /* 0x0000000006028211 */ /* 0x040fe400078810ff */
[-C--:B------:R-:W-:Y:S01]  /*17d00*/  @!P1 LEA.HI.X R9, R15, R4.reuse, R16, 0x2, P5 ;  /* 0x000000040f099211 */ /* 0x080fe200028f1410 */
[----:B------:R1:W-:Y:S04]  /*17d10*/  @!P3 ST.E.64 [R12.64], R76 ;  /* 0x0000004c0c00b985 */ /* 0x0003e8000c101b08 */
[----:B------:R1:W-:Y:S04]  /*17d20*/  @!P2 ST.E.64 [R10.64], R78 ;  /* 0x0000004e0a00a985 */ /* 0x0003e8000c101b08 */
[----:B------:R1:W-:Y:S01]  /*17d30*/  @!P1 ST.E.64 [R8.64], R66 ;  /* 0x0000004208009985 */ /* 0x0003e2000c101b08 */
[----:B--2---:R-:W-:-:S05]  /*17d40*/  @!P0 LEA.HI.X R3, R6, R4, R14, 0x2, P4 ;  /* 0x0000000406038211 */ /* 0x004fca00020f140e */
[----:B------:R1:W-:Y:S01]  /*17d50*/  @!P0 ST.E.64 [R2.64], R56 ;  /* 0x0000003802008985 */ /* 0x0003e2000c101b08 */
[----:B----4-:R-:W-:-:S13]  /*17d60*/  ISETP.GE.AND P0, PT, R5, c[0x0][0x3c8], PT ;  /* 0x0000f20005007a0c */ /* 0x010fda0003f06270 */
[----:B------:R-:W-:Y:S05]  /*17d70*/  @P0 BRA `(.L_x_339) ;  /* 0x00000d1000000947 */ /* 0x000fea0003800000 */
[----:B------:R-:W2:Y:S01]  /*17d80*/  LDL R6, [R1+0xac] ;  /* 0x0000ac0001067983 */ /* 0x000ea20000100800 */
[----:B-1----:R-:W-:-:S04]  /*17d90*/  LEA R2, P0, R5, R0, 0x2 ;  /* 0x0000000005027211 */ /* 0x002fc800078010ff */
[----:B--2---:R-:W-:-:S05]  /*17da0*/  LEA.HI.X R3, R5, R4, R6, 0x2, P0 ;  /* 0x0000000405037211 */ /* 0x004fca00000f1406 */
[----:B------:R1:W-:Y:S01]  /*17db0*/  ST.E.64 [R2.64], R50 ;  /* 0x0000003202007985 */ /* 0x0003e2000c101b08 */
[----:B------:R-:W-:Y:S05]  /*17dc0*/  BRA `(.L_x_339) ;  /* 0x00000cc000007947 */ /* 0x000fea0003800000 */
.L_x_324:
[----:B------:R-:W4:Y:S04]  /*17dd0*/  LDL.LU R0, [R1+0x44] ;  /* 0x0000440001007983 */ /* 0x000f280000300800 */
[----:B---3--:R-:W3:Y:S01]  /*17de0*/  LDL.LU R8, [R1+0x48] ;  /* 0x0000480001087983 */ /* 0x008ee20000300800 */
[----:B------:R-:W-:Y:S02]  /*17df0*/  ISETP.NE.U32.AND P0, PT, RZ, c[0x0][0x508], PT ;  /* 0x00014200ff007a0c */ /* 0x000fe40003f05070 */
[----:B------:R-:W-:Y:S01]  /*17e00*/  ISETP.NE.U32.AND P3, PT, RZ, c[0x0][0x500], PT ;  /* 0x00014000ff007a0c */ /* 0x000fe20003f65070 */
[----:B--2---:R-:W2:Y:S01]  /*17e10*/  LDL.LU R6, [R1+0xa4] ;  /* 0x0000a40001067983 */ /* 0x004ea20000300800 */
[----:B------:R-:W-:Y:S01]  /*17e20*/  ISETP.NE.AND.EX P2, PT, RZ, c[0x0][0x50c], PT, P0 ;  /* 0x00014300ff007a0c */ /* 0x000fe20003f45300 */
[----:B------:R-:W-:Y:S01]  /*17e30*/  IMAD.MOV.U32 R20, RZ, RZ, c[0x0][0x388] ;  /* 0x0000e200ff147624 */ /* 0x000fe200078e00ff */
[----:B------:R-:W-:-:S02]  /*17e40*/  ISETP.NE.AND.EX P3, PT, RZ, c[0x0][0x504], PT, P3 ;  /* 0x00014100ff007a0c */ /* 0x000fc40003f65330 */
[----:B----4-:R-:W-:-:S09]  /*17e50*/  IADD3 R2, P1, R0, c[0x0][0x500], RZ ;  /* 0x0001400000027a10 */ /* 0x010fd20007f3e0ff */
[----:B------:R-:W-:Y:S01]  /*17e60*/  @P2 IADD3 R4, P0, R0, c[0x0][0x508], RZ ;  /* 0x0001420000042a10 */ /* 0x000fe20007f1e0ff */
[----:B------:R-:W-:Y:S01]  /*17e70*/  IMAD.MOV.U32 R0, RZ, RZ, RZ ;  /* 0x000000ffff007224 */ /* 0x000fe200078e00ff */
[C---:B---3--:R-:W-:Y:S02]  /*17e80*/  IADD3.X R3, R8.reuse, c[0x0][0x504], RZ, P1, !PT ;  /* 0x0001410008037a10 */ /* 0x048fe40000ffe4ff */
[----:B------:R-:W-:-:S03]  /*17e90*/  @P2 IADD3.X R5, R8, c[0x0][0x50c], RZ, P0, !PT ;  /* 0x0001430008052a10 */ /* 0x000fc600007fe4ff */
[----:B------:R1:W5:Y:S04]  /*17ea0*/  @P3 LDG.E R0, [R2.64] ;  /* 0x0000000802003981 */ /* 0x000368000c1e1900 */
[----:B------:R1:W5:Y:S01]  /*17eb0*/  @P2 LDG.E R20, [R4.64] ;  /* 0x0000000804142981 */ /* 0x000362000c1e1900 */
[----:B--2---:R-:W-:-:S04]  /*17ec0*/  ISETP.NE.AND P0, PT, R6, RZ, PT ;  /* 0x000000ff0600720c */ /* 0x004fc80003f05270 */
[----:B------:R-:W-:Y:S01]  /*17ed0*/  SEL R19, R6, c[0x0][0x3d4], P0 ;  /* 0x0000f50006137a07 */ /* 0x000fe20000000000 */
[----:B------:R-:W-:Y:S05]  /*17ee0*/  @P2 BRA `(.L_x_352) ;  /* 0x0000004000002947 */ /* 0x000fea0003800000 */
[----:B------:R-:W-:Y:S05]  /*17ef0*/  @!P3 BRA `(.L_x_352) ;  /* 0x000000300000b947 */ /* 0x000fea0003800000 */
[----:B-1----:R1:W2:Y:S04]  /*17f00*/  LDG.E R4, [R2.64] ;  /* 0x0000000802047981 */ /* 0x0022a8000c1e1900 */
[----:B-1----:R-:W2:Y:S02]  /*17f10*/  LDG.E R2, [R2.64+0x4] ;  /* 0x0000040802027981 */ /* 0x002ea4000c1e1900 */
[----:B--2--5:R-:W-:Y:S02]  /*17f20*/  IADD3 R20, -R4, R2, RZ ;  /* 0x0000000204147210 */ /* 0x024fe40007ffe1ff */
.L_x_352:
[----:B-1----:R-:W2:Y:S04]  /*17f30*/  LDL.LU R5, [R1+0x58] ;  /* 0x0000580001057983 */ /* 0x002ea80000300800 */
[----:B------:R-:W3:Y:S04]  /*17f40*/  LDL.LU R3, [R1+0x4c] ;  /* 0x00004c0001037983 */ /* 0x000ee80000300800 */
[----:B------:R-:W4:Y:S01]  /*17f50*/  LDL.LU R2, [R1+0xa0] ;  /* 0x0000a00001027983 */ /* 0x000f220000300800 */
[----:B------:R-:W-:Y:S01]  /*17f60*/  BSSY B0, `(.L_x_353) ;  /* 0x0000039000007945 */ /* 0x000fe20003800000 */
[----:B-----5:R-:W-:-:S02]  /*17f70*/  SHF.R.S32.HI R18, RZ, 0x1f, R0 ;  /* 0x0000001fff127819 */ /* 0x020fc40000011400 */
[----:B------:R-:W1:Y:S02]  /*17f80*/  S2R R4, SR_TID.X ;  /* 0x0000000000047919 */ /* 0x000e640000002100 */
[----:B-1----:R-:W-:Y:S02]  /*17f90*/  ISETP.GT.AND P0, PT, R4, 0x7f, PT ;  /* 0x0000007f0400780c */ /* 0x002fe40003f04270 */
[----:B--2---:R-:W-:Y:S02]  /*17fa0*/  LOP3.LUT R6, R5, 0xffff, RZ, 0xc0, !PT ;  /* 0x0000ffff05067812 */ /* 0x004fe400078ec0ff */
[----:B---3--:R-:W-:Y:S02]  /*17fb0*/  SEL R10, R3, RZ, !P3 ;  /* 0x000000ff030a7207 */ /* 0x008fe40005800000 */
[----:B----4-:R-:W-:-:S07]  /*17fc0*/  SEL R22, R2, RZ, !P3 ;  /* 0x000000ff02167207 */ /* 0x010fce0005800000 */
        /* <DEDUP_REMOVED lines=21> */
[----:B------:R-:W-:-:S04]  /*18120*/  IMAD.WIDE.U32 R8, R8, R6, RZ ;  /* 0x0000000608087225 */ /* 0x000fc800078e00ff */
[----:B------:R-:W-:Y:S01]  /*18130*/  IMAD.IADD R13, R9, 0x1, R13 ;  /* 0x00000001090d7824 */ /* 0x000fe200078e020d */
[----:B------:R-:W-:Y:S01]  /*18140*/  IADD3 R9, R5, R12, RZ ;  /* 0x0000000c05097210 */ /* 0x000fe20007ffe0ff */
[----:B------:R-:W-:-:S05]  /*18150*/  @P0 IMAD.HI.U32 R21, R11, c[0x0][0x4ec], RZ ;  /* 0x00013b000b150a27 */ /* 0x000fca00078e00ff */
[----:B------:R-:W-:Y:S02]  /*18160*/  @P0 SHF.R.U32.HI R2, RZ, c[0x0][0x4f0], R21 ;  /* 0x00013c00ff020a19 */ /* 0x000fe40000011615 */
[----:B------:R-:W-:-:S03]  /*18170*/  IADD3 R21, P1, P0, R4, R8, R0 ;  /* 0x0000000804157210 */ /* 0x000fc6000783e000 */
[----:B------:R-:W-:Y:S01]  /*18180*/  IMAD.MOV R8, RZ, RZ, -R2 ;  /* 0x000000ffff087224 */ /* 0x000fe200078e0a02 */
[----:B--2---:R-:W-:-:S05]  /*18190*/  SEL R3, R23, RZ, P2 ;  /* 0x000000ff17037207 */ /* 0x004fca0001000000 */
[-C--:B-----5:R-:W-:Y:S02]  /*181a0*/  IMAD R12, R17, R3.reuse, RZ ;  /* 0x00000003110c7224 */ /* 0x0a0fe400078e02ff */
[----:B------:R-:W-:-:S04]  /*181b0*/  IMAD.WIDE.U32 R4, R16, R3, RZ ;  /* 0x0000000310047225 */ /* 0x000fc800078e00ff */
[----:B------:R-:W-:Y:S01]  /*181c0*/  IMAD R3, R8, c[0x0][0x4e8], R11 ;  /* 0x00013a0008037a24 */ /* 0x000fe200078e020b */
[----:B------:R-:W-:Y:S02]  /*181d0*/  IADD3.X R11, R9, R13, R18, P1, P0 ;  /* 0x0000000d090b7210 */ /* 0x000fe40000fe0412 */
[----:B------:R-:W-:Y:S02]  /*181e0*/  IADD3 R9, R5, R12, RZ ;  /* 0x0000000c05097210 */ /* 0x000fe40007ffe0ff */
[----:B------:R-:W-:Y:S02]  /*181f0*/  IADD3 R4, P1, P0, R2, R21, R4 ;  /* 0x0000001502047210 */ /* 0x000fe4000783e004 */
[----:B------:R-:W-:Y:S01]  /*18200*/  SHF.R.S32.HI R5, RZ, 0x1f, R2 ;  /* 0x0000001fff057819 */ /* 0x000fe20000011402 */
[----:B------:R-:W-:Y:S01]  /*18210*/  IMAD R2, R15, R3, RZ ;  /* 0x000000030f027224 */ /* 0x000fe200078e02ff */
[----:B------:R-:W-:Y:S02]  /*18220*/  SHF.R.S32.HI R8, RZ, 0x1f, R3 ;  /* 0x0000001fff087819 */ /* 0x000fe40000011403 */
[----:B------:R-:W-:Y:S01]  /*18230*/  IADD3.X R5, R5, R11, R9, P1, P0 ;  /* 0x0000000b05057210 */ /* 0x000fe20000fe0409 */
[----:B------:R-:W-:-:S02]  /*18240*/  IMAD.MOV.U32 R9, RZ, RZ, c[0x0][0x4a8] ;  /* 0x00012a00ff097624 */ /* 0x000fc400078e00ff */
[C---:B------:R-:W-:Y:S02]  /*18250*/  IMAD R8, R14.reuse, R8, R2 ;  /* 0x000000080e087224 */ /* 0x040fe400078e0202 */
        /* <DEDUP_REMOVED lines=9> */
.L_x_354:
[----:B------:R-:W-:Y:S05]  /*182f0*/  BSYNC B0 ;  /* 0x0000000000007941 */ /* 0x000fea0003800000 */
.L_x_353:
[----:B------:R-:W-:-:S13]  /*18300*/  ISETP.GT.AND P0, PT, R19, 0x1, PT ;  /* 0x000000011300780c */ /* 0x000fda0003f04270 */
[----:B------:R-:W-:Y:S05]  /*18310*/  @P0 BRA `(.L_x_339) ;  /* 0x0000077000000947 */ /* 0x000fea0003800000 */
[----:B-1----:R-:W2:Y:S01]  /*18320*/  LDL.LU R2, [R1+0x54] ;  /* 0x0000540001027983 */ /* 0x002ea20000300800 */
[----:B------:R-:W-:-:S03]  /*18330*/  IMAD R4, R18, c[0x0][0x3a0], RZ ;  /* 0x0000e80012047a24 */ /* 0x000fc600078e02ff */
[----:B------:R-:W1:Y:S02]  /*18340*/  S2R R3, SR_TID.X ;  /* 0x0000000000037919 */ /* 0x000e640000002100 */
[----:B-1----:R-:W-:-:S04]  /*18350*/  SHF.R.S32.HI R5, RZ, 0x1f, R3 ;  /* 0x0000001fff057819 */ /* 0x002fc80000011403 */
[----:B------:R-:W-:-:S04]  /*18360*/  LEA.HI R5, R5, R3, RZ, 0x2 ;  /* 0x0000000305057211 */ /* 0x000fc800078f10ff */
[----:B------:R-:W-:-:S04]  /*18370*/  LOP3.LUT R5, R5, 0xfffffffc, RZ, 0xc0, !PT ;  /* 0xfffffffc05057812 */ /* 0x000fc800078ec0ff */
[----:B------:R-:W-:Y:S02]  /*18380*/  IADD3 R5, -R5, R3, RZ ;  /* 0x0000000305057210 */ /* 0x000fe40007ffe1ff */
[----:B--2---:R-:W-:Y:S02]  /*18390*/  MOV R9, R2 ;  /* 0x0000000200097202 */ /* 0x004fe40000000f00 */
[----:B------:R-:W-:Y:S02]  /*183a0*/  MOV R2, c[0x0][0x4e8] ;  /* 0x00013a0000027a02 */ /* 0x000fe40000000f00 */
[----:B------:R-:W-:Y:S02]  /*183b0*/  LEA R12, R9, R247, 0x7 ;  /* 0x000000f7090c7211 */ /* 0x000fe400078e38ff */
[----:B------:R-:W-:Y:S01]  /*183c0*/  ISETP.NE.AND P0, PT, R2, 0x1, PT ;  /* 0x000000010200780c */ /* 0x000fe20003f05270 */
[----:B------:R-:W-:-:S04]  /*183d0*/  IMAD.WIDE.U32 R2, R0, c[0x0][0x3a0], RZ ;  /* 0x0000e80000027a25 */ /* 0x000fc800078e00ff */
[----:B------:R-:W-:Y:S01]  /*183e0*/  IMAD R0, R0, c[0x0][0x3a4], R4 ;  /* 0x0000e90000007a24 */ /* 0x000fe200078e0204 */
[----:B------:R-:W-:Y:S01]  /*183f0*/  LEA R4, R5, R247, 0x5 ;  /* 0x000000f705047211 */ /* 0x000fe200078e28ff */
[----:B------:R-:W-:Y:S02]  /*18400*/  IMAD R5, R22, c[0x0][0x3f0], RZ ;  /* 0x0000fc0016057a24 */ /* 0x000fe400078e02ff */
[----:B------:R-:W-:Y:S01]  /*18410*/  IMAD.IADD R3, R3, 0x1, R0 ;  /* 0x0000000103037824 */ /* 0x000fe200078e0200 */
[----:B------:R-:W-:-:S03]  /*18420*/  LEA R4, R9, R4, 0x7 ;  /* 0x0000000409047211 */ /* 0x000fc600078e38ff */
[----:B------:R-:W-:Y:S01]  /*18430*/  IMAD.WIDE.U32 R2, R6, c[0x0][0x3e8], R2 ;  /* 0x0000fa0006027a25 */ /* 0x000fe200078e0002 */
[----:B------:R-:W-:-:S03]  /*18440*/  MOV R0, R4 ;  /* 0x0000000400007202 */ /* 0x000fc60000000f00 */
[----:B------:R-:W-:-:S04]  /*18450*/  @P0 IMAD.HI.U32 R8, R4, c[0x0][0x4ec], RZ ;  /* 0x00013b0004080a27 */ /* 0x000fc800078e00ff */
[----:B------:R-:W-:Y:S01]  /*18460*/  IMAD R3, R6, c[0x0][0x3ec], R3 ;  /* 0x0000fb0006037a24 */ /* 0x000fe200078e0203 */
[----:B------:R-:W-:Y:S01]  /*18470*/  @P0 SHF.R.U32.HI R0, RZ, c[0x0][0x4f0], R8 ;  /* 0x00013c00ff000a19 */ /* 0x000fe20000011608 */
[C---:B------:R-:W-:Y:S02]  /*18480*/  IMAD R8, R10.reuse, c[0x0][0x3f4], R5 ;  /* 0x0000fd000a087a24 */ /* 0x040fe400078e0205 */
[----:B------:R-:W-:Y:S01]  /*18490*/  IMAD.WIDE.U32 R2, R10, c[0x0][0x3f0], R2 ;  /* 0x0000fc000a027a25 */ /* 0x000fe200078e0002 */
[----:B------:R-:W-:Y:S02]  /*184a0*/  SHF.R.S32.HI R6, RZ, 0x1f, R0 ;  /* 0x0000001fff067819 */ /* 0x000fe40000011400 */
[----:B------:R-:W-:Y:S01]  /*184b0*/  IADD3 R5, -R0, RZ, RZ ;  /* 0x000000ff00057210 */ /* 0x000fe20007ffe1ff */
[----:B------:R-:W-:Y:S02]  /*184c0*/  IMAD.IADD R3, R3, 0x1, R8 ;  /* 0x0000000103037824 */ /* 0x000fe400078e0208 */
[----:B------:R-:W-:-:S02]  /*184d0*/  IMAD R6, R6, c[0x0][0x3e0], RZ ;  /* 0x0000f80006067a24 */ /* 0x000fc400078e02ff */
        /* <DEDUP_REMOVED lines=13> */
.L_x_422:
[----:B------:R-:W-:Y:S05]  /*185b0*/  BRA.DIV ~URZ, `(.L_x_356) ;  /* 0x00002af27f007947 */ /* 0x000fea000b800000 */
[----:B------:R3:W4:Y:S02]  /*185c0*/  SHFL.IDX PT, R0, R13, RZ, 0x1c1f ;  /* 0x001c1fff0d007589 */ /* 0x00072400000e0000 */
.L_x_423:
[----:B------:R-:W-:Y:S01]  /*185d0*/  IMAD R6, R20, c[0x0][0x4e8], RZ ;  /* 0x00013a0014067a24 */ /* 0x000fe200078e02ff */
[----:B------:R-:W-:Y:S04]  /*185e0*/  BSSY B0, `(.L_x_357) ;  /* 0x000000f000007945 */ /* 0x000fe80003800000 */
        /* <DEDUP_REMOVED lines=11> */
[----:B------:R2:W-:Y:S04]  /*186a0*/  @!P2 ST.E.128 [R10.64], RZ ;  /* 0x000000ff0a00a985 */ /* 0x0005e8000c101d08 */
[----:B------:R2:W-:Y:S04]  /*186b0*/  @!P1 ST.E.128 [R8.64], RZ ;  /* 0x000000ff08009985 */ /* 0x0005e8000c101d08 */
[----:B------:R2:W-:Y:S02]  /*186c0*/  @!P0 ST.E.128 [R2.64], RZ ;  /* 0x000000ff02008985 */ /* 0x0005e4000c101d08 */
.L_x_358:
[----:B------:R-:W-:Y:S05]  /*186d0*/  BSYNC B0 ;  /* 0x0000000000007941 */ /* 0x000fea0003800000 */
.L_x_357:
[----:B------:R-:W-:Y:S05]  /*186e0*/  BRA.DIV ~URZ, `(.L_x_359) ;  /* 0x00002a227f007947 */ /* 0x000fea000b800000 */
[----:B--2---:R2:W1:Y:S04]  /*186f0*/  SHFL.IDX PT, R4, R5, 0x1, 0x1c1f ;  /* 0x003c1f0005047f89 */ /* 0x00446800000e0000 */
[----:B----4-:R2:W4:Y:S02]  /*18700*/  SHFL.IDX PT, R0, R13, 0x1, 0x1c1f ;  /* 0x003c1f000d007f89 */ /* 0x01052400000e0000 */
.L_x_424:
        /* <DEDUP_REMOVED lines=13> */
[----:B------:R1:W-:Y:S04]  /*187e0*/  @!P2 ST.E.128 [R10.64], RZ ;  /* 0x000000ff0a00a985 */ /* 0x0003e8000c101d08 */
[----:B------:R1:W-:Y:S04]  /*187f0*/  @!P1 ST.E.128 [R8.64], RZ ;  /* 0x000000ff08009985 */ /* 0x0003e8000c101d08 */
[----:B------:R1:W-:Y:S02]  /*18800*/  @!P0 ST.E.128 [R2.64], RZ ;  /* 0x000000ff02008985 */ /* 0x0003e4000c101d08 */
.L_x_361:
[----:B------:R-:W-:Y:S05]  /*18810*/  BSYNC B0 ;  /* 0x0000000000007941 */ /* 0x000fea0003800000 */
.L_x_360:
[----:B------:R-:W-:Y:S05]  /*18820*/  BRA.DIV ~URZ, `(.L_x_362) ;  /* 0x000029a27f007947 */ /* 0x000fea000b800000 */
[----:B-1----:R1:W2:Y:S02]  /*18830*/  SHFL.IDX PT, R4, R5, 0x2, 0x1c1f ;  /* 0x005c1f0005047f89 */ /* 0x0022a400000e0000 */
.L_x_425:
[----:B------:R-:W-:Y:S05]  /*18840*/  BRA.DIV ~URZ, `(.L_x_363) ;  /* 0x000029f27f007947 */ /* 0x000fea000b800000 */
[----:B----4-:R4:W1:Y:S02]  /*18850*/  SHFL.IDX PT, R0, R13, 0x2, 0x1c1f ;  /* 0x005c1f000d007f89 */ /* 0x01086400000e0000 */
.L_x_426:
        /* <DEDUP_REMOVED lines=16> */
.L_x_365:
[----:B------:R-:W-:Y:S05]  /*18960*/  BSYNC B0 ;  /* 0x0000000000007941 */ /* 0x000fea0003800000 */
.L_x_364:
[----:B------:R-:W-:Y:S05]  /*18970*/  BRA.DIV ~URZ, `(.L_x_366) ;  /* 0x000029227f007947 */ /* 0x000fea000b800000 */
[----:B--2---:R2:W3:Y:S04]  /*18980*/  SHFL.IDX PT, R4, R5, 0x3, 0x1c1f ;  /* 0x007c1f0005047f89 */ /* 0x0044e800000e0000 */
[----:B-1----:R2:W1:Y:S02]  /*18990*/  SHFL.IDX PT, R0, R13, 0x3, 0x1c1f ;  /* 0x007c1f000d007f89 */ /* 0x00246400000e0000 */
.L_x_427:
[----:B------:R-:W-:-:S04]  /*189a0*/  IADD3 R12, R12, 0x60, RZ ;  /* 0x000000600c0c7810 */ /* 0x000fc80007ffe0ff */
        /* <DEDUP_REMOVED lines=8> */
[-C--:B---3--:R-:W-:Y:S02]  /*18a30*/  @!P2 LEA.HI.X R11, R228, R4.reuse, R229, 0x1, P5 ;  /* 0x00000004e40ba211 */ /* 0x088fe400028f0ce5 */
[-C--:B------:R-:W-:Y:S02]  /*18a40*/  @!P1 LEA.HI.X R9, R238, R4.reuse, R250, 0x1, P4 ;  /* 0x00000004ee099211 */ /* 0x080fe400020f0cfa */
[----:B------:R-:W-:Y:S01]  /*18a50*/  @!P0 LEA.HI.X R3, R230, R4, R249, 0x1, P3 ;  /* 0x00000004e6038211 */ /* 0x000fe200018f0cf9 */
[----:B------:R1:W-:Y:S04]  /*18a60*/  @!P2 ST.E.128 [R10.64], RZ ;  /* 0x000000ff0a00a985 */ /* 0x0003e8000c101d08 */
[----:B------:R1:W-:Y:S04]  /*18a70*/  @!P1 ST.E.128 [R8.64], RZ ;  /* 0x000000ff08009985 */ /* 0x0003e8000c101d08 */
[----:B------:R1:W-:Y:S02]  /*18a80*/  @!P0 ST.E.128 [R2.64], RZ ;  /* 0x000000ff02008985 */ /* 0x0003e4000c101d08 */
.L_x_339:
[----:B------:R-:W-:Y:S05]  /*18a90*/  BSYNC B1 ;  /* 0x0000000000017941 */ /* 0x000fea0003800000 */
.L_x_323:
[----:B-1-3--:R-:W3:Y:S02]  /*18aa0*/  LDL R0, [R1+0x124] ;  /* 0x0001240001007983 */ /* 0x00aee40000100800 */
[----:B---3--:R-:W-:-:S13]  /*18ab0*/  ISETP.NE.AND P0, PT, R0, RZ, PT ;  /* 0x000000ff0000720c */ /* 0x008fda0003f05270 */
[----:B------:R-:W-:Y:S01]  /*18ac0*/  @P0 WARPSYNC 0xffffffff ;  /* 0xffffffff00000948 */ /* 0x000fe20003800000 */
[----:B------:R-:W-:Y:S06]  /*18ad0*/  @P0 BAR.SYNC.DEFER_BLOCKING 0x5, 0x80 ;  /* 0x0142000000000b1d */ /* 0x000fec0000010000 */
[----:B------:R-:W1:Y:S04]  /*18ae0*/  @P0 LDS.128 R8, [0xc080] ;  /* 0x00c08000ff080984 */ /* 0x000e680000000c00 */
[----:B-1----:R1:W-:Y:S04]  /*18af0*/  @P0 STL.64 [R1+0x50], R8 ;  /* 0x0000500801000387 */ /* 0x0023e80000100a00 */
[----:B------:R1:W-:Y:S04]  /*18b00*/  @P0 STL.64 [R1+0x58], R10 ;  /* 0x0000580a01000387 */ /* 0x0003e80000100a00 */
[----:B------:R-:W-:Y:S06]  /*18b10*/  @P0 BAR.ARV 0x4, 0x80 ;  /* 0x0102000000000b1d */ /* 0x000fec0000002000 */
[----:B------:R-:W-:Y:S05]  /*18b20*/  @P0 BRA `(.L_x_367) ;  /* 0x00000ba000000947 */ /* 0x000fea0003800000 */
[----:B------:R-:W3:Y:S01]  /*18b30*/  S2R R0, SR_TID.X ;  /* 0x0000000000007919 */ /* 0x000ee20000002100 */
[----:B-1----:R-:W-:Y:S01]  /*18b40*/  IMAD.MOV.U32 R8, RZ, RZ, RZ ;  /* 0x000000ffff087224 */ /* 0x002fe200078e00ff */
[----:B---3--:R-:W-:-:S04]  /*18b50*/  LOP3.LUT R14, R0, 0x1f, RZ, 0xc0, !PT ;  /* 0x0000001f000e7812 */ /* 0x008fc800078ec0ff */
[----:B------:R-:W-:Y:S01]  /*18b60*/  ISETP.NE.AND P6, PT, R14, 0x1f, PT ;  /* 0x0000001f0e00780c */ /* 0x000fe20003fc5270 */
[----:B------:R-:W-:Y:S10]  /*18b70*/  BRA.DIV ~URZ, `(.L_x_368) ;  /* 0x000027e27f007947 */ /* 0x000ff4000b800000 */
[----:B------:R1:W3:Y:S02]  /*18b80*/  SHFL.IDX PT, R10, R34, RZ, 0x1f ;  /* 0x00001fff220a7589 */ /* 0x0002e400000e0000 */
.L_x_428:
[----:B------:R-:W-:Y:S05]  /*18b90*/  BRA.DIV ~URZ, `(.L_x_369) ;  /* 0x000028327f007947 */ /* 0x000fea000b800000 */
[----:B------:R1:W2:Y:S02]  /*18ba0*/  SHFL.IDX PT, R9, R34, 0x1, 0x1f ;  /* 0x00201f0022097f89 */ /* 0x0002a400000e0000 */
.L_x_429:
[----:B------:R-:W5:Y:S01]  /*18bb0*/  LDL R0, [R1+0x5c] ;  /* 0x00005c0001007983 */ /* 0x000f620000100800 */
[----:B--2---:R-:W-:Y:S02]  /*18bc0*/  IMAD.MOV.U32 R6, RZ, RZ, RZ ;  /* 0x000000ffff067224 */ /* 0x004fe400078e00ff */
[----:B-----5:R-:W-:-:S05]  /*18bd0*/  IMAD.IADD R0, R0, 0x1, R14 ;  /* 0x0000000100007824 */ /* 0x020fca00078e020e */
[----:B------:R-:W-:-:S13]  /*18be0*/  ISETP.GE.OR P0, PT, R0, c[0x0][0x53c], !P6 ;  /* 0x00014f0000007a0c */ /* 0x000fda0007706670 */
[----:B------:R-:W-:Y:S01]  /*18bf0*/  @!P0 MOV R2, 0x4 ;  /* 0x0000000400028802 */ /* 0x000fe20000000f00 */
[----:B------:R-:W-:-:S04]  /*18c00*/  @!P0 IMAD.MOV.U32 R4, RZ, RZ, 0x4 ;  /* 0x00000004ff048424 */ /* 0x000fc800078e00ff */
[----:B----4-:R-:W-:-:S04]  /*18c10*/  @!P0 IMAD.WIDE R4, R0, R4, c[0x0][0x580] ;  /* 0x0001600000048625 */ /* 0x010fc800078e0204 */
[----:B------:R-:W-:Y:S01]  /*18c20*/  @!P0 IMAD.WIDE R2, R0, R2, c[0x0][0x578] ;  /* 0x00015e0000028625 */ /* 0x000fe200078e0202 */
[----:B------:R-:W2:Y:S04]  /*18c30*/  @!P0 LDG.E R6, [R4.64] ;  /* 0x0000000804068981 */ /* 0x000ea8000c1e1900 */
[----:B------:R-:W2:Y:S01]  /*18c40*/  @!P0 LDG.E R8, [R2.64] ;  /* 0x0000000802088981 */ /* 0x000ea2000c1e1900 */
[C---:B------:R-:W-:Y:S02]  /*18c50*/  ISETP.GE.U32.AND P4, PT, R14.reuse, 0x10, PT ;  /* 0x000000100e00780c */ /* 0x040fe40003f86070 */
[C---:B------:R-:W-:Y:S02]  /*18c60*/  ISETP.GE.U32.AND P3, PT, R14.reuse, 0x8, PT ;  /* 0x000000080e00780c */ /* 0x040fe40003f66070 */
[----:B------:R-:W-:-:S02]  /*18c70*/  ISETP.GE.U32.AND P2, PT, R14, 0x4, PT ;  /* 0x000000040e00780c */ /* 0x000fc40003f46070 */
[C---:B------:R-:W-:Y:S02]  /*18c80*/  ISETP.GE.U32.AND P1, PT, R14.reuse, 0x2, PT ;  /* 0x000000020e00780c */ /* 0x040fe40003f26070 */
[----:B------:R-:W-:Y:S02]  /*18c90*/  ISETP.NE.AND P5, PT, R14, RZ, PT ;  /* 0x000000ff0e00720c */ /* 0x000fe40003fa5270 */
[----:B------:R-:W-:Y:S01]  /*18ca0*/  MOV R13, RZ ;  /* 0x000000ff000d7202 */ /* 0x000fe20000000f00 */
[----:B--2---:R-:W-:Y:S01]  /*18cb0*/  IMAD R0, R8, R6, RZ ;  /* 0x0000000608007224 */ /* 0x004fe200078e02ff */
[----:B------:R-:W-:Y:S07]  /*18cc0*/  BRA.DIV ~URZ, `(.L_x_370) ;  /* 0x000027727f007947 */ /* 0x000fee000b800000 */
[----:B------:R2:W4:Y:S02]  /*18cd0*/  SHFL.UP PT, R4, R0, 0x1, RZ ;  /* 0x0420000000047989 */ /* 0x00052400000e00ff */
.L_x_430:
[----:B----4-:R-:W-:-:S04]  /*18ce0*/  SEL R4, R4, RZ, P5 ;  /* 0x000000ff04047207 */ /* 0x010fc80002800000 */
[----:B--2---:R-:W-:Y:S01]  /*18cf0*/  IADD3 R0, R0, R4, RZ ;  /* 0x0000000400007210 */ /* 0x004fe20007ffe0ff */
[----:B------:R-:W-:Y:S05]  /*18d00*/  BRA.DIV ~URZ, `(.L_x_371) ;  /* 0x000027727f007947 */ /* 0x000fea000b800000 */
        /* <DEDUP_REMOVED lines=12> */
[----:B------:R2:W4:Y:S02]  /*18dd0*/  SHFL.IDX PT, R0, R4, 0x1f, 0x1f ;  /* 0x03e01f0004007f89 */ /* 0x00052400000e0000 */
.L_x_431:
[----:B----4-:R-:W-:Y:S01]  /*18de0*/  IMAD R0, R0, c[0x0][0x538], RZ ;  /* 0x00014e0000007a24 */ /* 0x010fe200078e02ff */
[----:B------:R-:W-:Y:S04]  /*18df0*/  BSSY B1, `(.L_x_372) ;  /* 0x0000084000017945 */ /* 0x000fe80003800000 */
[----:B------:R-:W-:-:S04]  /*18e00*/  IADD3 R9, R0, R9, RZ ;  /* 0x0000000900097210 */ /* 0x000fc80007ffe0ff */
[----:B---3--:R-:W-:-:S13]  /*18e10*/  ISETP.GT.AND P0, PT, R9, R10, PT ;  /* 0x0000000a0900720c */ /* 0x008fda0003f04270 */
[----:B------:R-:W-:Y:S05]  /*18e20*/  @P0 BRA `(.L_x_373) ;  /* 0x0000026000000947 */ /* 0x000fea0003800000 */
.L_x_377:
[----:B------:R-:W3:Y:S02]  /*18e30*/  LDL.LU R0, [R1+0x5c] ;  /* 0x00005c0001007983 */ /* 0x000ee40000300800 */
[----:B---3--:R-:W-:-:S04]  /*18e40*/  IADD3 R0, R0, 0x1f, RZ ;  /* 0x0000001f00007810 */ /* 0x008fc80007ffe0ff */
[----:B------:R-:W-:-:S13]  /*18e50*/  ISETP.GE.AND P0, PT, R0, c[0x0][0x53c], PT ;  /* 0x00014f0000007a0c */ /* 0x000fda0003f06270 */
[----:B------:R-:W-:Y:S05]  /*18e60*/  @P0 BRA `(.L_x_374) ;  /* 0x0000077000000947 */ /* 0x000fea0003800000 */
[----:B------:R3:W-:Y:S01]  /*18e70*/  STL [R1+0x5c], R0 ;  /* 0x00005c0001007387 */ /* 0x0007e20000100800 */
[----:B------:R-:W-:Y:S02]  /*18e80*/  MOV R6, RZ ;  /* 0x000000ff00067202 */ /* 0x000fe40000000f00 */
[----:B------:R-:W-:Y:S02]  /*18e90*/  MOV R8, RZ ;  /* 0x000000ff00087202 */ /* 0x000fe40000000f00 */
[----:B---3--:R-:W-:-:S04]  /*18ea0*/  IADD3 R0, R0, R14, RZ ;  /* 0x0000000e00007210 */ /* 0x008fc80007ffe0ff */
[----:B------:R-:W-:-:S13]  /*18eb0*/  ISETP.GE.OR P0, PT, R0, c[0x0][0x53c], !P6 ;  /* 0x00014f0000007a0c */ /* 0x000fda0007706670 */
[----:B--2---:R-:W-:Y:S02]  /*18ec0*/  @!P0 MOV R4, 0x4 ;  /* 0x0000000400048802 */ /* 0x004fe40000000f00 */
[----:B------:R-:W-:-:S03]  /*18ed0*/  @!P0 MOV R2, 0x4 ;  /* 0x0000000400028802 */ /* 0x000fc60000000f00 */
[----:B------:R-:W-:-:S04]  /*18ee0*/  @!P0 IMAD.WIDE R4, R0, R4, c[0x0][0x580] ;  /* 0x0001600000048625 */ /* 0x000fc800078e0204 */
[----:B------:R-:W-:Y:S01]  /*18ef0*/  @!P0 IMAD.WIDE R2, R0, R2, c[0x0][0x578] ;  /* 0x00015e0000028625 */ /* 0x000fe200078e0202 */
[----:B------:R-:W2:Y:S04]  /*18f00*/  @!P0 LDG.E R6, [R4.64] ;  /* 0x0000000804068981 */ /* 0x000ea8000c1e1900 */
[----:B------:R-:W2:Y:S02]  /*18f10*/  @!P0 LDG.E R8, [R2.64] ;  /* 0x0000000802088981 */ /* 0x000ea4000c1e1900 */
[----:B--2---:R-:W-:Y:S01]  /*18f20*/  IMAD R0, R8, R6, RZ ;  /* 0x0000000608007224 */ /* 0x004fe200078e02ff */
[----:B------:R-:W-:Y:S05]  /*18f30*/  BRA.DIV ~URZ, `(.L_x_375) ;  /* 0x000026e27f007947 */ /* 0x000fea000b800000 */
[----:B------:R2:W3:Y:S02]  /*18f40*/  SHFL.UP PT, R2, R0, 0x1, RZ ;  /* 0x0420000000027989 */ /* 0x0004e400000e00ff */
.L_x_432:
[----:B---3--:R-:W-:-:S04]  /*18f50*/  SEL R2, R2, RZ, P5 ;  /* 0x000000ff02027207 */ /* 0x008fc80002800000 */
        /* <DEDUP_REMOVED lines=14> */
[----:B------:R2:W3:Y:S02]  /*19040*/  SHFL.IDX PT, R0, R4, 0x1f, 0x1f ;  /* 0x03e01f0004007f89 */ /* 0x0004e400000e0000 */
.L_x_433:
[----:B---3--:R-:W-:-:S05]  /*19050*/  IMAD R0, R0, c[0x0][0x538], RZ ;  /* 0x00014e0000007a24 */ /* 0x008fca00078e02ff */
[----:B------:R-:W-:-:S04]  /*19060*/  IADD3 R9, R0, R9, RZ ;  /* 0x0000000900097210 */ /* 0x000fc80007ffe0ff */
[----:B------:R-:W-:-:S13]  /*19070*/  ISETP.GT.AND P0, PT, R9, R10, PT ;  /* 0x0000000a0900720c */ /* 0x000fda0003f04270 */
[----:B-12---:R-:W-:Y:S05]  /*19080*/  @!P0 BRA `(.L_x_377) ;  /* 0xfffffda000008947 */ /* 0x006fea000383ffff */
.L_x_373:
[----:B------:R-:W-:-:S05]  /*19090*/  IADD3 R12, -R0, R9, RZ ;  /* 0x00000009000c7210 */ /* 0x000fca0007ffe1ff */
[----:B------:R-:W-:-:S05]  /*190a0*/  IMAD R0, R4, c[0x0][0x538], R12 ;  /* 0x00014e0004007a24 */ /* 0x000fca00078e020c */
[----:B------:R-:W-:Y:S01]  /*190b0*/  ISETP.GT.AND P0, PT, R0, R10, PT ;  /* 0x0000000a0000720c */ /* 0x000fe20003f04270 */
[----:B------:R-:W-:-:S12]  /*190c0*/  BRA.DIV ~URZ, `(.L_x_378) ;  /* 0x000027427f007947 */ /* 0x000fd8000b800000 */
[----:B------:R-:W-:-:S04]  /*190d0*/  VOTE.ANY R9, PT, !P0 ;  /* 0x0000000000097806 */ /* 0x000fc800040e0100 */
.L_x_434:
[----:B------:R3:W4:Y:S01]  /*190e0*/  POPC R11, R9 ;  /* 0x00000009000b7309 */ /* 0x0007220000000000 */
[----:B------:R-:W-:Y:S05]  /*190f0*/  BRA.DIV ~URZ, `(.L_x_379) ;  /* 0x000027627f007947 */ /* 0x000fea000b800000 */
[----:B----4-:R4:W1:Y:S04]  /*19100*/  SHFL.IDX PT, R6, R6, R11, 0x1f ;  /* 0x00001f0b06067589 */ /* 0x01086800000e0000 */
[----:B------:R4:W2:Y:S02]  /*19110*/  SHFL.IDX PT, R5, R8, R11, 0x1f ;  /* 0x00001f0b08057589 */ /* 0x0008a400000e0000 */
.L_x_435:
[----:B------:R-:W-:Y:S01]  /*19120*/  ISETP.NE.AND P0, PT, R9, RZ, PT ;  /* 0x000000ff0900720c */ /* 0x000fe20003f05270 */
[----:B------:R-:W-:-:S12]  /*19130*/  BSSY B0, `(.L_x_380) ;  /* 0x0000005000007945 */ /* 0x000fd80003800000 */
[----:B------:R-:W-:Y:S05]  /*19140*/  @!P0 BRA `(.L_x_381) ;  /* 0x0000003000008947 */ /* 0x000fea0003800000 */
[----:B------:R-:W-:Y:S01]  /*19150*/  IADD3 R0, R11, -0x1, RZ ;  /* 0xffffffff0b007810 */ /* 0x000fe20007ffe0ff */
[----:B------:R-:W-:Y:S05]  /*19160*/  BRA.DIV ~URZ, `(.L_x_382) ;  /* 0x000027c27f007947 */ /* 0x000fea000b800000 */
[----:B------:R3:W4:Y:S02]  /*19170*/  SHFL.IDX PT, R13, R4, R0, 0x1f ;  /* 0x00001f00040d7589 */ /* 0x00072400000e0000 */
.L_x_381:
[----:B------:R-:W-:Y:S05]  /*19180*/  BSYNC B0 ;  /* 0x0000000000007941 */ /* 0x000fea0003800000 */
.L_x_380:
[----:B--234-:R-:W-:Y:S01]  /*19190*/  IMAD R4, R13, c[0x0][0x538], R12 ;  /* 0x00014e000d047a24 */ /* 0x01cfe200078e020c */
[----:B-1----:R-:W-:Y:S02]  /*191a0*/  IABS R2, R6 ;  /* 0x0000000600027213 */ /* 0x002fe40000000000 */
[----:B------:R-:W-:Y:S01]  /*191b0*/  IABS R0, R5 ;  /* 0x0000000500007213 */ /* 0x000fe20000000000 */
[----:B------:R-:W-:Y:S01]  /*191c0*/  IMAD.IADD R10, R10, 0x1, -R4 ;  /* 0x000000010a0a7824 */ /* 0x000fe200078e0a04 */
[----:B------:R1:W-:Y:S01]  /*191d0*/  STL [R1+0x50], R4 ;  /* 0x0000500401007387 */ /* 0x0003e20000100800 */
        /* <DEDUP_REMOVED lines=64> */
.L_x_374:
[----:B------:R-:W-:Y:S01]  /*195e0*/  MOV R0, c[0x0][0x53c] ;  /* 0x00014f0000007a02 */ /* 0x000fe20000000f00 */
[----:B------:R3:W-:Y:S04]  /*195f0*/  STL [R1+0x50], R10 ;  /* 0x0000500a01007387 */ /* 0x0007e80000100800 */
[----:B------:R3:W-:Y:S04]  /*19600*/  STL [R1+0x54], RZ ;  /* 0x000054ff01007387 */ /* 0x0007e80000100800 */
[----:B------:R3:W-:Y:S04]  /*19610*/  STL [R1+0x58], RZ ;  /* 0x000058ff01007387 */ /* 0x0007e80000100800 */
[----:B------:R3:W-:Y:S02]  /*19620*/  STL [R1+0x5c], R0 ;  /* 0x00005c0001007387 */ /* 0x0007e40000100800 */
.L_x_383:
[----:B------:R-:W-:Y:S05]  /*19630*/  BSYNC B1 ;  /* 0x0000000000017941 */ /* 0x000fea0003800000 */
.L_x_372:
[----:B------:R-:W4:Y:S04]  /*19640*/  LDL R8, [R1+0x50] ;  /* 0x0000500001087983 */ /* 0x000f280000100800 */
[----:B------:R-:W4:Y:S04]  /*19650*/  LDL R9, [R1+0x54] ;  /* 0x0000540001097983 */ /* 0x000f280000100800 */
[----:B---3--:R-:W4:Y:S04]  /*19660*/  LDL R10, [R1+0x58] ;  /* 0x00005800010a7983 */ /* 0x008f280000100800 */
[----:B------:R-:W4:Y:S01]  /*19670*/  LDL R11, [R1+0x5c] ;  /* 0x00005c00010b7983 */ /* 0x000f220000100800 */
[----:B------:R-:W-:Y:S03]  /*19680*/  WARPSYNC 0xffffffff ;  /* 0xffffffff00007948 */ /* 0x000fe60003800000 */
[----:B------:R-:W-:Y:S01]  /*19690*/  BAR.SYNC.DEFER_BLOCKING 0x4, 0x80 ;  /* 0x0102000000007b1d */ /* 0x000fe20000010000 */
[----:B------:R-:W-:-:S13]  /*196a0*/  ISETP.NE.AND P0, PT, R14, RZ, PT ;  /* 0x000000ff0e00720c */ /* 0x000fda0003f05270 */
[----:B----4-:R3:W-:Y:S04]  /*196b0*/  @!P0 STS.128 [0xc080], R8 ;  /* 0x00c08008ff008388 */ /* 0x0107e80000000c00 */
[----:B------:R-:W-:Y:S06]  /*196c0*/  BAR.ARV 0x5, 0x80 ;  /* 0x0142000000007b1d */ /* 0x000fec0000002000 */
.L_x_367:
[----:B-1----:R-:W5:Y:S02]  /*196d0*/  LDL R0, [R1+0x5c] ;  /* 0x00005c0001007983 */ /* 0x002f640000100800 */
[----:B-----5:R-:W-:-:S13]  /*196e0*/  ISETP.GE.AND P0, PT, R0, c[0x0][0x53c], PT ;  /* 0x00014f0000007a0c */ /* 0x020fda0003f06270 */
[----:B--234-:R-:W-:Y:S01]  /*196f0*/  @P0 CALL.REL.NOINC `(.L_x_384) ;  /* 0x0000001000000944 */ /* 0x01cfe20003c00000 */
[----:B------:R-:W-:Y:S05]  /*19700*/  BRA `(.L_x_385) ;  /* 0xfffe88b000007947 */ /* 0x000fea000383ffff */
.L_x_384:
[----:B------:R-:W-:Y:S05]  /*19710*/  EXIT ;  /* 0x000000000000794d */ /* 0x000fea0003800000 */
.L_x_198:
[----:B------:R-:W-:Y:S01]  /*19720*/  IMAD.MOV.U32 R0, RZ, RZ, R5 ;  /* 0x000000ffff007224 */ /* 0x000fe200078e0005 */
[----:B------:R-:W-:Y:S02]  /*19730*/  MOV R3, 0x1 ;  /* 0x0000000100037802 */ /* 0x000fe40000000f00 */
[----:B------:R-:W-:Y:S02]  /*19740*/  MOV R2, 0x19760 ;  /* 0x0001976000027802 */ /* 0x000fe40000000f00 */
[----:B------:R-:W-:Y:S05]  /*19750*/  CALL.REL.NOINC `($__internal_6_$__cuda_sm70_shflsync_up_p) ;  /* 0x000022f000007944 */ /* 0x000fea0003c00000 */
[----:B------:R-:W-:Y:S01]  /*19760*/  MOV R0, R4 ;  /* 0x0000000400007202 */ /* 0x000fe20000000f00 */
[----:B------:R-:W-:Y:S05]  /*19770*/  BRA `(.L_x_386) ;  /* 0xfffe6cf000007947 */ /* 0x000fea000383ffff */
.L_x_199:
[----:B------:R-:W-:Y:S01]  /*19780*/  IMAD.MOV.U32 R0, RZ, RZ, R5 ;  /* 0x000000ffff007224 */ /* 0x000fe200078e0005 */
[----:B------:R-:W-:Y:S02]  /*19790*/  MOV R3, 0x2 ;  /* 0x0000000200037802 */ /* 0x000fe40000000f00 */
[----:B------:R-:W-:Y:S02]  /*197a0*/  MOV R2, 0x197c0 ;  /* 0x000197c000027802 */ /* 0x000fe40000000f00 */
[----:B------:R-:W-:Y:S05]  /*197b0*/  CALL.REL.NOINC `($__internal_6_$__cuda_sm70_shflsync_up_p) ;  /* 0x0000229000007944 */ /* 0x000fea0003c00000 */
[----:B------:R-:W-:Y:S01]  /*197c0*/  SEL R4, R4, RZ, P4 ;  /* 0x000000ff04047207 */ /* 0x000fe20002000000 */
[----:B------:R-:W-:Y:S01]  /*197d0*/  IMAD.MOV.U32 R3, RZ, RZ, 0x4 ;  /* 0x00000004ff037424 */ /* 0x000fe200078e00ff */
[----:B------:R-:W-:-:S03]  /*197e0*/  MOV R2, 0x19810 ;  /* 0x0001981000027802 */ /* 0x000fc60000000f00 */
[----:B------:R-:W-:Y:S02]  /*197f0*/  IMAD.IADD R0, R5, 0x1, R4 ;  /* 0x0000000105007824 */ /* 0x000fe400078e0204 */
        /* <DEDUP_REMOVED lines=14> */
[----:B------:R-:W-:Y:S01]  /*198e0*/  IMAD.IADD R4, R0, 0x1, R4 ;  /* 0x0000000100047824 */ /* 0x000fe200078e0204 */
[----:B------:R-:W-:-:S03]  /*198f0*/  MOV R0, 0x1f ;  /* 0x0000001f00007802 */ /* 0x000fc60000000f00 */
[----:B------:R-:W-:Y:S02]  /*19900*/  IMAD.MOV.U32 R35, RZ, RZ, R4 ;  /* 0x000000ffff237224 */ /* 0x000fe400078e0004 */
[----:B------:R-:W-:Y:S05]  /*19910*/  CALL.REL.NOINC `($__internal_5_$__cuda_sm70_shflsync_idx_p) ;  /* 0x000020e000007944 */ /* 0x000fea0003c00000 */
[----:B------:R-:W-:Y:S05]  /*19920*/  BRA `(.L_x_387) ;  /* 0xfffe6c4000007947 */ /* 0x000fea000383ffff */
.L_x_201:
[----:B------:R-:W-:Y:S02]  /*19930*/  SEL R0, RZ, 0x1, P0 ;  /* 0x00000001ff007807 */ /* 0x000fe40000000000 */
[----:B------:R-:W-:Y:S02]  /*19940*/  MOV R2, 0x19960 ;  /* 0x0001996000027802 */ /* 0x000fe40000000f00 */
[----:B------:R-:W-:Y:S05]  /*19950*/  CALL.REL.NOINC `($__internal_7_$__cuda_sm70_votesync_ballot) ;  /* 0x0000215000007944 */ /* 0x000fea0003c00000 */
[----:B------:R-:W-:Y:S01]  /*19960*/  MOV R5, R0 ;  /* 0x0000000000057202 */ /* 0x000fe20000000f00 */
[----:B------:R-:W-:Y:S05]  /*19970*/  BRA `(.L_x_388) ;  /* 0xfffe6c8000007947 */ /* 0x000fea000383ffff */
.L_x_202:
[----:B------:R-:W-:Y:S01]  /*19980*/  IMAD.MOV.U32 R35, RZ, RZ, R8 ;  /* 0x000000ffff237224 */ /* 0x000fe200078e0008 */
[----:B--2---:R-:W-:Y:S01]  /*19990*/  MOV R3, R13 ;  /* 0x0000000d00037202 */ /* 0x004fe20000000f00 */
[----:B------:R-:W-:Y:S01]  /*199a0*/  IMAD.MOV.U32 R0, RZ, RZ, 0x1f ;  /* 0x0000001fff007424 */ /* 0x000fe200078e00ff */
[----:B------:R-:W-:Y:S02]  /*199b0*/  MOV R2, 0x199d0 ;  /* 0x000199d000027802 */ /* 0x000fe40000000f00 */
[----:B-1----:R-:W-:Y:S05]  /*199c0*/  CALL.REL.NOINC `($__internal_5_$__cuda_sm70_shflsync_idx_p) ;  /* 0x0000203000007944 */ /* 0x002fea0003c00000 */
[----:B------:R-:W-:Y:S01]  /*199d0*/  IMAD.MOV.U32 R11, RZ, RZ, R0 ;  /* 0x000000ffff0b7224 */ /* 0x000fe200078e0000 */
[----:B------:R-:W-:Y:S01]  /*199e0*/  MOV R35, R7 ;  /* 0x0000000700237202 */ /* 0x000fe20000000f00 */
[----:B------:R-:W-:Y:S01]  /*199f0*/  IMAD.MOV.U32 R6, RZ, RZ, RZ ;  /* 0x000000ffff067224 */ /* 0x000fe200078e00ff */
[----:B------:R-:W-:Y:S01]  /*19a00*/  MOV R3, R13 ;  /* 0x0000000d00037202 */ /* 0x000fe20000000f00 */
[----:B------:R-:W-:Y:S01]  /*19a10*/  IMAD.MOV.U32 R0, RZ, RZ, 0x1f ;  /* 0x0000001fff007424 */ /* 0x000fe200078e00ff */
[----:B------:R-:W-:-:S02]  /*19a20*/  MOV R2, 0x19a40 ;  /* 0x00019a4000027802 */ /* 0x000fc40000000f00 */
[----:B------:R-:W-:Y:S05]  /*19a30*/  CALL.REL.NOINC `($__internal_5_$__cuda_sm70_shflsync_idx_p) ;  /* 0x00001fc000007944 */ /* 0x000fea0003c00000 */
[----:B------:R-:W-:Y:S01]  /*19a40*/  MOV R10, R0 ;  /* 0x00000000000a7202 */ /* 0x000fe20000000f00 */
[----:B------:R-:W-:Y:S05]  /*19a50*/  BRA `(.L_x_389) ;  /* 0xfffe6bf000007947 */ /* 0x000fea000383ffff */
.L_x_205:
[----:B------:R-:W-:Y:S01]  /*19a60*/  IMAD.MOV.U32 R35, RZ, RZ, R4 ;  /* 0x000000ffff237224 */ /* 0x000fe200078e0004 */
[----:B------:R-:W-:-:S02]  /*19a70*/  MOV R0, 0x1f ;  /* 0x0000001f00007802 */ /* 0x000fc40000000f00 */
[----:B------:R-:W-:Y:S02]  /*19a80*/  MOV R2, 0x19aa0 ;  /* 0x00019aa000027802 */ /* 0x000fe40000000f00 */
[----:B-1234-:R-:W-:Y:S05]  /*19a90*/  CALL.REL.NOINC `($__internal_5_$__cuda_sm70_shflsync_idx_p) ;  /* 0x00001f6000007944 */ /* 0x01efea0003c00000 */
[----:B------:R-:W-:Y:S01]  /*19aa0*/  MOV R6, R0 ;  /* 0x0000000000067202 */ /* 0x000fe20000000f00 */
[----:B------:R-:W-:Y:S05]  /*19ab0*/  BRA `(.L_x_204) ;  /* 0xfffe6bf000007947 */ /* 0x000fea000383ffff */
.L_x_243:
[----:B------:R-:W-:Y:S01]  /*19ac0*/  IMAD.MOV.U32 R35, RZ, RZ, R6 ;  /* 0x000000ffff237224 */ /* 0x000fe200078e0006 */
[----:B------:R-:W-:Y:S01]  /*19ad0*/  MOV R3, RZ ;  /* 0x000000ff00037202 */ /* 0x000fe20000000f00 */
[----:B------:R-:W-:Y:S01]  /*19ae0*/  IMAD.MOV.U32 R0, RZ, RZ, 0x1c1f ;  /* 0x00001c1fff007424 */ /* 0x000fe200078e00ff */
[----:B------:R-:W-:Y:S02]  /*19af0*/  MOV R2, 0x19b10 ;  /* 0x00019b1000027802 */ /* 0x000fe40000000f00 */
[----:B-----5:R-:W-:Y:S05]  /*19b00*/  CALL.REL.NOINC `($__internal_5_$__cuda_sm70_shflsync_idx_p) ;  /* 0x00001ef000007944 */ /* 0x020fea0003c00000 */
[----:B------:R-:W-:Y:S01]  /*19b10*/  MOV R4, R0 ;  /* 0x0000000000047202 */ /* 0x000fe20000000f00 */
[----:B------:R-:W-:Y:S05]  /*19b20*/  BRA `(.L_x_390) ;  /* 0xfffeea0000007947 */ /* 0x000fea000383ffff */
.L_x_244:
[----:B------:R-:W-:Y:S01]  /*19b30*/  IMAD.MOV.U32 R35, RZ, RZ, R12 ;  /* 0x000000ffff237224 */ /* 0x000fe200078e000c */
[----:B------:R-:W-:Y:S01]  /*19b40*/  MOV R3, RZ ;  /* 0x000000ff00037202 */ /* 0x000fe20000000f00 */
[----:B------:R-:W-:Y:S01]  /*19b50*/  IMAD.MOV.U32 R0, RZ, RZ, 0x1c1f ;  /* 0x00001c1fff007424 */ /* 0x000fe200078e00ff */
[----:B------:R-:W-:Y:S02]  /*19b60*/  MOV R2, 0x19b80 ;  /* 0x00019b8000027802 */ /* 0x000fe40000000f00 */
[----:B-12--5:R-:W-:Y:S05]  /*19b70*/  CALL.REL.NOINC `($__internal_5_$__cuda_sm70_shflsync_idx_p) ;  /* 0x00001e8000007944 */ /* 0x026fea0003c00000 */
[----:B------:R-:W-:Y:S05]  /*19b80*/  BRA `(.L_x_391) ;  /* 0xfffee9c000007947 */ /* 0x000fea000383ffff */
.L_x_247:
[----:B------:R-:W-:Y:S01]  /*19b90*/  IMAD.MOV.U32 R35, RZ, RZ, R6 ;  /* 0x000000ffff237224 */ /* 0x000fe200078e0006 */
[----:B--2---:R-:W-:Y:S01]  /*19ba0*/  MOV R3, 0x1 ;  /* 0x0000000100037802 */ /* 0x004fe20000000f00 */
[----:B----4-:R-:W-:Y:S01]  /*19bb0*/  IMAD.MOV.U32 R0, RZ, RZ, 0x1c1f ;  /* 0x00001c1fff007424 */ /* 0x010fe200078e00ff */
[----:B------:R-:W-:-:S02]  /*19bc0*/  MOV R2, 0x19be0 ;  /* 0x00019be000027802 */ /* 0x000fc40000000f00 */
[----:B-1-3-5:R-:W-:Y:S05]  /*19bd0*/  CALL.REL.NOINC `($__internal_5_$__cuda_sm70_shflsync_idx_p) ;  /* 0x00001e2000007944 */ /* 0x02afea0003c00000 */
[----:B------:R-:W-:Y:S01]  /*19be0*/  IMAD.MOV.U32 R4, RZ, RZ, R0 ;  /* 0x000000ffff047224 */ /* 0x000fe200078e0000 */
[----:B------:R-:W-:Y:S01]  /*19bf0*/  MOV R3, 0x1 ;  /* 0x0000000100037802 */ /* 0x000fe20000000f00 */
[----:B------:R-:W-:Y:S01]  /*19c00*/  IMAD.MOV.U32 R35, RZ, RZ, R12 ;  /* 0x000000ffff237224 */ /* 0x000fe200078e000c */
[----:B------:R-:W-:-:S02]  /*19c10*/  MOV R0, 0x1c1f ;  /* 0x00001c1f00007802 */ /* 0x000fc40000000f00 */
[----:B------:R-:W-:Y:S02]  /*19c20*/  MOV R2, 0x19c40 ;  /* 0x00019c4000027802 */ /* 0x000fe40000000f00 */
[----:B------:R-:W-:Y:S05]  /*19c30*/  CALL.REL.NOINC `($__internal_5_$__cuda_sm70_shflsync_idx_p) ;  /* 0x00001dc000007944 */ /* 0x000fea0003c00000 */
[----:B------:R-:W-:Y:S05]  /*19c40*/  BRA `(.L_x_392) ;  /* 0xfffeea5000007947 */ /* 0x000fea000383ffff */
.L_x_250:
[----:B------:R-:W-:Y:S01]  /*19c50*/  IMAD.MOV.U32 R35, RZ, RZ, R6 ;  /* 0x000000ffff237224 */ /* 0x000fe200078e0006 */
[----:B-1----:R-:W-:Y:S01]  /*19c60*/  MOV R3, 0x2 ;  /* 0x0000000200037802 */ /* 0x002fe20000000f00 */
[----:B----4-:R-:W-:Y:S01]  /*19c70*/  IMAD.MOV.U32 R0, RZ, RZ, 0x1c1f ;  /* 0x00001c1fff007424 */ /* 0x010fe200078e00ff */
[----:B------:R-:W-:Y:S02]  /*19c80*/  MOV R2, 0x19ca0 ;  /* 0x00019ca000027802 */ /* 0x000fe40000000f00 */
[----:B--23-5:R-:W-:Y:S05]  /*19c90*/  CALL.REL.NOINC `($__internal_5_$__cuda_sm70_shflsync_idx_p) ;  /* 0x00001d6000007944 */ /* 0x02cfea0003c00000 */
[----:B------:R-:W-:Y:S01]  /*19ca0*/  MOV R4, R0 ;  /* 0x0000000000047202 */ /* 0x000fe20000000f00 */
[----:B------:R-:W-:Y:S05]  /*19cb0*/  BRA `(.L_x_393) ;  /* 0xfffeeb2000007947 */ /* 0x000fea000383ffff */
.L_x_251:
[----:B------:R-:W-:Y:S01]  /*19cc0*/  IMAD.MOV.U32 R35, RZ, RZ, R12 ;  /* 0x000000ffff237224 */ /* 0x000fe200078e000c */
[----:B------:R-:W-:Y:S01]  /*19cd0*/  MOV R3, 0x2 ;  /* 0x0000000200037802 */ /* 0x000fe20000000f00 */
[----:B----4-:R-:W-:Y:S01]  /*19ce0*/  IMAD.MOV.U32 R0, RZ, RZ, 0x1c1f ;  /* 0x00001c1fff007424 */ /* 0x010fe200078e00ff */
[----:B------:R-:W-:Y:S02]  /*19cf0*/  MOV R2, 0x19d10 ;  /* 0x00019d1000027802 */ /* 0x000fe40000000f00 */
[----:B-123-5:R-:W-:Y:S05]  /*19d00*/  CALL.REL.NOINC `($__internal_5_$__cuda_sm70_shflsync_idx_p) ;  /* 0x00001cf000007944 */ /* 0x02efea0003c00000 */
[----:B------:R-:W-:Y:S05]  /*19d10*/  BRA `(.L_x_394) ;  /* 0xfffeeae000007947 */ /* 0x000fea000383ffff */
.L_x_254:
[----:B------:R-:W-:Y:S01]  /*19d20*/  IMAD.MOV.U32 R35, RZ, RZ, R6 ;  /* 0x000000ffff237224 */ /* 0x000fe200078e0006 */
[----:B-1----:R-:W-:Y:S01]  /*19d30*/  MOV R3, 0x3 ;  /* 0x0000000300037802 */ /* 0x002fe20000000f00 */
[----:B------:R-:W-:Y:S01]  /*19d40*/  IMAD.MOV.U32 R0, RZ, RZ, 0x1c1f ;  /* 0x00001c1fff007424 */ /* 0x000fe200078e00ff */
[----:B------:R-:W-:-:S02]  /*19d50*/  MOV R2, 0x19d70 ;  /* 0x00019d7000027802 */ /* 0x000fc40000000f00 */
[----:B--2345:R-:W-:Y:S05]  /*19d60*/  CALL.REL.NOINC `($__internal_5_$__cuda_sm70_shflsync_idx_p) ;  /* 0x00001c9000007944 */ /* 0x03cfea0003c00000 */
[----:B------:R-:W-:Y:S01]  /*19d70*/  IMAD.MOV.U32 R6, RZ, RZ, R0 ;  /* 0x000000ffff067224 */ /* 0x000fe200078e0000 */
[----:B------:R-:W-:Y:S01]  /*19d80*/  MOV R3, 0x3 ;  /* 0x0000000300037802 */ /* 0x000fe20000000f00 */
[----:B------:R-:W-:Y:S01]  /*19d90*/  IMAD.MOV.U32 R35, RZ, RZ, R12 ;  /* 0x000000ffff237224 */ /* 0x000fe200078e000c */
[----:B------:R-:W-:-:S02]  /*19da0*/  MOV R0, 0x1c1f ;  /* 0x00001c1f00007802 */ /* 0x000fc40000000f00 */
[----:B------:R-:W-:Y:S02]  /*19db0*/  MOV R2, 0x19dd0 ;  /* 0x00019dd000027802 */ /* 0x000fe40000000f00 */
[----:B------:R-:W-:Y:S05]  /*19dc0*/  CALL.REL.NOINC `($__internal_5_$__cuda_sm70_shflsync_idx_p) ;  /* 0x00001c3000007944 */ /* 0x000fea0003c00000 */
[----:B------:R-:W-:Y:S01]  /*19dd0*/  MOV R2, R0 ;  /* 0x0000000000027202 */ /* 0x000fe20000000f00 */
[----:B------:R-:W-:Y:S05]  /*19de0*/  BRA `(.L_x_395) ;  /* 0xfffeeb6000007947 */ /* 0x000fea000383ffff */
.L_x_297:
[----:B------:R-:W-:Y:S01]  /*19df0*/  IMAD.MOV.U32 R35, RZ, RZ, R3 ;  /* 0x000000ffff237224 */ /* 0x000fe200078e0003 */
[----:B------:R-:W-:Y:S01]  /*19e00*/  MOV R3, 0x1 ;  /* 0x0000000100037802 */ /* 0x000fe20000000f00 */
[----:B------:R-:W-:Y:S01]  /*19e10*/  IMAD.MOV.U32 R0, RZ, RZ, 0x1c1f ;  /* 0x00001c1fff007424 */ /* 0x000fe200078e00ff */
[----:B------:R-:W-:Y:S02]  /*19e20*/  MOV R2, 0x19e40 ;  /* 0x00019e4000027802 */ /* 0x000fe40000000f00 */
[----:B--2--5:R-:W-:Y:S05]  /*19e30*/  CALL.REL.NOINC `($__internal_5_$__cuda_sm70_shflsync_idx_p) ;  /* 0x00001bc000007944 */ /* 0x024fea0003c00000 */
[----:B------:R-:W-:Y:S01]  /*19e40*/  IMAD.MOV.U32 R5, RZ, RZ, R0 ;  /* 0x000000ffff057224 */ /* 0x000fe200078e0000 */
[----:B------:R-:W-:Y:S01]  /*19e50*/  MOV R3, 0x1 ;  /* 0x0000000100037802 */ /* 0x000fe20000000f00 */
[----:B------:R-:W-:Y:S01]  /*19e60*/  IMAD.MOV.U32 R35, RZ, RZ, R6 ;  /* 0x000000ffff237224 */ /* 0x000fe200078e0006 */
[----:B------:R-:W-:Y:S02]  /*19e70*/  MOV R0, 0x1c1f ;  /* 0x00001c1f00007802 */ /* 0x000fe40000000f00 */
[----:B------:R-:W-:Y:S02]  /*19e80*/  MOV R2, 0x19ea0 ;  /* 0x00019ea000027802 */ /* 0x000fe40000000f00 */
[----:B------:R-:W-:Y:S05]  /*19e90*/  CALL.REL.NOINC `($__internal_5_$__cuda_sm70_shflsync_idx_p) ;  /* 0x00001b6000007944 */ /* 0x000fea0003c00000 */
[----:B------:R-:W-:Y:S05]  /*19ea0*/  BRA `(.L_x_396) ;  /* 0xffff4c7000007947 */ /* 0x000fea000383ffff */
.L_x_300:
[----:B------:R-:W-:Y:S01]  /*19eb0*/  IMAD.MOV.U32 R35, RZ, RZ, R5 ;  /* 0x000000ffff237224 */ /* 0x000fe200078e0005 */
[----:B------:R-:W-:Y:S01]  /*19ec0*/  MOV R3, RZ ;  /* 0x000000ff00037202 */ /* 0x000fe20000000f00 */
[----:B------:R-:W-:Y:S01]  /*19ed0*/  IMAD.MOV.U32 R0, RZ, RZ, 0x1c1f ;  /* 0x00001c1fff007424 */ /* 0x000fe200078e00ff */
[----:B------:R-:W-:-:S02]  /*19ee0*/  MOV R2, 0x19f00 ;  /* 0x00019f0000027802 */ /* 0x000fc40000000f00 */
[----:B------:R-:W-:Y:S05]  /*19ef0*/  CALL.REL.NOINC `($__internal_5_$__cuda_sm70_shflsync_idx_p) ;  /* 0x00001b0000007944 */ /* 0x000fea0003c00000 */
[----:B------:R-:W-:Y:S01]  /*19f00*/  MOV R4, R0 ;  /* 0x0000000000047202 */ /* 0x000fe20000000f00 */
[----:B------:R-:W-:Y:S05]  /*19f10*/  BRA `(.L_x_397) ;  /* 0xffff5c0000007947 */ /* 0x000fea000383ffff */
.L_x_301:
[----:B------:R-:W-:Y:S01]  /*19f20*/  IMAD.MOV.U32 R35, RZ, RZ, R6 ;  /* 0x000000ffff237224 */ /* 0x000fe200078e0006 */
[----:B------:R-:W-:Y:S01]  /*19f30*/  MOV R3, RZ ;  /* 0x000000ff00037202 */ /* 0x000fe20000000f00 */
[----:B------:R-:W-:Y:S01]  /*19f40*/  IMAD.MOV.U32 R0, RZ, RZ, 0x1c1f ;  /* 0x00001c1fff007424 */ /* 0x000fe200078e00ff */
[----:B------:R-:W-:-:S02]  /*19f50*/  MOV R2, 0x19f70 ;  /* 0x00019f7000027802 */ /* 0x000fc40000000f00 */
[----:B-12---:R-:W-:Y:S05]  /*19f60*/  CALL.REL.NOINC `($__internal_5_$__cuda_sm70_shflsync_idx_p) ;  /* 0x00001a9000007944 */ /* 0x006fea0003c00000 */
[----:B------:R-:W-:Y:S05]  /*19f70*/  BRA `(.L_x_398) ;  /* 0xffff5bc000007947 */ /* 0x000fea000383ffff */
.L_x_304:
[----:B------:R-:W-:Y:S01]  /*19f80*/  IMAD.MOV.U32 R35, RZ, RZ, R5 ;  /* 0x000000ffff237224 */ /* 0x000fe200078e0005 */
[----:B--2---:R-:W-:Y:S01]  /*19f90*/  MOV R3, 0x1 ;  /* 0x0000000100037802 */ /* 0x004fe20000000f00 */
[----:B----4-:R-:W-:Y:S01]  /*19fa0*/  IMAD.MOV.U32 R0, RZ, RZ, 0x1c1f ;  /* 0x00001c1fff007424 */ /* 0x010fe200078e00ff */
[----:B------:R-:W-:-:S03]  /*19fb0*/  MOV R2, 0x19fd0 ;  /* 0x00019fd000027802 */ /* 0x000fc60000000f00 */
[----:B-1-3--:R-:W-:Y:S05]  /*19fc0*/  CALL.REL.NOINC `($__internal_5_$__cuda_sm70_shflsync_idx_p) ;  /* 0x00001a3000007944 */ /* 0x00afea0003c00000 */
[----:B------:R-:W-:Y:S01]  /*19fd0*/  IMAD.MOV.U32 R4, RZ, RZ, R0 ;  /* 0x000000ffff047224 */ /* 0x000fe200078e0000 */
[----:B------:R-:W-:Y:S01]  /*19fe0*/  MOV R3, 0x1 ;  /* 0x0000000100037802 */ /* 0x000fe20000000f00 */
[----:B------:R-:W-:Y:S01]  /*19ff0*/  IMAD.MOV.U32 R35, RZ, RZ, R6 ;  /* 0x000000ffff237224 */ /* 0x000fe200078e0006 */
[----:B------:R-:W-:-:S02]  /*1a000*/  MOV R0, 0x1c1f ;  /* 0x00001c1f00007802 */ /* 0x000fc40000000f00 */
[----:B------:R-:W-:Y:S02]  /*1a010*/  MOV R2, 0x1a030 ;  /* 0x0001a03000027802 */ /* 0x000fe40000000f00 */
[----:B------:R-:W-:Y:S05]  /*1a020*/  CALL.REL.NOINC `($__internal_5_$__cuda_sm70_shflsync_idx_p) ;  /* 0x000019d000007944 */ /* 0x000fea0003c00000 */
[----:B------:R-:W-:Y:S05]  /*1a030*/  BRA `(.L_x_399) ;  /* 0xffff5c4000007947 */ /* 0x000fea000383ffff */
.L_x_305:
[----:B------:R-:W-:Y:S02]  /*1a040*/  MOV R0, 0x2 ;  /* 0x0000000200007802 */ /* 0x000fe40000000f00 */
[----:B------:R-:W-:Y:S02]  /*1a050*/  MOV R2, 0x1a070 ;  /* 0x0001a07000027802 */ /* 0x000fe40000000f00 */
[----:B------:R-:W-:Y:S05]  /*1a060*/  CALL.REL.NOINC `($__internal_4_$__cuda_sm70_shflsync_bfly_p) ;  /* 0x0000193000007944 */ /* 0x000fea0003c00000 */
[----:B------:R-:W-:Y:S05]  /*1a070*/  BRA `(.L_x_400) ;  /* 0xffff63c000007947 */ /* 0x000fea000383ffff */
.L_x_306:
[----:B------:R-:W-:Y:S02]  /*1a080*/  MOV R0, 0x1 ;  /* 0x0000000100007802 */ /* 0x000fe40000000f00 */
[----:B------:R-:W-:Y:S02]  /*1a090*/  MOV R2, 0x1a0b0 ;  /* 0x0001a0b000027802 */ /* 0x000fe40000000f00 */
[----:B------:R-:W-:Y:S05]  /*1a0a0*/  CALL.REL.NOINC `($__internal_4_$__cuda_sm70_shflsync_bfly_p) ;  /* 0x000018f000007944 */ /* 0x000fea0003c00000 */
[----:B------:R-:W-:Y:S01]  /*1a0b0*/  FMNMX.FTZ R108, R4, R0, !PT ;  /* 0x00000000046c7209 */ /* 0x000fe20007810000 */
[----:B------:R-:W-:Y:S01]  /*1a0c0*/  IMAD.MOV.U32 R4, RZ, RZ, R5 ;  /* 0x000000ffff047224 */ /* 0x000fe200078e0005 */
[----:B------:R-:W-:Y:S01]  /*1a0d0*/  MOV R2, 0x1a100 ;  /* 0x0001a10000027802 */ /* 0x000fe20000000f00 */
[----:B------:R-:W-:Y:S02]  /*1a0e0*/  IMAD.MOV.U32 R0, RZ, RZ, 0x2 ;  /* 0x00000002ff007424 */ /* 0x000fe400078e00ff */
[----:B------:R-:W-:Y:S05]  /*1a0f0*/  CALL.REL.NOINC `($__internal_4_$__cuda_sm70_shflsync_bfly_p) ;  /* 0x000018a000007944 */ /* 0x000fea0003c00000 */
[----:B------:R-:W-:Y:S01]  /*1a100*/  FMNMX.FTZ R5, R5, R0, !PT ;  /* 0x0000000005057209 */ /* 0x000fe20007810000 */
[----:B------:R-:W-:Y:S01]  /*1a110*/  IMAD.MOV.U32 R0, RZ, RZ, 0x1 ;  /* 0x00000001ff007424 */ /* 0x000fe200078e00ff */
[----:B------:R-:W-:-:S03]  /*1a120*/  MOV R2, 0x1a150 ;  /* 0x0001a15000027802 */ /* 0x000fc60000000f00 */
[----:B------:R-:W-:Y:S02]  /*1a130*/  IMAD.MOV.U32 R4, RZ, RZ, R5 ;  /* 0x000000ffff047224 */ /* 0x000fe400078e0005 */
        /* <DEDUP_REMOVED lines=21> */
[----:B------:R-:W-:Y:S01]  /*1a290*/  MOV R9, R0 ;  /* 0x0000000000097202 */ /* 0x000fe20000000f00 */
[----:B------:R-:W-:Y:S05]  /*1a2a0*/  BRA `(.L_x_401) ;  /* 0xffff628000007947 */ /* 0x000fea000383ffff */
.L_x_308:
[----:B-1--4-:R-:W-:Y:S01]  /*1a2b0*/  MOV R3, RZ ;  /* 0x000000ff00037202 */ /* 0x012fe20000000f00 */
[----:B------:R-:W-:Y:S01]  /*1a2c0*/  IMAD.MOV.U32 R35, RZ, RZ, R8 ;  /* 0x000000ffff237224 */ /* 0x000fe200078e0008 */
[----:B------:R-:W-:Y:S01]  /*1a2d0*/  MOV R2, 0x1a300 ;  /* 0x0001a30000027802 */ /* 0x000fe20000000f00 */
[----:B------:R-:W-:Y:S02]  /*1a2e0*/  IMAD.MOV.U32 R0, RZ, RZ, 0x1c1f ;  /* 0x00001c1fff007424 */ /* 0x000fe400078e00ff */
[----:B------:R-:W-:Y:S05]  /*1a2f0*/  CALL.REL.NOINC `($__internal_5_$__cuda_sm70_shflsync_idx_p) ;  /* 0x0000170000007944 */ /* 0x000fea0003c00000 */
[----:B------:R-:W-:-:S05]  /*1a300*/  BRA `(.L_x_402) ;  /* 0xffff756000007947 */ /* 0x000fca000383ffff */
.L_x_311:
[----:B--2---:R-:W-:Y:S01]  /*1a310*/  MOV R3, 0x1 ;  /* 0x0000000100037802 */ /* 0x004fe20000000f00 */
[----:B------:R-:W-:Y:S01]  /*1a320*/  IMAD.MOV.U32 R35, RZ, RZ, R8 ;  /* 0x000000ffff237224 */ /* 0x000fe200078e0008 */
[----:B------:R-:W-:Y:S01]  /*1a330*/  MOV R2, 0x1a360 ;  /* 0x0001a36000027802 */ /* 0x000fe20000000f00 */
[----:B------:R-:W-:Y:S02]  /*1a340*/  IMAD.MOV.U32 R0, RZ, RZ, 0x1c1f ;  /* 0x00001c1fff007424 */ /* 0x000fe400078e00ff */
[----:B-1----:R-:W-:Y:S05]  /*1a350*/  CALL.REL.NOINC `($__internal_5_$__cuda_sm70_shflsync_idx_p) ;  /* 0x000016a000007944 */ /* 0x002fea0003c00000 */
[----:B------:R-:W-:Y:S01]  /*1a360*/  MOV R3, 0x1 ;  /* 0x0000000100037802 */ /* 0x000fe20000000f00 */
[----:B------:R-:W-:Y:S01]  /*1a370*/  IMAD.MOV.U32 R4, RZ, RZ, R0 ;  /* 0x000000ffff047224 */ /* 0x000fe200078e0000 */
[----:B------:R-:W-:Y:S01]  /*1a380*/  MOV R0, 0x1c1f ;  /* 0x00001c1f00007802 */ /* 0x000fe20000000f00 */
[----:B------:R-:W-:Y:S01]  /*1a390*/  IMAD.MOV.U32 R35, RZ, RZ, R9 ;  /* 0x000000ffff237224 */ /* 0x000fe200078e0009 */
[----:B------:R-:W-:Y:S02]  /*1a3a0*/  MOV R2, 0x1a3c0 ;  /* 0x0001a3c000027802 */ /* 0x000fe40000000f00 */
[----:B------:R-:W-:Y:S05]  /*1a3b0*/  CALL.REL.NOINC `($__internal_5_$__cuda_sm70_shflsync_idx_p) ;  /* 0x0000164000007944 */ /* 0x000fea0003c00000 */
[----:B------:R-:W-:-:S05]  /*1a3c0*/  BRA `(.L_x_403) ;  /* 0xffff75d000007947 */ /* 0x000fca000383ffff */
.L_x_314:
[----:B------:R-:W-:Y:S01]  /*1a3d0*/  MOV R3, RZ ;  /* 0x000000ff00037202 */ /* 0x000fe20000000f00 */
[----:B------:R-:W-:Y:S01]  /*1a3e0*/  IMAD.MOV.U32 R35, RZ, RZ, R10 ;  /* 0x000000ffff237224 */ /* 0x000fe200078e000a */
[----:B------:R-:W-:Y:S01]  /*1a3f0*/  MOV R2, 0x1a420 ;  /* 0x0001a42000027802 */ /* 0x000fe20000000f00 */
[----:B------:R-:W-:Y:S02]  /*1a400*/  IMAD.MOV.U32 R0, RZ, RZ, 0x1c1f ;  /* 0x00001c1fff007424 */ /* 0x000fe400078e00ff */
[----:B------:R-:W-:Y:S05]  /*1a410*/  CALL.REL.NOINC `($__internal_5_$__cuda_sm70_shflsync_idx_p) ;  /* 0x000015e000007944 */ /* 0x000fea0003c00000 */
[----:B------:R-:W-:Y:S01]  /*1a420*/  MOV R4, R0 ;  /* 0x0000000000047202 */ /* 0x000fe20000000f00 */
[----:B------:R-:W-:-:S05]  /*1a430*/  BRA `(.L_x_404) ;  /* 0xffff854000007947 */ /* 0x000fca000383ffff */
.L_x_315:
[----:B------:R-:W-:Y:S01]  /*1a440*/  MOV R3, RZ ;  /* 0x000000ff00037202 */ /* 0x000fe20000000f00 */
[----:B------:R-:W-:Y:S01]  /*1a450*/  IMAD.MOV.U32 R35, RZ, RZ, R11 ;  /* 0x000000ffff237224 */ /* 0x000fe200078e000b */
[----:B------:R-:W-:Y:S01]  /*1a460*/  MOV R2, 0x1a490 ;  /* 0x0001a49000027802 */ /* 0x000fe20000000f00 */
[----:B------:R-:W-:Y:S02]  /*1a470*/  IMAD.MOV.U32 R0, RZ, RZ, 0x1c1f ;  /* 0x00001c1fff007424 */ /* 0x000fe400078e00ff */
[----:B-12---:R-:W-:Y:S05]  /*1a480*/  CALL.REL.NOINC `($__internal_5_$__cuda_sm70_shflsync_idx_p) ;  /* 0x0000157000007944 */ /* 0x006fea0003c00000 */
[----:B------:R-:W-:-:S05]  /*1a490*/  BRA `(.L_x_405) ;  /* 0xffff850000007947 */ /* 0x000fca000383ffff */
.L_x_316:
[----:B----4-:R-:W-:Y:S01]  /*1a4a0*/  MOV R3, 0x1 ;  /* 0x0000000100037802 */ /* 0x010fe20000000f00 */
[----:B------:R-:W-:Y:S01]  /*1a4b0*/  IMAD.MOV.U32 R35, RZ, RZ, R10 ;  /* 0x000000ffff237224 */ /* 0x000fe200078e000a */
[----:B------:R-:W-:Y:S01]  /*1a4c0*/  MOV R2, 0x1a4f0 ;  /* 0x0001a4f000027802 */ /* 0x000fe20000000f00 */
[----:B------:R-:W-:Y:S03]  /*1a4d0*/  IMAD.MOV.U32 R0, RZ, RZ, 0x1c1f ;  /* 0x00001c1fff007424 */ /* 0x000fe600078e00ff */
[----:B-1-3--:R-:W-:Y:S05]  /*1a4e0*/  CALL.REL.NOINC `($__internal_5_$__cuda_sm70_shflsync_idx_p) ;  /* 0x0000151000007944 */ /* 0x00afea0003c00000 */
[----:B------:R-:W-:Y:S01]  /*1a4f0*/  MOV R3, 0x1 ;  /* 0x0000000100037802 */ /* 0x000fe20000000f00 */
[----:B------:R-:W-:Y:S01]  /*1a500*/  IMAD.MOV.U32 R4, RZ, RZ, R0 ;  /* 0x000000ffff047224 */ /* 0x000fe200078e0000 */
[----:B------:R-:W-:Y:S01]  /*1a510*/  MOV R0, 0x1c1f ;  /* 0x00001c1f00007802 */ /* 0x000fe20000000f00 */
[----:B------:R-:W-:Y:S01]  /*1a520*/  IMAD.MOV.U32 R35, RZ, RZ, R11 ;  /* 0x000000ffff237224 */ /* 0x000fe200078e000b */
[----:B------:R-:W-:Y:S02]  /*1a530*/  MOV R2, 0x1a550 ;  /* 0x0001a55000027802 */ /* 0x000fe40000000f00 */
[----:B------:R-:W-:Y:S05]  /*1a540*/  CALL.REL.NOINC `($__internal_5_$__cuda_sm70_shflsync_idx_p) ;  /* 0x000014b000007944 */ /* 0x000fea0003c00000 */
[----:B------:R-:W-:-:S05]  /*1a550*/  BRA `(.L_x_406) ;  /* 0xffff854000007947 */ /* 0x000fca000383ffff */
.L_x_317:
[----:B------:R-:W-:Y:S02]  /*1a560*/  MOV R0, 0x2 ;  /* 0x0000000200007802 */ /* 0x000fe40000000f00 */
[----:B------:R-:W-:Y:S02]  /*1a570*/  MOV R2, 0x1a590 ;  /* 0x0001a59000027802 */ /* 0x000fe40000000f00 */
[----:B------:R-:W-:Y:S05]  /*1a580*/  CALL.REL.NOINC `($__internal_4_$__cuda_sm70_shflsync_bfly_p) ;  /* 0x0000141000007944 */ /* 0x000fea0003c00000 */
[----:B------:R-:W-:-:S05]  /*1a590*/  BRA `(.L_x_407) ;  /* 0xffff890000007947 */ /* 0x000fca000383ffff */
.L_x_318:
        /* <DEDUP_REMOVED lines=30> */
[----:B------:R-:W-:-:S05]  /*1a780*/  BRA `(.L_x_408) ;  /* 0xffff880000007947 */ /* 0x000fca000383ffff */
.L_x_320:
[----:B------:R-:W-:Y:S01]  /*1a790*/  IMAD.MOV.U32 R4, RZ, RZ, R220 ;  /* 0x000000ffff047224 */ /* 0x000fe200078e00dc */
[----:B------:R-:W-:-:S02]  /*1a7a0*/  MOV R0, 0x2 ;  /* 0x0000000200007802 */ /* 0x000fc40000000f00 */
[----:B------:R-:W-:Y:S02]  /*1a7b0*/  MOV R2, 0x1a7d0 ;  /* 0x0001a7d000027802 */ /* 0x000fe40000000f00 */
[----:B------:R-:W-:Y:S05]  /*1a7c0*/  CALL.REL.NOINC `($__internal_4_$__cuda_sm70_shflsync_bfly_p) ;  /* 0x000011d000007944 */ /* 0x000fea0003c00000 */
[----:B------:R-:W-:Y:S01]  /*1a7d0*/  FADD.FTZ R4, R220, R0 ;  /* 0x00000000dc047221 */ /* 0x000fe20000010000 */
[----:B------:R-:W-:Y:S02]  /*1a7e0*/  MOV R0, 0x1 ;  /* 0x0000000100007802 */ /* 0x000fe40000000f00 */
[----:B------:R-:W-:Y:S02]  /*1a7f0*/  MOV R2, 0x1a810 ;  /* 0x0001a81000027802 */ /* 0x000fe40000000f00 */
[----:B------:R-:W-:Y:S05]  /*1a800*/  CALL.REL.NOINC `($__internal_4_$__cuda_sm70_shflsync_bfly_p) ;  /* 0x0000119000007944 */ /* 0x000fea0003c00000 */
[----:B------:R-:W-:Y:S01]  /*1a810*/  FADD.FTZ R9, R4, R0 ;  /* 0x0000000004097221 */ /* 0x000fe20000010000 */
[----:B------:R-:W-:Y:S02]  /*1a820*/  MOV R4, R231 ;  /* 0x000000e700047202 */ /* 0x000fe40000000f00 */
[----:B------:R-:W-:Y:S02]  /*1a830*/  MOV R0, 0x2 ;  /* 0x0000000200007802 */ /* 0x000fe40000000f00 */
[----:B------:R-:W-:Y:S02]  /*1a840*/  MOV R2, 0x1a860 ;  /* 0x0001a86000027802 */ /* 0x000fe40000000f00 */
[----:B------:R-:W-:Y:S05]  /*1a850*/  CALL.REL.NOINC `($__internal_4_$__cuda_sm70_shflsync_bfly_p) ;  /* 0x0000114000007944 */ /* 0x000fea0003c00000 */
[----:B------:R-:W-:Y:S01]  /*1a860*/  FADD.FTZ R8, R231, R0 ;  /* 0x00000000e7087221 */ /* 0x000fe20000010000 */
[----:B------:R-:W-:Y:S02]  /*1a870*/  MOV R0, 0x1 ;  /* 0x0000000100007802 */ /* 0x000fe40000000f00 */
[----:B------:R-:W-:-:S02]  /*1a880*/  MOV R2, 0x1a8b0 ;  /* 0x0001a8b000027802 */ /* 0x000fc40000000f00 */
[----:B------:R-:W-:Y:S02]  /*1a890*/  MOV R4, R8 ;  /* 0x0000000800047202 */ /* 0x000fe40000000f00 */
        /* <DEDUP_REMOVED lines=8> */
[----:B------:R-:W-:Y:S02]  /*1a920*/  MOV R2, 0x1a950 ;  /* 0x0001a95000027802 */ /* 0x000fe40000000f00 */
[----:B------:R-:W-:-:S02]  /*1a930*/  MOV R4, R5 ;  /* 0x0000000500047202 */ /* 0x000fc40000000f00 */
[----:B------:R-:W-:Y:S05]  /*1a940*/  CALL.REL.NOINC `($__internal_4_$__cuda_sm70_shflsync_bfly_p) ;  /* 0x0000105000007944 */ /* 0x000fea0003c00000 */
[----:B------:R-:W-:Y:S01]  /*1a950*/  FADD.FTZ R5, R5, R0 ;  /* 0x0000000005057221 */ /* 0x000fe20000010000 */
[----:B------:R-:W-:-:S02]  /*1a960*/  MOV R4, R233 ;  /* 0x000000e900047202 */ /* 0x000fc40000000f00 */
[----:B------:R-:W-:Y:S02]  /*1a970*/  MOV R0, 0x2 ;  /* 0x0000000200007802 */ /* 0x000fe40000000f00 */
[----:B------:R-:W-:Y:S02]  /*1a980*/  MOV R2, 0x1a9a0 ;  /* 0x0001a9a000027802 */ /* 0x000fe40000000f00 */
[----:B------:R-:W-:Y:S05]  /*1a990*/  CALL.REL.NOINC `($__internal_4_$__cuda_sm70_shflsync_bfly_p) ;  /* 0x0000100000007944 */ /* 0x000fea0003c00000 */
[----:B------:R-:W-:Y:S01]  /*1a9a0*/  FADD.FTZ R4, R233, R0 ;  /* 0x00000000e9047221 */ /* 0x000fe20000010000 */
[----:B------:R-:W-:Y:S02]  /*1a9b0*/  MOV R0, 0x1 ;  /* 0x0000000100007802 */ /* 0x000fe40000000f00 */
[----:B------:R-:W-:Y:S02]  /*1a9c0*/  MOV R2, 0x1a9e0 ;  /* 0x0001a9e000027802 */ /* 0x000fe40000000f00 */
[----:B------:R-:W-:Y:S05]  /*1a9d0*/  CALL.REL.NOINC `($__internal_4_$__cuda_sm70_shflsync_bfly_p) ;  /* 0x00000fc000007944 */ /* 0x000fea0003c00000 */
[----:B------:R-:W-:Y:S01]  /*1a9e0*/  MOV R11, R0 ;  /* 0x00000000000b7202 */ /* 0x000fe20000000f00 */
[----:B------:R-:W-:Y:S05]  /*1a9f0*/  BRA `(.L_x_409) ;  /* 0xffff9e3000007947 */ /* 0x000fea000383ffff */
.L_x_327:
[----:B-1234-:R-:W-:Y:S01]  /*1aa00*/  IMAD.MOV.U32 R35, RZ, RZ, R6 ;  /* 0x000000ffff237224 */ /* 0x01efe200078e0006 */
[----:B------:R-:W-:Y:S01]  /*1aa10*/  MOV R3, RZ ;  /* 0x000000ff00037202 */ /* 0x000fe20000000f00 */
[----:B------:R-:W-:Y:S01]  /*1aa20*/  IMAD.MOV.U32 R0, RZ, RZ, 0x1c1f ;  /* 0x00001c1fff007424 */ /* 0x000fe200078e00ff */
[----:B------:R-:W-:Y:S02]  /*1aa30*/  MOV R2, 0x1aa50 ;  /* 0x0001aa5000027802 */ /* 0x000fe40000000f00 */
[----:B------:R-:W-:Y:S05]  /*1aa40*/  CALL.REL.NOINC `($__internal_5_$__cuda_sm70_shflsync_idx_p) ;  /* 0x00000fb000007944 */ /* 0x000fea0003c00000 */
[----:B------:R-:W-:Y:S01]  /*1aa50*/  MOV R5, R0 ;  /* 0x0000000000057202 */ /* 0x000fe20000000f00 */
[----:B------:R-:W-:Y:S05]  /*1aa60*/  BRA `(.L_x_410) ;  /* 0xffffb87000007947 */ /* 0x000fea000383ffff */
.L_x_328:
[----:B------:R-:W-:Y:S01]  /*1aa70*/  IMAD.MOV.U32 R35, RZ, RZ, R13 ;  /* 0x000000ffff237224 */ /* 0x000fe200078e000d */
[----:B------:R-:W-:Y:S01]  /*1aa80*/  MOV R3, RZ ;  /* 0x000000ff00037202 */ /* 0x000fe20000000f00 */
[----:B------:R-:W-:Y:S01]  /*1aa90*/  IMAD.MOV.U32 R0, RZ, RZ, 0x1c1f ;  /* 0x00001c1fff007424 */ /* 0x000fe200078e00ff */
[----:B------:R-:W-:-:S02]  /*1aaa0*/  MOV R2, 0x1aac0 ;  /* 0x0001aac000027802 */ /* 0x000fc40000000f00 */
[----:B-12---:R-:W-:Y:S05]  /*1aab0*/  CALL.REL.NOINC `($__internal_5_$__cuda_sm70_shflsync_idx_p) ;  /* 0x00000f4000007944 */ /* 0x006fea0003c00000 */
[----:B------:R-:W-:Y:S05]  /*1aac0*/  BRA `(.L_x_411) ;  /* 0xffffb83000007947 */ /* 0x000fea000383ffff */
.L_x_331:
[----:B------:R-:W-:Y:S01]  /*1aad0*/  IMAD.MOV.U32 R35, RZ, RZ, R6 ;  /* 0x000000ffff237224 */ /* 0x000fe200078e0006 */
[----:B--2---:R-:W-:Y:S01]  /*1aae0*/  MOV R3, 0x1 ;  /* 0x0000000100037802 */ /* 0x004fe20000000f00 */
[----:B----4-:R-:W-:Y:S01]  /*1aaf0*/  IMAD.MOV.U32 R0, RZ, RZ, 0x1c1f ;  /* 0x00001c1fff007424 */ /* 0x010fe200078e00ff */
[----:B------:R-:W-:-:S02]  /*1ab00*/  MOV R2, 0x1ab20 ;  /* 0x0001ab2000027802 */ /* 0x000fc40000000f00 */
        /* <DEDUP_REMOVED lines=8> */
.L_x_334:
[----:B------:R-:W-:Y:S01]  /*1ab90*/  IMAD.MOV.U32 R35, RZ, RZ, R6 ;  /* 0x000000ffff237224 */ /* 0x000fe200078e0006 */
[----:B-1----:R-:W-:Y:S01]  /*1aba0*/  MOV R3, 0x2 ;  /* 0x0000000200037802 */ /* 0x002fe20000000f00 */
[----:B----4-:R-:W-:Y:S01]  /*1abb0*/  IMAD.MOV.U32 R0, RZ, RZ, 0x1c1f ;  /* 0x00001c1fff007424 */ /* 0x010fe200078e00ff */
[----:B------:R-:W-:Y:S02]  /*1abc0*/  MOV R2, 0x1abe0 ;  /* 0x0001abe000027802 */ /* 0x000fe40000000f00 */
[----:B--23--:R-:W-:Y:S05]  /*1abd0*/  CALL.REL.NOINC `($__internal_5_$__cuda_sm70_shflsync_idx_p) ;  /* 0x00000e2000007944 */ /* 0x00cfea0003c00000 */
[----:B------:R-:W-:Y:S01]  /*1abe0*/  MOV R5, R0 ;  /* 0x0000000000057202 */ /* 0x000fe20000000f00 */
[----:B------:R-:W-:Y:S05]  /*1abf0*/  BRA `(.L_x_413) ;  /* 0xffffb96000007947 */ /* 0x000fea000383ffff */
.L_x_335:
[----:B------:R-:W-:Y:S01]  /*1ac00*/  IMAD.MOV.U32 R35, RZ, RZ, R13 ;  /* 0x000000ffff237224 */ /* 0x000fe200078e000d */
[----:B------:R-:W-:Y:S01]  /*1ac10*/  MOV R3, 0x2 ;  /* 0x0000000200037802 */ /* 0x000fe20000000f00 */
[----:B----4-:R-:W-:Y:S01]  /*1ac20*/  IMAD.MOV.U32 R0, RZ, RZ, 0x1c1f ;  /* 0x00001c1fff007424 */ /* 0x010fe200078e00ff */
[----:B------:R-:W-:Y:S02]  /*1ac30*/  MOV R2, 0x1ac50 ;  /* 0x0001ac5000027802 */ /* 0x000fe40000000f00 */
[----:B-123--:R-:W-:Y:S05]  /*1ac40*/  CALL.REL.NOINC `($__internal_5_$__cuda_sm70_shflsync_idx_p) ;  /* 0x00000db000007944 */ /* 0x00efea0003c00000 */
[----:B------:R-:W-:Y:S05]  /*1ac50*/  BRA `(.L_x_414) ;  /* 0xffffb92000007947 */ /* 0x000fea000383ffff */
.L_x_338:
[----:B------:R-:W-:Y:S01]  /*1ac60*/  IMAD.MOV.U32 R35, RZ, RZ, R6 ;  /* 0x000000ffff237224 */ /* 0x000fe200078e0006 */
[----:B-1----:R-:W-:Y:S01]  /*1ac70*/  MOV R3, 0x3 ;  /* 0x0000000300037802 */ /* 0x002fe20000000f00 */
[----:B------:R-:W-:Y:S01]  /*1ac80*/  IMAD.MOV.U32 R0, RZ, RZ, 0x1c1f ;  /* 0x00001c1fff007424 */ /* 0x000fe200078e00ff */
[----:B------:R-:W-:-:S02]  /*1ac90*/  MOV R2, 0x1acb0 ;  /* 0x0001acb000027802 */ /* 0x000fc40000000f00 */
[----:B--234-:R-:W-:Y:S05]  /*1aca0*/  CALL.REL.NOINC `($__internal_5_$__cuda_sm70_shflsync_idx_p) ;  /* 0x00000d5000007944 */ /* 0x01cfea0003c00000 */
[----:B------:R-:W-:Y:S01]  /*1acb0*/  IMAD.MOV.U32 R6, RZ, RZ, R0 ;  /* 0x000000ffff067224 */ /* 0x000fe200078e0000 */
[----:B------:R-:W-:Y:S01]  /*1acc0*/  MOV R3, 0x3 ;  /* 0x0000000300037802 */ /* 0x000fe20000000f00 */
[----:B------:R-:W-:Y:S01]  /*1acd0*/  IMAD.MOV.U32 R35, RZ, RZ, R13 ;  /* 0x000000ffff237224 */ /* 0x000fe200078e000d */
[----:B------:R-:W-:-:S02]  /*1ace0*/  MOV R0, 0x1c1f ;  /* 0x00001c1f00007802 */ /* 0x000fc40000000f00 */
[----:B------:R-:W-:Y:S02]  /*1acf0*/  MOV R2, 0x1ad10 ;  /* 0x0001ad1000027802 */ /* 0x000fe40000000f00 */
[----:B------:R-:W-:Y:S05]  /*1ad00*/  CALL.REL.NOINC `($__internal_5_$__cuda_sm70_shflsync_idx_p) ;  /* 0x00000cf000007944 */ /* 0x000fea0003c00000 */
[----:B------:R-:W-:Y:S05]  /*1ad10*/  BRA `(.L_x_415) ;  /* 0xffffb9a000007947 */ /* 0x000fea000383ffff */
.L_x_340:
[----:B------:R-:W-:Y:S01]  /*1ad20*/  IMAD.MOV.U32 R35, RZ, RZ, R6 ;  /* 0x000000ffff237224 */ /* 0x000fe200078e0006 */
[----:B------:R-:W-:Y:S01]  /*1ad30*/  MOV R3, RZ ;  /* 0x000000ff00037202 */ /* 0x000fe20000000f00 */
[----:B------:R-:W-:Y:S01]  /*1ad40*/  IMAD.MOV.U32 R0, RZ, RZ, 0x1c1f ;  /* 0x00001c1fff007424 */ /* 0x000fe200078e00ff */
[----:B------:R-:W-:Y:S02]  /*1ad50*/  MOV R2, 0x1ad70 ;  /* 0x0001ad7000027802 */ /* 0x000fe40000000f00 */
[----:B------:R-:W-:Y:S05]  /*1ad60*/  CALL.REL.NOINC `($__internal_5_$__cuda_sm70_shflsync_idx_p) ;  /* 0x00000c9000007944 */ /* 0x000fea0003c00000 */
[----:B------:R-:W-:Y:S01]  /*1ad70*/  MOV R4, R0 ;  /* 0x0000000000047202 */ /* 0x000fe20000000f00 */
[----:B------:R-:W-:Y:S05]  /*1ad80*/  BRA `(.L_x_416) ;  /* 0xffffbc6000007947 */ /* 0x000fea000383ffff */
.L_x_341:
[----:B------:R-:W-:Y:S01]  /*1ad90*/  IMAD.MOV.U32 R35, RZ, RZ, R5 ;  /* 0x000000ffff237224 */ /* 0x000fe200078e0005 */
[----:B------:R-:W-:Y:S01]  /*1ada0*/  MOV R3, RZ ;  /* 0x000000ff00037202 */ /* 0x000fe20000000f00 */
[----:B------:R-:W-:Y:S01]  /*1adb0*/  IMAD.MOV.U32 R0, RZ, RZ, 0x1c1f ;  /* 0x00001c1fff007424 */ /* 0x000fe200078e00ff */
[----:B------:R-:W-:Y:S02]  /*1adc0*/  MOV R2, 0x1ade0 ;  /* 0x0001ade000027802 */ /* 0x000fe40000000f00 */
[----:B-12---:R-:W-:Y:S05]  /*1add0*/  CALL.REL.NOINC `($__internal_5_$__cuda_sm70_shflsync_idx_p) ;  /* 0x00000c2000007944 */ /* 0x006fea0003c00000 */
[----:B------:R-:W-:Y:S05]  /*1ade0*/  BRA `(.L_x_417) ;  /* 0xffffbc2000007947 */ /* 0x000fea000383ffff */
.L_x_344:
        /* <DEDUP_REMOVED lines=12> */
.L_x_347:
[----:B------:R-:W-:Y:S01]  /*1aeb0*/  IMAD.MOV.U32 R35, RZ, RZ, R6 ;  /* 0x000000ffff237224 */ /* 0x000fe200078e0006 */
[----:B-1----:R-:W-:Y:S01]  /*1aec0*/  MOV R3, 0x2 ;  /* 0x0000000200037802 */ /* 0x002fe20000000f00 */
[----:B----4-:R-:W-:Y:S01]  /*1aed0*/  IMAD.MOV.U32 R0, RZ, RZ, 0x1c1f ;  /* 0x00001c1fff007424 */ /* 0x010fe200078e00ff */
[----:B------:R-:W-:Y:S02]  /*1aee0*/  MOV R2, 0x1af00 ;  /* 0x0001af0000027802 */ /* 0x000fe40000000f00 */
[----:B--23--:R-:W-:Y:S05]  /*1aef0*/  CALL.REL.NOINC `($__internal_5_$__cuda_sm70_shflsync_idx_p) ;  /* 0x00000b0000007944 */ /* 0x00cfea0003c00000 */
[----:B------:R-:W-:Y:S01]  /*1af00*/  MOV R4, R0 ;  /* 0x0000000000047202 */ /* 0x000fe20000000f00 */
[----:B------:R-:W-:Y:S05]  /*1af10*/  BRA `(.L_x_419) ;  /* 0xffffc4a000007947 */ /* 0x000fea000383ffff */
.L_x_348:
[----:B------:R-:W-:Y:S01]  /*1af20*/  IMAD.MOV.U32 R35, RZ, RZ, R5 ;  /* 0x000000ffff237224 */ /* 0x000fe200078e0005 */
[----:B------:R-:W-:Y:S01]  /*1af30*/  MOV R3, 0x2 ;  /* 0x0000000200037802 */ /* 0x000fe20000000f00 */
[----:B----4-:R-:W-:Y:S01]  /*1af40*/  IMAD.MOV.U32 R0, RZ, RZ, 0x1c1f ;  /* 0x00001c1fff007424 */ /* 0x010fe200078e00ff */
[----:B------:R-:W-:Y:S02]  /*1af50*/  MOV R2, 0x1af70 ;  /* 0x0001af7000027802 */ /* 0x000fe40000000f00 */
[----:B-123--:R-:W-:Y:S05]  /*1af60*/  CALL.REL.NOINC `($__internal_5_$__cuda_sm70_shflsync_idx_p) ;  /* 0x00000a9000007944 */ /* 0x00efea0003c00000 */
[----:B------:R-:W-:Y:S05]  /*1af70*/  BRA `(.L_x_420) ;  /* 0xffffc46000007947 */ /* 0x000fea000383ffff */
.L_x_351:
[----:B------:R-:W-:Y:S01]  /*1af80*/  IMAD.MOV.U32 R35, RZ, RZ, R6 ;  /* 0x000000ffff237224 */ /* 0x000fe200078e0006 */
[----:B--2---:R-:W-:Y:S01]  /*1af90*/  MOV R3, 0x3 ;  /* 0x0000000300037802 */ /* 0x004fe20000000f00 */
[----:B-1----:R-:W-:Y:S01]  /*1afa0*/  IMAD.MOV.U32 R0, RZ, RZ, 0x1c1f ;  /* 0x00001c1fff007424 */ /* 0x002fe200078e00ff */
[----:B------:R-:W-:-:S02]  /*1afb0*/  MOV R2, 0x1afd0 ;  /* 0x0001afd000027802 */ /* 0x000fc40000000f00 */
[----:B---34-:R-:W-:Y:S05]  /*1afc0*/  CALL.REL.NOINC `($__internal_5_$__cuda_sm70_shflsync_idx_p) ;  /* 0x00000a3000007944 */ /* 0x018fea0003c00000 */
[----:B------:R-:W-:Y:S01]  /*1afd0*/  IMAD.MOV.U32 R4, RZ, RZ, R0 ;  /* 0x000000ffff047224 */ /* 0x000fe200078e0000 */
[----:B------:R-:W-:Y:S01]  /*1afe0*/  MOV R3, 0x3 ;  /* 0x0000000300037802 */ /* 0x000fe20000000f00 */
[----:B------:R-:W-:Y:S01]  /*1aff0*/  IMAD.MOV.U32 R35, RZ, RZ, R5 ;  /* 0x000000ffff237224 */ /* 0x000fe200078e0005 */
[----:B------:R-:W-:-:S02]  /*1b000*/  MOV R0, 0x1c1f ;  /* 0x00001c1f00007802 */ /* 0x000fc40000000f00 */
[----:B------:R-:W-:Y:S02]  /*1b010*/  MOV R2, 0x1b030 ;  /* 0x0001b03000027802 */ /* 0x000fe40000000f00 */
[----:B------:R-:W-:Y:S05]  /*1b020*/  CALL.REL.NOINC `($__internal_5_$__cuda_sm70_shflsync_idx_p) ;  /* 0x000009d000007944 */ /* 0x000fea0003c00000 */
[----:B------:R-:W-:Y:S05]  /*1b030*/  BRA `(.L_x_421) ;  /* 0xffffc89000007947 */ /* 0x000fea000383ffff */
.L_x_355:
[----:B------:R-:W-:Y:S01]  /*1b040*/  IMAD.MOV.U32 R35, RZ, RZ, R5 ;  /* 0x000000ffff237224 */ /* 0x000fe200078e0005 */
[----:B------:R-:W-:Y:S01]  /*1b050*/  MOV R3, RZ ;  /* 0x000000ff00037202 */ /* 0x000fe20000000f00 */
[----:B------:R-:W-:Y:S01]  /*1b060*/  IMAD.MOV.U32 R0, RZ, RZ, 0x1c1f ;  /* 0x00001c1fff007424 */ /* 0x000fe200078e00ff */
[----:B------:R-:W-:Y:S02]  /*1b070*/  MOV R2, 0x1b090 ;  /* 0x0001b09000027802 */ /* 0x000fe40000000f00 */
[----:B------:R-:W-:Y:S05]  /*1b080*/  CALL.REL.NOINC `($__internal_5_$__cuda_sm70_shflsync_idx_p) ;  /* 0x0000097000007944 */ /* 0x000fea0003c00000 */
[----:B------:R-:W-:Y:S01]  /*1b090*/  MOV R4, R0 ;  /* 0x0000000000047202 */ /* 0x000fe20000000f00 */
[----:B------:R-:W-:Y:S05]  /*1b0a0*/  BRA `(.L_x_422) ;  /* 0xffffd50000007947 */ /* 0x000fea000383ffff */
.L_x_356:
[----:B------:R-:W-:Y:S01]  /*1b0b0*/  IMAD.MOV.U32 R35, RZ, RZ, R13 ;  /* 0x000000ffff237224 */ /* 0x000fe200078e000d */
[----:B------:R-:W-:Y:S01]  /*1b0c0*/  MOV R3, RZ ;  /* 0x000000ff00037202 */ /* 0x000fe20000000f00 */
[----:B------:R-:W-:Y:S01]  /*1b0d0*/  IMAD.MOV.U32 R0, RZ, RZ, 0x1c1f ;  /* 0x00001c1fff007424 */ /* 0x000fe200078e00ff */
[----:B------:R-:W-:Y:S02]  /*1b0e0*/  MOV R2, 0x1b100 ;  /* 0x0001b10000027802 */ /* 0x000fe40000000f00 */
[----:B-12---:R-:W-:Y:S05]  /*1b0f0*/  CALL.REL.NOINC `($__internal_5_$__cuda_sm70_shflsync_idx_p) ;  /* 0x0000090000007944 */ /* 0x006fea0003c00000 */
[----:B------:R-:W-:Y:S05]  /*1b100*/  BRA `(.L_x_423) ;  /* 0xffffd4c000007947 */ /* 0x000fea000383ffff */
.L_x_359:
        /* <DEDUP_REMOVED lines=12> */
.L_x_362:
[----:B------:R-:W-:Y:S01]  /*1b1d0*/  IMAD.MOV.U32 R35, RZ, RZ, R5 ;  /* 0x000000ffff237224 */ /* 0x000fe200078e0005 */
[----:B-1----:R-:W-:Y:S01]  /*1b1e0*/  MOV R3, 0x2 ;  /* 0x0000000200037802 */ /* 0x002fe20000000f00 */
[----:B----4-:R-:W-:Y:S01]  /*1b1f0*/  IMAD.MOV.U32 R0, RZ, RZ, 0x1c1f ;  /* 0x00001c1fff007424 */ /* 0x010fe200078e00ff */
[----:B------:R-:W-:Y:S02]  /*1b200*/  MOV R2, 0x1b220 ;  /* 0x0001b22000027802 */ /* 0x000fe40000000f00 */
[----:B--23--:R-:W-:Y:S05]  /*1b210*/  CALL.REL.NOINC `($__internal_5_$__cuda_sm70_shflsync_idx_p) ;  /* 0x000007e000007944 */ /* 0x00cfea0003c00000 */
[----:B------:R-:W-:Y:S01]  /*1b220*/  MOV R4, R0 ;  /* 0x0000000000047202 */ /* 0x000fe20000000f00 */
[----:B------:R-:W-:Y:S05]  /*1b230*/  BRA `(.L_x_425) ;  /* 0xffffd60000007947 */ /* 0x000fea000383ffff */
.L_x_363:
[----:B------:R-:W-:Y:S01]  /*1b240*/  IMAD.MOV.U32 R35, RZ, RZ, R13 ;  /* 0x000000ffff237224 */ /* 0x000fe200078e000d */
[----:B------:R-:W-:Y:S01]  /*1b250*/  MOV R3, 0x2 ;  /* 0x0000000200037802 */ /* 0x000fe20000000f00 */
[----:B----4-:R-:W-:Y:S01]  /*1b260*/  IMAD.MOV.U32 R0, RZ, RZ, 0x1c1f ;  /* 0x00001c1fff007424 */ /* 0x010fe200078e00ff */
[----:B------:R-:W-:Y:S02]  /*1b270*/  MOV R2, 0x1b290 ;  /* 0x0001b29000027802 */ /* 0x000fe40000000f00 */
[----:B-123--:R-:W-:Y:S05]  /*1b280*/  CALL.REL.NOINC `($__internal_5_$__cuda_sm70_shflsync_idx_p) ;  /* 0x0000077000007944 */ /* 0x00efea0003c00000 */
[----:B------:R-:W-:Y:S05]  /*1b290*/  BRA `(.L_x_426) ;  /* 0xffffd5c000007947 */ /* 0x000fea000383ffff */
.L_x_366:
        /* <DEDUP_REMOVED lines=12> */
.L_x_368:
[----:B------:R-:W-:Y:S01]  /*1b360*/  IMAD.MOV.U32 R35, RZ, RZ, R34 ;  /* 0x000000ffff237224 */ /* 0x000fe200078e0022 */
[----:B------:R-:W-:Y:S01]  /*1b370*/  MOV R3, RZ ;  /* 0x000000ff00037202 */ /* 0x000fe20000000f00 */
[----:B------:R-:W-:Y:S01]  /*1b380*/  IMAD.MOV.U32 R0, RZ, RZ, 0x1f ;  /* 0x0000001fff007424 */ /* 0x000fe200078e00ff */
[----:B------:R-:W-:Y:S02]  /*1b390*/  MOV R2, 0x1b3b0 ;  /* 0x0001b3b000027802 */ /* 0x000fe40000000f00 */
[----:B--2-4-:R-:W-:Y:S05]  /*1b3a0*/  CALL.REL.NOINC `($__internal_5_$__cuda_sm70_shflsync_idx_p) ;  /* 0x0000065000007944 */ /* 0x014fea0003c00000 */
[----:B------:R-:W-:Y:S01]  /*1b3b0*/  MOV R10, R0 ;  /* 0x00000000000a7202 */ /* 0x000fe20000000f00 */
[----:B------:R-:W-:Y:S05]  /*1b3c0*/  BRA `(.L_x_428) ;  /* 0xffffd7c000007947 */ /* 0x000fea000383ffff */
.L_x_369:
[----:B------:R-:W-:Y:S01]  /*1b3d0*/  IMAD.MOV.U32 R35, RZ, RZ, R34 ;  /* 0x000000ffff237224 */ /* 0x000fe200078e0022 */
[----:B------:R-:W-:Y:S01]  /*1b3e0*/  MOV R3, 0x1 ;  /* 0x0000000100037802 */ /* 0x000fe20000000f00 */
[----:B------:R-:W-:Y:S01]  /*1b3f0*/  IMAD.MOV.U32 R0, RZ, RZ, 0x1f ;  /* 0x0000001fff007424 */ /* 0x000fe200078e00ff */
[----:B------:R-:W-:Y:S02]  /*1b400*/  MOV R2, 0x1b420 ;  /* 0x0001b42000027802 */ /* 0x000fe40000000f00 */
[----:B-1234-:R-:W-:Y:S05]  /*1b410*/  CALL.REL.NOINC `($__internal_5_$__cuda_sm70_shflsync_idx_p) ;  /* 0x000005e000007944 */ /* 0x01efea0003c00000 */
[----:B------:R-:W-:Y:S01]  /*1b420*/  MOV R9, R0 ;  /* 0x0000000000097202 */ /* 0x000fe20000000f00 */
[----:B------:R-:W-:Y:S05]  /*1b430*/  BRA `(.L_x_429) ;  /* 0xffffd77000007947 */ /* 0x000fea000383ffff */
.L_x_370:
[----:B------:R-:W-:Y:S02]  /*1b440*/  MOV R3, 0x1 ;  /* 0x0000000100037802 */ /* 0x000fe40000000f00 */
[----:B------:R-:W-:-:S02]  /*1b450*/  MOV R2, 0x1b470 ;  /* 0x0001b47000027802 */ /* 0x000fc40000000f00 */
[----:B-1-3--:R-:W-:Y:S05]  /*1b460*/  CALL.REL.NOINC `($__internal_6_$__cuda_sm70_shflsync_up_p) ;  /* 0x000005e000007944 */ /* 0x00afea0003c00000 */
[----:B------:R-:W-:Y:S05]  /*1b470*/  BRA `(.L_x_430) ;  /* 0xffffd86000007947 */ /* 0x000fea000383ffff */
.L_x_371:
[----:B------:R-:W-:Y:S02]  /*1b480*/  MOV R3, 0x2 ;  /* 0x0000000200037802 */ /* 0x000fe40000000f00 */
[----:B------:R-:W-:-:S02]  /*1b490*/  MOV R2, 0x1b4b0 ;  /* 0x0001b4b000027802 */ /* 0x000fc40000000f00 */
[----:B-1-3--:R-:W-:Y:S05]  /*1b4a0*/  CALL.REL.NOINC `($__internal_6_$__cuda_sm70_shflsync_up_p) ;  /* 0x000005a000007944 */ /* 0x00afea0003c00000 */
        /* <DEDUP_REMOVED lines=23> */
.L_x_375:
[----:B------:R-:W-:Y:S02]  /*1b620*/  MOV R3, 0x1 ;  /* 0x0000000100037802 */ /* 0x000fe40000000f00 */
[----:B------:R-:W-:Y:S02]  /*1b630*/  MOV R2, 0x1b650 ;  /* 0x0001b65000027802 */ /* 0x000fe40000000f00 */
[----:B-1----:R-:W-:Y:S05]  /*1b640*/  CALL.REL.NOINC `($__internal_6_$__cuda_sm70_shflsync_up_p) ;  /* 0x0000040000007944 */ /* 0x002fea0003c00000 */
[----:B------:R-:W-:Y:S01]  /*1b650*/  MOV R2, R4 ;  /* 0x0000000400027202 */ /* 0x000fe20000000f00 */
[----:B------:R-:W-:Y:S05]  /*1b660*/  BRA `(.L_x_432) ;  /* 0xffffd8e000007947 */ /* 0x000fea000383ffff */
.L_x_376:
[----:B------:R-:W-:Y:S02]  /*1b670*/  MOV R3, 0x2 ;  /* 0x0000000200037802 */ /* 0x000fe40000000f00 */
[----:B------:R-:W-:Y:S02]  /*1b680*/  MOV R2, 0x1b6a0 ;  /* 0x0001b6a000027802 */ /* 0x000fe40000000f00 */
[----:B-1----:R-:W-:Y:S05]  /*1b690*/  CALL.REL.NOINC `($__internal_6_$__cuda_sm70_shflsync_up_p) ;  /* 0x000003b000007944 */ /* 0x002fea0003c00000 */
        /* <DEDUP_REMOVED lines=23> */
.L_x_378:
[----:B------:R-:W-:Y:S02]  /*1b810*/  SEL R0, RZ, 0x1, P0 ;  /* 0x00000001ff007807 */ /* 0x000fe40000000000 */
[----:B------:R-:W-:Y:S02]  /*1b820*/  MOV R2, 0x1b840 ;  /* 0x0001b84000027802 */ /* 0x000fe40000000f00 */
[----:B-12---:R-:W-:Y:S05]  /*1b830*/  CALL.REL.NOINC `($__internal_7_$__cuda_sm70_votesync_ballot) ;  /* 0x0000027000007944 */ /* 0x006fea0003c00000 */
[----:B------:R-:W-:Y:S01]  /*1b840*/  MOV R9, R0 ;  /* 0x0000000000097202 */ /* 0x000fe20000000f00 */
[----:B------:R-:W-:Y:S05]  /*1b850*/  BRA `(.L_x_434) ;  /* 0xffffd88000007947 */ /* 0x000fea000383ffff */
.L_x_379:
[----:B------:R-:W-:Y:S01]  /*1b860*/  IMAD.MOV.U32 R35, RZ, RZ, R6 ;  /* 0x000000ffff237224 */ /* 0x000fe200078e0006 */
[----:B----4-:R-:W-:Y:S01]  /*1b870*/  MOV R3, R11 ;  /* 0x0000000b00037202 */ /* 0x010fe20000000f00 */
[----:B------:R-:W-:Y:S01]  /*1b880*/  IMAD.MOV.U32 R0, RZ, RZ, 0x1f ;  /* 0x0000001fff007424 */ /* 0x000fe200078e00ff */
[----:B------:R-:W-:Y:S02]  /*1b890*/  MOV R2, 0x1b8b0 ;  /* 0x0001b8b000027802 */ /* 0x000fe40000000f00 */
[----:B-123--:R-:W-:Y:S05]  /*1b8a0*/  CALL.REL.NOINC `($__internal_5_$__cuda_sm70_shflsync_idx_p) ;  /* 0x0000015000007944 */ /* 0x00efea0003c00000 */
[----:B------:R-:W-:Y:S01]  /*1b8b0*/  IMAD.MOV.U32 R6, RZ, RZ, R0 ;  /* 0x000000ffff067224 */ /* 0x000fe200078e0000 */
[----:B------:R-:W-:Y:S01]  /*1b8c0*/  MOV R3, R11 ;  /* 0x0000000b00037202 */ /* 0x000fe20000000f00 */
[----:B------:R-:W-:Y:S01]  /*1b8d0*/  IMAD.MOV.U32 R35, RZ, RZ, R8 ;  /* 0x000000ffff237224 */ /* 0x000fe200078e0008 */
[----:B------:R-:W-:Y:S02]  /*1b8e0*/  MOV R0, 0x1f ;  /* 0x0000001f00007802 */ /* 0x000fe40000000f00 */
[----:B------:R-:W-:-:S02]  /*1b8f0*/  MOV R2, 0x1b910 ;  /* 0x0001b91000027802 */ /* 0x000fc40000000f00 */
[----:B------:R-:W-:Y:S05]  /*1b900*/  CALL.REL.NOINC `($__internal_5_$__cuda_sm70_shflsync_idx_p) ;  /* 0x000000f000007944 */ /* 0x000fea0003c00000 */
[----:B------:R-:W-:Y:S01]  /*1b910*/  MOV R5, R0 ;  /* 0x0000000000057202 */ /* 0x000fe20000000f00 */
[----:B------:R-:W-:Y:S05]  /*1b920*/  BRA `(.L_x_435) ;  /* 0xffffd7f000007947 */ /* 0x000fea000383ffff */
.L_x_382:
[----:B------:R-:W-:Y:S01]  /*1b930*/  MOV R3, R0 ;  /* 0x0000000000037202 */ /* 0x000fe20000000f00 */
[----:B------:R-:W-:Y:S01]  /*1b940*/  IMAD.MOV.U32 R35, RZ, RZ, R4 ;  /* 0x000000ffff237224 */ /* 0x000fe200078e0004 */
[----:B------:R-:W-:Y:S01]  /*1b950*/  MOV R2, 0x1b980 ;  /* 0x0001b98000027802 */ /* 0x000fe20000000f00 */
[----:B------:R-:W-:-:S02]  /*1b960*/  IMAD.MOV.U32 R0, RZ, RZ, 0x1f ;  /* 0x0000001fff007424 */ /* 0x000fc400078e00ff */
[----:B-1234-:R-:W-:Y:S05]  /*1b970*/  CALL.REL.NOINC `($__internal_5_$__cuda_sm70_shflsync_idx_p) ;  /* 0x0000008000007944 */ /* 0x01efea0003c00000 */
[----:B------:R-:W-:Y:S01]  /*1b980*/  MOV R13, R0 ;  /* 0x00000000000d7202 */ /* 0x000fe20000000f00 */
[----:B------:R-:W-:Y:S05]  /*1b990*/  BRA `(.L_x_381) ;  /* 0xffffd7e000007947 */ /* 0x000fea000383ffff */
        .weak           $__internal_4_$__cuda_sm70_shflsync_bfly_p
        .type           $__internal_4_$__cuda_sm70_shflsync_bfly_p,@function
        .size           $__internal_4_$__cuda_sm70_shflsync_bfly_p,($__internal_5_$__cuda_sm70_shflsync_idx_p - $__internal_4_$__cuda_sm70_shflsync_bfly_p)
$__internal_4_$__cuda_sm70_shflsync_bfly_p:
[----:B------:R-:W-:Y:S02]  /*1b9a0*/  MOV R36, 0xffffffff ;  /* 0xffffffff00247802 */ /* 0x000fe40000000f00 */
[----:B------:R-:W-:-:S02]  /*1b9b0*/  MOV R3, 0x1f ;  /* 0x0000001f00037802 */ /* 0x000fc40000000f00 */
[----:B------:R-:W-:Y:S04]  /*1b9c0*/  WARPSYNC R36 ;  /* 0x0000002400007348 */ /* 0x000fe80003800000 */
[----:B------:R1:W2:Y:S02]  /*1b9d0*/  SHFL.BFLY PT, R0, R4, R0, R3 ;  /* 0x0c00000004007389 */ /* 0x0002a400000e0003 */
[----:B-1----:R-:W-:-:S04]  /*1b9e0*/  MOV R3, 0x0 ;  /* 0x0000000000037802 */ /* 0x002fc80000000f00 */
[----:B--2---:R-:W-:Y:S05]  /*1b9f0*/  RET.REL.NODEC R2 `(_ZN7cutlass13device_kernelIN5flash19enable_sm80_to_sm89INS1_16FlashAttnFwdSm80INS1_25CollectiveMainloopFwdSm80ILi4ELi1ELb0EN4cute5tupleIJNS5_1CILi128EEENS7_ILi48EEENS7_ILi96EEEEEELi96ENS_6half_tEfNS_4arch4Sm80ELb0ELb0ELb1ELb1ELb1ELb1ELb1ELb1EEENS1_21CollectiveEpilogueFwdINS6_IJS8_SA_S9_EEENS6_IJNS7_ILi1EEESI_SI_EEESC_SE_Li128ELb1ELb1ELb1ELb0EEENS1_36VarlenDynamicPersistentTileSchedulerILi128ELi48ELi128ELi128ELb1ELb1ELb0ELb0ELb1ELb1EEEEEEEEEvNT_6ParamsE) ;  /* 0xfffe460002007950 */ /* 0x004fea0003c3ffff */
        .weak           $__internal_5_$__cuda_sm70_shflsync_idx_p
        .type           $__internal_5_$__cuda_sm70_shflsync_idx_p,@function
        .size           $__internal_5_$__cuda_sm70_shflsync_idx_p,($__internal_6_$__cuda_sm70_shflsync_up_p - $__internal_5_$__cuda_sm70_shflsync_idx_p)
$__internal_5_$__cuda_sm70_shflsync_idx_p:
[----:B------:R-:W-:-:S04]  /*1ba00*/  MOV R217, 0xffffffff ;  /* 0xffffffff00d97802 */ /* 0x000fc80000000f00 */
[----:B------:R-:W-:Y:S04]  /*1ba10*/  WARPSYNC R217 ;  /* 0x000000d900007348 */ /* 0x000fe80003800000 */
[----:B------:R1:W2:Y:S02]  /*1ba20*/  SHFL.IDX PT, R0, R35, R3, R0 ;  /* 0x0000000323007389 */ /* 0x0002a400000e0000 */
[----:B-1----:R-:W-:-:S04]  /*1ba30*/  MOV R3, 0x0 ;  /* 0x0000000000037802 */ /* 0x002fc80000000f00 */
[----:B--2---:R-:W-:Y:S05]  /*1ba40*/  RET.REL.NODEC R2 `(_ZN7cutlass13device_kernelIN5flash19enable_sm80_to_sm89INS1_16FlashAttnFwdSm80INS1_25CollectiveMainloopFwdSm80ILi4ELi1ELb0EN4cute5tupleIJNS5_1CILi128EEENS7_ILi48EEENS7_ILi96EEEEEELi96ENS_6half_tEfNS_4arch4Sm80ELb0ELb0ELb1ELb1ELb1ELb1ELb1ELb1EEENS1_21CollectiveEpilogueFwdINS6_IJS8_SA_S9_EEENS6_IJNS7_ILi1EEESI_SI_EEESC_SE_Li128ELb1ELb1ELb1ELb0EEENS1_36VarlenDynamicPersistentTileSchedulerILi128ELi48ELi128ELi128ELb1ELb1ELb0ELb0ELb1ELb1EEEEEEEEEvNT_6ParamsE) ;  /* 0xfffe45b002007950 */ /* 0x004fea0003c3ffff */
        .weak           $__internal_6_$__cuda_sm70_shflsync_up_p
        .type           $__internal_6_$__cuda_sm70_shflsync_up_p,@function
        .size           $__internal_6_$__cuda_sm70_shflsync_up_p,($__internal_7_$__cuda_sm70_votesync_ballot - $__internal_6_$__cuda_sm70_shflsync_up_p)
$__internal_6_$__cuda_sm70_shflsync_up_p:
[----:B------:R-:W-:Y:S02]  /*1ba50*/  MOV R4, RZ ;  /* 0x000000ff00047202 */ /* 0x000fe40000000f00 */
[----:B------:R-:W-:-:S04]  /*1ba60*/  MOV R11, 0xffffffff ;  /* 0xffffffff000b7802 */ /* 0x000fc80000000f00 */
[----:B------:R-:W-:Y:S04]  /*1ba70*/  WARPSYNC R11 ;  /* 0x0000000b00007348 */ /* 0x000fe80003800000 */
[----:B------:R1:W2:Y:S02]  /*1ba80*/  SHFL.UP PT, R4, R0, R3, R4 ;  /* 0x0400000300047389 */ /* 0x0002a400000e0004 */
[----:B-1----:R-:W-:-:S04]  /*1ba90*/  MOV R3, 0x0 ;  /* 0x0000000000037802 */ /* 0x002fc80000000f00 */
[----:B--2---:R-:W-:Y:S05]  /*1baa0*/  RET.REL.NODEC R2 `(_ZN7cutlass13device_kernelIN5flash19enable_sm80_to_sm89INS1_16FlashAttnFwdSm80INS1_25CollectiveMainloopFwdSm80ILi4ELi1ELb0EN4cute5tupleIJNS5_1CILi128EEENS7_ILi48EEENS7_ILi96EEEEEELi96ENS_6half_tEfNS_4arch4Sm80ELb0ELb0ELb1ELb1ELb1ELb1ELb1ELb1EEENS1_21CollectiveEpilogueFwdINS6_IJS8_SA_S9_EEENS6_IJNS7_ILi1EEESI_SI_EEESC_SE_Li128ELb1ELb1ELb1ELb0EEENS1_36VarlenDynamicPersistentTileSchedulerILi128ELi48ELi128ELi128ELb1ELb1ELb0ELb0ELb1ELb1EEEEEEEEEvNT_6ParamsE) ;  /* 0xfffe455002007950 */ /* 0x004fea0003c3ffff */
        .weak           $__internal_7_$__cuda_sm70_votesync_ballot
        .type           $__internal_7_$__cuda_sm70_votesync_ballot,@function
        .size           $__internal_7_$__cuda_sm70_votesync_ballot,(.L_x_1820 - $__internal_7_$__cuda_sm70_votesync_ballot)
$__internal_7_$__cuda_sm70_votesync_ballot:
[----:B------:R-:W-:Y:S01]  /*1bab0*/  ISETP.NE.U32.AND P0, PT, R0, 0x1, PT ;  /* 0x000000010000780c */ /* 0x000fe20003f05070 */
[----:B------:R-:W-:-:S04]  /*1bac0*/  IMAD.MOV.U32 R3, RZ, RZ, -0x1 ;  /* 0xffffffffff037424 */ /* 0x000fc800078e00ff */
[----:B------:R-:W-:Y:S08]  /*1bad0*/  WARPSYNC R3 ;  /* 0x0000000300007348 */ /* 0x000ff00003800000 */
[----:B------:R-:W-:-:S04]  /*1bae0*/  VOTE.ANY R0, PT, !P0 ;  /* 0x0000000000007806 */ /* 0x000fc800040e0100 */
[----:B------:R-:W-:Y:S01]  /*1baf0*/  LOP3.LUT R0, R0, R3, RZ, 0xc0, !PT ;  /* 0x0000000300007212 */ /* 0x000fe200078ec0ff */
[----:B------:R-:W-:-:S04]  /*1bb00*/  IMAD.MOV.U32 R3, RZ, RZ, 0x0 ;  /* 0x00000000ff037424 */ /* 0x000fc800078e00ff */
[----:B------:R-:W-:Y:S05]  /*1bb10*/  RET.REL.NODEC R2 `(_ZN7cutlass13device_kernelIN5flash19enable_sm80_to_sm89INS1_16FlashAttnFwdSm80INS1_25CollectiveMainloopFwdSm80ILi4ELi1ELb0EN4cute5tupleIJNS5_1CILi128EEENS7_ILi48EEENS7_ILi96EEEEEELi96ENS_6half_tEfNS_4arch4Sm80ELb0ELb0ELb1ELb1ELb1ELb1ELb1ELb1EEENS1_21CollectiveEpilogueFwdINS6_IJS8_SA_S9_EEENS6_IJNS7_ILi1EEESI_SI_EEESC_SE_Li128ELb1ELb1ELb1ELb0EEENS1_36VarlenDynamicPersistentTileSchedulerILi128ELi48ELi128ELi128ELb1ELb1ELb0ELb0ELb1ELb1EEEEEEEEEvNT_6ParamsE) ;  /* 0xfffe44e002007950 */ /* 0x000fea0003c3ffff */
.L_x_436:
        /* <DEDUP_REMOVED lines=14> */
.L_x_1820:


//--------------------- .text._ZN7cutlass13device_kernelIN5flash19enable_sm80_to_sm89INS1_16FlashAttnFwdSm80INS1_25CollectiveMainloopFwdSm80ILi4ELi1ELb0EN4cute5tupleIJNS5_1CILi128EEENS7_ILi48EEENS7_ILi96EEEEEELi96ENS_6half_tEfNS_4arch4Sm80ELb0ELb1ELb1ELb0ELb1ELb0ELb1ELb1EEENS1_21CollectiveEpilogueFwdINS6_IJS8_SA_S9_EEENS6_IJNS7_ILi1EEESI_SI_EEESC_SE_Li128ELb0ELb1ELb1ELb0EEENS1_19SingleTileSchedulerILb0ELb1ELb1ELi128EEEEEEEEEvNT_6ParamsE --------------------------
	.section	.text._ZN7cutlass13device_kernelIN5flash19enable_sm80_to_sm89INS1_16FlashAttnFwdSm80INS1_25CollectiveMainloopFwdSm80ILi4ELi1ELb0EN4cute5tupleIJNS5_1CILi128EEENS7_ILi48EEENS7_ILi96EEEEEELi96ENS_6half_tEfNS_4arch4Sm80ELb0ELb1ELb1ELb0ELb1ELb0ELb1ELb1EEENS1_21CollectiveEpilogueFwdINS6_IJS8_SA_S9_EEENS6_IJNS7_ILi1EEESI_SI_EEESC_SE_Li128ELb0ELb1ELb1ELb0EEENS1_19SingleTileSchedulerILb0ELb1ELb1ELi128EEEEEEEEEvNT_6ParamsE,"ax",@progbits
	.sectioninfo	@"SHI_REGISTERS=255"
	.align	128
.text._ZN7cutlass13device_kernelIN5flash19enable_sm80_to_sm89INS1_16FlashAttnFwdSm80INS1_25CollectiveMainloopFwdSm80ILi4ELi1ELb0EN4cute5tupleIJNS5_1CILi128EEENS7_ILi48EEENS7_ILi96EEEEEELi96ENS_6half_tEfNS_4arch4Sm80ELb0ELb1ELb1ELb0ELb1ELb0ELb1ELb1EEENS1_21CollectiveEpilogueFwdINS6_IJS8_SA_S9_EEENS6_IJNS7_ILi1EEESI_SI_EEESC_SE_Li128ELb0ELb1ELb1ELb0EEENS1_19SingleTileSchedulerILb0ELb1ELb1ELi128EEEEEEEEEvNT_6ParamsE:
        .type           _ZN7cutlass13device_kernelIN5flash19enable_sm80_to_sm89INS1_16FlashAttnFwdSm80INS1_25CollectiveMainloopFwdSm80ILi4ELi1ELb0EN4cute5tupleIJNS5_1CILi128EEENS7_ILi48EEENS7_ILi96EEEEEELi96ENS_6half_tEfNS_4arch4Sm80ELb0ELb1ELb1ELb0ELb1ELb0ELb1ELb1EEENS1_21CollectiveEpilogueFwdINS6_IJS8_SA_S9_EEENS6_IJNS7_ILi1EEESI_SI_EEESC_SE_Li128ELb0ELb1ELb1ELb0EEENS1_19SingleTileSchedulerILb0ELb1ELb1ELi128EEEEEEEEEvNT_6ParamsE,@function
        .size           _ZN7cutlass13device_kernelIN5flash19enable_sm80_to_sm89INS1_16FlashAttnFwdSm80INS1_25CollectiveMainloopFwdSm80ILi4ELi1ELb0EN4cute5tupleIJNS5_1CILi128EEENS7_ILi48EEENS7_ILi96EEEEEELi96ENS_6half_tEfNS_4arch4Sm80ELb0ELb1ELb1ELb0ELb1ELb0ELb1ELb1EEENS1_21CollectiveEpilogueFwdINS6_IJS8_SA_S9_EEENS6_IJNS7_ILi1EEESI_SI_EEESC_SE_Li128ELb0ELb1ELb1ELb0EEENS1_19SingleTileSchedulerILb0ELb1ELb1ELi128EEEEEEEEEvNT_6ParamsE,(.L_x_1825 - _ZN7cutlass13device_kernelIN5flash19enable_sm80_to_sm89INS1_16FlashAttnFwdSm80INS1_25CollectiveMainloopFwdSm80ILi4ELi1ELb0EN4cute5tupleIJNS5_1CILi128EEENS7_ILi48EEENS7_ILi96EEEEEELi96ENS_6half_tEfNS_4arch4Sm80ELb0ELb1ELb1ELb0ELb1ELb0ELb1ELb1EEENS1_21CollectiveEpilogueFwdINS6_IJS8_SA_S9_EEENS6_IJNS7_ILi1EEESI_SI_EEESC_SE_Li128ELb0ELb1ELb1ELb0EEENS1_19SingleTileSchedulerILb0ELb1ELb1ELi128EEEEEEEEEvNT_6ParamsE)
        .other          _ZN7cutlass13device_kernelIN5flash19enable_sm80_to_sm89INS1_16FlashAttnFwdSm80INS1_25CollectiveMainloopFwdSm80ILi4ELi1ELb0EN4cute5tupleIJNS5_1CILi128EEENS7_ILi48EEENS7_ILi96EEEEEELi96ENS_6half_tEfNS_4arch4Sm80ELb0ELb1ELb1ELb0ELb1ELb0ELb1ELb1EEENS1_21CollectiveEpilogueFwdINS6_IJS8_SA_S9_EEENS6_IJNS7_ILi1EEESI_SI_EEESC_SE_Li128ELb0ELb1ELb1ELb0EEENS1_19SingleTileSchedulerILb0ELb1ELb1ELi128EEEEEEEEEvNT_6ParamsE,@"STO_CUDA_ENTRY STV_DEFAULT"
_ZN7cutlass13device_kernelIN5flash19enable_sm80_to_sm89INS1_16FlashAttnFwdSm80INS1_25CollectiveMainloopFwdSm80ILi4ELi1ELb0EN4cute5tupleIJNS5_1CILi128EEENS7_ILi48EEENS7_ILi96EEEEEELi96ENS_6half_tEfNS_4arch4Sm80ELb0ELb1ELb1ELb0ELb1ELb0ELb1ELb1EEENS1_21CollectiveEpilogueFwdINS6_IJS8_SA_S9_EEENS6_IJNS7_ILi1EEESI_SI_EEESC_SE_Li128ELb0ELb1ELb1ELb0EEENS1_19SingleTileSchedulerILb0ELb1ELb1ELi128EEEEEEEEEvNT_6ParamsE:
[----:B------:R-:W-:Y:S02]  /*0000*/  MOV R1, c[0x0][0x28] ;  /* 0x00000a0000017a02 */ /* 0x000fe40000000f00 */
[----:B------:R-:W1:Y:S01]  /*0010*/  S2R R224, SR_TID.X ;  /* 0x0000000000e07919 */ /* 0x000e620000002100 */
[----:B------:R-:W2:Y:S08]  /*0020*/  S2UR UR7, SR_CTAID.Y ;  /* 0x00000000000779c3 */ /* 0x000eb00000002600 */
[----:B------:R-:W3:Y:S01]  /*0030*/  S2UR UR6, SR_CTAID.Z ;  /* 0x00000000000679c3 */ /* 0x000ee20000002700 */
[----:B-1----:R-:W-:-:S06]  /*0040*/  SHF.R.U32.HI R0, RZ, 0x5, R224 ;  /* 0x00000005ff007819 */ /* 0x002fcc00000116e0 */
[----:B------:R-:W1:Y:S02]  /*0050*/  SHFL.IDX PT, R0, R0, RZ, 0x1f ;  /* 0x00001fff00007589 */ /* 0x000e6400000e0000 */
[----:B-1----:R-:W-:-:S13]  /*0060*/  ISETP.NE.AND P0, PT, R0, RZ, PT ;  /* 0x000000ff0000720c */ /* 0x002fda0003f05270 */
[----:B--23--:R-:W-:Y:S05]  /*0070*/  @!P0 BRA `(.L_x_437) ;  /* 0x0000009000008947 */ /* 0x00cfea0003800000 */
[----:B------:R-:W-:Y:S01]  /*0080*/  MOV R0, c[0x0][0x550] ;  /* 0x0001540000007a02 */ /* 0x000fe20000000f00 */
[----:B------:R-:W-:-:S03]  /*0090*/  UMOV UR8, UR7 ;  /* 0x0000000700087c82 */ /* 0x000fc60008000000 */
[----:B------:R-:W-:-:S13]  /*00a0*/  ISETP.NE.AND P0, PT, R0, 0x1, PT ;  /* 0x000000010000780c */ /* 0x000fda0003f05270 */
[----:B------:R-:W-:Y:S05]  /*00b0*/  @!P0 BRA `(.L_x_438) ;  /* 0x000000b000008947 */ /* 0x000fea0003800000 */
[----:B------:R-:W-:Y:S02]  /*00c0*/  ULDC UR4, c[0x0][0x554] ;  /* 0x0001550000047ab9 */ /* 0x000fe40000000800 */
[----:B------:R-:W-:Y:S02]  /*00d0*/  UIMAD.WIDE.U32 UR4, UR7, UR4, URZ ;  /* 0x00000004070472a5 */ /* 0x000fe4000f8e003f */
[----:B------:R-:W-:Y:S02]  /*00e0*/  ULDC UR8, c[0x0][0x558] ;  /* 0x0001560000087ab9 */ /* 0x000fe40000000800 */
[----:B------:R-:W-:Y:S01]  /*00f0*/  USHF.R.U32.HI UR8, URZ, UR8, UR5 ;  /* 0x000000083f087299 */ /* 0x000fe20008011605 */
[----:B------:R-:W-:Y:S05]  /*0100*/  BRA `(.L_x_438) ;  /* 0x0000006000007947 */ /* 0x000fea0003800000 */
.L_x_437:
[----:B------:R-:W-:Y:S02]  /*0110*/  ULDC.64 UR4, c[0x0][0x550] ;  /* 0x0001540000047ab9 */ /* 0x000fe40000000a00 */
[----:B------:R-:W-:Y:S02]  /*0120*/  UISETP.NE.AND UP0, UPT, UR4, 0x1, UPT ;  /* 0x000000010400788c */ /* 0x000fe4000bf05270 */
[----:B------:R-:W-:-:S02]  /*0130*/  UIMAD.WIDE.U32 UR10, UR7, UR5, URZ ;  /* 0x00000005070a72a5 */ /* 0x000fc4000f8e003f */
[----:B------:R-:W-:Y:S02]  /*0140*/  ULDC UR4, c[0x0][0x558] ;  /* 0x0001560000047ab9 */ /* 0x000fe40000000800 */
[----:B------:R-:W-:-:S05]  /*0150*/  UMOV UR8, UR7 ;  /* 0x0000000700087c82 */ /* 0x000fca0008000000 */
[----:B------:R-:W-:-:S03]  /*0160*/  @UP0 USHF.R.U32.HI UR8, URZ, UR4, UR11 ;  /* 0x000000043f080299 */ /* 0x000fc6000801160b */
.L_x_438:
[----:B------:R-:W-:Y:S01]  /*0170*/  ISETP.LE.AND P0, PT, RZ, UR6, PT ;  /* 0x00000006ff007c0c */ /* 0x000fe2000bf03270 */
[----:B------:R-:W-:Y:S02]  /*0180*/  UIADD3 UR4, -UR8, URZ, URZ ;  /* 0x0000003f08047290 */ /* 0x000fe4000fffe13f */
[----:B------:R-:W-:Y:S02]  /*0190*/  ULDC UR9, c[0x0][0x550] ;  /* 0x0001540000097ab9 */ /* 0x000fe40000000800 */
[----:B------:R-:W-:-:S08]  /*01a0*/  UIMAD UR9, UR4, UR9, UR7 ;  /* 0x00000009040972a4 */ /* 0x000fd0000f8e0207 */
[----:B------:R-:W-:Y:S05]  /*01b0*/  @!P0 EXIT ;  /* 0x000000000000894d */ /* 0x000fea0003800000 */
[----:B------:R-:W-:Y:S01]  /*01c0*/  ULDC.64 UR4, c[0x0][0x370] ;  /* 0x0000dc0000047ab9 */ /* 0x000fe20000000a00 */
[----:B------:R-:W-:Y:S01]  /*01d0*/  IMAD.MOV.U32 R232, RZ, RZ, RZ ;  /* 0x000000ffffe87224 */ /* 0x000fe200078e00ff */
[----:B------:R-:W-:Y:S02]  /*01e0*/  UISETP.NE.U32.AND UP0, UPT, URZ, UR4, UPT ;  /* 0x000000043f00728c */ /* 0x000fe4000bf05070 */
[----:B------:R-:W-:Y:S02]  /*01f0*/  ULDC.64 UR10, c[0x0][0x370] ;  /* 0x0000dc00000a7ab9 */ /* 0x000fe40000000a00 */
[----:B------:R-:W-:Y:S01]  /*0200*/  UISETP.NE.AND.EX UP0, UPT, URZ, UR5, UPT, UP0 ;  /* 0x000000053f00728c */ /* 0x000fe2000bf05300 */
[----:B------:R-:W1:Y:S01]  /*0210*/  S2UR UR15, SR_CTAID.X ;  /* 0x00000000000f79c3 */ /* 0x000e620000002500 */
[----:B------:R-:W-:Y:S02]  /*0220*/  ULDC UR7, c[0x0][0x2ac] ;  /* 0x0000ab0000077ab9 */ /* 0x000fe40000000800 */
[----:B------:R-:W-:-:S02]  /*0230*/  ULDC.64 UR12, c[0x0][0x118] ;  /* 0x00004600000c7ab9 */ /* 0x000fc40000000a00 */
[----:B------:R-:W-:-:S05]  /*0240*/  PLOP3.LUT P0, PT, PT, PT, UP0, 0x80, 0x0 ;  /* 0x000000000000781c */ /* 0x000fca0003f0f008 */
[----:B------:R-:W-:Y:S02]  /*0250*/  @UP0 UMOV UR4, 0x4 ;  /* 0x0000000400040882 */ /* 0x000fe40000000000 */
[----:B------:R-:W-:-:S06]  /*0260*/  @UP0 UIMAD.WIDE UR4, UR6, UR4, UR10 ;  /* 0x00000004060402a5 */ /* 0x000fcc000f8e020a */
[----:B------:R-:W-:Y:S01]  /*0270*/  MOV R2, UR4 ;  /* 0x0000000400027c02 */ /* 0x000fe20008000f00 */
[----:B------:R-:W-:Y:S01]  /*0280*/  ULDC UR4, c[0x0][0x2c4] ;  /* 0x0000b10000047ab9 */ /* 0x000fe20000000800 */
[----:B------:R-:W-:Y:S01]  /*0290*/  IMAD.U32 R3, RZ, RZ, UR5 ;  /* 0x00000005ff037e24 */ /* 0x000fe2000f8e00ff */
[----:B------:R-:W-:Y:S02]  /*02a0*/  UISETP.NE.AND UP2, UPT, UR4, 0x1, UPT ;  /* 0x000000010400788c */ /* 0x000fe4000bf45270 */
[----:B-1----:R-:W-:Y:S02]  /*02b0*/  USHF.L.U32 UR15, UR15, 0x7, URZ ;  /* 0x000000070f0f7899 */ /* 0x002fe4000800063f */
[----:B------:R1:W5:Y:S01]  /*02c0*/  @P0 LDG.E R232, [R2.64] ;  /* 0x0000000c02e80981 */ /* 0x000362000c1e1900 */
[----:B------:R-:W-:Y:S02]  /*02d0*/  ULDC.64 UR4, c[0x0][0x2c8] ;  /* 0x0000b20000047ab9 */ /* 0x000fe40000000a00 */
[----:B------:R-:W-:-:S02]  /*02e0*/  UIADD3 UR10, UR15, 0x7f, URZ ;  /* 0x0000007f0f0a7890 */ /* 0x000fc4000fffe03f */
[----:B------:R-:W-:Y:S02]  /*02f0*/  ULDC UR14, c[0x0][0x168] ;  /* 0x00005a00000e7ab9 */ /* 0x000fe40000000800 */
[----:B------:R-:W-:-:S04]  /*0300*/  @UP2 UIADD3 UR16, UR15, 0x7f, URZ ;  /* 0x0000007f0f102890 */ /* 0x000fc8000fffe03f */
[----:B------:R-:W-:-:S03]  /*0310*/  UIMAD.WIDE.U32 UR16, UR16, UR4, URZ ;  /* 0x00000004101072a5 */ /* 0x000fc6000f8e003f */
[----:B------:R-:W-:Y:S02]  /*0320*/  ULDC UR4, c[0x0][0x1d0] ;  /* 0x0000740000047ab9 */ /* 0x000fe40000000800 */
[----:B------:R-:W-:Y:S02]  /*0330*/  UIMAD UR7, UR7, UR4, URZ ;  /* 0x00000004070772a4 */ /* 0x000fe4000f8e023f */
[----:B------:R-:W-:Y:S02]  /*0340*/  @UP2 UMOV UR11, UR17 ;  /* 0x00000011000b2c82 */ /* 0x000fe40008000000 */
[----:B------:R-:W-:-:S03]  /*0350*/  @UP2 USHF.R.U32.HI UR10, URZ, UR5, UR11 ;  /* 0x000000053f0a2299 */ /* 0x000fc6000801160b */
[----:B------:R-:W-:Y:S02]  /*0360*/  UMOV UR11, 0x1 ;  /* 0x00000001000b7882 */ /* 0x000fe40000000000 */
[----:B------:R-:W-:Y:S02]  /*0370*/  ULDC.64 UR4, c[0x0][0x328] ;  /* 0x0000ca0000047ab9 */ /* 0x000fe40000000a00 */
[----:B------:R-:W-:Y:S02]  /*0380*/  UISETP.LE.AND UP1, UPT, UR11, UR5, UPT ;  /* 0x000000050b00728c */ /* 0x000fe4000bf23270 */
[----:B------:R-:W-:-:S04]  /*0390*/  UIADD3 UR14, UR7, -UR14, UR11 ;  /* 0x8000000e070e7290 */ /* 0x000fc8000fffe00b */
[----:B------:R-:W-:Y:S01]  /*03a0*/  PLOP3.LUT P0, PT, PT, PT, UP1, 0x40, 0x0 ;  /* 0x000000000000781c */ /* 0x000fe20003f0e818 */
[----:B------:R-:W-:-:S04]  /*03b0*/  UIADD3 UR5, UR14, UR10, URZ ;  /* 0x0000000a0e057290 */ /* 0x000fc8000fffe03f */
[----:B------:R-:W-:-:S08]  /*03c0*/  UIADD3 UR10, UR5, UR4, URZ ;  /* 0x00000004050a7290 */ /* 0x000fd0000fffe03f */
[----:B------:R-:W-:Y:S05]  /*03d0*/  @P0 BRA `(.L_x_439) ;  /* 0x0000016000000947 */ /* 0x000fea0003800000 */
[----:B-1----:R-:W-:Y:S01]  /*03e0*/  ISETP.LT.AND P0, PT, RZ, UR5, PT ;  /* 0x00000005ff007c0c */ /* 0x002fe2000bf01270 */
[----:B------:R-:W-:-:S12]  /*03f0*/  UIADD3 UR14, UR5, -0x1, URZ ;  /* 0xffffffff050e7890 */ /* 0x000fd8000fffe03f */
[----:B------:R-:W-:Y:S05]  /*0400*/  @P0 BRA `(.L_x_440) ;  /* 0x0000009000000947 */ /* 0x000fea0003800000 */
[----:B------:R-:W-:Y:S02]  /*0410*/  ULDC UR4, c[0x0][0x32c] ;  /* 0x0000cb0000047ab9 */ /* 0x000fe40000000800 */
[----:B------:R-:W-:Y:S02]  /*0420*/  UISETP.NE.AND UP0, UPT, UR11, UR4, UPT ;  /* 0x000000040b00728c */ /* 0x000fe4000bf05270 */
[----:B------:R-:W-:-:S03]  /*0430*/  UIADD3 UR14, -UR5, URZ, URZ ;  /* 0x0000003f050e7290 */ /* 0x000fc6000fffe13f */
[----:B------:R-:W-:Y:S02]  /*0440*/  ULDC.64 UR4, c[0x0][0x330] ;  /* 0x0000cc0000047ab9 */ /* 0x000fe40000000a00 */
[----:B------:R-:W-:-:S07]  /*0450*/  UIMAD.WIDE.U32 UR16, UR14, UR4, URZ ;  /* 0x000000040e1072a5 */ /* 0x000fce000f8e003f */
[----:B------:R-:W-:Y:S02]  /*0460*/  @UP0 UMOV UR11, UR17 ;  /* 0x00000011000b0c82 */ /* 0x000fe40008000000 */
[----:B------:R-:W-:-:S04]  /*0470*/  @UP0 USHF.R.U32.HI UR14, URZ, UR5, UR11 ;  /* 0x000000053f0e0299 */ /* 0x000fc8000801160b */
[----:B------:R-:W-:Y:S01]  /*0480*/  ULOP3.LUT UR14, URZ, UR14, URZ, 0x33, !UPT ;  /* 0x0000000e3f0e7292 */ /* 0x000fe2000f8e333f */
[----:B------:R-:W-:Y:S05]  /*0490*/  BRA `(.L_x_441) ;  /* 0x0000006000007947 */ /* 0x000fea0003800000 */
.L_x_440:
[----:B------:R-:W-:Y:S02]  /*04a0*/  ULDC UR4, c[0x0][0x32c] ;  /* 0x0000cb0000047ab9 */ /* 0x000fe40000000800 */
[----:B------:R-:W-:-:S03]  /*04b0*/  UISETP.NE.AND UP0, UPT, UR11, UR4, UPT ;  /* 0x000000040b00728c */ /* 0x000fc6000bf05270 */
[----:B------:R-:W-:Y:S02]  /*04c0*/  ULDC.64 UR4, c[0x0][0x330] ;  /* 0x0000cc0000047ab9 */ /* 0x000fe40000000a00 */
[----:B------:R-:W-:-:S07]  /*04d0*/  UIMAD.WIDE.U32 UR16, UR14, UR4, URZ ;  /* 0x000000040e1072a5 */ /* 0x000fce000f8e003f */
[----:B------:R-:W-:Y:S02]  /*04e0*/  @UP0 UMOV UR11, UR17 ;  /* 0x00000011000b0c82 */ /* 0x000fe40008000000 */
[----:B------:R-:W-:Y:S02]  /*04f0*/  @UP0 USHF.R.U32.HI UR14, URZ, UR5, UR11 ;  /* 0x000000053f0e0299 */ /* 0x000fe4000801160b */
.L_x_441:
[----:B------:R-:W-:Y:S02]  /*0500*/  ULDC UR4, c[0x0][0x32c] ;  /* 0x0000cb0000047ab9 */ /* 0x000fe40000000800 */
[----:B------:R-:W-:-:S04]  /*0510*/  UIMAD UR4, UR14, UR4, UR4 ;  /* 0x000000040e0472a4 */ /* 0x000fc8000f8e0204 */
[----:B------:R-:W-:-:S04]  /*0520*/  UISETP.LT.AND UP0, UPT, UR10, UR4, UPT ;  /* 0x000000040a00728c */ /* 0x000fc8000bf01270 */
[----:B------:R-:W-:Y:S02]  /*0530*/  USEL UR10, UR10, UR4, UP0 ;  /* 0x000000040a0a7287 */ /* 0x000fe40008000000 */
.L_x_439:
[----:B-1----:R-:W-:Y:S01]  /*0540*/  UIADD3 UR11, UR7, 0x2f, URZ ;  /* 0x0000002f070b7890 */ /* 0x002fe2000fffe03f */
[----:B------:R-:W-:Y:S01]  /*0550*/  PLOP3.LUT P0, PT, PT, PT, UP1, 0x40, 0x0 ;  /* 0x000000000000781c */ /* 0x000fe20003f0e818 */
[----:B------:R-:W-:Y:S02]  /*0560*/  ULDC.64 UR4, c[0x0][0x2c8] ;  /* 0x0000b20000047ab9 */ /* 0x000fe40000000a00 */
[----:B------:R-:W-:Y:S02]  /*0570*/  UIMAD.WIDE.U32 UR16, UR15, UR4, URZ ;  /* 0x000000040f1072a5 */ /* 0x000fe4000f8e003f */
[----:B------:R-:W-:Y:S02]  /*0580*/  UIMAD.WIDE UR18, UR11, 0x2aaaaaab, URZ ;  /* 0x2aaaaaab0b1278a5 */ /* 0x000fe4000f8e023f */
[----:B------:R-:W-:Y:S02]  /*0590*/  UIADD3 UR10, UR10, 0x2f, URZ ;  /* 0x0000002f0a0a7890 */ /* 0x000fe4000fffe03f */
[----:B------:R-:W-:-:S02]  /*05a0*/  UMOV UR4, UR15 ;  /* 0x0000000f00047c82 */ /* 0x000fc40008000000 */
[----:B------:R-:W-:Y:S02]  /*05b0*/  UIMAD.WIDE UR10, UR10, 0x2aaaaaab, URZ ;  /* 0x2aaaaaab0a0a78a5 */ /* 0x000fe4000f8e023f */
[----:B------:R-:W-:Y:S02]  /*05c0*/  ULDC UR14, c[0x0][0x168] ;  /* 0x00005a00000e7ab9 */ /* 0x000fe40000000800 */
[----:B------:R-:W-:Y:S02]  /*05d0*/  @UP2 USHF.R.U32.HI UR4, URZ, UR5, UR17 ;  /* 0x000000053f042299 */ /* 0x000fe40008011611 */
[----:B------:R-:W-:Y:S02]  /*05e0*/  UIADD3 UR14, UR7, -UR14, URZ ;  /* 0x8000000e070e7290 */ /* 0x000fe4000fffe03f */
[----:B------:R-:W-:Y:S02]  /*05f0*/  UMOV UR17, UR19 ;  /* 0x0000001300117c82 */ /* 0x000fe40008000000 */
[----:B------:R-:W-:-:S02]  /*0600*/  USHF.R.U32.HI UR16, URZ, 0x1f, UR17 ;  /* 0x0000001f3f107899 */ /* 0x000fc40008011611 */
[----:B------:R-:W-:Y:S02]  /*0610*/  USHF.R.U32.HI UR10, URZ, 0x1f, UR11 ;  /* 0x0000001f3f0a7899 */ /* 0x000fe4000801160b */
[----:B------:R-:W-:Y:S02]  /*0620*/  UIADD3 UR4, UR14, UR4, URZ ;  /* 0x000000040e047290 */ /* 0x000fe4000fffe03f */
[----:B------:R-:W-:Y:S02]  /*0630*/  ULDC UR5, c[0x0][0x324] ;  /* 0x0000c90000057ab9 */ /* 0x000fe40000000800 */
[----:B------:R-:W-:Y:S02]  /*0640*/  ULEA.HI.SX32 UR16, UR17, UR16, 0x1d ;  /* 0x0000001011107291 */ /* 0x000fe4000f8fea3f */
[----:B------:R-:W-:Y:S02]  /*0650*/  ULEA.HI.SX32 UR10, UR11, UR10, 0x1d ;  /* 0x0000000a0b0a7291 */ /* 0x000fe4000f8fea3f */
[----:B------:R-:W-:-:S02]  /*0660*/  UIADD3 UR5, UR4, -UR5, URZ ;  /* 0x8000000504057290 */ /* 0x000fc4000fffe03f */
[----:B------:R-:W-:-:S04]  /*0670*/  UISETP.LT.AND UP0, UPT, UR16, UR10, UPT ;  /* 0x0000000a1000728c */ /* 0x000fc8000bf01270 */
[----:B------:R-:W-:Y:S01]  /*0680*/  USEL UR10, UR16, UR10, UP0 ;  /* 0x0000000a100a7287 */ /* 0x000fe20008000000 */
[----:B------:R-:W-:Y:S01]  /*0690*/  MOV R2, UR5 ;  /* 0x0000000500027c02 */ /* 0x000fe20008000f00 */
[----:B------:R-:W-:Y:S05]  /*06a0*/  @P0 BRA `(.L_x_442) ;  /* 0x0000010000000947 */ /* 0x000fea0003800000 */
[----:B------:R-:W-:-:S04]  /*06b0*/  MOV R3, UR4 ;  /* 0x0000000400037c02 */ /* 0x000fc80008000f00 */
[----:B------:R-:W-:-:S13]  /*06c0*/  ISETP.GT.AND P0, PT, R3, -0x1, PT ;  /* 0xffffffff0300780c */ /* 0x000fda0003f04270 */
[----:B------:R-:W-:Y:S05]  /*06d0*/  @P0 BRA `(.L_x_443) ;  /* 0x0000007000000947 */ /* 0x000fea0003800000 */
[----:B------:R-:W-:Y:S01]  /*06e0*/  IMAD.MOV.U32 R0, RZ, RZ, c[0x0][0x32c] ;  /* 0x0000cb00ff007624 */ /* 0x000fe200078e00ff */
[----:B------:R-:W-:-:S04]  /*06f0*/  LOP3.LUT R3, RZ, R3, RZ, 0x33, !PT ;  /* 0x00000003ff037212 */ /* 0x000fc800078e33ff */
[----:B------:R-:W-:-:S13]  /*0700*/  ISETP.NE.AND P0, PT, R0, 0x1, PT ;  /* 0x000000010000780c */ /* 0x000fda0003f05270 */
[----:B------:R-:W-:-:S05]  /*0710*/  @P0 IMAD.HI.U32 R0, R3, c[0x0][0x330], RZ ;  /* 0x0000cc0003000a27 */ /* 0x000fca00078e00ff */
[----:B------:R-:W-:-:S04]  /*0720*/  @P0 SHF.R.U32.HI R3, RZ, c[0x0][0x334], R0 ;  /* 0x0000cd00ff030a19 */ /* 0x000fc80000011600 */
[----:B------:R-:W-:Y:S01]  /*0730*/  LOP3.LUT R3, RZ, R3, RZ, 0x33, !PT ;  /* 0x00000003ff037212 */ /* 0x000fe200078e33ff */
[----:B------:R-:W-:Y:S05]  /*0740*/  BRA `(.L_x_444) ;  /* 0x0000004000007947 */ /* 0x000fea0003800000 */
.L_x_443:
[----:B------:R-:W-:-:S04]  /*0750*/  MOV R0, c[0x0][0x32c] ;  /* 0x0000cb0000007a02 */ /* 0x000fc80000000f00 */
[----:B------:R-:W-:-:S13]  /*0760*/  ISETP.NE.AND P0, PT, R0, 0x1, PT ;  /* 0x000000010000780c */ /* 0x000fda0003f05270 */
[----:B------:R-:W-:-:S05]  /*0770*/  @P0 IMAD.HI.U32 R0, R3, c[0x0][0x330], RZ ;  /* 0x0000cc0003000a27 */ /* 0x000fca00078e00ff */
[----:B------:R-:W-:-:S05]  /*0780*/  @P0 SHF.R.U32.HI R3, RZ, c[0x0][0x334], R0 ;  /* 0x0000cd00ff030a19 */ /* 0x000fca0000011600 */
.L_x_444:
[----:B------:R-:W-:-:S05]  /*0790*/  IMAD R3, R3, c[0x0][0x32c], RZ ;  /* 0x0000cb0003037a24 */ /* 0x000fca00078e02ff */
[----:B------:R-:W-:-:S05]  /*07a0*/  IMNMX R2, R2, R3, !PT ;  /* 0x0000000302027217 */ /* 0x000fca0007800200 */
.L_x_442:
[----:B------:R-:W-:Y:S01]  /*07b0*/  IMAD.HI R3, R2, 0x2aaaaaab, RZ ;  /* 0x2aaaaaab02037827 */ /* 0x000fe200078e02ff */
[----:B------:R-:W-:Y:S02]  /*07c0*/  USHF.R.U32.HI UR5, URZ, 0x10, UR9 ;  /* 0x000000103f057899 */ /* 0x000fe40008011609 */
[----:B------:R-:W-:Y:S01]  /*07d0*/  ULDC UR4, c[0x0][0x338] ;  /* 0x0000ce0000047ab9 */ /* 0x000fe20000000800 */
[----:B------:R-:W-:Y:S01]  /*07e0*/  IMAD.MOV.U32 R154, RZ, RZ, RZ ;  /* 0x000000ffff9a7224 */ /* 0x000fe200078e00ff */
[----:B------:R-:W-:Y:S01]  /*07f0*/  SHF.R.U32.HI R0, RZ, 0x1f, R3 ;  /* 0x0000001fff007819 */ /* 0x000fe20000011603 */
[----:B------:R-:W-:-:S03]  /*0800*/  UISETP.NE.AND UP0, UPT, UR5, URZ, UPT ;  /* 0x0000003f0500728c */ /* 0x000fc6000bf05270 */
[----:B------:R-:W-:Y:S01]  /*0810*/  LEA.HI.SX32 R0, R3, R0, 0x1d ;  /* 0x0000000003007211 */ /* 0x000fe200078feaff */
[----:B------:R-:W-:-:S03]  /*0820*/  USEL UR4, UR5, UR4, UP0 ;  /* 0x0000000405047287 */ /* 0x000fc60008000000 */
[----:B------:R-:W-:-:S04]  /*0830*/  IMNMX R221, RZ, R0, !PT ;  /* 0x00000000ffdd7217 */ /* 0x000fc80007800200 */
[----:B------:R-:W-:-:S13]  /*0840*/  ISETP.LT.AND P0, PT, R221, UR10, PT ;  /* 0x0000000add007c0c */ /* 0x000fda000bf01270 */
[----:B------:R-:W-:Y:S05]  /*0850*/  @!P0 BRA `(.L_x_445) ;  /* 0x000001c000008947 */ /* 0x000fea0003800000 */
[----:B------:R-:W-:Y:S01]  /*0860*/  IMAD.U32 R0, RZ, RZ, UR4 ;  /* 0x00000004ff007e24 */ /* 0x000fe2000f8e00ff */
[----:B------:R-:W-:-:S04]  /*0870*/  UIADD3 UR5, UR4, -0x1, UR10 ;  /* 0xffffffff04057890 */ /* 0x000fc8000fffe00a */
[-C--:B------:R-:W-:Y:S02]  /*0880*/  IABS R4, R0.reuse ;  /* 0x0000000000047213 */ /* 0x080fe40000000000 */
[----:B------:R-:W-:Y:S02]  /*0890*/  IADD3 R5, -R221, UR5, RZ ;  /* 0x00000005dd057c10 */ /* 0x000fe4000fffe1ff */
[----:B------:R-:W1:Y:S01]  /*08a0*/  I2F.RP R8, R4 ;  /* 0x0000000400087306 */ /* 0x000e620000209400 */
[----:B------:R-:W-:Y:S02]  /*08b0*/  IABS R0, R0 ;  /* 0x0000000000007213 */ /* 0x000fe40000000000 */
[----:B------:R-:W-:Y:S02]  /*08c0*/  IABS R2, R5 ;  /* 0x0000000500027213 */ /* 0x000fe40000000000 */
[----:B------:R-:W-:Y:S01]  /*08d0*/  LOP3.LUT R5, R5, UR4, RZ, 0x3c, !PT ;  /* 0x0000000405057c12 */ /* 0x000fe2000f8e3cff */
[----:B------:R-:W-:-:S03]  /*08e0*/  IMAD.MOV R0, RZ, RZ, -R0 ;  /* 0x000000ffff007224 */ /* 0x000fc600078e0a00 */
[----:B------:R-:W-:Y:S01]  /*08f0*/  ISETP.GE.AND P1, PT, R5, RZ, PT ;  /* 0x000000ff0500720c */ /* 0x000fe20003f26270 */
[----:B-1----:R-:W1:Y:S02]  /*0900*/  MUFU.RCP R6, R8 ;  /* 0x0000000800067308 */ /* 0x002e640000001000 */
[----:B-1----:R-:W-:-:S06]  /*0910*/  IADD3 R6, R6, 0xffffffe, RZ ;  /* 0x0ffffffe06067810 */ /* 0x002fcc0007ffe0ff */
[----:B------:R-:W1:Y:S02]  /*0920*/  F2I.FTZ.U32.TRUNC.NTZ R7, R6 ;  /* 0x0000000600077305 */ /* 0x000e64000021f000 */
[----:B-1----:R-:W-:Y:S02]  /*0930*/  IMAD.MOV R3, RZ, RZ, -R7 ;  /* 0x000000ffff037224 */ /* 0x002fe400078e0a07 */
[----:B------:R-:W-:Y:S02]  /*0940*/  IMAD.MOV.U32 R6, RZ, RZ, RZ ;  /* 0x000000ffff067224 */ /* 0x000fe400078e00ff */
[----:B------:R-:W-:-:S04]  /*0950*/  IMAD R3, R3, R4, RZ ;  /* 0x0000000403037224 */ /* 0x000fc800078e02ff */
[----:B------:R-:W-:-:S06]  /*0960*/  IMAD.HI.U32 R3, R7, R3, R6 ;  /* 0x0000000307037227 */ /* 0x000fcc00078e0006 */
[----:B------:R-:W-:-:S04]  /*0970*/  IMAD.HI.U32 R3, R3, R2, RZ ;  /* 0x0000000203037227 */ /* 0x000fc800078e00ff */
[----:B------:R-:W-:-:S05]  /*0980*/  IMAD R7, R3, R0, R2 ;  /* 0x0000000003077224 */ /* 0x000fca00078e0202 */
[----:B------:R-:W-:-:S13]  /*0990*/  ISETP.GT.U32.AND P0, PT, R4, R7, PT ;  /* 0x000000070400720c */ /* 0x000fda0003f04070 */
[----:B------:R-:W-:Y:S01]  /*09a0*/  @!P0 IMAD.IADD R7, R7, 0x1, -R4 ;  /* 0x0000000107078824 */ /* 0x000fe200078e0a04 */
[----:B------:R-:W-:Y:S02]  /*09b0*/  @!P0 IADD3 R3, R3, 0x1, RZ ;  /* 0x0000000103038810 */ /* 0x000fe40007ffe0ff */
[----:B------:R-:W-:Y:S02]  /*09c0*/  ISETP.NE.AND P0, PT, RZ, UR4, PT ;  /* 0x00000004ff007c0c */ /* 0x000fe4000bf05270 */
[----:B------:R-:W-:-:S13]  /*09d0*/  ISETP.GE.U32.AND P2, PT, R7, R4, PT ;  /* 0x000000040700720c */ /* 0x000fda0003f46070 */
[----:B------:R-:W-:-:S05]  /*09e0*/  @P2 IADD3 R3, R3, 0x1, RZ ;  /* 0x0000000103032810 */ /* 0x000fca0007ffe0ff */
[----:B------:R-:W-:Y:S01]  /*09f0*/  @!P1 IMAD.MOV R3, RZ, RZ, -R3 ;  /* 0x000000ffff039224 */ /* 0x000fe200078e0a03 */
[----:B------:R-:W-:-:S05]  /*0a00*/  @!P0 LOP3.LUT R3, RZ, UR4, RZ, 0x33, !PT ;  /* 0x00000004ff038c12 */ /* 0x000fca000f8e33ff */
[----:B------:R-:W-:Y:S02]  /*0a10*/  IMAD.MOV.U32 R154, RZ, RZ, R3 ;  /* 0x000000ffff9a7224 */ /* 0x000fe400078e0003 */
.L_x_445:
[----:B------:R-:W-:Y:S01]  /*0a20*/  ULOP3.LUT UR9, UR9, 0xffff, URZ, 0xc0, !UPT ;  /* 0x0000ffff09097892 */ /* 0x000fe2000f8ec03f */
[----:B------:R-:W-:Y:S01]  /*0a30*/  PLOP3.LUT P4, PT, PT, PT, PT, 0x80, 0x0 ;  /* 0x000000000000781c */ /* 0x000fe20003f8f070 */
[----:B------:R-:W-:Y:S01]  /*0a40*/  IMAD.MOV.U32 R10, RZ, RZ, RZ ;  /* 0x000000ffff0a7224 */ /* 0x000fe200078e00ff */
[----:B------:R-:W-:Y:S01]  /*0a50*/  CS2R R8, SRZ ;  /* 0x0000000000087805 */ /* 0x000fe2000001ff00 */
[----:B------:R-:W-:Y:S01]  /*0a60*/  MOV R5, RZ ;  /* 0x000000ff00057202 */ /* 0x000fe20000000f00 */
[----:B------:R-:W-:Y:S01]  /*0a70*/  CS2R R94, SRZ ;  /* 0x00000000005e7805 */ /* 0x000fe2000001ff00 */
[----:B------:R-:W-:Y:S01]  /*0a80*/  IMAD R221, R154, UR9, R221 ;  /* 0x000000099add7c24 */ /* 0x000fe2000f8e02dd */
[----:B------:R-:W-:Y:S01]  /*0a90*/  CS2R R92, SRZ ;  /* 0x00000000005c7805 */ /* 0x000fe2000001ff00 */
[----:B------:R-:W-:Y:S01]  /*0aa0*/  CS2R R98, SRZ ;  /* 0x0000000000627805 */ /* 0x000fe2000001ff00 */
[----:B------:R-:W-:Y:S01]  /*0ab0*/  CS2R R96, SRZ ;  /* 0x0000000000607805 */ /* 0x000fe2000001ff00 */
[----:B------:R-:W-:Y:S01]  /*0ac0*/  IMAD.IADD R154, R221, 0x1, R154 ;  /* 0x00000001dd9a7824 */ /* 0x000fe200078e029a */
[----:B------:R-:W-:Y:S01]  /*0ad0*/  CS2R R90, SRZ ;  /* 0x00000000005a7805 */ /* 0x000fe2000001ff00 */
[----:B------:R-:W-:Y:S01]  /*0ae0*/  CS2R R88, SRZ ;  /* 0x0000000000587805 */ /* 0x000fe2000001ff00 */
[----:B------:R-:W-:Y:S01]  /*0af0*/  CS2R R86, SRZ ;  /* 0x0000000000567805 */ /* 0x000fe2000001ff00 */
[----:B------:R-:W-:Y:S01]  /*0b00*/  CS2R R84, SRZ ;  /* 0x0000000000547805 */ /* 0x000fe2000001ff00 */
[----:B------:R-:W-:Y:S01]  /*0b10*/  IMNMX R154, R154, UR10, PT ;  /* 0x0000000a9a9a7c17 */ /* 0x000fe2000b800200 */
        /* <DEDUP_REMOVED lines=42> */
[----:B------:R-:W-:Y:S02]  /*0dc0*/  ULDC.64 UR4, c[0x0][0x340] ;  /* 0x0000d00000047ab9 */ /* 0x000fe40000000a00 */
[----:B------:R-:W-:-:S02]  /*0dd0*/  UISETP.NE.U32.AND UP0, UPT, URZ, UR4, UPT ;  /* 0x000000043f00728c */ /* 0x000fc4000bf05070 */
[----:B------:R-:W-:Y:S02]  /*0de0*/  ULDC.64 UR10, c[0x0][0x340] ;  /* 0x0000d000000a7ab9 */ /* 0x000fe40000000a00 */
[----:B------:R-:W-:-:S06]  /*0df0*/  UISETP.NE.AND.EX UP0, UPT, URZ, UR5, UPT, UP0 ;  /* 0x000000053f00728c */ /* 0x000fcc000bf05300 */
[----:B------:R-:W-:-:S05]  /*0e00*/  PLOP3.LUT P2, PT, PT, PT, UP0, 0x80, 0x0 ;  /* 0x000000000000781c */ /* 0x000fca0003f4f008 */
[----:B------:R-:W-:Y:S02]  /*0e10*/  @UP0 UMOV UR4, 0x4 ;  /* 0x0000000400040882 */ /* 0x000fe40000000000 */
[----:B------:R-:W-:-:S06]  /*0e20*/  @UP0 UIMAD.WIDE UR4, UR6, UR4, UR10 ;  /* 0x00000004060402a5 */ /* 0x000fcc000f8e020a */
[----:B------:R-:W-:Y:S02]  /*0e30*/  IMAD.U32 R6, RZ, RZ, UR4 ;  /* 0x00000004ff067e24 */ /* 0x000fe4000f8e00ff */
[----:B------:R-:W-:Y:S01]  /*0e40*/  IMAD.U32 R7, RZ, RZ, UR5 ;  /* 0x00000005ff077e24 */ /* 0x000fe2000f8e00ff */
[----:B------:R-:W-:Y:S01]  /*0e50*/  SHF.R.S32.HI R5, RZ, 0x1f, R224 ;  /* 0x0000001fff057819 */ /* 0x000fe200000114e0 */
[----:B------:R-:W-:Y:S01]  /*0e60*/  USHF.R.S32.HI UR9, URZ, 0x1f, UR8 ;  /* 0x0000001f3f097899 */ /* 0x000fe20008011408 */
[----:B------:R-:W-:Y:S01]  /*0e70*/  PLOP3.LUT P1, PT, PT, PT, UP2, 0x80, 0x0 ;  /* 0x000000000000781c */ /* 0x000fe20003f2f028 */
[----:B------:R-:W-:Y:S01]  /*0e80*/  ULDC.64 UR4, c[0x0][0x1b8] ;  /* 0x00006e0000047ab9 */ /* 0x000fe20000000a00 */
[----:B------:R1:W2:Y:S01]  /*0e90*/  @P2 LDG.E R0, [R6.64] ;  /* 0x0000000c06002981 */ /* 0x0002a2000c1e1900 */
[-C--:B------:R-:W-:Y:S01]  /*0ea0*/  LEA.HI R241, R5, R224.reuse, RZ, 0x2 ;  /* 0x000000e005f17211 */ /* 0x080fe200078f10ff */
[----:B------:R-:W-:Y:S01]  /*0eb0*/  UIMAD UR9, UR9, UR4, URZ ;  /* 0x00000004090972a4 */ /* 0x000fe2000f8e023f */
[----:B------:R-:W-:Y:S01]  /*0ec0*/  PLOP3.LUT P0, PT, PT, PT, UP2, 0x80, 0x0 ;  /* 0x000000000000781c */ /* 0x000fe20003f0f028 */
[----:B------:R-:W-:Y:S01]  /*0ed0*/  UIMAD.WIDE.U32 UR16, UR8, UR4, URZ ;  /* 0x00000004081072a5 */ /* 0x000fe2000f8e003f */
[----:B------:R-:W-:Y:S01]  /*0ee0*/  LOP3.LUT R3, R241, 0xfffffffc, RZ, 0xc0, !PT ;  /* 0xfffffffcf1037812 */ /* 0x000fe200078ec0ff */
[----:B------:R-:W-:Y:S01]  /*0ef0*/  UIMAD UR9, UR8, UR5, UR9 ;  /* 0x00000005080972a4 */ /* 0x000fe2000f8e0209 */
[----:B------:R-:W-:Y:S01]  /*0f00*/  SHF.R.S32.HI R241, RZ, 0x2, R241 ;  /* 0x00000002fff17819 */ /* 0x000fe200000114f1 */
[----:B------:R-:W-:Y:S01]  /*0f10*/  USHF.R.S32.HI UR10, URZ, 0x1f, UR6 ;  /* 0x0000001f3f0a7899 */ /* 0x000fe20008011406 */
[CC--:B------:R-:W-:Y:S01]  /*0f20*/  LEA.HI R13, R5.reuse, R224.reuse, RZ, 0x4 ;  /* 0x000000e0050d7211 */ /* 0x0c0fe200078f20ff */
[----:B------:R-:W-:Y:S01]  /*0f30*/  IMAD.IADD R98, R224, 0x1, -R3 ;  /* 0x00000001e0627824 */ /* 0x000fe200078e0a03 */
[----:B------:R-:W-:Y:S01]  /*0f40*/  ULDC.64 UR4, c[0x0][0x1c0] ;  /* 0x0000700000047ab9 */ /* 0x000fe20000000a00 */
[-C--:B------:R-:W-:Y:S01]  /*0f50*/  LEA.HI R19, R5, R224.reuse, RZ, 0x3 ;  /* 0x000000e005137211 */ /* 0x080fe200078f18ff */
[----:B------:R-:W-:Y:S01]  /*0f60*/  UIADD3 UR17, UR17, UR9, URZ ;  /* 0x0000000911117290 */ /* 0x000fe2000fffe03f */
[----:B------:R-:W-:Y:S01]  /*0f70*/  IMAD R227, R98, 0x20, R241 ;  /* 0x0000002062e37824 */ /* 0x000fe200078e02f1 */
[----:B------:R-:W-:Y:S01]  /*0f80*/  UIMAD UR10, UR10, UR4, URZ ;  /* 0x000000040a0a72a4 */ /* 0x000fe2000f8e023f */
[----:B------:R-:W-:Y:S01]  /*0f90*/  LOP3.LUT R21, R13, 0xfffffff0, RZ, 0xc0, !PT ;  /* 0xfffffff00d157812 */ /* 0x000fe200078ec0ff */
[----:B------:R-:W-:Y:S01]  /*0fa0*/  UIMAD.WIDE.U32 UR16, UR6, UR4, UR16 ;  /* 0x00000004061072a5 */ /* 0x000fe2000f8e0010 */
[----:B------:R-:W-:Y:S01]  /*0fb0*/  SHF.R.S32.HI R18, RZ, 0x3, R19 ;  /* 0x00000003ff127819 */ /* 0x000fe20000011413 */
[----:B------:R-:W-:Y:S01]  /*0fc0*/  UIMAD UR5, UR6, UR5, UR10 ;  /* 0x00000005060572a4 */ /* 0x000fe2000f8e020a */
[----:B------:R-:W-:Y:S01]  /*0fd0*/  IADD3 R2, R227, UR15, RZ ;  /* 0x0000000fe3027c10 */ /* 0x000fe2000fffe0ff */
[----:B------:R-:W-:Y:S01]  /*0fe0*/  IMAD.IADD R21, R224, 0x1, -R21 ;  /* 0x00000001e0157824 */ /* 0x000fe200078e0a15 */
[----:B------:R-:W-:Y:S01]  /*0ff0*/  ULDC UR4, c[0x0][0x168] ;  /* 0x00005a0000047ab9 */ /* 0x000fe20000000800 */
[----:B------:R-:W-:Y:S01]  /*1000*/  IMAD.U32 R11, RZ, RZ, UR17 ;  /* 0x00000011ff0b7e24 */ /* 0x000fe2000f8e00ff */
[----:B------:R-:W-:Y:S01]  /*1010*/  UIADD3 UR5, UR17, UR5, URZ ;  /* 0x0000000511057290 */ /* 0x000fe2000fffe03f */
[----:B------:R-:W-:Y:S01]  /*1020*/  @P1 IMAD.HI.U32 R3, R2, c[0x0][0x2c8], RZ ;  /* 0x0000b20002031a27 */ /* 0x000fe200078e00ff */
[----:B-1----:R-:W-:Y:S01]  /*1030*/  LEA.HI R6, R21, R21, RZ, 0x1 ;  /* 0x0000001515067211 */ /* 0x002fe200078f08ff */
[----:B------:R-:W-:Y:S01]  /*1040*/  BSSY B0, `(.L_x_447) ;  /* 0x0000045000007945 */ /* 0x000fe20003800000 */
[----:B------:R-:W-:Y:S01]  /*1050*/  LEA.HI R220, R241, R241, RZ, 0x1 ;  /* 0x000000f1f1dc7211 */ /* 0x000fe200078f08ff */
[----:B------:R-:W-:Y:S01]  /*1060*/  IMAD.MOV.U32 R4, RZ, RZ, R2 ;  /* 0x000000ffff047224 */ /* 0x000fe200078e0002 */
[----:B------:R-:W-:Y:S01]  /*1070*/  @P0 SHF.R.U32.HI R4, RZ, c[0x0][0x2cc], R3 ;  /* 0x0000b300ff040a19 */ /* 0x000fe20000011603 */
[----:B------:R-:W-:Y:S01]  /*1080*/  IMAD.U32 R10, RZ, RZ, UR16 ;  /* 0x00000010ff0a7e24 */ /* 0x000fe2000f8e00ff */
[----:B------:R-:W-:Y:S01]  /*1090*/  SHF.R.S32.HI R16, RZ, 0x1f, R6 ;  /* 0x0000001fff107819 */ /* 0x000fe20000011406 */
[----:B------:R-:W-:Y:S01]  /*10a0*/  IMAD.U32 R11, RZ, RZ, UR5 ;  /* 0x00000005ff0b7e24 */ /* 0x000fe2000f8e00ff */
[--C-:B------:R-:W-:Y:S01]  /*10b0*/  SHF.R.S32.HI R3, RZ, 0x1f, R4.reuse ;  /* 0x0000001fff037819 */ /* 0x100fe20000011404 */
[----:B------:R-:W-:Y:S01]  /*10c0*/  IMAD.MOV R7, RZ, RZ, -R4 ;  /* 0x000000ffff077224 */ /* 0x000fe200078e0a04 */
[----:B------:R-:W-:Y:S01]  /*10d0*/  ULDC UR5, c[0x0][0x2c4] ;  /* 0x0000b10000057ab9 */ /* 0x000fe20000000800 */
[----:B------:R-:W-:Y:S01]  /*10e0*/  IMAD.WIDE.U32 R10, R4, c[0x0][0x1b0], R10 ;  /* 0x00006c00040a7a25 */ /* 0x000fe200078e000a */
[----:B------:R-:W-:Y:S01]  /*10f0*/  UIMAD UR4, UR5, UR4, URZ ;  /* 0x00000004050472a4 */ /* 0x000fe2000f8e023f */
[----:B------:R-:W-:-:S02]  /*1100*/  LEA.HI R5, R5, R224, RZ, 0x5 ;  /* 0x000000e005057211 */ /* 0x000fc400078f28ff */
[----:B------:R-:W-:Y:S01]  /*1110*/  IMAD R2, R7, c[0x0][0x2c4], R2 ;  /* 0x0000b10007027a24 */ /* 0x000fe200078e0202 */
[----:B------:R-:W-:Y:S01]  /*1120*/  LOP3.LUT R220, R220, 0x7fffffe, RZ, 0xc0, !PT ;  /* 0x07fffffedcdc7812 */ /* 0x000fe200078ec0ff */
[----:B------:R-:W-:Y:S02]  /*1130*/  IMAD R3, R3, c[0x0][0x1b0], RZ ;  /* 0x00006c0003037a24 */ /* 0x000fe400078e02ff */
[----:B------:R-:W-:Y:S01]  /*1140*/  IMAD.SHL.U32 R9, R18, 0x40, RZ ;  /* 0x0000004012097824 */ /* 0x000fe200078e00ff */
[----:B------:R-:W-:Y:S01]  /*1150*/  SHF.R.S32.HI R7, RZ, 0x1f, R2 ;  /* 0x0000001fff077819 */ /* 0x000fe20000011402 */
[----:B------:R-:W-:Y:S02]  /*1160*/  IMAD R3, R4, c[0x0][0x1b4], R3 ;  /* 0x00006d0004037a24 */ /* 0x000fe400078e0203 */
[----:B------:R-:W-:Y:S01]  /*1170*/  IMAD.SHL.U32 R230, R98, 0x8, RZ ;  /* 0x0000000862e67824 */ /* 0x000fe200078e00ff */
[----:B------:R-:W-:Y:S01]  /*1180*/  LOP3.LUT R9, R9, 0xc0, RZ, 0xc0, !PT ;  /* 0x000000c009097812 */ /* 0x000fe200078ec0ff */
[----:B------:R-:W-:-:S02]  /*1190*/  IMAD R7, R7, c[0x0][0x1a8], RZ ;  /* 0x00006a0007077a24 */ /* 0x000fc400078e02ff */
[----:B------:R-:W-:Y:S01]  /*11a0*/  IMAD.IADD R11, R11, 0x1, R3 ;  /* 0x000000010b0b7824 */ /* 0x000fe200078e0203 */
[----:B------:R-:W-:Y:S01]  /*11b0*/  SHF.R.U32.HI R4, RZ, 0x3, R9 ;  /* 0x00000003ff047819 */ /* 0x000fe20000011609 */
[C---:B------:R-:W-:Y:S01]  /*11c0*/  IMAD R7, R2.reuse, c[0x0][0x1ac], R7 ;  /* 0x00006b0002077a24 */ /* 0x040fe200078e0207 */
[----:B------:R-:W-:Y:S01]  /*11d0*/  LOP3.LUT R9, R9, 0x18, R230, 0xf8, !PT ;  /* 0x0000001809097812 */ /* 0x000fe200078ef8e6 */
[----:B------:R-:W-:Y:S01]  /*11e0*/  IMAD.WIDE.U32 R2, R2, c[0x0][0x1a8], R10 ;  /* 0x00006a0002027a25 */ /* 0x000fe200078e000a */
[----:B------:R-:W-:Y:S02]  /*11f0*/  IADD3 R229, R230, 0x20, RZ ;  /* 0x00000020e6e57810 */ /* 0x000fe40007ffe0ff */
[----:B------:R-:W-:Y:S01]  /*1200*/  LOP3.LUT R9, R9, R4, RZ, 0x3c, !PT ;  /* 0x0000000409097212 */ /* 0x000fe200078e3cff */
[----:B------:R-:W-:Y:S01]  /*1210*/  IMAD.IADD R7, R3, 0x1, R7 ;  /* 0x0000000103077824 */ /* 0x000fe200078e0207 */
[C---:B------:R-:W-:Y:S01]  /*1220*/  LEA R8, P0, R2.reuse, c[0x0][0x160], 0x1 ;  /* 0x0000580002087a11 */ /* 0x040fe200078008ff */
[----:B------:R-:W-:Y:S01]  /*1230*/  IMAD.IADD R220, R241, 0x1, -R220 ;  /* 0x00000001f1dc7824 */ /* 0x000fe200078e0adc */
[----:B------:R-:W-:Y:S01]  /*1240*/  SHF.R.S32.HI R3, RZ, 0x1, R6 ;  /* 0x00000001ff037819 */ /* 0x000fe20000011406 */
[----:B------:R-:W-:Y:S01]  /*1250*/  IMAD.MOV.U32 R223, RZ, RZ, -0x1 ;  /* 0xffffffffffdf7424 */ /* 0x000fe200078e00ff */
[----:B------:R-:W-:Y:S01]  /*1260*/  LEA.HI.X R7, R2, c[0x0][0x164], R7, 0x1, P0 ;  /* 0x0000590002077a11 */ /* 0x000fe200000f0c07 */
[----:B------:R1:W3:Y:S01]  /*1270*/  SHFL.IDX PT, R14, R8, RZ, 0x1c1f ;  /* 0x001c1fff080e7589 */ /* 0x0002e200000e0000 */
[----:B------:R-:W-:-:S02]  /*1280*/  LEA.HI R16, R16, R3, RZ, 0x2 ;  /* 0x0000000310107211 */ /* 0x000fc400078f10ff */
[----:B------:R-:W-:Y:S01]  /*1290*/  IADD3 R2, R241, UR15, RZ ;  /* 0x0000000ff1027c10 */ /* 0x000fe2000fffe0ff */
[----:B------:R1:W4:Y:S01]  /*12a0*/  SHFL.IDX PT, R15, R7, RZ, 0x1c1f ;  /* 0x001c1fff070f7589 */ /* 0x00032200000e0000 */
[----:B------:R-:W-:Y:S02]  /*12b0*/  LOP3.LUT R16, R16, 0xfffffffc, RZ, 0xc0, !PT ;  /* 0xfffffffc10107812 */ /* 0x000fe400078ec0ff */
[----:B------:R-:W-:Y:S02]  /*12c0*/  ISETP.GE.AND P0, PT, R2, UR4, PT ;  /* 0x0000000402007c0c */ /* 0x000fe4000bf06270 */
[C---:B------:R-:W-:Y:S01]  /*12d0*/  IADD3 R228, R230.reuse, 0x40, RZ ;  /* 0x00000040e6e47810 */ /* 0x040fe20007ffe0ff */
[----:B------:R-:W-:Y:S01]  /*12e0*/  IMAD.IADD R16, R3, 0x1, -R16 ;  /* 0x0000000103107824 */ /* 0x000fe200078e0a10 */
[----:B------:R-:W-:Y:S02]  /*12f0*/  SHF.R.S32.HI R3, RZ, 0x5, R5 ;  /* 0x00000005ff037819 */ /* 0x000fe40000011405 */
[----:B------:R-:W-:-:S02]  /*1300*/  ISETP.GE.AND P4, PT, R230, c[0x0][0x198], PT ;  /* 0x00006600e6007a0c */ /* 0x000fc40003f86270 */
[----:B------:R-:W-:Y:S01]  /*1310*/  LOP3.LUT P1, RZ, R16, 0x2, RZ, 0xc0, !PT ;  /* 0x0000000210ff7812 */ /* 0x000fe2000782c0ff */
[----:B------:R-:W-:Y:S01]  /*1320*/  IMAD R220, R3, 0x8, R220 ;  /* 0x0000000803dc7824 */ /* 0x000fe200078e02dc */
[----:B------:R-:W-:-:S03]  /*1330*/  ISETP.GE.AND P3, PT, R229, c[0x0][0x198], PT ;  /* 0x00006600e5007a0c */ /* 0x000fc60003f66270 */
[----:B------:R-:W-:Y:S01]  /*1340*/  IMAD.U32 R220, R220, 0x20, R9 ;  /* 0x00000020dcdc7824 */ /* 0x000fe200078e0009 */
[----:B--2---:R2:W1:Y:S02]  /*1350*/  @P2 R2UR UR9, R0 ;  /* 0x00000000000923c2 */ /* 0x00446400000e0000 */
[----:B-1----:R-:W-:Y:S01]  /*1360*/  @!UP0 UMOV UR9, UR6 ;  /* 0x0000000600098c82 */ /* 0x002fe20008000000 */
[----:B------:R-:W-:Y:S01]  /*1370*/  ISETP.GE.AND P2, PT, R228, c[0x0][0x198], PT ;  /* 0x00006600e4007a0c */ /* 0x000fe20003f46270 */
[----:B--2---:R-:W-:-:S05]  /*1380*/  IMAD.MOV.U32 R0, RZ, RZ, 0x10 ;  /* 0x00000010ff007424 */ /* 0x004fca00078e00ff */
[----:B------:R-:W-:Y:S01]  /*1390*/  SEL R0, R0, 0xfffffff0, !P1 ;  /* 0xfffffff000007807 */ /* 0x000fe20004800000 */
[----:B------:R-:W-:Y:S05]  /*13a0*/  @P0 BRA `(.L_x_448) ;  /* 0x000000e000000947 */ /* 0x000fea0003800000 */
[----:B---34-:R-:W-:Y:S01]  /*13b0*/  SHF.R.S32.HI R4, RZ, 0x1f, R229 ;  /* 0x0000001fff047819 */ /* 0x018fe200000114e5 */
[----:B------:R-:W-:Y:S01]  /*13c0*/  IMAD.SHL.U32 R10, R220, 0x2, RZ ;  /* 0x00000002dc0a7824 */ /* 0x000fe200078e00ff */
[----:B------:R-:W-:Y:S01]  /*13d0*/  SHF.R.S32.HI R11, RZ, 0x1f, R228 ;  /* 0x0000001fff0b7819 */ /* 0x000fe200000114e4 */
[----:B------:R-:W-:Y:S01]  /*13e0*/  IMAD.WIDE R22, R230, 0x2, R14 ;  /* 0x00000002e6167825 */ /* 0x000fe200078e020e */
[----:B------:R-:W-:Y:S02]  /*13f0*/  LEA.HI R9, R4, R229, RZ, 0x3 ;  /* 0x000000e504097211 */ /* 0x000fe400078f18ff */
[----:B------:R-:W-:Y:S02]  /*1400*/  LEA.HI R4, R11, R228, RZ, 0x3 ;  /* 0x000000e40b047211 */ /* 0x000fe400078f18ff */
[----:B------:R-:W-:Y:S01]  /*1410*/  LOP3.LUT R9, R9, 0xfffffff8, RZ, 0xc0, !PT ;  /* 0xfffffff809097812 */ /* 0x000fe200078ec0ff */
[----:B------:R-:W-:Y:S01]  /*1420*/  @!PT LDS RZ, [RZ] ;  /* 0x00000000fffff984 */ /* 0x000fe20000000800 */
[----:B------:R1:W-:Y:S01]  /*1430*/  LDGSTS.E.BYPASS.LTC128B.128 [R10+0x4900], [R22.64], !P4 ;  /* 0x04900000160a7fae */ /* 0x0003e2000e101d4c */
[----:B------:R-:W-:-:S03]  /*1440*/  LOP3.LUT R4, R4, 0xfffffff8, RZ, 0xc0, !PT ;  /* 0xfffffff804047812 */ /* 0x000fc600078ec0ff */
[----:B------:R-:W-:-:S04]  /*1450*/  IMAD.WIDE R24, R9, 0x2, R14 ;  /* 0x0000000209187825 */ /* 0x000fc800078e020e */
[----:B------:R-:W-:Y:S01]  /*1460*/  IMAD.WIDE R14, R4, 0x2, R14 ;  /* 0x00000002040e7825 */ /* 0x000fe200078e020e */
[----:B------:R1:W-:Y:S04]  /*1470*/  LDGSTS.E.BYPASS.LTC128B.128 [R10+0x6900], [R24.64], !P3 ;  /* 0x06900000180a7fae */ /* 0x0003e8000d901d4c */
[----:B------:R1:W-:Y:S02]  /*1480*/  LDGSTS.E.BYPASS.LTC128B.128 [R10+0x8900], [R14.64], !P2 ;  /* 0x089000000e0a7fae */ /* 0x0003e4000d101d4c */
.L_x_448:
[----:B---34-:R-:W-:Y:S05]  /*1490*/  BSYNC B0 ;  /* 0x0000000000007941 */ /* 0x018fea0003800000 */
.L_x_447:
[----:B------:R-:W-:Y:S01]  /*14a0*/  IADD3 R4, R2, 0x20, RZ ;  /* 0x0000002002047810 */ /* 0x000fe20007ffe0ff */
[----:B-1----:R1:W2:Y:S01]  /*14b0*/  SHFL.IDX PT, R15, R7, 0x1, 0x1c1f ;  /* 0x003c1f00070f7f89 */ /* 0x0022a200000e0000 */
[----:B------:R-:W-:Y:S02]  /*14c0*/  BSSY B0, `(.L_x_449) ;  /* 0x0000012000007945 */ /* 0x000fe40003800000 */
[----:B------:R-:W-:Y:S01]  /*14d0*/  ISETP.GE.AND P0, PT, R4, UR4, PT ;  /* 0x0000000404007c0c */ /* 0x000fe2000bf06270 */
[----:B------:R1:W3:-:S12]  /*14e0*/  SHFL.IDX PT, R14, R8, 0x1, 0x1c1f ;  /* 0x003c1f00080e7f89 */ /* 0x0002d800000e0000 */
[----:B------:R-:W-:Y:S05]  /*14f0*/  @P0 BRA `(.L_x_450) ;  /* 0x000000e000000947 */ /* 0x000fea0003800000 */
[----:B------:R-:W-:Y:S01]  /*1500*/  SHF.R.S32.HI R4, RZ, 0x1f, R229 ;  /* 0x0000001fff047819 */ /* 0x000fe200000114e5 */
[----:B------:R-:W-:Y:S01]  /*1510*/  IMAD.SHL.U32 R10, R220, 0x2, RZ ;  /* 0x00000002dc0a7824 */ /* 0x000fe200078e00ff */
[----:B------:R-:W-:Y:S01]  /*1520*/  SHF.R.S32.HI R11, RZ, 0x1f, R228 ;  /* 0x0000001fff0b7819 */ /* 0x000fe200000114e4 */
[----:B--23--:R-:W-:Y:S01]  /*1530*/  IMAD.WIDE R22, R230, 0x2, R14 ;  /* 0x00000002e6167825 */ /* 0x00cfe200078e020e */
        /* <DEDUP_REMOVED lines=10> */
.L_x_450:
[----:B------:R-:W-:Y:S05]  /*15e0*/  BSYNC B0 ;  /* 0x0000000000007941 */ /* 0x000fea0003800000 */
.L_x_449:
[----:B------:R-:W-:Y:S01]  /*15f0*/  IADD3 R4, R2, 0x40, RZ ;  /* 0x0000004002047810 */ /* 0x000fe20007ffe0ff */
[----:B--2---:R2:W4:Y:S01]  /*1600*/  SHFL.IDX PT, R15, R7, 0x2, 0x1c1f ;  /* 0x005c1f00070f7f89 */ /* 0x00452200000e0000 */
[----:B------:R-:W-:Y:S02]  /*1610*/  BSSY B0, `(.L_x_451) ;  /* 0x0000012000007945 */ /* 0x000fe40003800000 */
[----:B------:R-:W-:Y:S01]  /*1620*/  ISETP.GE.AND P0, PT, R4, UR4, PT ;  /* 0x0000000404007c0c */ /* 0x000fe2000bf06270 */
[----:B---3--:R2:W3:-:S12]  /*1630*/  SHFL.IDX PT, R14, R8, 0x2, 0x1c1f ;  /* 0x005c1f00080e7f89 */ /* 0x0084d800000e0000 */
[----:B------:R-:W-:Y:S05]  /*1640*/  @P0 BRA `(.L_x_452) ;  /* 0x000000e000000947 */ /* 0x000fea0003800000 */
[----:B------:R-:W-:Y:S01]  /*1650*/  SHF.R.S32.HI R4, RZ, 0x1f, R229 ;  /* 0x0000001fff047819 */ /* 0x000fe200000114e5 */
[----:B------:R-:W-:Y:S01]  /*1660*/  IMAD.SHL.U32 R10, R220, 0x2, RZ ;  /* 0x00000002dc0a7824 */ /* 0x000fe200078e00ff */
[----:B------:R-:W-:Y:S01]  /*1670*/  SHF.R.S32.HI R11, RZ, 0x1f, R228 ;  /* 0x0000001fff0b7819 */ /* 0x000fe200000114e4 */
[----:B---34-:R-:W-:Y:S01]  /*1680*/  IMAD.WIDE R22, R230, 0x2, R14 ;  /* 0x00000002e6167825 */ /* 0x018fe200078e020e */
        /* <DEDUP_REMOVED lines=10> */
.L_x_452:
[----:B------:R-:W-:Y:S05]  /*1730*/  BSYNC B0 ;  /* 0x0000000000007941 */ /* 0x000fea0003800000 */
.L_x_451:
[----:B------:R-:W-:Y:S01]  /*1740*/  IMAD.MOV.U32 R17, RZ, RZ, 0x30 ;  /* 0x00000030ff117424 */ /* 0x000fe200078e00ff */
[----:B---3--:R3:W-:Y:S01]  /*1750*/  SHFL.IDX PT, R14, R8, 0x3, 0x1c1f ;  /* 0x007c1f00080e7f89 */ /* 0x0087e200000e0000 */
[----:B------:R-:W-:Y:S01]  /*1760*/  IADD3 R2, R2, 0x60, RZ ;  /* 0x0000006002027810 */ /* 0x000fe20007ffe0ff */
[----:B------:R-:W-:Y:S01]  /*1770*/  IMAD.MOV.U32 R222, RZ, RZ, c[0x0][0x2b8] ;  /* 0x0000ae00ffde7624 */ /* 0x000fe200078e00ff */
[----:B------:R-:W-:Y:S01]  /*1780*/  SHF.R.S32.HI R4, RZ, 0x1f, R229 ;  /* 0x0000001fff047819 */ /* 0x000fe200000114e5 */
[----:B----4-:R-:W4:Y:S01]  /*1790*/  SHFL.IDX PT, R15, R7, 0x3, 0x1c1f ;  /* 0x007c1f00070f7f89 */ /* 0x010f2200000e0000 */
[----:B------:R-:W-:Y:S01]  /*17a0*/  IMAD R96, R154, R17, -0x30 ;  /* 0xffffffd09a607424 */ /* 0x000fe200078e0211 */
[----:B------:R-:W-:Y:S01]  /*17b0*/  ISETP.GE.AND P0, PT, R2, UR4, PT ;  /* 0x0000000402007c0c */ /* 0x000fe2000bf06270 */
[----:B------:R-:W-:Y:S01]  /*17c0*/  IMAD.SHL.U32 R220, R220, 0x2, RZ ;  /* 0x00000002dcdc7824 */ /* 0x000fe200078e00ff */
[----:B------:R-:W-:Y:S01]  /*17d0*/  LEA.HI R219, R4, R229, RZ, 0x3 ;  /* 0x000000e504db7211 */ /* 0x000fe200078f18ff */
[----:B------:R-:W-:Y:S01]  /*17e0*/  IMAD.IADD R9, R227, 0x1, R96 ;  /* 0x00000001e3097824 */ /* 0x000fe200078e0260 */
[----:B------:R-:W-:Y:S01]  /*17f0*/  ISETP.NE.AND P5, PT, R222, 0x1, PT ;  /* 0x00000001de00780c */ /* 0x000fe20003fa5270 */
[----:B------:R-:W-:Y:S01]  /*1800*/  USHF.R.S32.HI UR6, URZ, 0x1f, UR9 ;  /* 0x0000001f3f067899 */ /* 0x000fe20008011409 */
[----:B------:R-:W-:Y:S01]  /*1810*/  LOP3.LUT R219, R219, 0xfffffff8, RZ, 0xc0, !PT ;  /* 0xfffffff8dbdb7812 */ /* 0x000fe200078ec0ff */
[C---:B-----5:R-:W-:Y:S01]  /*1820*/  IMAD.IADD R226, R9.reuse, 0x1, R232 ;  /* 0x0000000109e27824 */ /* 0x060fe200078e02e8 */
[----:B------:R-:W-:Y:S01]  /*1830*/  ISETP.GE.AND P1, PT, R9, UR7, PT ;  /* 0x0000000709007c0c */ /* 0x000fe2000bf26270 */
[----:B------:R-:W-:Y:S01]  /*1840*/  ULDC.64 UR4, c[0x0][0x2b0] ;  /* 0x0000ac0000047ab9 */ /* 0x000fe20000000a00 */
[----:B------:R-:W-:Y:S01]  /*1850*/  SHF.R.S32.HI R9, RZ, 0x1f, R228 ;  /* 0x0000001fff097819 */ /* 0x000fe200000114e4 */
[----:B------:R-:W-:Y:S01]  /*1860*/  UIMAD UR6, UR6, UR4, URZ ;  /* 0x00000004060672a4 */ /* 0x000fe2000f8e023f */
[----:B------:R-:W-:Y:S01]  /*1870*/  ISETP.GT.OR P1, PT, R227, 0x2f, P1 ;  /* 0x0000002fe300780c */ /* 0x000fe20000f24670 */
[----:B------:R-:W-:Y:S01]  /*1880*/  UIMAD.WIDE.U32 UR10, UR9, UR4, URZ ;  /* 0x00000004090a72a5 */ /* 0x000fe2000f8e003f */
[----:B------:R-:W-:Y:S01]  /*1890*/  LEA.HI R218, R9, R228, RZ, 0x3 ;  /* 0x000000e409da7211 */ /* 0x000fe200078f18ff */
[----:B------:R-:W-:Y:S01]  /*18a0*/  UIMAD UR6, UR9, UR5, UR6 ;  /* 0x00000005090672a4 */ /* 0x000fe2000f8e0206 */
[----:B------:R-:W-:-:S02]  /*18b0*/  IMAD.MOV.U32 R2, RZ, RZ, R226 ;  /* 0x000000ffff027224 */ /* 0x000fc400078e00e2 */
[----:B------:R-:W-:Y:S01]  /*18c0*/  LOP3.LUT R218, R218, 0xfffffff8, RZ, 0xc0, !PT ;  /* 0xfffffff8dada7812 */ /* 0x000fe200078ec0ff */
[----:B-123--:R-:W-:Y:S01]  /*18d0*/  @P5 IMAD.HI.U32 R8, R226, c[0x0][0x2bc], RZ ;  /* 0x0000af00e2085a27 */ /* 0x00efe200078e00ff */
[----:B------:R-:W-:-:S03]  /*18e0*/  UIADD3 UR6, UR11, UR6, URZ ;  /* 0x000000060b067290 */ /* 0x000fc6000fffe03f */
[----:B------:R-:W-:Y:S01]  /*18f0*/  IMAD.MOV.U32 R225, RZ, RZ, RZ ;  /* 0x000000ffffe17224 */ /* 0x000fe200078e00ff */
[----:B------:R-:W-:Y:S01]  /*1900*/  @P5 SHF.R.U32.HI R2, RZ, c[0x0][0x2c0], R8 ;  /* 0x0000b000ff025a19 */ /* 0x000fe20000011608 */
[--C-:B----4-:R-:W-:Y:S01]  /*1910*/  @!P0 IMAD.WIDE R10, R230, 0x2, R14.reuse ;  /* 0x00000002e60a8825 */ /* 0x110fe200078e020e */
[----:B------:R-:W-:Y:S02]  /*1920*/  USHF.R.S32.HI UR16, URZ, 0x1f, UR8 ;  /* 0x0000001f3f107899 */ /* 0x000fe40008011408 */
[C---:B------:R-:W-:Y:S01]  /*1930*/  @!P1 IADD3 R9, P5, R2.reuse, UR10, RZ ;  /* 0x0000000a02099c10 */ /* 0x040fe2000ffbe0ff */
[--C-:B------:R-:W-:Y:S01]  /*1940*/  @!P0 IMAD.WIDE R22, R219, 0x2, R14.reuse ;  /* 0x00000002db168825 */ /* 0x100fe200078e020e */
[----:B------:R-:W-:Y:S01]  /*1950*/  @!PT LDS RZ, [RZ] ;  /* 0x00000000fffff984 */ /* 0x000fe20000000800 */
[----:B------:R1:W-:Y:S01]  /*1960*/  @!P0 LDGSTS.E.BYPASS.LTC128B.128 [R220+0x6100], [R10.64], !P4 ;  /* 0x061000000adc8fae */ /* 0x0003e2000e101d4c */
[----:B------:R-:W-:Y:S01]  /*1970*/  ULDC.64 UR4, c[0x0][0x1e8] ;  /* 0x00007a0000047ab9 */ /* 0x000fe20000000a00 */
[----:B------:R-:W-:Y:S01]  /*1980*/  @!P1 LEA.HI.X.SX32 R4, R2, UR6, 0x1, P5 ;  /* 0x0000000602049c11 */ /* 0x000fe2000a8f0eff */
[----:B------:R-:W-:Y:S01]  /*1990*/  @!P0 IMAD.WIDE R14, R218, 0x2, R14 ;  /* 0x00000002da0e8825 */ /* 0x000fe200078e020e */
[----:B------:R2:W-:Y:S01]  /*19a0*/  @!P0 LDGSTS.E.BYPASS.LTC128B.128 [R220+0x8100], [R22.64], !P3 ;  /* 0x0810000016dc8fae */ /* 0x0005e2000d901d4c */
[----:B------:R-:W-:-:S03]  /*19b0*/  @!P1 LEA R8, P4, R9, c[0x0][0x2a0], 0x2 ;  /* 0x0000a80009089a11 */ /* 0x000fc600078810ff */
[----:B------:R3:W-:Y:S01]  /*19c0*/  @!P0 LDGSTS.E.BYPASS.LTC128B.128 [R220+0xa100], [R14.64], !P2 ;  /* 0x0a1000000edc8fae */ /* 0x0007e2000d101d4c */
[----:B------:R-:W-:-:S03]  /*19d0*/  @!P1 LEA.HI.X R9, R9, c[0x0][0x2a4], R4, 0x2, P4 ;  /* 0x0000a90009099a11 */ /* 0x000fc600020f1404 */
[----:B------:R-:W0:Y:S04]  /*19e0*/  LDGDEPBAR ;  /* 0x00000000000079af */ /* 0x000e280000000000 */
[----:B------:R-:W-:Y:S06]  /*19f0*/  BAR.SYNC.DEFER_BLOCKING 0x0 ;  /* 0x0000000000007b1d */ /* 0x000fec0000010000 */
[----:B------:R-:W4:Y:S01]  /*1a00*/  @!P1 LDG.E R225, [R8.64] ;  /* 0x0000000c08e19981 */ /* 0x000f22000c1e1900 */
[----:B-1----:R-:W-:Y:S01]  /*1a10*/  IMAD.MOV R11, RZ, RZ, -R2 ;  /* 0x000000ffff0b7224 */ /* 0x002fe200078e0a02 */
[----:B------:R-:W-:Y:S01]  /*1a20*/  UIMAD UR9, UR16, UR4, URZ ;  /* 0x00000004100972a4 */ /* 0x000fe2000f8e023f */
[----:B------:R-:W-:Y:S01]  /*1a30*/  LOP3.LUT R6, R6, 0x7fffffe, RZ, 0xc0, !PT ;  /* 0x07fffffe06067812 */ /* 0x000fe200078ec0ff */
[----:B------:R-:W-:Y:S01]  /*1a40*/  UIMAD.WIDE.U32 UR18, UR8, UR4, URZ ;  /* 0x00000004081272a5 */ /* 0x000fe2000f8e003f */
[----:B------:R-:W-:Y:S01]  /*1a50*/  IMAD R226, R11, c[0x0][0x2b8], R226 ;  /* 0x0000ae000be27a24 */ /* 0x000fe200078e02e2 */
[----:B------:R-:W-:Y:S01]  /*1a60*/  UIMAD UR9, UR8, UR5, UR9 ;  /* 0x00000005080972a4 */ /* 0x000fe2000f8e0209 */
[----:B------:R-:W-:Y:S01]  /*1a70*/  SHF.R.S32.HI R4, RZ, 0x4, R13 ;  /* 0x00000004ff047819 */ /* 0x000fe2000001140d */
[----:B------:R-:W-:Y:S01]  /*1a80*/  IMAD.SHL.U32 R216, R18, 0x8, RZ ;  /* 0x0000000812d87824 */ /* 0x000fe200078e00ff */
[----:B------:R-:W-:Y:S01]  /*1a90*/  LOP3.LUT R19, R19, 0xfffffff8, RZ, 0xc0, !PT ;  /* 0xfffffff813137812 */ /* 0x000fe200078ec0ff */
[C---:B--2---:R-:W-:Y:S01]  /*1aa0*/  IMAD.WIDE.U32 R22, R226.reuse, c[0x0][0x1e0], RZ ;  /* 0x00007800e2167a25 */ /* 0x044fe200078e00ff */
[----:B------:R-:W-:Y:S01]  /*1ab0*/  SHF.R.S32.HI R11, RZ, 0x1f, R226 ;  /* 0x0000001fff0b7819 */ /* 0x000fe200000114e2 */
[----:B------:R-:W-:Y:S01]  /*1ac0*/  UIADD3 UR9, UR19, UR9, URZ ;  /* 0x0000000913097290 */ /* 0x000fe2000fffe03f */
[----:B------:R-:W-:Y:S01]  /*1ad0*/  LEA.HI R13, R13, R4, RZ, 0x1 ;  /* 0x000000040d0d7211 */ /* 0x000fe200078f08ff */
[----:B---3--:R-:W-:Y:S01]  /*1ae0*/  IMAD.MOV.U32 R14, RZ, RZ, R22 ;  /* 0x000000ffff0e7224 */ /* 0x008fe200078e0016 */
[----:B------:R-:W-:Y:S01]  /*1af0*/  ULDC.64 UR4, c[0x0][0x210] ;  /* 0x0000840000047ab9 */ /* 0x000fe20000000a00 */
[----:B------:R-:W-:Y:S01]  /*1b00*/  IMAD R25, R11, c[0x0][0x1e0], RZ ;  /* 0x000078000b197a24 */ /* 0x000fe200078e02ff */
[----:B------:R-:W-:Y:S01]  /*1b10*/  LOP3.LUT R13, R13, 0xfffffffe, RZ, 0xc0, !PT ;  /* 0xfffffffe0d0d7812 */ /* 0x000fe200078ec0ff */
[----:B------:R-:W-:Y:S01]  /*1b20*/  IMAD R11, R11, c[0x0][0x208], RZ ;  /* 0x000082000b0b7a24 */ /* 0x000fe200078e02ff */
[----:B------:R-:W-:Y:S01]  /*1b30*/  UIMAD.WIDE.U32 UR20, UR8, UR4, URZ ;  /* 0x00000004081472a5 */ /* 0x000fe2000f8e003f */
[----:B------:R-:W-:Y:S01]  /*1b40*/  IMAD R2, R226, c[0x0][0x1e4], R25 ;  /* 0x00007900e2027a24 */ /* 0x000fe200078e0219 */
[----:B------:R-:W-:Y:S01]  /*1b50*/  UIMAD UR4, UR16, UR4, URZ ;  /* 0x00000004100472a4 */ /* 0x000fe2000f8e023f */
[----:B------:R-:W-:Y:S01]  /*1b60*/  IMAD.IADD R13, R4, 0x1, -R13 ;  /* 0x00000001040d7824 */ /* 0x000fe200078e0a0d */
[----:B------:R-:W-:Y:S01]  /*1b70*/  ISETP.GE.AND P3, PT, R230, c[0x0][0x1d4], PT ;  /* 0x00007500e6007a0c */ /* 0x000fe20003f66270 */
[----:B------:R-:W-:Y:S01]  /*1b80*/  IMAD.IADD R15, R23, 0x1, R2 ;  /* 0x00000001170f7824 */ /* 0x000fe200078e0202 */
[----:B------:R-:W-:Y:S01]  /*1b90*/  UIMAD UR4, UR8, UR5, UR4 ;  /* 0x00000005080472a4 */ /* 0x000fe2000f8e0204 */
[C---:B------:R-:W-:Y:S01]  /*1ba0*/  IMAD.WIDE.U32 R22, R226.reuse, c[0x0][0x208], RZ ;  /* 0x00008200e2167a25 */ /* 0x040fe200078e00ff */
[C---:B------:R-:W-:Y:S01]  /*1bb0*/  ISETP.GE.AND P5, PT, R229.reuse, c[0x0][0x1d4], PT ;  /* 0x00007500e5007a0c */ /* 0x040fe20003fa6270 */
[----:B------:R-:W-:Y:S01]  /*1bc0*/  BSSY B0, `(.L_x_453) ;  /* 0x0000088000007945 */ /* 0x000fe20003800000 */
[----:B------:R-:W-:Y:S01]  /*1bd0*/  UIADD3 UR16, UR21, UR4, URZ ;  /* 0x0000000415107290 */ /* 0x000fe2000fffe03f */
[----:B------:R-:W-:Y:S01]  /*1be0*/  IMAD R11, R226, c[0x0][0x20c], R11 ;  /* 0x00008300e20b7a24 */ /* 0x000fe200078e020b */
[----:B------:R-:W-:Y:S01]  /*1bf0*/  ISETP.GE.AND P6, PT, R228, c[0x0][0x1d4], PT ;  /* 0x00007500e4007a0c */ /* 0x000fe20003fc6270 */
[----:B------:R-:W-:Y:S01]  /*1c00*/  IMAD.IADD R19, R224, 0x1, -R19 ;  /* 0x00000001e0137824 */ /* 0x000fe200078e0a13 */
[----:B------:R-:W-:Y:S01]  /*1c10*/  ISETP.GE.AND P4, PT, R229, c[0x0][0x1d4], PT ;  /* 0x00007500e5007a0c */ /* 0x000fe20003f86270 */
[----:B------:R-:W-:Y:S01]  /*1c20*/  IMAD.IADD R23, R23, 0x1, R11 ;  /* 0x0000000117177824 */ /* 0x000fe200078e020b */
[----:B------:R-:W-:Y:S01]  /*1c30*/  IADD3 R100, R154, -0x1, RZ ;  /* 0xffffffff9a647810 */ /* 0x000fe20007ffe0ff */
[----:B------:R-:W-:Y:S01]  /*1c40*/  IMAD.SHL.U32 R16, R16, 0x40, RZ ;  /* 0x0000004010107824 */ /* 0x000fe200078e00ff */
[----:B------:R-:W-:-:S02]  /*1c50*/  LEA.HI R10, R19, R19, RZ, 0x1 ;  /* 0x00000013130a7211 */ /* 0x000fc400078f08ff */
[----:B------:R-:W-:Y:S02]  /*1c60*/  SHF.R.S32.HI R243, RZ, 0x1f, R230 ;  /* 0x0000001ffff37819 */ /* 0x000fe400000114e6 */
[----:B------:R-:W-:Y:S02]  /*1c70*/  LOP3.LUT R16, R16, 0xc0, RZ, 0xc0, !PT ;  /* 0x000000c010107812 */ /* 0x000fe400078ec0ff */
[----:B------:R-:W-:Y:S02]  /*1c80*/  SHF.R.S32.HI R234, RZ, 0x1f, R219 ;  /* 0x0000001fffea7819 */ /* 0x000fe400000114db */
[----:B------:R-:W-:Y:S02]  /*1c90*/  SHF.R.S32.HI R233, RZ, 0x1f, R218 ;  /* 0x0000001fffe97819 */ /* 0x000fe400000114da */
[----:B----4-:R-:W-:Y:S01]  /*1ca0*/  SHF.R.S32.HI R12, RZ, 0x1f, R225 ;  /* 0x0000001fff0c7819 */ /* 0x010fe200000114e1 */
[----:B------:R-:W-:-:S04]  /*1cb0*/  IMAD.WIDE.U32 R8, R225, c[0x0][0x1f0], R14 ;  /* 0x00007c00e1087a25 */ /* 0x000fc800078e000e */
[C---:B------:R-:W-:Y:S02]  /*1cc0*/  IMAD R2, R12.reuse, c[0x0][0x1f0], RZ ;  /* 0x00007c000c027a24 */ /* 0x040fe400078e02ff */
[----:B------:R-:W-:Y:S02]  /*1cd0*/  IMAD R12, R12, c[0x0][0x218], RZ ;  /* 0x000086000c0c7a24 */ /* 0x000fe400078e02ff */
[C---:B------:R-:W-:Y:S01]  /*1ce0*/  IMAD R15, R225.reuse, c[0x0][0x1f4], R2 ;  /* 0x00007d00e10f7a24 */ /* 0x040fe200078e0202 */
[----:B------:R-:W-:Y:S01]  /*1cf0*/  IADD3 R2, P0, R8, UR18, RZ ;  /* 0x0000001208027c10 */ /* 0x000fe2000ff1e0ff */
[----:B------:R-:W-:Y:S01]  /*1d00*/  IMAD.WIDE.U32 R22, R225, c[0x0][0x218], R22 ;  /* 0x00008600e1167a25 */ /* 0x000fe200078e0016 */
[----:B------:R-:W-:Y:S02]  /*1d10*/  SHF.R.S32.HI R8, RZ, 0x1f, R21 ;  /* 0x0000001fff087819 */ /* 0x000fe40000011415 */
[----:B------:R-:W-:Y:S01]  /*1d20*/  IADD3.X R15, R9, UR9, R15, P0, !PT ;  /* 0x00000009090f7c10 */ /* 0x000fe200087fe40f */
[----:B------:R-:W-:Y:S01]  /*1d30*/  IMAD.IADD R9, R21, 0x1, -R6 ;  /* 0x0000000115097824 */ /* 0x000fe200078e0a06 */
[----:B------:R-:W-:Y:S01]  /*1d40*/  LEA R24, P0, R2, c[0x0][0x1c8], 0x1 ;  /* 0x0000720002187a11 */ /* 0x000fe200078008ff */
[----:B------:R-:W-:Y:S01]  /*1d50*/  IMAD R6, R154, -0x30, R17 ;  /* 0xffffffd09a067824 */ /* 0x000fe200078e0211 */
[----:B------:R-:W-:Y:S01]  /*1d60*/  LEA.HI R8, R8, R21, RZ, 0x3 ;  /* 0x0000001508087211 */ /* 0x000fe200078f18ff */
[----:B------:R-:W-:Y:S01]  /*1d70*/  IMAD R17, R225, c[0x0][0x21c], R12 ;  /* 0x00008700e1117a24 */ /* 0x000fe200078e020c */
[----:B------:R-:W-:Y:S01]  /*1d80*/  LEA.HI.X R15, R2, c[0x0][0x1cc], R15, 0x1, P0 ;  /* 0x00007300020f7a11 */ /* 0x000fe200000f0c0f */
[----:B------:R-:W-:Y:S01]  /*1d90*/  SHFL.IDX PT, R20, R24, RZ, 0x1c1f ;  /* 0x001c1fff18147589 */ /* 0x000fe200000e0000 */
[----:B------:R-:W-:Y:S01]  /*1da0*/  IADD3 R2, R6, UR7, RZ ;  /* 0x0000000706027c10 */ /* 0x000fe2000fffe0ff */
[----:B------:R-:W-:Y:S01]  /*1db0*/  IMAD.SHL.U32 R8, R8, 0x20, RZ ;  /* 0x0000002008087824 */ /* 0x000fe200078e00ff */
[----:B------:R-:W-:Y:S01]  /*1dc0*/  IADD3 R12, P2, R22, UR20, RZ ;  /* 0x00000014160c7c10 */ /* 0x000fe2000ff5e0ff */
[----:B------:R-:W1:Y:S01]  /*1dd0*/  SHFL.IDX PT, R21, R15, RZ, 0x1c1f ;  /* 0x001c1fff0f157589 */ /* 0x000e6200000e0000 */
[----:B------:R-:W-:-:S02]  /*1de0*/  IMNMX R4, R2, 0x30, PT ;  /* 0x0000003002047817 */ /* 0x000fc40003800200 */
[----:B------:R-:W-:Y:S01]  /*1df0*/  IADD3.X R17, R23, UR16, R17, P2, !PT ;  /* 0x0000001017117c10 */ /* 0x000fe200097fe411 */
[----:B------:R2:W-:Y:S01]  /*1e00*/  SHFL.IDX PT, R14, R24, 0x1, 0x1c1f ;  /* 0x003c1f00180e7f89 */ /* 0x0005e200000e0000 */
[----:B------:R-:W-:Y:S01]  /*1e10*/  LOP3.LUT R8, R8, 0xffffff00, RZ, 0xc0, !PT ;  /* 0xffffff0008087812 */ /* 0x000fe200078ec0ff */
[----:B------:R-:W-:Y:S01]  /*1e20*/  IMAD.IADD R11, R4, 0x1, -R241 ;  /* 0x00000001040b7824 */ /* 0x000fe200078e0af1 */
[----:B------:R-:W-:Y:S01]  /*1e30*/  LOP3.LUT R4, R10, 0x3fffffe, RZ, 0xc0, !PT ;  /* 0x03fffffe0a047812 */ /* 0x000fe200078ec0ff */
[----:B------:R-:W3:Y:S01]  /*1e40*/  SHFL.IDX PT, R15, R15, 0x1, 0x1c1f ;  /* 0x003c1f000f0f7f89 */ /* 0x000ee200000e0000 */
[----:B------:R-:W-:Y:S02]  /*1e50*/  SHF.R.S32.HI R10, RZ, 0x1, R10 ;  /* 0x00000001ff0a7819 */ /* 0x000fe4000001140a */
[----:B------:R-:W-:Y:S01]  /*1e60*/  ISETP.GE.AND P1, PT, R11, 0x1, PT ;  /* 0x000000010b00780c */ /* 0x000fe20003f26270 */
[----:B------:R-:W-:Y:S01]  /*1e70*/  IMAD.IADD R4, R19, 0x1, -R4 ;  /* 0x0000000113047824 */ /* 0x000fe200078e0a04 */
[----:B------:R-:W-:Y:S01]  /*1e80*/  ISETP.GT.AND P0, PT, R11, 0x20, PT ;  /* 0x000000200b00780c */ /* 0x000fe20003f04270 */
[C---:B------:R-:W-:Y:S01]  /*1e90*/  IMAD.SHL.U32 R11, R10.reuse, 0x40, RZ ;  /* 0x000000400a0b7824 */ /* 0x040fe200078e00ff */
[----:B------:R-:W-:Y:S01]  /*1ea0*/  LOP3.LUT P2, RZ, R10, 0x2, RZ, 0xc0, !PT ;  /* 0x000000020aff7812 */ /* 0x000fe2000784c0ff */
[----:B------:R-:W-:-:S03]  /*1eb0*/  IMAD R10, R3, 0x200, R8 ;  /* 0x00000200030a7824 */ /* 0x000fc600078e0208 */
[----:B------:R-:W-:Y:S01]  /*1ec0*/  LOP3.LUT R11, R11, 0xc0, RZ, 0xc0, !PT ;  /* 0x000000c00b0b7812 */ /* 0x000fe200078ec0ff */
[C---:B------:R-:W-:Y:S02]  /*1ed0*/  IMAD R217, R9.reuse, 0x20, R10 ;  /* 0x0000002009d97824 */ /* 0x040fe400078e020a */
[----:B------:R-:W-:Y:S01]  /*1ee0*/  IMAD R9, R9, 0x20, R8 ;  /* 0x0000002009097824 */ /* 0x000fe200078e0208 */
[----:B------:R-:W-:Y:S01]  /*1ef0*/  LOP3.LUT R216, R11, 0x8, R216, 0xf8, !PT ;  /* 0x000000080bd87812 */ /* 0x000fe200078ef8d8 */
[----:B-1----:R-:W-:Y:S01]  /*1f00*/  @P1 IMAD.WIDE R22, R219, 0x2, R20 ;  /* 0x00000002db161825 */ /* 0x002fe200078e0214 */
[----:B------:R-:W-:-:S03]  /*1f10*/  SHF.R.U32.HI R19, RZ, 0x3, R11 ;  /* 0x00000003ff137819 */ /* 0x000fc6000001160b */
[----:B--2---:R-:W-:Y:S01]  /*1f20*/  @P1 IMAD.WIDE R24, R230, 0x2, R20 ;  /* 0x00000002e6181825 */ /* 0x004fe200078e0214 */
[----:B------:R-:W-:-:S03]  /*1f30*/  LOP3.LUT R216, R216, R19, RZ, 0x3c, !PT ;  /* 0x00000013d8d87212 */ /* 0x000fc600078e3cff */
[----:B------:R-:W-:Y:S01]  /*1f40*/  @P1 IMAD.WIDE R26, R218, 0x2, R20 ;  /* 0x00000002da1a1825 */ /* 0x000fe200078e0214 */
[----:B------:R1:W-:Y:S03]  /*1f50*/  @P1 LDGSTS.E.BYPASS.LTC128B.128 [R220+0x2500], [R24.64], !P3 ;  /* 0x0250000018dc1fae */ /* 0x0003e6000d901d4c */
[--C-:B---3--:R-:W-:Y:S01]  /*1f60*/  @P0 IMAD.WIDE R20, R230, 0x2, R14.reuse ;  /* 0x00000002e6140825 */ /* 0x108fe200078e020e */
[----:B------:R2:W-:Y:S03]  /*1f70*/  @P1 LDGSTS.E.BYPASS.LTC128B.128 [R220+0x3100], [R22.64], !P5 ;  /* 0x0310000016dc1fae */ /* 0x0005e6000e901d4c */
[----:B------:R-:W-:Y:S01]  /*1f80*/  @P0 IMAD.WIDE R18, R219, 0x2, R14 ;  /* 0x00000002db120825 */ /* 0x000fe200078e020e */
[----:B------:R1:W-:Y:S01]  /*1f90*/  @P1 LDGSTS.E.BYPASS.LTC128B.128 [R220+0x3d00], [R26.64], !P6 ;  /* 0x03d000001adc1fae */ /* 0x0003e2000f101d4c */
[----:B------:R-:W-:-:S03]  /*1fa0*/  LEA R11, P1, R12, c[0x0][0x1f8], 0x1 ;  /* 0x00007e000c0b7a11 */ /* 0x000fc600078208ff */
[----:B------:R1:W-:Y:S01]  /*1fb0*/  @P0 LDGSTS.E.BYPASS.LTC128B.128 [R220+0x2d00], [R20.64], !P3 ;  /* 0x02d0000014dc0fae */ /* 0x0003e2000d901d4c */
[----:B------:R-:W-:Y:S01]  /*1fc0*/  LEA.HI.X R12, R12, c[0x0][0x1fc], R17, 0x1, P1 ;  /* 0x00007f000c0c7a11 */ /* 0x000fe200008f0c11 */
[C---:B------:R-:W-:Y:S01]  /*1fd0*/  IMAD R17, R13.reuse, 0x8, R4 ;  /* 0x000000080d117824 */ /* 0x040fe200078e0204 */
[----:B------:R-:W-:Y:S01]  /*1fe0*/  ISETP.GE.AND P3, PT, R230, c[0x0][0x1d4], PT ;  /* 0x00007500e6007a0c */ /* 0x000fe20003f66270 */
[----:B------:R3:W-:Y:S01]  /*1ff0*/  @P0 LDGSTS.E.BYPASS.LTC128B.128 [R220+0x3900], [R18.64], !P5 ;  /* 0x0390000012dc0fae */ /* 0x0007e2000e901d4c */
[----:B------:R-:W-:Y:S01]  /*2000*/  IMAD.SHL.U32 R13, R13, 0x8, RZ ;  /* 0x000000080d0d7824 */ /* 0x000fe200078e00ff */
[----:B------:R-:W-:Y:S01]  /*2010*/  ISETP.GE.AND P1, PT, R228, c[0x0][0x1d4], PT ;  /* 0x00007500e4007a0c */ /* 0x000fe20003f26270 */
[----:B------:R-:W-:-:S03]  /*2020*/  IMAD.U32 R216, R17, 0x20, R216 ;  /* 0x0000002011d87824 */ /* 0x000fc600078e00d8 */
[----:B------:R-:W-:Y:S01]  /*2030*/  LOP3.LUT R4, R16, 0x8, R13, 0xf8, !PT ;  /* 0x0000000810047812 */ /* 0x000fe200078ef80d */
[----:B------:R-:W-:Y:S01]  /*2040*/  IMAD.SHL.U32 R216, R216, 0x2, RZ ;  /* 0x00000002d8d87824 */ /* 0x000fe200078e00ff */
[----:B------:R-:W-:-:S04]  /*2050*/  SHF.R.U32.HI R13, RZ, 0x3, R16 ;  /* 0x00000003ff0d7819 */ /* 0x000fc80000011610 */
[----:B------:R-:W-:Y:S01]  /*2060*/  LOP3.LUT R4, R4, R13, RZ, 0x3c, !PT ;  /* 0x0000000d04047212 */ /* 0x000fe200078e3cff */
[----:B------:R-:W-:Y:S01]  /*2070*/  IMAD.IADD R13, R2, 0x1, -R241 ;  /* 0x00000001020d7824 */ /* 0x000fe200078e0af1 */
[----:B------:R-:W-:Y:S01]  /*2080*/  IADD3 R10, R216, 0x2500, RZ ;  /* 0x00002500d80a7810 */ /* 0x000fe20007ffe0ff */
[----:B--2---:R-:W-:Y:S01]  /*2090*/  @P0 IMAD.WIDE R22, R218, 0x2, R14 ;  /* 0x00000002da160825 */ /* 0x004fe200078e020e */
[----:B------:R-:W-:Y:S01]  /*20a0*/  IADD3 R215, R216, 0x2520, RZ ;  /* 0x00002520d8d77810 */ /* 0x000fe20007ffe0ff */
[----:B------:R-:W-:Y:S01]  /*20b0*/  SHFL.IDX PT, R14, R11, RZ, 0x1c1f ;  /* 0x001c1fff0b0e7589 */ /* 0x000fe200000e0000 */
[----:B------:R-:W-:Y:S01]  /*20c0*/  @P2 IADD3 R215, R10, -0x20, RZ ;  /* 0xffffffe00ad72810 */ /* 0x000fe20007ffe0ff */
[C---:B------:R-:W-:Y:S01]  /*20d0*/  IMAD.IADD R217, R4.reuse, 0x1, R217 ;  /* 0x0000000104d97824 */ /* 0x040fe200078e02d9 */
[----:B------:R-:W-:Y:S01]  /*20e0*/  ISETP.GT.AND P2, PT, R227, 0x2f, PT ;  /* 0x0000002fe300780c */ /* 0x000fe20003f44270 */
[----:B------:R1:W-:Y:S01]  /*20f0*/  @P0 LDGSTS.E.BYPASS.LTC128B.128 [R220+0x4500], [R22.64], !P6 ;  /* 0x0450000016dc0fae */ /* 0x0003e2000f101d4c */
[----:B------:R-:W-:Y:S01]  /*2100*/  ISETP.LT.OR P0, PT, R13, 0x1, P3 ;  /* 0x000000010d00780c */ /* 0x000fe20001f01670 */
[----:B------:R-:W-:Y:S01]  /*2110*/  IMAD.SHL.U32 R217, R217, 0x2, RZ ;  /* 0x00000002d9d97824 */ /* 0x000fe200078e00ff */
[C---:B------:R-:W-:Y:S01]  /*2120*/  IADD3 R211, R215.reuse, 0x400, RZ ;  /* 0x00000400d7d37810 */ /* 0x040fe20007ffe0ff */
[----:B------:R-:W0:Y:S01]  /*2130*/  LDGDEPBAR ;  /* 0x00000000000079af */ /* 0x000e220000000000 */
[----:B------:R-:W-:Y:S01]  /*2140*/  IMAD.IADD R4, R4, 0x1, R9 ;  /* 0x0000000104047824 */ /* 0x000fe200078e0209 */
[----:B------:R-:W-:Y:S01]  /*2150*/  IADD3 R210, R215, 0x800, RZ ;  /* 0x00000800d7d27810 */ /* 0x000fe20007ffe0ff */
[----:B------:R-:W-:Y:S01]  /*2160*/  IMAD R213, R0, 0x2, R217 ;  /* 0x0000000200d57824 */ /* 0x000fe200078e02d9 */
[----:B------:R-:W3:Y:S01]  /*2170*/  SHFL.IDX PT, R15, R12, RZ, 0x1c1f ;  /* 0x001c1fff0c0f7589 */ /* 0x000ee200000e0000 */
[----:B------:R-:W-:-:S04]  /*2180*/  DEPBAR.LE SB0, 0x1 ;  /* 0x000080400000791a */ /* 0x000fc80000000000 */
[----:B------:R-:W-:-:S04]  /*2190*/  DEPBAR.LE SB0, 0x0 ;  /* 0x000080000000791a */ /* 0x000fc80000000000 */
[----:B------:R-:W-:Y:S01]  /*21a0*/  BAR.SYNC.DEFER_BLOCKING 0x0 ;  /* 0x0000000000007b1d */ /* 0x000fe20000010000 */
[----:B---3--:R-:W-:-:S04]  /*21b0*/  IMAD.WIDE R18, R230, 0x2, R14 ;  /* 0x00000002e6127825 */ /* 0x008fc800078e020e */
[----:B------:R-:W-:-:S04]  /*21c0*/  IMAD.WIDE R16, R219, 0x2, R14 ;  /* 0x00000002db107825 */ /* 0x000fc800078e020e */
[----:B------:R-:W-:Y:S01]  /*21d0*/  IMAD.WIDE R14, R218, 0x2, R14 ;  /* 0x00000002da0e7825 */ /* 0x000fe200078e020e */
[----:B------:R1:W2:Y:S04]  /*21e0*/  LDSM.16.M88.4 R48, [R217+0x4900] ;  /* 0x00490000d930783b */ /* 0x0002a80000000200 */
[----:B------:R1:W3:Y:S04]  /*21f0*/  LDSM.16.M88.4 R52, [R217+0x5900] ;  /* 0x00590000d934783b */ /* 0x0002e80000000200 */
[----:B------:R1:W4:Y:S04]  /*2200*/  LDSM.16.M88.4 R68, [R216+0x2500] ;  /* 0x00250000d844783b */ /* 0x0003280000000200 */
[----:B------:R1:W1:Y:S04]  /*2210*/  LDSM.16.M88.4 R60, [R216+0x2900] ;  /* 0x00290000d83c783b */ /* 0x0002680000000200 */
[----:B------:R1:W1:Y:S04]  /*2220*/  LDSM.16.M88.4 R76, [R216+0x2d00] ;  /* 0x002d0000d84c783b */ /* 0x0002680000000200 */
[----:B------:R1:W1:Y:S04]  /*2230*/  LDSM.16.M88.4 R28, [R213+0x4900] ;  /* 0x00490000d51c783b */ /* 0x0002680000000200 */
[----:B------:R1:W1:Y:S04]  /*2240*/  LDSM.16.M88.4 R44, [R213+0x5900] ;  /* 0x00590000d52c783b */ /* 0x0002680000000200 */
[----:B------:R1:W1:Y:S04]  /*2250*/  LDSM.16.M88.4 R40, [R215] ;  /* 0x00000000d728783b */ /* 0x0002680000000200 */
[----:B------:R1:W1:Y:S04]  /*2260*/  LDSM.16.M88.4 R36, [R215+0x400] ;  /* 0x00040000d724783b */ /* 0x0002680000000200 */
[----:B------:R1:W1:Y:S04]  /*2270*/  LDSM.16.M88.4 R32, [R215+0x800] ;  /* 0x00080000d720783b */ /* 0x0002680000000200 */
[----:B------:R-:W-:Y:S01]  /*2280*/  @!PT LDS RZ, [RZ] ;  /* 0x00000000fffff984 */ /* 0x000fe20000000800 */
[----:B------:R-:W-:Y:S01]  /*2290*/  @!PT LDS RZ, [RZ] ;  /* 0x00000000fffff984 */ /* 0x000fe20000000800 */
[----:B------:R-:W-:Y:S01]  /*22a0*/  @!PT LDS RZ, [RZ] ;  /* 0x00000000fffff984 */ /* 0x000fe20000000800 */
[----:B------:R1:W-:Y:S01]  /*22b0*/  LDGSTS.E.BYPASS.LTC128B.128 [R220+0x100], [R18.64], !P0 ;  /* 0x0010000012dc7fae */ /* 0x0003e2000c101d4c */
[----:B------:R-:W-:-:S13]  /*22c0*/  ISETP.LT.OR P0, PT, R13, 0x1, P4 ;  /* 0x000000010d00780c */ /* 0x000fda0002701670 */
[----:B------:R1:W-:Y:S01]  /*22d0*/  LDGSTS.E.BYPASS.LTC128B.128 [R220+0xd00], [R16.64], !P0 ;  /* 0x00d0000010dc7fae */ /* 0x0003e2000c101d4c */
[----:B------:R-:W-:-:S13]  /*22e0*/  ISETP.LT.OR P0, PT, R13, 0x1, P1 ;  /* 0x000000010d00780c */ /* 0x000fda0000f01670 */
[----:B------:R1:W-:Y:S01]  /*22f0*/  LDGSTS.E.BYPASS.LTC128B.128 [R220+0x1900], [R14.64], !P0 ;  /* 0x019000000edc7fae */ /* 0x0003e2000c101d4c */
[----:B------:R-:W-:-:S13]  /*2300*/  ISETP.GT.AND P0, PT, R224, 0x3f, PT ;  /* 0x0000003fe000780c */ /* 0x000fda0003f04270 */
[----:B------:R-:W-:Y:S05]  /*2310*/  @P0 BRA `(.L_x_454) ;  /* 0x0000012000000947 */ /* 0x000fea0003800000 */
[----:B--234-:R-:W-:Y:S05]  /*2320*/  BRA.DIV ~URZ, `(.L_x_455) ;  /* 0x000120327f007947 */ /* 0x01cfea000b800000 */
[----:B-1----:R1:W2:Y:S04]  /*2330*/  SHFL.IDX PT, R14, R12, 0x1, 0x1c1f ;  /* 0x003c1f000c0e7f89 */ /* 0x0022a800000e0000 */
[----:B------:R1:W3:Y:S02]  /*2340*/  SHFL.IDX PT, R7, R11, 0x1, 0x1c1f ;  /* 0x003c1f000b077f89 */ /* 0x0002e400000e0000 */
.L_x_539:
[----:B---3--:R-:W-:-:S04]  /*2350*/  LEA R10, P0, R230, R7, 0x1 ;  /* 0x00000007e60a7211 */ /* 0x008fc800078008ff */
[----:B-12---:R-:W-:Y:S02]  /*2360*/  LEA.HI.X R11, R230, R14, R243, 0x1, P0 ;  /* 0x0000000ee60b7211 */ /* 0x006fe400000f0cf3 */
[----:B------:R-:W-:-:S04]  /*2370*/  LEA R8, P0, R219, R7, 0x1 ;  /* 0x00000007db087211 */ /* 0x000fc800078008ff */
[----:B------:R-:W-:Y:S02]  /*2380*/  LEA.HI.X R9, R219, R14, R234, 0x1, P0 ;  /* 0x0000000edb097211 */ /* 0x000fe400000f0cea */
[----:B------:R-:W-:-:S04]  /*2390*/  LEA R16, P0, R218, R7, 0x1 ;  /* 0x00000007da107211 */ /* 0x000fc800078008ff */
[----:B------:R-:W-:Y:S02]  /*23a0*/  LEA.HI.X R17, R218, R14, R233, 0x1, P0 ;  /* 0x0000000eda117211 */ /* 0x000fe400000f0ce9 */
[----:B------:R-:W-:-:S13]  /*23b0*/  ISETP.LT.OR P0, PT, R13, 0x21, P3 ;  /* 0x000000210d00780c */ /* 0x000fda0001f01670 */
[----:B------:R-:W-:Y:S01]  /*23c0*/  @!PT LDS RZ, [RZ] ;  /* 0x00000000fffff984 */ /* 0x000fe20000000800 */
[----:B------:R-:W-:Y:S01]  /*23d0*/  @!PT LDS RZ, [RZ] ;  /* 0x00000000fffff984 */ /* 0x000fe20000000800 */
[----:B------:R-:W-:Y:S01]  /*23e0*/  @!PT LDS RZ, [RZ] ;  /* 0x00000000fffff984 */ /* 0x000fe20000000800 */
[----:B------:R1:W-:Y:S01]  /*23f0*/  LDGSTS.E.BYPASS.LTC128B.128 [R220+0x900], [R10.64], !P0 ;  /* 0x009000000adc7fae */ /* 0x0003e2000c101d4c */
[----:B------:R-:W-:-:S13]  /*2400*/  ISETP.LT.OR P0, PT, R13, 0x21, P4 ;  /* 0x000000210d00780c */ /* 0x000fda0002701670 */
[----:B------:R1:W-:Y:S01]  /*2410*/  LDGSTS.E.BYPASS.LTC128B.128 [R220+0x1500], [R8.64], !P0 ;  /* 0x0150000008dc7fae */ /* 0x0003e2000c101d4c */
[----:B------:R-:W-:-:S13]  /*2420*/  ISETP.LT.OR P0, PT, R13, 0x21, P1 ;  /* 0x000000210d00780c */ /* 0x000fda0000f01670 */
[----:B------:R1:W-:Y:S02]  /*2430*/  LDGSTS.E.BYPASS.LTC128B.128 [R220+0x2100], [R16.64], !P0 ;  /* 0x0210000010dc7fae */ /* 0x0003e4000c101d4c */
.L_x_454:
[----:B--234-:R-:W-:Y:S05]  /*2440*/  BSYNC B0 ;  /* 0x0000000000007941 */ /* 0x01cfea0003800000 */
.L_x_453:
[----:B------:R-:W0:Y:S01]  /*2450*/  LDGDEPBAR ;  /* 0x00000000000079af */ /* 0x000e220000000000 */
[----:B------:R-:W-:Y:S01]  /*2460*/  WARPSYNC 0xffffffff ;  /* 0xffffffff00007948 */ /* 0x000fe20003800000 */
[C---:B-1----:R-:W-:Y:S01]  /*2470*/  HMMA.16816.F32 R24, R52.reuse, R68, RZ ;  /* 0x000000443418723c */ /* 0x042fe200000018ff */
[----:B------:R-:W-:Y:S01]  /*2480*/  ISETP.GT.AND P0, PT, R100, R221, PT ;  /* 0x000000dd6400720c */ /* 0x000fe20003f04270 */
[----:B------:R-:W-:Y:S01]  /*2490*/  LDSM.16.M88.4 R92, [R217+0x7900] ;  /* 0x00790000d95c783b */ /* 0x000fe20000000200 */
[C---:B------:R-:W-:Y:S02]  /*24a0*/  IADD3 R209, R215.reuse, 0xc00, RZ ;  /* 0x00000c00d7d17810 */ /* 0x040fe40007ffe0ff */
[C---:B------:R-:W-:Y:S01]  /*24b0*/  IADD3 R208, R215.reuse, 0x1000, RZ ;  /* 0x00001000d7d07810 */ /* 0x040fe20007ffe0ff */
[----:B------:R-:W1:Y:S01]  /*24c0*/  LDSM.16.M88.4 R88, [R216+0x3100] ;  /* 0x00310000d858783b */ /* 0x000e620000000200 */
[C---:B------:R-:W-:Y:S01]  /*24d0*/  IADD3 R207, R215.reuse, 0x1400, RZ ;  /* 0x00001400d7cf7810 */ /* 0x040fe20007ffe0ff */
[----:B------:R-:W-:Y:S01]  /*24e0*/  HMMA.16816.F32 R16, R52, R60, RZ ;  /* 0x0000003c3410723c */ /* 0x000fe200000018ff */
[C---:B------:R-:W-:Y:S01]  /*24f0*/  IADD3 R206, R215.reuse, 0x1800, RZ ;  /* 0x00001800d7ce7810 */ /* 0x040fe20007ffe0ff */
[----:B------:R-:W2:Y:S01]  /*2500*/  LDSM.16.M88.4 R84, [R216+0x3500] ;  /* 0x00350000d854783b */ /* 0x000ea20000000200 */
[----:B------:R-:W-:-:S02]  /*2510*/  IADD3 R205, R215, 0x1c00, RZ ;  /* 0x00001c00d7cd7810 */ /* 0x000fc40007ffe0ff */
[----:B------:R-:W-:Y:S01]  /*2520*/  IADD3 R204, R215, 0x2000, RZ ;  /* 0x00002000d7cc7810 */ /* 0x000fe20007ffe0ff */
[----:B------:R-:W3:Y:S02]  /*2530*/  LDSM.16.M88.4 R80, [R216+0x3900] ;  /* 0x00390000d850783b */ /* 0x000ee40000000200 */
[C---:B------:R-:W-:Y:S08]  /*2540*/  HMMA.16816.F32 R20, R52.reuse, R70, RZ ;  /* 0x000000463414723c */ /* 0x040ff000000018ff */
[----:B------:R-:W-:Y:S08]  /*2550*/  HMMA.16816.F32 R12, R52, R62, RZ ;  /* 0x0000003e340c723c */ /* 0x000ff000000018ff */
[C---:B------:R-:W-:Y:S08]  /*2560*/  HMMA.16816.F32 R72, R48.reuse, R68, RZ ;  /* 0x000000443048723c */ /* 0x040ff000000018ff */
[----:B------:R-:W-:Y:S08]  /*2570*/  HMMA.16816.F32 R64, R48, R60, RZ ;  /* 0x0000003c3040723c */ /* 0x000ff000000018ff */
[-C--:B------:R-:W-:Y:S08]  /*2580*/  HMMA.16816.F32 R8, R52, R76.reuse, RZ ;  /* 0x0000004c3408723c */ /* 0x080ff000000018ff */
[C---:B------:R-:W-:Y:S08]  /*2590*/  HMMA.16816.F32 R56, R48.reuse, R76, RZ ;  /* 0x0000004c3038723c */ /* 0x040ff000000018ff */
[C---:B------:R-:W-:Y:S08]  /*25a0*/  HMMA.16816.F32 R68, R48.reuse, R70, RZ ;  /* 0x000000463044723c */ /* 0x040ff000000018ff */
[----:B------:R-:W-:Y:S08]  /*25b0*/  HMMA.16816.F32 R60, R48, R62, RZ ;  /* 0x0000003e303c723c */ /* 0x000ff000000018ff */
[-C--:B------:R-:W-:Y:S08]  /*25c0*/  HMMA.16816.F32 R52, R52, R78.reuse, RZ ;  /* 0x0000004e3434723c */ /* 0x080ff000000018ff */
[----:B------:R-:W-:Y:S01]  /*25d0*/  HMMA.16816.F32 R48, R48, R78, RZ ;  /* 0x0000004e3030723c */ /* 0x000fe200000018ff */
[----:B------:R-:W4:Y:S07]  /*25e0*/  LDSM.16.M88.4 R76, [R217+0x6900] ;  /* 0x00690000d94c783b */ /* 0x000f2e0000000200 */
[C---:B------:R-:W-:Y:S08]  /*25f0*/  HMMA.16816.F32 R24, R44.reuse, R40, R24 ;  /* 0x000000282c18723c */ /* 0x040ff00000001818 */
[C---:B------:R-:W-:Y:S08]  /*2600*/  HMMA.16816.F32 R16, R44.reuse, R36, R16 ;  /* 0x000000242c10723c */ /* 0x040ff00000001810 */
[C---:B------:R-:W-:Y:S08]  /*2610*/  HMMA.16816.F32 R8, R44.reuse, R32, R8 ;  /* 0x000000202c08723c */ /* 0x040ff00000001808 */
[C---:B------:R-:W-:Y:S08]  /*2620*/  HMMA.16816.F32 R20, R44.reuse, R42, R20 ;  /* 0x0000002a2c14723c */ /* 0x040ff00000001814 */
[C---:B------:R-:W-:Y:S08]  /*2630*/  HMMA.16816.F32 R12, R44.reuse, R38, R12 ;  /* 0x000000262c0c723c */ /* 0x040ff0000000180c */
[----:B------:R-:W-:Y:S01]  /*2640*/  HMMA.16816.F32 R52, R44, R34, R52 ;  /* 0x000000222c34723c */ /* 0x000fe20000001834 */
[----:B------:R-:W-:Y:S07]  /*2650*/  LDSM.16.M88.4 R44, [R215+0x1400] ;  /* 0x00140000d72c783b */ /* 0x000fee0000000200 */
[C---:B------:R-:W-:Y:S08]  /*2660*/  HMMA.16816.F32 R72, R28.reuse, R40, R72 ;  /* 0x000000281c48723c */ /* 0x040ff00000001848 */
[C---:B------:R-:W-:Y:S08]  /*2670*/  HMMA.16816.F32 R64, R28.reuse, R36, R64 ;  /* 0x000000241c40723c */ /* 0x040ff00000001840 */
[C---:B------:R-:W-:Y:S08]  /*2680*/  HMMA.16816.F32 R56, R28.reuse, R32, R56 ;  /* 0x000000201c38723c */ /* 0x040ff00000001838 */
[C---:B------:R-:W-:Y:S01]  /*2690*/  HMMA.16816.F32 R68, R28.reuse, R42, R68 ;  /* 0x0000002a1c44723c */ /* 0x040fe20000001844 */
[----:B------:R-:W-:Y:S07]  /*26a0*/  LDSM.16.M88.4 R40, [R213+0x7900] ;  /* 0x00790000d528783b */ /* 0x000fee0000000200 */
[C---:B------:R-:W-:Y:S01]  /*26b0*/  HMMA.16816.F32 R60, R28.reuse, R38, R60 ;  /* 0x000000261c3c723c */ /* 0x040fe2000000183c */
[----:B------:R-:W5:Y:S07]  /*26c0*/  LDSM.16.M88.4 R36, [R215+0xc00] ;  /* 0x000c0000d724783b */ /* 0x000f6e0000000200 */
[----:B------:R-:W-:Y:S01]  /*26d0*/  HMMA.16816.F32 R48, R28, R34, R48 ;  /* 0x000000221c30723c */ /* 0x000fe20000001830 */
[----:B------:R-:W4:Y:S04]  /*26e0*/  LDSM.16.M88.4 R32, [R215+0x1000] ;  /* 0x00100000d720783b */ /* 0x000f280000000200 */
[----:B------:R-:W4:Y:S03]  /*26f0*/  LDSM.16.M88.4 R28, [R213+0x6900] ;  /* 0x00690000d51c783b */ /* 0x000f260000000200 */
[C---:B-1----:R-:W-:Y:S08]  /*2700*/  HMMA.16816.F32 R24, R92.reuse, R88, R24 ;  /* 0x000000585c18723c */ /* 0x042ff00000001818 */
[C---:B--2---:R-:W-:Y:S08]  /*2710*/  HMMA.16816.F32 R16, R92.reuse, R84, R16 ;  /* 0x000000545c10723c */ /* 0x044ff00000001810 */
[C---:B---3--:R-:W-:Y:S08]  /*2720*/  HMMA.16816.F32 R8, R92.reuse, R80, R8 ;  /* 0x000000505c08723c */ /* 0x048ff00000001808 */
[C---:B------:R-:W-:Y:S08]  /*2730*/  HMMA.16816.F32 R20, R92.reuse, R90, R20 ;  /* 0x0000005a5c14723c */ /* 0x040ff00000001814 */
[C---:B------:R-:W-:Y:S08]  /*2740*/  HMMA.16816.F32 R12, R92.reuse, R86, R12 ;  /* 0x000000565c0c723c */ /* 0x040ff0000000180c */
[----:B------:R-:W-:Y:S01]  /*2750*/  HMMA.16816.F32 R52, R92, R82, R52 ;  /* 0x000000525c34723c */ /* 0x000fe20000001834 */
[----:B------:R-:W-:Y:S07]  /*2760*/  LDSM.16.M88.4 R92, [R217+0x8900] ;  /* 0x00890000d95c783b */ /* 0x000fee0000000200 */
[C---:B----4-:R-:W-:Y:S08]  /*2770*/  HMMA.16816.F32 R72, R76.reuse, R88, R72 ;  /* 0x000000584c48723c */ /* 0x050ff00000001848 */
[C---:B------:R-:W-:Y:S01]  /*2780*/  HMMA.16816.F32 R68, R76.reuse, R90, R68 ;  /* 0x0000005a4c44723c */ /* 0x040fe20000001844 */
[----:B------:R-:W-:Y:S07]  /*2790*/  LDSM.16.M88.4 R88, [R217+0x9900] ;  /* 0x00990000d958783b */ /* 0x000fee0000000200 */
[C---:B------:R-:W-:Y:S08]  /*27a0*/  HMMA.16816.F32 R64, R76.reuse, R84, R64 ;  /* 0x000000544c40723c */ /* 0x040ff00000001840 */
[C---:B------:R-:W-:Y:S01]  /*27b0*/  HMMA.16816.F32 R60, R76.reuse, R86, R60 ;  /* 0x000000564c3c723c */ /* 0x040fe2000000183c */
[----:B------:R-:W1:Y:S07]  /*27c0*/  LDSM.16.M88.4 R84, [R216+0x3d00] ;  /* 0x003d0000d854783b */ /* 0x000e6e0000000200 */
[C---:B------:R-:W-:Y:S08]  /*27d0*/  HMMA.16816.F32 R56, R76.reuse, R80, R56 ;  /* 0x000000504c38723c */ /* 0x040ff00000001838 */
[----:B------:R-:W-:Y:S01]  /*27e0*/  HMMA.16816.F32 R48, R76, R82, R48 ;  /* 0x000000524c30723c */ /* 0x000fe20000001830 */
[----:B------:R-:W2:Y:S04]  /*27f0*/  LDSM.16.M88.4 R80, [R216+0x4100] ;  /* 0x00410000d850783b */ /* 0x000ea80000000200 */
[----:B------:R-:W3:Y:S03]  /*2800*/  LDSM.16.M88.4 R76, [R216+0x4500] ;  /* 0x00450000d84c783b */ /* 0x000ee60000000200 */
[C---:B-----5:R-:W-:Y:S08]  /*2810*/  HMMA.16816.F32 R24, R40.reuse, R36, R24 ;  /* 0x000000242818723c */ /* 0x060ff00000001818 */
[C---:B------:R-:W-:Y:S08]  /*2820*/  HMMA.16816.F32 R20, R40.reuse, R38, R20 ;  /* 0x000000262814723c */ /* 0x040ff00000001814 */
[C---:B------:R-:W-:Y:S08]  /*2830*/  HMMA.16816.F32 R16, R40.reuse, R32, R16 ;  /* 0x000000202810723c */ /* 0x040ff00000001810 */
[C---:B------:R-:W-:Y:S08]  /*2840*/  HMMA.16816.F32 R12, R40.reuse, R34, R12 ;  /* 0x00000022280c723c */ /* 0x040ff0000000180c */
[C---:B------:R-:W-:Y:S08]  /*2850*/  HMMA.16816.F32 R8, R40.reuse, R44, R8 ;  /* 0x0000002c2808723c */ /* 0x040ff00000001808 */
[----:B------:R-:W-:Y:S01]  /*2860*/  HMMA.16816.F32 R52, R40, R46, R52 ;  /* 0x0000002e2834723c */ /* 0x000fe20000001834 */
[----:B------:R-:W-:Y:S07]  /*2870*/  LDSM.16.M88.4 R40, [R213+0x9900] ;  /* 0x00990000d528783b */ /* 0x000fee0000000200 */
[C---:B------:R-:W-:Y:S08]  /*2880*/  HMMA.16816.F32 R72, R28.reuse, R36, R72 ;  /* 0x000000241c48723c */ /* 0x040ff00000001848 */
[C---:B------:R-:W-:Y:S01]  /*2890*/  HMMA.16816.F32 R68, R28.reuse, R38, R68 ;  /* 0x000000261c44723c */ /* 0x040fe20000001844 */
[----:B------:R-:W4:Y:S07]  /*28a0*/  LDSM.16.M88.4 R36, [R215+0x1800] ;  /* 0x00180000d724783b */ /* 0x000f2e0000000200 */
[C---:B------:R-:W-:Y:S08]  /*28b0*/  HMMA.16816.F32 R64, R28.reuse, R32, R64 ;  /* 0x000000201c40723c */ /* 0x040ff00000001840 */
[C---:B------:R-:W-:Y:S01]  /*28c0*/  HMMA.16816.F32 R60, R28.reuse, R34, R60 ;  /* 0x000000221c3c723c */ /* 0x040fe2000000183c */
[----:B------:R-:W5:Y:S07]  /*28d0*/  LDSM.16.M88.4 R32, [R215+0x1c00] ;  /* 0x001c0000d720783b */ /* 0x000f6e0000000200 */
[C---:B------:R-:W-:Y:S08]  /*28e0*/  HMMA.16816.F32 R56, R28.reuse, R44, R56 ;  /* 0x0000002c1c38723c */ /* 0x040ff00000001838 */
[----:B------:R-:W-:Y:S01]  /*28f0*/  HMMA.16816.F32 R48, R28, R46, R48 ;  /* 0x0000002e1c30723c */ /* 0x000fe20000001830 */
[----:B------:R-:W3:Y:S04]  /*2900*/  LDSM.16.M88.4 R28, [R215+0x2000] ;  /* 0x00200000d71c783b */ /* 0x000ee80000000200 */
[----:B------:R-:W4:Y:S01]  /*2910*/  LDSM.16.M88.4 R44, [R213+0x8900] ;  /* 0x00890000d52c783b */ /* 0x000f220000000200 */
[----:B------:R-:W-:-:S04]  /*2920*/  DEPBAR.LE SB0, 0x0 ;  /* 0x000080000000791a */ /* 0x000fc80000000000 */
[C---:B-1----:R-:W-:Y:S08]  /*2930*/  HMMA.16816.F32 R24, R88.reuse, R84, R24 ;  /* 0x000000545818723c */ /* 0x042ff00000001818 */
[C---:B------:R-:W-:Y:S08]  /*2940*/  HMMA.16816.F32 R20, R88.reuse, R86, R20 ;  /* 0x000000565814723c */ /* 0x040ff00000001814 */
[C---:B--2---:R-:W-:Y:S08]  /*2950*/  HMMA.16816.F32 R16, R88.reuse, R80, R16 ;  /* 0x000000505810723c */ /* 0x044ff00000001810 */
[C---:B------:R-:W-:Y:S08]  /*2960*/  HMMA.16816.F32 R12, R88.reuse, R82, R12 ;  /* 0x00000052580c723c */ /* 0x040ff0000000180c */
[C---:B---3--:R-:W-:Y:S08]  /*2970*/  HMMA.16816.F32 R8, R88.reuse, R76, R8 ;  /* 0x0000004c5808723c */ /* 0x048ff00000001808 */
[----:B------:R-:W-:Y:S08]  /*2980*/  HMMA.16816.F32 R52, R88, R78, R52 ;  /* 0x0000004e5834723c */ /* 0x000ff00000001834 */
[C---:B------:R-:W-:Y:S08]  /*2990*/  HMMA.16816.F32 R72, R92.reuse, R84, R72 ;  /* 0x000000545c48723c */ /* 0x040ff00000001848 */
[C---:B------:R-:W-:Y:S08]  /*29a0*/  HMMA.16816.F32 R68, R92.reuse, R86, R68 ;  /* 0x000000565c44723c */ /* 0x040ff00000001844 */
[C---:B------:R-:W-:Y:S08]  /*29b0*/  HMMA.16816.F32 R64, R92.reuse, R80, R64 ;  /* 0x000000505c40723c */ /* 0x040ff00000001840 */
[C---:B------:R-:W-:Y:S08]  /*29c0*/  HMMA.16816.F32 R60, R92.reuse, R82, R60 ;  /* 0x000000525c3c723c */ /* 0x040ff0000000183c */
[C---:B------:R-:W-:Y:S08]  /*29d0*/  HMMA.16816.F32 R56, R92.reuse, R76, R56 ;  /* 0x0000004c5c38723c */ /* 0x040ff00000001838 */
[----:B------:R-:W-:Y:S08]  /*29e0*/  HMMA.16816.F32 R48, R92, R78, R48 ;  /* 0x0000004e5c30723c */ /* 0x000ff00000001830 */
[C---:B----4-:R-:W-:Y:S08]  /*29f0*/  HMMA.16816.F32 R24, R40.reuse, R36, R24 ;  /* 0x000000242818723c */ /* 0x050ff00000001818 */
[C---:B------:R-:W-:Y:S08]  /*2a00*/  HMMA.16816.F32 R20, R40.reuse, R38, R20 ;  /* 0x000000262814723c */ /* 0x040ff00000001814 */
[C---:B-----5:R-:W-:Y:S08]  /*2a10*/  HMMA.16816.F32 R16, R40.reuse, R32, R16 ;  /* 0x000000202810723c */ /* 0x060ff00000001810 */
[C---:B------:R-:W-:Y:S08]  /*2a20*/  HMMA.16816.F32 R12, R40.reuse, R34, R12 ;  /* 0x00000022280c723c */ /* 0x040ff0000000180c */
[C---:B------:R-:W-:Y:S08]  /*2a30*/  HMMA.16816.F32 R8, R40.reuse, R28, R8 ;  /* 0x0000001c2808723c */ /* 0x040ff00000001808 */
[----:B------:R-:W-:Y:S08]  /*2a40*/  HMMA.16816.F32 R52, R40, R30, R52 ;  /* 0x0000001e2834723c */ /* 0x000ff00000001834 */
[C---:B------:R-:W-:Y:S08]  /*2a50*/  HMMA.16816.F32 R72, R44.reuse, R36, R72 ;  /* 0x000000242c48723c */ /* 0x040ff00000001848 */
[C---:B------:R-:W-:Y:S08]  /*2a60*/  HMMA.16816.F32 R68, R44.reuse, R38, R68 ;  /* 0x000000262c44723c */ /* 0x040ff00000001844 */
[C---:B------:R-:W-:Y:S08]  /*2a70*/  HMMA.16816.F32 R64, R44.reuse, R32, R64 ;  /* 0x000000202c40723c */ /* 0x040ff00000001840 */
[C---:B------:R-:W-:Y:S08]  /*2a80*/  HMMA.16816.F32 R60, R44.reuse, R34, R60 ;  /* 0x000000222c3c723c */ /* 0x040ff0000000183c */
[C---:B------:R-:W-:Y:S08]  /*2a90*/  HMMA.16816.F32 R56, R44.reuse, R28, R56 ;  /* 0x0000001c2c38723c */ /* 0x040ff00000001838 */
[----:B------:R-:W-:Y:S01]  /*2aa0*/  HMMA.16816.F32 R48, R44, R30, R48 ;  /* 0x0000001e2c30723c */ /* 0x000fe20000001830 */
[----:B------:R-:W-:Y:S06]  /*2ab0*/  BAR.SYNC.DEFER_BLOCKING 0x0 ;  /* 0x0000000000007b1d */ /* 0x000fec0000010000 */
[----:B------:R-:W-:Y:S05]  /*2ac0*/  @!P0 BRA `(.L_x_456) ;  /* 0x0000040000008947 */ /* 0x000fea0003800000 */
[----:B------:R-:W-:Y:S01]  /*2ad0*/  ISETP.NE.AND P2, PT, R222, 0x1, PT ;  /* 0x00000001de00780c */ /* 0x000fe20003f45270 */
[----:B------:R-:W-:Y:S01]  /*2ae0*/  IMAD.MOV.U32 R225, RZ, RZ, RZ ;  /* 0x000000ffffe17224 */ /* 0x000fe200078e00ff */
[----:B------:R-:W-:-:S02]  /*2af0*/  IADD3 R226, R227, R96, R232 ;  /* 0x00000060e3e27210 */ /* 0x000fc40007ffe0e8 */
[----:B------:R-:W-:Y:S02]  /*2b00*/  ISETP.GT.AND P1, PT, R227, 0x2f, PT ;  /* 0x0000002fe300780c */ /* 0x000fe40003f24270 */
[----:B------:R-:W-:-:S05]  /*2b10*/  IADD3 R226, R226, -0x30, RZ ;  /* 0xffffffd0e2e27810 */ /* 0x000fca0007ffe0ff */
[----:B------:R-:W-:Y:S02]  /*2b20*/  IMAD.MOV.U32 R7, RZ, RZ, R226 ;  /* 0x000000ffff077224 */ /* 0x000fe400078e00e2 */
[----:B------:R-:W-:-:S05]  /*2b30*/  @P2 IMAD.HI.U32 R28, R226, c[0x0][0x2bc], RZ ;  /* 0x0000af00e21c2a27 */ /* 0x000fca00078e00ff */
[----:B------:R-:W-:-:S04]  /*2b40*/  @P2 SHF.R.U32.HI R7, RZ, c[0x0][0x2c0], R28 ;  /* 0x0000b000ff072a19 */ /* 0x000fc8000001161c */
[----:B------:R-:W-:-:S04]  /*2b50*/  @!P1 IADD3 R30, P0, R7, UR10, RZ ;  /* 0x0000000a071e9c10 */ /* 0x000fc8000ff1e0ff */
[----:B------:R-:W-:Y:S02]  /*2b60*/  @!P1 LEA.HI.X.SX32 R29, R7, UR6, 0x1, P0 ;  /* 0x00000006071d9c11 */ /* 0x000fe400080f0eff */
[----:B------:R-:W-:-:S04]  /*2b70*/  @!P1 LEA R28, P0, R30, c[0x0][0x2a0], 0x2 ;  /* 0x0000a8001e1c9a11 */ /* 0x000fc800078010ff */
[----:B------:R-:W-:-:S05]  /*2b80*/  @!P1 LEA.HI.X R29, R30, c[0x0][0x2a4], R29, 0x2, P0 ;  /* 0x0000a9001e1d9a11 */ /* 0x000fca00000f141d */
[----:B------:R-:W2:Y:S01]  /*2b90*/  @!P1 LDG.E R225, [R28.64] ;  /* 0x0000000c1ce19981 */ /* 0x000ea2000c1e1900 */
[----:B------:R-:W-:Y:S01]  /*2ba0*/  IMAD.MOV R7, RZ, RZ, -R7 ;  /* 0x000000ffff077224 */ /* 0x000fe200078e0a07 */
[----:B------:R-:W-:Y:S01]  /*2bb0*/  BSSY B0, `(.L_x_457) ;  /* 0x0000021000007945 */ /* 0x000fe20003800000 */
[----:B------:R-:W-:Y:S02]  /*2bc0*/  ISETP.GE.AND P1, PT, R228, c[0x0][0x1d4], PT ;  /* 0x00007500e4007a0c */ /* 0x000fe40003f26270 */
[----:B------:R-:W-:Y:S01]  /*2bd0*/  IMAD R226, R7, c[0x0][0x2b8], R226 ;  /* 0x0000ae0007e27a24 */ /* 0x000fe200078e02e2 */
[----:B------:R-:W-:Y:S02]  /*2be0*/  ISETP.GE.AND P2, PT, R229, c[0x0][0x1d4], PT ;  /* 0x00007500e5007a0c */ /* 0x000fe40003f46270 */
[----:B------:R-:W-:Y:S01]  /*2bf0*/  ISETP.GE.AND P3, PT, R230, c[0x0][0x1d4], PT ;  /* 0x00007500e6007a0c */ /* 0x000fe20003f66270 */
        /* <DEDUP_REMOVED lines=8> */
[----:B------:R-:W-:-:S03]  /*2c80*/  IADD3 R7, P0, R30, UR18, RZ ;  /* 0x000000121e077c10 */ /* 0x000fc6000ff1e0ff */
[----:B------:R-:W-:-:S05]  /*2c90*/  IMAD R28, R225, c[0x0][0x1f4], R32 ;  /* 0x00007d00e11c7a24 */ /* 0x000fca00078e0220 */
[----:B------:R-:W-:Y:S02]  /*2ca0*/  IADD3.X R30, R31, UR9, R28, P0, !PT ;  /* 0x000000091f1e7c10 */ /* 0x000fe400087fe41c */
[----:B------:R-:W-:Y:S02]  /*2cb0*/  LEA R28, P0, R7, c[0x0][0x1c8], 0x1 ;  /* 0x00007200071c7a11 */ /* 0x000fe400078008ff */
[----:B------:R-:W-:Y:S02]  /*2cc0*/  IADD3 R31, -R241, 0x30, RZ ;  /* 0x00000030f11f7810 */ /* 0x000fe40007ffe1ff */
[----:B------:R-:W-:Y:S01]  /*2cd0*/  LEA.HI.X R7, R7, c[0x0][0x1cc], R30, 0x1, P0 ;  /* 0x0000730007077a11 */ /* 0x000fe200000f0c1e */
[----:B------:R1:W2:Y:S01]  /*2ce0*/  SHFL.IDX PT, R29, R28, RZ, 0x1c1f ;  /* 0x001c1fff1c1d7589 */ /* 0x0002a200000e0000 */
[----:B------:R-:W-:-:S03]  /*2cf0*/  ISETP.GE.AND P0, PT, R31, 0x1, PT ;  /* 0x000000011f00780c */ /* 0x000fc60003f06270 */
[----:B------:R1:W3:Y:S10]  /*2d00*/  SHFL.IDX PT, R30, R7, RZ, 0x1c1f ;  /* 0x001c1fff071e7589 */ /* 0x0002f400000e0000 */
[----:B------:R-:W-:Y:S05]  /*2d10*/  @!P0 BRA `(.L_x_458) ;  /* 0x000000a000008947 */ /* 0x000fea0003800000 */
[----:B--2---:R-:W-:-:S04]  /*2d20*/  LEA R34, P0, R230, R29, 0x1 ;  /* 0x0000001de6227211 */ /* 0x004fc800078008ff */
[----:B---3--:R-:W-:Y:S02]  /*2d30*/  LEA.HI.X R35, R230, R30, R243, 0x1, P0 ;  /* 0x0000001ee6237211 */ /* 0x008fe400000f0cf3 */
[----:B------:R-:W-:-:S03]  /*2d40*/  LEA R32, P0, R219, R29, 0x1 ;  /* 0x0000001ddb207211 */ /* 0x000fc600078008ff */
[----:B------:R-:W-:Y:S01]  /*2d50*/  @!PT LDS RZ, [RZ] ;  /* 0x00000000fffff984 */ /* 0x000fe20000000800 */
[----:B------:R2:W-:Y:S01]  /*2d60*/  LDGSTS.E.BYPASS.LTC128B.128 [R220+0x2500], [R34.64], !P3 ;  /* 0x0250000022dc7fae */ /* 0x0005e2000d901d4c */
[----:B------:R-:W-:Y:S02]  /*2d70*/  LEA.HI.X R33, R219, R30, R234, 0x1, P0 ;  /* 0x0000001edb217211 */ /* 0x000fe400000f0cea */
[----:B------:R-:W-:-:S03]  /*2d80*/  LEA R36, P0, R218, R29, 0x1 ;  /* 0x0000001dda247211 */ /* 0x000fc600078008ff */
[----:B------:R2:W-:Y:S01]  /*2d90*/  LDGSTS.E.BYPASS.LTC128B.128 [R220+0x3100], [R32.64], !P2 ;  /* 0x0310000020dc7fae */ /* 0x0005e2000d101d4c */
[----:B------:R-:W-:-:S05]  /*2da0*/  LEA.HI.X R37, R218, R30, R233, 0x1, P0 ;  /* 0x0000001eda257211 */ /* 0x000fca00000f0ce9 */
[----:B------:R2:W-:Y:S04]  /*2db0*/  LDGSTS.E.BYPASS.LTC128B.128 [R220+0x3d00], [R36.64], !P1 ;  /* 0x03d0000024dc7fae */ /* 0x0005e8000c901d4c */
.L_x_458:
[----:B------:R-:W-:Y:S05]  /*2dc0*/  BSYNC B0 ;  /* 0x0000000000007941 */ /* 0x000fea0003800000 */
.L_x_457:
[----:B------:R-:W-:Y:S01]  /*2dd0*/  ISETP.GE.AND P0, PT, R31, 0x21, PT ;  /* 0x000000211f00780c */ /* 0x000fe20003f06270 */
[----:B-1----:R-:W1:Y:S01]  /*2de0*/  SHFL.IDX PT, R7, R7, 0x1, 0x1c1f ;  /* 0x003c1f0007077f89 */ /* 0x002e6200000e0000 */
[----:B------:R-:W-:Y:S03]  /*2df0*/  BSSY B0, `(.L_x_456) ;  /* 0x000000d000007945 */ /* 0x000fe60003800000 */
[----:B--2---:R2:W4:Y:S08]  /*2e00*/  SHFL.IDX PT, R29, R28, 0x1, 0x1c1f ;  /* 0x003c1f001c1d7f89 */ /* 0x00453000000e0000 */
[----:B------:R-:W-:Y:S05]  /*2e10*/  @!P0 BRA `(.L_x_459) ;  /* 0x000000a000008947 */ /* 0x000fea0003800000 */
[----:B----4-:R-:W-:-:S04]  /*2e20*/  LEA R32, P0, R230, R29, 0x1 ;  /* 0x0000001de6207211 */ /* 0x010fc800078008ff */
[----:B-1----:R-:W-:Y:S02]  /*2e30*/  LEA.HI.X R33, R230, R7, R243, 0x1, P0 ;  /* 0x00000007e6217211 */ /* 0x002fe400000f0cf3 */
[----:B---3--:R-:W-:-:S03]  /*2e40*/  LEA R30, P0, R219, R29, 0x1 ;  /* 0x0000001ddb1e7211 */ /* 0x008fc600078008ff */
[----:B------:R-:W-:Y:S01]  /*2e50*/  @!PT LDS RZ, [RZ] ;  /* 0x00000000fffff984 */ /* 0x000fe20000000800 */
[----:B------:R1:W-:Y:S01]  /*2e60*/  LDGSTS.E.BYPASS.LTC128B.128 [R220+0x2d00], [R32.64], !P3 ;  /* 0x02d0000020dc7fae */ /* 0x0003e2000d901d4c */
[----:B------:R-:W-:Y:S02]  /*2e70*/  LEA.HI.X R31, R219, R7, R234, 0x1, P0 ;  /* 0x00000007db1f7211 */ /* 0x000fe400000f0cea */
[----:B--2---:R-:W-:-:S03]  /*2e80*/  LEA R28, P0, R218, R29, 0x1 ;  /* 0x0000001dda1c7211 */ /* 0x004fc600078008ff */
[----:B------:R1:W-:Y:S01]  /*2e90*/  LDGSTS.E.BYPASS.LTC128B.128 [R220+0x3900], [R30.64], !P2 ;  /* 0x039000001edc7fae */ /* 0x0003e2000d101d4c */
[----:B------:R-:W-:-:S05]  /*2ea0*/  LEA.HI.X R29, R218, R7, R233, 0x1, P0 ;  /* 0x00000007da1d7211 */ /* 0x000fca00000f0ce9 */
[----:B------:R1:W-:Y:S04]  /*2eb0*/  LDGSTS.E.BYPASS.LTC128B.128 [R220+0x4500], [R28.64], !P1 ;  /* 0x045000001cdc7fae */ /* 0x0003e8000c901d4c */
.L_x_459:
[----:B------:R-:W-:Y:S05]  /*2ec0*/  BSYNC B0 ;  /* 0x0000000000007941 */ /* 0x000fea0003800000 */
.L_x_456:
[----:B------:R-:W-:Y:S01]  /*2ed0*/  LOP3.LUT R5, R5, 0xffffffe0, RZ, 0xc0, !PT ;  /* 0xffffffe005057812 */ /* 0x000fe200078ec0ff */
[----:B------:R-:W-:Y:S01]  /*2ee0*/  FMUL.FTZ R40, R69, c[0x0][0x320] ;  /* 0x0000c80045287a20 */ /* 0x000fe20000410000 */
[----:B-12---:R-:W-:Y:S01]  /*2ef0*/  SHF.R.S32.HI R28, RZ, 0x1f, R3 ;  /* 0x0000001fff1c7819 */ /* 0x006fe20000011403 */
[----:B------:R-:W-:Y:S01]  /*2f00*/  FMUL.FTZ R38, R64, c[0x0][0x320] ;  /* 0x0000c80040267a20 */ /* 0x000fe20000410000 */
[----:B----4-:R-:W-:Y:S01]  /*2f10*/  LEA.HI R29, R98, R98, RZ, 0x1 ;  /* 0x00000062621d7211 */ /* 0x010fe200078f08ff */
[----:B------:R-:W-:Y:S01]  /*2f20*/  IMAD.IADD R5, R224, 0x1, -R5 ;  /* 0x00000001e0057824 */ /* 0x000fe200078e0a05 */
[----:B------:R-:W-:Y:S01]  /*2f30*/  LEA.HI R28, R28, R3, RZ, 0x2 ;  /* 0x000000031c1c7211 */ /* 0x000fe200078f10ff */
[----:B------:R-:W-:Y:S01]  /*2f40*/  FMUL.FTZ R36, R65, c[0x0][0x320] ;  /* 0x0000c80041247a20 */ /* 0x000fe20000410000 */
[----:B------:R-:W-:Y:S01]  /*2f50*/  PLOP3.LUT P0, PT, PT, PT, UP2, 0x80, 0x0 ;  /* 0x000000000000781c */ /* 0x000fe20003f0f028 */
[----:B------:R-:W-:Y:S01]  /*2f60*/  FMUL.FTZ R34, R60, c[0x0][0x320] ;  /* 0x0000c8003c227a20 */ /* 0x000fe20000410000 */
[----:B---3--:R-:W-:Y:S01]  /*2f70*/  SHF.R.S32.HI R30, RZ, 0x1f, R5 ;  /* 0x0000001fff1e7819 */ /* 0x008fe20000011405 */
[----:B------:R-:W-:Y:S01]  /*2f80*/  FMUL.FTZ R43, R72, c[0x0][0x320] ;  /* 0x0000c800482b7a20 */ /* 0x000fe20000410000 */
[----:B------:R-:W-:Y:S01]  /*2f90*/  LOP3.LUT R28, R28, 0xffffffc, RZ, 0xc0, !PT ;  /* 0x0ffffffc1c1c7812 */ /* 0x000fe200078ec0ff */
[----:B------:R-:W-:Y:S01]  /*2fa0*/  FMUL.FTZ R44, R73, c[0x0][0x320] ;  /* 0x0000c800492c7a20 */ /* 0x000fe20000410000 */
[----:B------:R-:W-:Y:S01]  /*2fb0*/  LEA.HI R7, R30, R5, RZ, 0x2 ;  /* 0x000000051e077211 */ /* 0x000fe200078f10ff */
[----:B------:R-:W-:Y:S01]  /*2fc0*/  FMUL.FTZ R30, R48, c[0x0][0x320] ;  /* 0x0000c800301e7a20 */ /* 0x000fe20000410000 */
[----:B------:R-:W1:Y:S01]  /*2fd0*/  MUFU.TANH R40, R40 ;  /* 0x0000002800287308 */ /* 0x000e620000002400 */
[----:B------:R-:W-:Y:S01]  /*2fe0*/  IMAD.IADD R28, R3, 0x1, -R28 ;  /* 0x00000001031c7824 */ /* 0x000fe200078e0a1c */
[C---:B------:R-:W-:Y:S01]  /*2ff0*/  LEA.HI.SX32 R3, R7.reuse, UR15, 0x1e ;  /* 0x0000000f07037c11 */ /* 0x040fe2000f8ff2ff */
[----:B------:R-:W-:Y:S01]  /*3000*/  FMUL.FTZ R42, R68, c[0x0][0x320] ;  /* 0x0000c800442a7a20 */ /* 0x000fe20000410000 */
[----:B------:R-:W-:Y:S01]  /*3010*/  LOP3.LUT R32, R7, 0x7ffffffc, RZ, 0xc0, !PT ;  /* 0x7ffffffc07207812 */ /* 0x000fe200078ec0ff */
[----:B------:R-:W-:Y:S01]  /*3020*/  FMUL.FTZ R56, R56, c[0x0][0x320] ;  /* 0x0000c80038387a20 */ /* 0x000fe20000410000 */
[----:B------:R-:W-:Y:S01]  /*3030*/  LEA R3, R28, R3, 0x4 ;  /* 0x000000031c037211 */ /* 0x000fe200078e20ff */
[C---:B------:R-:W-:Y:S01]  /*3040*/  IMAD.SHL.U32 R28, R29.reuse, 0x20, RZ ;  /* 0x000000201d1c7824 */ /* 0x040fe200078e00ff */
[----:B------:R-:W-:Y:S01]  /*3050*/  LOP3.LUT R29, R29, 0x1ffffffe, RZ, 0xc0, !PT ;  /* 0x1ffffffe1d1d7812 */ /* 0x000fe200078ec0ff */
[----:B------:R-:W-:Y:S01]  /*3060*/  FMUL.FTZ R57, R57, c[0x0][0x320] ;  /* 0x0000c80039397a20 */ /* 0x000fe20000410000 */
[----:B------:R-:W-:Y:S01]  /*3070*/  IADD3 R32, R5, -R32, RZ ;  /* 0x8000002005207210 */ /* 0x000fe20007ffe0ff */
[----:B------:R-:W2:Y:S01]  /*3080*/  MUFU.TANH R38, R38 ;  /* 0x0000002600267308 */ /* 0x000ea20000002400 */
[----:B------:R-:W-:Y:S01]  /*3090*/  LOP3.LUT R28, R28, 0xffffffc0, RZ, 0xc0, !PT ;  /* 0xffffffc01c1c7812 */ /* 0x000fe200078ec0ff */
[----:B------:R-:W-:Y:S01]  /*30a0*/  IMAD.IADD R29, R98, 0x1, -R29 ;  /* 0x00000001621d7824 */ /* 0x000fe200078e0a1d */
[----:B------:R-:W-:Y:S01]  /*30b0*/  ULDC UR17, c[0x0][0x324] ;  /* 0x0000c90000117ab9 */ /* 0x000fe20000000800 */
[----:B------:R-:W-:Y:S01]  /*30c0*/  IMAD.SHL.U32 R235, R32, 0x2, RZ ;  /* 0x0000000220eb7824 */ /* 0x000fe200078e00ff */
[----:B------:R-:W-:Y:S01]  /*30d0*/  IADD3 R28, R28, R3, RZ ;  /* 0x000000031c1c7210 */ /* 0x000fe20007ffe0ff */
[----:B------:R-:W-:Y:S01]  /*30e0*/  FMUL.FTZ R32, R61, c[0x0][0x320] ;  /* 0x0000c8003d207a20 */ /* 0x000fe20000410000 */
[----:B------:R-:W-:Y:S01]  /*30f0*/  ULOP3.LUT UR17, URZ, UR17, URZ, 0x33, !UPT ;  /* 0x000000113f117292 */ /* 0x000fe2000f8e333f */
[----:B------:R-:W3:Y:S01]  /*3100*/  MUFU.TANH R36, R36 ;  /* 0x0000002400247308 */ /* 0x000ee20000002400 */
[----:B------:R-:W-:Y:S01]  /*3110*/  IADD3 R2, -R235, 0x1, R2 ;  /* 0x00000001eb027810 */ /* 0x000fe20007ffe102 */
[----:B------:R-:W-:Y:S01]  /*3120*/  IMAD R231, R29, 0x8, R28 ;  /* 0x000000081de77824 */ /* 0x000fe200078e021c */
[----:B------:R-:W0:Y:S01]  /*3130*/  LDGDEPBAR ;  /* 0x00000000000079af */ /* 0x000e220000000000 */
[----:B------:R-:W-:Y:S01]  /*3140*/  FMUL.FTZ R28, R49, c[0x0][0x320] ;  /* 0x0000c800311c7a20 */ /* 0x000fe20000410000 */
[----:B------:R-:W-:Y:S01]  /*3150*/  IADD3 R61, R2, -c[0x0][0x168], RZ ;  /* 0x80005a00023d7a10 */ /* 0x000fe20007ffe0ff */
[----:B------:R-:W-:Y:S01]  /*3160*/  @P0 IMAD.HI.U32 R3, R231, c[0x0][0x2c8], RZ ;  /* 0x0000b200e7030a27 */ /* 0x000fe200078e00ff */
[----:B------:R-:W-:Y:S01]  /*3170*/  PLOP3.LUT P0, PT, PT, PT, UP2, 0x80, 0x0 ;  /* 0x000000000000781c */ /* 0x000fe20003f0f028 */
[----:B------:R-:W4:Y:S01]  /*3180*/  MUFU.TANH R34, R34 ;  /* 0x0000002200227308 */ /* 0x000f220000002400 */
[C---:B------:R-:W-:Y:S01]  /*3190*/  IADD3 R65, R61.reuse, c[0x0][0x328], RZ ;  /* 0x0000ca003d417a10 */ /* 0x040fe20007ffe0ff */
[----:B------:R-:W-:Y:S01]  /*31a0*/  IMAD.MOV.U32 R45, RZ, RZ, R231 ;  /* 0x000000ffff2d7224 */ /* 0x000fe200078e00e7 */
[----:B------:R-:W-:Y:S01]  /*31b0*/  IADD3 R61, R61, UR17, RZ ;  /* 0x000000113d3d7c10 */ /* 0x000fe2000fffe0ff */
[----:B------:R-:W-:-:S04]  /*31c0*/  IMAD.IADD R49, R6, 0x1, -R235 ;  /* 0x0000000106317824 */ /* 0x000fc800078e0aeb */
[----:B------:R1:W1:Y:S04]  /*31d0*/  MUFU.TANH R125, R56 ;  /* 0x00000038007d7308 */ /* 0x0002680000002400 */
[----:B------:R-:W-:Y:S02]  /*31e0*/  @P0 SHF.R.U32.HI R45, RZ, c[0x0][0x2cc], R3 ;  /* 0x0000b300ff2d0a19 */ /* 0x000fe40000011603 */
[----:B------:R-:W-:Y:S02]  /*31f0*/  PLOP3.LUT P0, PT, PT, PT, UP1, 0x40, 0x0 ;  /* 0x000000000000781c */ /* 0x000fe40003f0e818 */
[----:B------:R-:W-:Y:S01]  /*3200*/  MOV R3, c[0x0][0x2ac] ;  /* 0x0000ab0000037a02 */ /* 0x000fe20000000f00 */
[----:B------:R-:W5:Y:S01]  /*3210*/  SHFL.IDX PT, R46, R45, RZ, 0x1c1f ;  /* 0x001c1fff2d2e7589 */ /* 0x000f6200000e0000 */
[----:B------:R1:W1:Y:S03]  /*3220*/  MUFU.TANH R124, R57 ;  /* 0x00000039007c7308 */ /* 0x0002660000002400 */
[----:B------:R-:W-:-:S04]  /*3230*/  IMAD R64, R3, c[0x0][0x1d0], R6 ;  /* 0x0000740003407a24 */ /* 0x000fc800078e0206 */
[----:B------:R-:W-:Y:S01]  /*3240*/  IMAD.IADD R64, R64, 0x1, -R235 ;  /* 0x0000000140407824 */ /* 0x000fe200078e0aeb */
[----:B------:R-:W1:Y:S08]  /*3250*/  MUFU.TANH R30, R30 ;  /* 0x0000001e001e7308 */ /* 0x000e700000002400 */
[----:B------:R-:W1:Y:S01]  /*3260*/  MUFU.TANH R28, R28 ;  /* 0x0000001c001c7308 */ /* 0x000e620000002400 */
[----:B-----5:R-:W-:-:S07]  /*3270*/  IADD3 R7, R65, R46, RZ ;  /* 0x0000002e41077210 */ /* 0x020fce0007ffe0ff */
[----:B------:R-:W1:Y:S01]  /*3280*/  MUFU.TANH R43, R43 ;  /* 0x0000002b002b7308 */ /* 0x000e620000002400 */
[----:B------:R-:W-:Y:S02]  /*3290*/  IADD3 R5, R61, R46, RZ ;  /* 0x0000002e3d057210 */ /* 0x000fe40007ffe0ff */
[----:B------:R-:W-:-:S05]  /*32a0*/  IMNMX R7, R7, R64, PT ;  /* 0x0000004007077217 */ /* 0x000fca0003800200 */
[----:B------:R-:W1:Y:S08]  /*32b0*/  MUFU.TANH R44, R44 ;  /* 0x0000002c002c7308 */ /* 0x000e700000002400 */
[----:B------:R-:W1:Y:S08]  /*32c0*/  MUFU.TANH R42, R42 ;  /* 0x0000002a002a7308 */ /* 0x000e700000002400 */
[----:B------:R-:W1:Y:S01]  /*32d0*/  MUFU.TANH R32, R32 ;  /* 0x0000002000207308 */ /* 0x000e620000002400 */
[----:B------:R-:W-:Y:S05]  /*32e0*/  @P0 BRA `(.L_x_460) ;  /* 0x0000015000000947 */ /* 0x000fea0003800000 */
[----:B--234-:R-:W-:Y:S01]  /*32f0*/  IMAD.U32 R3, RZ, RZ, UR7 ;  /* 0x00000007ff037e24 */ /* 0x01cfe2000f8e00ff */
[----:B------:R-:W-:Y:S04]  /*3300*/  BSSY B0, `(.L_x_461) ;  /* 0x000000f000007945 */ /* 0x000fe80003800000 */
[----:B------:R-:W-:-:S04]  /*3310*/  IADD3 R46, R3, -c[0x0][0x168], R46 ;  /* 0x80005a00032e7a10 */ /* 0x000fc80007ffe02e */
[----:B------:R-:W-:-:S13]  /*3320*/  ISETP.GT.AND P0, PT, R46, -0x1, PT ;  /* 0xffffffff2e00780c */ /* 0x000fda0003f04270 */
[----:B------:R-:W-:Y:S05]  /*3330*/  @P0 BRA `(.L_x_462) ;  /* 0x0000007000000947 */ /* 0x000fea0003800000 */
[----:B------:R-:W-:Y:S01]  /*3340*/  IMAD.MOV.U32 R2, RZ, RZ, 0x1 ;  /* 0x00000001ff027424 */ /* 0x000fe200078e00ff */
[----:B------:R-:W-:-:S04]  /*3350*/  LOP3.LUT R46, RZ, R46, RZ, 0x33, !PT ;  /* 0x0000002eff2e7212 */ /* 0x000fc800078e33ff */
[----:B------:R-:W-:-:S13]  /*3360*/  ISETP.NE.AND P0, PT, R2, c[0x0][0x32c], PT ;  /* 0x0000cb0002007a0c */ /* 0x000fda0003f05270 */
[----:B------:R-:W-:-:S05]  /*3370*/  @P0 IMAD.HI.U32 R2, R46, c[0x0][0x330], RZ ;  /* 0x0000cc002e020a27 */ /* 0x000fca00078e00ff */
[----:B------:R-:W-:-:S04]  /*3380*/  @P0 SHF.R.U32.HI R46, RZ, c[0x0][0x334], R2 ;  /* 0x0000cd00ff2e0a19 */ /* 0x000fc80000011602 */
[----:B------:R-:W-:Y:S01]  /*3390*/  LOP3.LUT R46, RZ, R46, RZ, 0x33, !PT ;  /* 0x0000002eff2e7212 */ /* 0x000fe200078e33ff */
[----:B------:R-:W-:Y:S05]  /*33a0*/  BRA `(.L_x_463) ;  /* 0x0000004000007947 */ /* 0x000fea0003800000 */
.L_x_462:
[----:B------:R-:W-:-:S04]  /*33b0*/  MOV R2, 0x1 ;  /* 0x0000000100027802 */ /* 0x000fc80000000f00 */
[----:B------:R-:W-:-:S13]  /*33c0*/  ISETP.NE.AND P0, PT, R2, c[0x0][0x32c], PT ;  /* 0x0000cb0002007a0c */ /* 0x000fda0003f05270 */
[----:B------:R-:W-:-:S05]  /*33d0*/  @P0 IMAD.HI.U32 R2, R46, c[0x0][0x330], RZ ;  /* 0x0000cc002e020a27 */ /* 0x000fca00078e00ff */
[----:B------:R-:W-:Y:S02]  /*33e0*/  @P0 SHF.R.U32.HI R46, RZ, c[0x0][0x334], R2 ;  /* 0x0000cd00ff2e0a19 */ /* 0x000fe40000011602 */
.L_x_463:
[----:B------:R-:W-:Y:S05]  /*33f0*/  BSYNC B0 ;  /* 0x0000000000007941 */ /* 0x000fea0003800000 */
.L_x_461:
[----:B------:R-:W-:-:S05]  /*3400*/  IMAD R46, R46, c[0x0][0x32c], R49 ;  /* 0x0000cb002e2e7a24 */ /* 0x000fca00078e0231 */
[----:B------:R-:W-:Y:S02]  /*3410*/  IADD3 R2, R46, c[0x0][0x32c], RZ ;  /* 0x0000cb002e027a10 */ /* 0x000fe40007ffe0ff */
[----:B------:R-:W-:Y:S02]  /*3420*/  IMNMX R5, R5, R46, !PT ;  /* 0x0000002e05057217 */ /* 0x000fe40007800200 */
[----:B------:R-:W-:Y:S02]  /*3430*/  IMNMX R7, R7, R2, PT ;  /* 0x0000000207077217 */ /* 0x000fe40003800200 */
.L_x_460:
[----:B--234-:R-:W-:Y:S01]  /*3440*/  ISETP.GE.AND P0, PT, R6, 0x2, PT ;  /* 0x000000020600780c */ /* 0x01cfe20003f06270 */
[----:B------:R-:W-:Y:S01]  /*3450*/  FMUL.FTZ R31, R58, c[0x0][0x320] ;  /* 0x0000c8003a1f7a20 */ /* 0x000fe20000410000 */
[----:B------:R-:W-:Y:S01]  /*3460*/  ISETP.GE.AND P1, PT, R6, 0x9, PT ;  /* 0x000000090600780c */ /* 0x000fe20003f26270 */
[----:B------:R-:W2:Y:S01]  /*3470*/  SHFL.IDX PT, R58, R45, 0x1, 0x1c1f ;  /* 0x003c1f002d3a7f89 */ /* 0x000ea200000e0000 */
[----:B------:R-:W-:Y:S01]  /*3480*/  P2R R60, PR, RZ, 0x1 ;  /* 0x00000001ff3c7803 */ /* 0x000fe20000000000 */
[----:B------:R-:W-:Y:S01]  /*3490*/  FMUL.FTZ R29, R59, c[0x0][0x320] ;  /* 0x0000c8003b1d7a20 */ /* 0x000fe20000410000 */
[----:B------:R-:W-:Y:S01]  /*34a0*/  ISETP.GT.AND P0, PT, R5, 0x1, !P0 ;  /* 0x000000010500780c */ /* 0x000fe20004704270 */
[----:B------:R-:W-:Y:S01]  /*34b0*/  FMUL.FTZ R39, R66, c[0x0][0x320] ;  /* 0x0000c80042277a20 */ /* 0x000fe20000410000 */
[----:B------:R-:W-:Y:S01]  /*34c0*/  P2R R48, PR, RZ, 0x2 ;  /* 0x00000002ff307803 */ /* 0x000fe20000000000 */
[----:B------:R-:W-:Y:S01]  /*34d0*/  FMUL.FTZ R37, R67, c[0x0][0x320] ;  /* 0x0000c80043257a20 */ /* 0x000fe20000410000 */
[----:B------:R-:W-:Y:S01]  /*34e0*/  ISETP.LT.OR P0, PT, R7, 0x2, P0 ;  /* 0x000000020700780c */ /* 0x000fe20000701670 */
[----:B------:R-:W-:Y:S01]  /*34f0*/  FMUL.FTZ R35, R62, c[0x0][0x320] ;  /* 0x0000c8003e237a20 */ /* 0x000fe20000410000 */
[----:B------:R-:W-:Y:S01]  /*3500*/  ISETP.GE.AND P6, PT, R6, 0x12, PT ;  /* 0x000000120600780c */ /* 0x000fe20003fc6270 */
[----:B------:R-:W-:Y:S01]  /*3510*/  FMUL.FTZ R33, R63, c[0x0][0x320] ;  /* 0x0000c8003f217a20 */ /* 0x000fe20000410000 */
[----:B-1----:R-:W-:Y:S01]  /*3520*/  FSEL R44, R44, -INF , !P0 ;  /* 0xff8000002c2c7808 */ /* 0x002fe20004000000 */
[----:B------:R-:W-:Y:S01]  /*3530*/  FMUL.FTZ R41, R75, c[0x0][0x320] ;  /* 0x0000c8004b297a20 */ /* 0x000fe20000410000 */
[----:B------:R-:W-:Y:S01]  /*3540*/  ISETP.GT.AND P0, PT, R5, 0x8, !P1 ;  /* 0x000000080500780c */ /* 0x000fe20004f04270 */
[----:B------:R-:W-:Y:S01]  /*3550*/  FMUL.FTZ R57, R50, c[0x0][0x320] ;  /* 0x0000c80032397a20 */ /* 0x000fe20000410000 */
[----:B------:R-:W-:Y:S01]  /*3560*/  ISETP.GE.AND P1, PT, R6, 0xa, PT ;  /* 0x0000000a0600780c */ /* 0x000fe20003f26270 */
[----:B------:R-:W-:Y:S01]  /*3570*/  FMUL.FTZ R56, R51, c[0x0][0x320] ;  /* 0x0000c80033387a20 */ /* 0x000fe20000410000 */
[----:B------:R-:W-:Y:S01]  /*3580*/  ISETP.LT.OR P0, PT, R7, 0x9, P0 ;  /* 0x000000090700780c */ /* 0x000fe20000701670 */
[----:B------:R-:W1:Y:S01]  /*3590*/  MUFU.TANH R29, R29 ;  /* 0x0000001d001d7308 */ /* 0x000e620000002400 */
[----:B------:R-:W-:-:S02]  /*35a0*/  P2R R47, PR, RZ, 0x2 ;  /* 0x00000002ff2f7803 */ /* 0x000fc40000000000 */
[----:B------:R-:W-:Y:S02]  /*35b0*/  FSEL R42, R42, -INF , !P0 ;  /* 0xff8000002a2a7808 */ /* 0x000fe40004000000 */
[----:B------:R-:W-:Y:S01]  /*35c0*/  ISETP.GT.AND P0, PT, R5, 0x9, !P1 ;  /* 0x000000090500780c */ /* 0x000fe20004f04270 */
[--C-:B--2---:R-:W-:Y:S01]  /*35d0*/  IMAD.IADD R51, R65, 0x1, R58.reuse ;  /* 0x0000000141337824 */ /* 0x104fe200078e023a */
[C---:B------:R-:W-:Y:S01]  /*35e0*/  ISETP.GE.AND P1, PT, R6.reuse, 0x11, PT ;  /* 0x000000110600780c */ /* 0x040fe20003f26270 */
[----:B------:R-:W2:Y:S01]  /*35f0*/  MUFU.TANH R39, R39 ;  /* 0x0000002700277308 */ /* 0x000ea20000002400 */
[----:B------:R-:W-:Y:S01]  /*3600*/  ISETP.LT.OR P0, PT, R7, 0xa, P0 ;  /* 0x0000000a0700780c */ /* 0x000fe20000701670 */
[----:B------:R-:W-:Y:S01]  /*3610*/  IMAD.IADD R50, R61, 0x1, R58 ;  /* 0x000000013d327824 */ /* 0x000fe200078e023a */
[----:B------:R-:W-:Y:S02]  /*3620*/  ISETP.GE.AND P5, PT, R6, 0x19, PT ;  /* 0x000000190600780c */ /* 0x000fe40003fa6270 */
[----:B------:R-:W-:-:S02]  /*3630*/  FSEL R40, R40, -INF , !P0 ;  /* 0xff80000028287808 */ /* 0x000fc40004000000 */
[----:B------:R-:W-:Y:S01]  /*3640*/  ISETP.GT.AND P0, PT, R5, 0x10, !P1 ;  /* 0x000000100500780c */ /* 0x000fe20004f04270 */
[----:B------:R-:W3:Y:S01]  /*3650*/  MUFU.TANH R37, R37 ;  /* 0x0000002500257308 */ /* 0x000ee20000002400 */
[C---:B------:R-:W-:Y:S02]  /*3660*/  ISETP.GE.AND P4, PT, R6.reuse, 0x1a, PT ;  /* 0x0000001a0600780c */ /* 0x040fe40003f86270 */
[----:B------:R-:W-:Y:S02]  /*3670*/  ISETP.LT.OR P0, PT, R7, 0x11, P0 ;  /* 0x000000110700780c */ /* 0x000fe40000701670 */
[----:B------:R-:W-:Y:S02]  /*3680*/  ISETP.GE.AND P3, PT, R6, 0x21, PT ;  /* 0x000000210600780c */ /* 0x000fe40003f66270 */
[----:B------:R-:W-:Y:S01]  /*3690*/  FSEL R38, R38, -INF , !P0 ;  /* 0xff80000026267808 */ /* 0x000fe20004000000 */
[----:B------:R-:W4:Y:S01]  /*36a0*/  MUFU.TANH R35, R35 ;  /* 0x0000002300237308 */ /* 0x000f220000002400 */
[----:B------:R-:W-:-:S02]  /*36b0*/  ISETP.GT.AND P0, PT, R5, 0x11, !P6 ;  /* 0x000000110500780c */ /* 0x000fc40007704270 */
[----:B------:R-:W-:Y:S02]  /*36c0*/  ISETP.GE.AND P2, PT, R6, 0x22, PT ;  /* 0x000000220600780c */ /* 0x000fe40003f46270 */
[----:B------:R-:W-:Y:S02]  /*36d0*/  ISETP.LT.OR P0, PT, R7, 0x12, P0 ;  /* 0x000000120700780c */ /* 0x000fe40000701670 */
[----:B------:R-:W-:Y:S01]  /*36e0*/  P2R R46, PR, RZ, 0x2 ;  /* 0x00000002ff2e7803 */ /* 0x000fe20000000000 */
[----:B------:R-:W1:Y:S01]  /*36f0*/  MUFU.TANH R33, R33 ;  /* 0x0000002100217308 */ /* 0x000e620000002400 */
[----:B------:R-:W-:Y:S02]  /*3700*/  FSEL R36, R36, -INF , !P0 ;  /* 0xff80000024247808 */ /* 0x000fe40004000000 */
[----:B------:R-:W-:Y:S02]  /*3710*/  ISETP.GT.AND P0, PT, R5, 0x18, !P5 ;  /* 0x000000180500780c */ /* 0x000fe40006f04270 */
[----:B------:R-:W-:-:S02]  /*3720*/  ISETP.GE.AND P1, PT, R6, 0x29, PT ;  /* 0x000000290600780c */ /* 0x000fc40003f26270 */
[----:B------:R-:W-:Y:S01]  /*3730*/  ISETP.LT.OR P0, PT, R7, 0x19, P0 ;  /* 0x000000190700780c */ /* 0x000fe20000701670 */
[----:B------:R-:W1:Y:S01]  /*3740*/  MUFU.TANH R31, R31 ;  /* 0x0000001f001f7308 */ /* 0x000e620000002400 */
[----:B------:R-:W-:Y:S02]  /*3750*/  IMNMX R51, R51, R64, PT ;  /* 0x0000004033337217 */ /* 0x000fe40003800200 */
[----:B------:R-:W-:Y:S02]  /*3760*/  FSEL R34, R34, -INF , !P0 ;  /* 0xff80000022227808 */ /* 0x000fe40004000000 */
[----:B------:R-:W-:-:S03]  /*3770*/  ISETP.GT.AND P0, PT, R5, 0x19, !P4 ;  /* 0x000000190500780c */ /* 0x000fc60006704270 */
[----:B------:R-:W1:Y:S01]  /*3780*/  MUFU.TANH R41, R41 ;  /* 0x0000002900297308 */ /* 0x000e620000002400 */
[----:B------:R-:W-:-:S04]  /*3790*/  ISETP.LT.OR P0, PT, R7, 0x1a, P0 ;  /* 0x0000001a0700780c */ /* 0x000fc80000701670 */
[----:B------:R-:W-:Y:S02]  /*37a0*/  FSEL R32, R32, -INF , !P0 ;  /* 0xff80000020207808 */ /* 0x000fe40004000000 */
[----:B------:R-:W-:Y:S01]  /*37b0*/  ISETP.GT.AND P0, PT, R5, 0x20, !P3 ;  /* 0x000000200500780c */ /* 0x000fe20005f04270 */
[----:B------:R-:W1:Y:S03]  /*37c0*/  MUFU.TANH R57, R57 ;  /* 0x0000003900397308 */ /* 0x000e660000002400 */
[----:B------:R-:W-:-:S04]  /*37d0*/  ISETP.LT.OR P0, PT, R7, 0x21, P0 ;  /* 0x000000210700780c */ /* 0x000fc80000701670 */
[----:B------:R-:W-:Y:S01]  /*37e0*/  FSEL R125, R125, -INF , !P0 ;  /* 0xff8000007d7d7808 */ /* 0x000fe20004000000 */
[----:B------:R-:W1:Y:S01]  /*37f0*/  MUFU.TANH R56, R56 ;  /* 0x0000003800387308 */ /* 0x000e620000002400 */
[----:B------:R-:W-:-:S04]  /*3800*/  ISETP.GT.AND P0, PT, R5, 0x21, !P2 ;  /* 0x000000210500780c */ /* 0x000fc80005704270 */
[----:B------:R-:W-:-:S04]  /*3810*/  ISETP.LT.OR P0, PT, R7, 0x22, P0 ;  /* 0x000000220700780c */ /* 0x000fc80000701670 */
[----:B------:R-:W-:Y:S02]  /*3820*/  FSEL R124, R124, -INF , !P0 ;  /* 0xff8000007c7c7808 */ /* 0x000fe40004000000 */
[----:B------:R-:W-:-:S04]  /*3830*/  ISETP.GT.AND P0, PT, R5, 0x28, !P1 ;  /* 0x000000280500780c */ /* 0x000fc80004f04270 */
[----:B------:R-:W-:-:S04]  /*3840*/  ISETP.LT.OR P0, PT, R7, 0x29, P0 ;  /* 0x000000290700780c */ /* 0x000fc80000701670 */
[----:B------:R-:W-:Y:S02]  /*3850*/  FSEL R30, R30, -INF , !P0 ;  /* 0xff8000001e1e7808 */ /* 0x000fe40004000000 */
[----:B------:R-:W-:-:S04]  /*3860*/  ISETP.GE.AND P0, PT, R6, 0x1, PT ;  /* 0x000000010600780c */ /* 0x000fc80003f06270 */
[----:B------:R-:W-:Y:S02]  /*3870*/  P2R R3, PR, RZ, 0x1 ;  /* 0x00000001ff037803 */ /* 0x000fe40000000000 */
[----:B------:R-:W-:-:S04]  /*3880*/  ISETP.GT.AND P0, PT, R5, RZ, !P0 ;  /* 0x000000ff0500720c */ /* 0x000fc80004704270 */
[----:B------:R-:W-:-:S04]  /*3890*/  ISETP.LT.OR P0, PT, R7, 0x1, P0 ;  /* 0x000000010700780c */ /* 0x000fc80000701670 */
[----:B------:R-:W-:Y:S02]  /*38a0*/  FSEL R43, R43, -INF , !P0 ;  /* 0xff8000002b2b7808 */ /* 0x000fe40004000000 */
[----:B------:R-:W-:Y:S01]  /*38b0*/  ISETP.GE.AND P0, PT, R6, 0x2a, PT ;  /* 0x0000002a0600780c */ /* 0x000fe20003f06270 */
[----:B------:R-:W-:-:S03]  /*38c0*/  FMUL.FTZ R6, R74, c[0x0][0x320] ;  /* 0x0000c8004a067a20 */ /* 0x000fc60000410000 */
[----:B------:R-:W-:Y:S02]  /*38d0*/  P2R R2, PR, RZ, 0x1 ;  /* 0x00000001ff027803 */ /* 0x000fe40000000000 */
[----:B------:R-:W-:Y:S01]  /*38e0*/  ISETP.GT.AND P0, PT, R5, 0x29, !P0 ;  /* 0x000000290500780c */ /* 0x000fe20004704270 */
[----:B------:R-:W-:Y:S01]  /*38f0*/  FMUL.FTZ R5, R71, c[0x0][0x320] ;  /* 0x0000c80047057a20 */ /* 0x000fe20000410000 */
[----:B------:R-:W1:Y:S02]  /*3900*/  MUFU.TANH R6, R6 ;  /* 0x0000000600067308 */ /* 0x000e640000002400 */
[----:B------:R-:W-:Y:S01]  /*3910*/  ISETP.LT.OR P0, PT, R7, 0x2a, P0 ;  /* 0x0000002a0700780c */ /* 0x000fe20000701670 */
[----:B------:R-:W-:-:S03]  /*3920*/  FMUL.FTZ R7, R70, c[0x0][0x320] ;  /* 0x0000c80046077a20 */ /* 0x000fc60000410000 */
[----:B------:R-:W-:Y:S02]  /*3930*/  FSEL R28, R28, -INF , !P0 ;  /* 0xff8000001c1c7808 */ /* 0x000fe40004000000 */
[----:B------:R-:W-:Y:S01]  /*3940*/  PLOP3.LUT P0, PT, PT, PT, UP1, 0x40, 0x0 ;  /* 0x000000000000781c */ /* 0x000fe20003f0e818 */
[----:B------:R-:W1:Y:S08]  /*3950*/  MUFU.TANH R7, R7 ;  /* 0x0000000700077308 */ /* 0x000e700000002400 */
[----:B------:R-:W1:Y:S04]  /*3960*/  MUFU.TANH R5, R5 ;  /* 0x0000000500057308 */ /* 0x000e680000002400 */
        /* <DEDUP_REMOVED lines=13> */
.L_x_466:
[----:B------:R-:W-:-:S04]  /*3a40*/  MOV R58, 0x1 ;  /* 0x00000001003a7802 */ /* 0x000fc80000000f00 */
[----:B------:R-:W-:-:S13]  /*3a50*/  ISETP.NE.AND P0, PT, R58, c[0x0][0x32c], PT ;  /* 0x0000cb003a007a0c */ /* 0x000fda0003f05270 */
[----:B------:R-:W-:-:S05]  /*3a60*/  @P0 IMAD.HI.U32 R58, R62, c[0x0][0x330], RZ ;  /* 0x0000cc003e3a0a27 */ /* 0x000fca00078e00ff */
[----:B------:R-:W-:Y:S02]  /*3a70*/  @P0 SHF.R.U32.HI R62, RZ, c[0x0][0x334], R58 ;  /* 0x0000cd00ff3e0a19 */ /* 0x000fe4000001163a */
.L_x_467:
[----:B------:R-:W-:Y:S05]  /*3a80*/  BSYNC B0 ;  /* 0x0000000000007941 */ /* 0x000fea0003800000 */
.L_x_465:
[----:B------:R-:W-:-:S05]  /*3a90*/  IMAD R59, R62, c[0x0][0x32c], R49 ;  /* 0x0000cb003e3b7a24 */ /* 0x000fca00078e0231 */
[----:B------:R-:W-:Y:S02]  /*3aa0*/  IADD3 R58, R59, c[0x0][0x32c], RZ ;  /* 0x0000cb003b3a7a10 */ /* 0x000fe40007ffe0ff */
[----:B------:R-:W-:Y:S02]  /*3ab0*/  IMNMX R50, R50, R59, !PT ;  /* 0x0000003b32327217 */ /* 0x000fe40007800200 */
[----:B------:R-:W-:Y:S02]  /*3ac0*/  IMNMX R51, R51, R58, PT ;  /* 0x0000003a33337217 */ /* 0x000fe40003800200 */
.L_x_464:
[----:B--234-:R-:W-:Y:S01]  /*3ad0*/  ISETP.NE.AND P0, PT, R60, RZ, PT ;  /* 0x000000ff3c00720c */ /* 0x01cfe20003f05270 */
[----:B------:R-:W-:Y:S02]  /*3ae0*/  FMUL.FTZ R88, R12, c[0x0][0x320] ;  /* 0x0000c8000c587a20 */ /* 0x000fe40000410000 */
[----:B------:R-:W2:Y:S01]  /*3af0*/  SHFL.IDX PT, R12, R45, 0x2, 0x1c1f ;  /* 0x005c1f002d0c7f89 */ /* 0x000ea200000e0000 */
[----:B------:R-:W-:Y:S01]  /*3b00*/  ISETP.GT.AND P0, PT, R50, 0x1, !P0 ;  /* 0x000000013200780c */ /* 0x000fe20004704270 */
[----:B------:R-:W-:Y:S02]  /*3b10*/  FMUL.FTZ R16, R16, c[0x0][0x320] ;  /* 0x0000c80010107a20 */ /* 0x000fe40000410000 */
[----:B------:R-:W-:Y:S01]  /*3b20*/  FMUL.FTZ R13, R13, c[0x0][0x320] ;  /* 0x0000c8000d0d7a20 */ /* 0x000fe20000410000 */
[----:B------:R-:W-:Y:S01]  /*3b30*/  ISETP.LT.OR P0, PT, R51, 0x2, P0 ;  /* 0x000000023300780c */ /* 0x000fe20000701670 */
[----:B------:R-:W-:Y:S01]  /*3b40*/  FMUL.FTZ R17, R17, c[0x0][0x320] ;  /* 0x0000c80011117a20 */ /* 0x000fe20000410000 */
[----:B------:R-:W3:Y:S01]  /*3b50*/  MUFU.TANH R92, R16 ;  /* 0x00000010005c7308 */ /* 0x000ee20000002400 */
[----:B------:R-:W-:Y:S01]  /*3b60*/  FMUL.FTZ R52, R52, c[0x0][0x320] ;  /* 0x0000c80034347a20 */ /* 0x000fe20000410000 */
[----:B-1----:R-:W-:Y:S01]  /*3b70*/  FSEL R41, R41, -INF , !P0 ;  /* 0xff80000029297808 */ /* 0x002fe20004000000 */
[----:B------:R-:W-:Y:S01]  /*3b80*/  FMUL.FTZ R53, R53, c[0x0][0x320] ;  /* 0x0000c80035357a20 */ /* 0x000fe20000410000 */
[----:B------:R-:W-:Y:S01]  /*3b90*/  ISETP.NE.AND P0, PT, R48, RZ, PT ;  /* 0x000000ff3000720c */ /* 0x000fe20003f05270 */
[----:B------:R-:W-:-:S02]  /*3ba0*/  FMUL.FTZ R25, R25, c[0x0][0x320] ;  /* 0x0000c80019197a20 */ /* 0x000fc40000410000 */
[----:B------:R-:W-:Y:S01]  /*3bb0*/  FMUL.FTZ R20, R20, c[0x0][0x320] ;  /* 0x0000c80014147a20 */ /* 0x000fe20000410000 */
[----:B------:R-:W-:Y:S01]  /*3bc0*/  ISETP.GT.AND P0, PT, R50, 0x8, !P0 ;  /* 0x000000083200780c */ /* 0x000fe20004704270 */
[----:B------:R-:W-:Y:S01]  /*3bd0*/  FMUL.FTZ R21, R21, c[0x0][0x320] ;  /* 0x0000c80015157a20 */ /* 0x000fe20000410000 */
[----:B------:R-:W1:Y:S01]  /*3be0*/  MUFU.TANH R88, R88 ;  /* 0x0000005800587308 */ /* 0x000e620000002400 */
[----:B------:R-:W-:Y:S01]  /*3bf0*/  FMUL.FTZ R24, R24, c[0x0][0x320] ;  /* 0x0000c80018187a20 */ /* 0x000fe20000410000 */
[----:B------:R-:W-:Y:S01]  /*3c00*/  ISETP.LT.OR P0, PT, R51, 0x9, P0 ;  /* 0x000000093300780c */ /* 0x000fe20000701670 */
[----:B------:R-:W-:Y:S02]  /*3c10*/  FMUL.FTZ R9, R9, c[0x0][0x320] ;  /* 0x0000c80009097a20 */ /* 0x000fe40000410000 */
[----:B------:R-:W-:Y:S01]  /*3c20*/  FMUL.FTZ R8, R8, c[0x0][0x320] ;  /* 0x0000c80008087a20 */ /* 0x000fe20000410000 */
[----:B------:R-:W-:Y:S02]  /*3c30*/  FSEL R7, R7, -INF , !P0 ;  /* 0xff80000007077808 */ /* 0x000fe40004000000 */
[----:B------:R-:W-:Y:S01]  /*3c40*/  ISETP.NE.AND P0, PT, R47, RZ, PT ;  /* 0x000000ff2f00720c */ /* 0x000fe20003f05270 */
[----:B------:R-:W4:Y:S03]  /*3c50*/  MUFU.TANH R74, R13 ;  /* 0x0000000d004a7308 */ /* 0x000f260000002400 */
[----:B------:R-:W-:-:S04]  /*3c60*/  ISETP.GT.AND P0, PT, R50, 0x9, !P0 ;  /* 0x000000093200780c */ /* 0x000fc80004704270 */
[----:B------:R-:W-:Y:S01]  /*3c70*/  ISETP.LT.OR P0, PT, R51, 0xa, P0 ;  /* 0x0000000a3300780c */ /* 0x000fe20000701670 */
[----:B------:R-:W1:Y:S03]  /*3c80*/  MUFU.TANH R90, R17 ;  /* 0x00000011005a7308 */ /* 0x000e660000002400 */
[----:B------:R-:W-:Y:S02]  /*3c90*/  FSEL R5, R5, -INF , !P0 ;  /* 0xff80000005057808 */ /* 0x000fe40004000000 */
[----:B------:R-:W-:-:S03]  /*3ca0*/  ISETP.NE.AND P0, PT, R46, RZ, PT ;  /* 0x000000ff2e00720c */ /* 0x000fc60003f05270 */
[----:B------:R-:W1:Y:S01]  /*3cb0*/  MUFU.TANH R180, R52 ;  /* 0x0000003400b47308 */ /* 0x000e620000002400 */
[----:B------:R-:W-:-:S04]  /*3cc0*/  ISETP.GT.AND P0, PT, R50, 0x10, !P0 ;  /* 0x000000103200780c */ /* 0x000fc80004704270 */
[----:B------:R-:W-:-:S03]  /*3cd0*/  ISETP.LT.OR P0, PT, R51, 0x11, P0 ;  /* 0x000000113300780c */ /* 0x000fc60000701670 */
[----:B------:R-:W1:Y:S01]  /*3ce0*/  MUFU.TANH R178, R53 ;  /* 0x0000003500b27308 */ /* 0x000e620000002400 */
[----:B------:R-:W-:Y:S02]  /*3cf0*/  FSEL R39, R39, -INF , !P0 ;  /* 0xff80000027277808 */ /* 0x000fe40004000000 */
[----:B------:R-:W-:-:S04]  /*3d00*/  ISETP.GT.AND P0, PT, R50, 0x11, !P6 ;  /* 0x000000113200780c */ /* 0x000fc80007704270 */
[----:B------:R-:W-:Y:S01]  /*3d10*/  ISETP.LT.OR P0, PT, R51, 0x12, P0 ;  /* 0x000000123300780c */ /* 0x000fe20000701670 */
[----:B------:R-:W1:Y:S03]  /*3d20*/  MUFU.TANH R110, R25 ;  /* 0x00000019006e7308 */ /* 0x000e660000002400 */
        /* <DEDUP_REMOVED lines=11> */
[----:B------:R-:W-:-:S03]  /*3de0*/  ISETP.LT.OR P0, PT, R51, 0x21, P0 ;  /* 0x000000213300780c */ /* 0x000fc60000701670 */
[----:B------:R2:W1:Y:S01]  /*3df0*/  MUFU.TANH R182, R9 ;  /* 0x0000000900b67308 */ /* 0x0004620000002400 */
[----:B------:R-:W-:Y:S02]  /*3e00*/  FSEL R31, R31, -INF , !P0 ;  /* 0xff8000001f1f7808 */ /* 0x000fe40004000000 */
[----:B------:R-:W-:-:S04]  /*3e10*/  ISETP.GT.AND P0, PT, R50, 0x21, !P2 ;  /* 0x000000213200780c */ /* 0x000fc80005704270 */
[----:B------:R-:W-:Y:S01]  /*3e20*/  ISETP.LT.OR P0, PT, R51, 0x22, P0 ;  /* 0x000000223300780c */ /* 0x000fe20000701670 */
[----:B------:R5:W1:Y:S03]  /*3e30*/  MUFU.TANH R184, R8 ;  /* 0x0000000800b87308 */ /* 0x000a660000002400 */
[----:B------:R-:W-:Y:S02]  /*3e40*/  FSEL R29, R29, -INF , !P0 ;  /* 0xff8000001d1d7808 */ /* 0x000fe40004000000 */
[----:B------:R-:W-:Y:S01]  /*3e50*/  ISETP.GT.AND P0, PT, R50, 0x28, !P1 ;  /* 0x000000283200780c */ /* 0x000fe20004f04270 */
[----:B--2---:R-:W-:-:S03]  /*3e60*/  IMAD.IADD R9, R65, 0x1, R12 ;  /* 0x0000000141097824 */ /* 0x004fc600078e020c */
[----:B------:R-:W-:-:S04]  /*3e70*/  ISETP.LT.OR P0, PT, R51, 0x29, P0 ;  /* 0x000000293300780c */ /* 0x000fc80000701670 */
[----:B------:R-:W-:Y:S02]  /*3e80*/  FSEL R57, R57, -INF , !P0 ;  /* 0xff80000039397808 */ /* 0x000fe40004000000 */
[----:B------:R-:W-:Y:S01]  /*3e90*/  ISETP.NE.AND P0, PT, R3, RZ, PT ;  /* 0x000000ff0300720c */ /* 0x000fe20003f05270 */
[----:B-----5:R-:W-:Y:S01]  /*3ea0*/  IMAD.IADD R8, R61, 0x1, R12 ;  /* 0x000000013d087824 */ /* 0x020fe200078e020c */
[----:B------:R-:W-:Y:S02]  /*3eb0*/  IMNMX R9, R9, R64, PT ;  /* 0x0000004009097217 */ /* 0x000fe40003800200 */
[----:B------:R-:W-:-:S04]  /*3ec0*/  ISETP.GT.AND P0, PT, R50, RZ, !P0 ;  /* 0x000000ff3200720c */ /* 0x000fc80004704270 */
[----:B------:R-:W-:-:S04]  /*3ed0*/  ISETP.LT.OR P0, PT, R51, 0x1, P0 ;  /* 0x000000013300780c */ /* 0x000fc80000701670 */
[----:B------:R-:W-:Y:S02]  /*3ee0*/  FSEL R6, R6, -INF , !P0 ;  /* 0xff80000006067808 */ /* 0x000fe40004000000 */
[----:B------:R-:W-:-:S04]  /*3ef0*/  ISETP.NE.AND P0, PT, R2, RZ, PT ;  /* 0x000000ff0200720c */ /* 0x000fc80003f05270 */
[----:B------:R-:W-:-:S04]  /*3f00*/  ISETP.GT.AND P0, PT, R50, 0x29, !P0 ;  /* 0x000000293200780c */ /* 0x000fc80004704270 */
[----:B------:R-:W-:-:S04]  /*3f10*/  ISETP.LT.OR P0, PT, R51, 0x2a, P0 ;  /* 0x0000002a3300780c */ /* 0x000fc80000701670 */
[----:B------:R-:W-:Y:S02]  /*3f20*/  FSEL R56, R56, -INF , !P0 ;  /* 0xff80000038387808 */ /* 0x000fe40004000000 */
[----:B------:R-:W-:-:S13]  /*3f30*/  PLOP3.LUT P0, PT, PT, PT, UP1, 0x40, 0x0 ;  /* 0x000000000000781c */ /* 0x000fda0003f0e818 */
[----:B------:R-:W-:Y:S05]  /*3f40*/  @P0 BRA `(.L_x_468) ;  /* 0x0000015000000947 */ /* 0x000fea0003800000 */
[----:B-1-34-:R-:W-:Y:S01]  /*3f50*/  IMAD.U32 R13, RZ, RZ, UR7 ;  /* 0x00000007ff0d7e24 */ /* 0x01afe2000f8e00ff */
        /* <DEDUP_REMOVED lines=11> */
.L_x_470:
[----:B------:R-:W-:-:S04]  /*4010*/  MOV R12, 0x1 ;  /* 0x00000001000c7802 */ /* 0x000fc80000000f00 */
[----:B------:R-:W-:-:S13]  /*4020*/  ISETP.NE.AND P0, PT, R12, c[0x0][0x32c], PT ;  /* 0x0000cb000c007a0c */ /* 0x000fda0003f05270 */
[----:B------:R-:W-:-:S05]  /*4030*/  @P0 IMAD.HI.U32 R12, R16, c[0x0][0x330], RZ ;  /* 0x0000cc00100c0a27 */ /* 0x000fca00078e00ff */
[----:B------:R-:W-:Y:S02]  /*4040*/  @P0 SHF.R.U32.HI R16, RZ, c[0x0][0x334], R12 ;  /* 0x0000cd00ff100a19 */ /* 0x000fe4000001160c */
.L_x_471:
[----:B------:R-:W-:Y:S05]  /*4050*/  BSYNC B0 ;  /* 0x0000000000007941 */ /* 0x000fea0003800000 */
.L_x_469:
[----:B------:R-:W-:-:S05]  /*4060*/  IMAD R13, R16, c[0x0][0x32c], R49 ;  /* 0x0000cb00100d7a24 */ /* 0x000fca00078e0231 */
[----:B------:R-:W-:Y:S02]  /*4070*/  IADD3 R12, R13, c[0x0][0x32c], RZ ;  /* 0x0000cb000d0c7a10 */ /* 0x000fe40007ffe0ff */
[----:B------:R-:W-:Y:S02]  /*4080*/  IMNMX R8, R8, R13, !PT ;  /* 0x0000000d08087217 */ /* 0x000fe40007800200 */
[----:B------:R-:W-:Y:S02]  /*4090*/  IMNMX R9, R9, R12, PT ;  /* 0x0000000c09097217 */ /* 0x000fe40003800200 */
.L_x_468:
[----:B-1-34-:R-:W-:Y:S01]  /*40a0*/  ISETP.NE.AND P0, PT, R60, RZ, PT ;  /* 0x000000ff3c00720c */ /* 0x01afe20003f05270 */
[----:B------:R-:W-:Y:S02]  /*40b0*/  FMUL.FTZ R27, R27, c[0x0][0x320] ;  /* 0x0000c8001b1b7a20 */ /* 0x000fe40000410000 */
[----:B------:R-:W-:Y:S01]  /*40c0*/  FMUL.FTZ R19, R19, c[0x0][0x320] ;  /* 0x0000c80013137a20 */ /* 0x000fe20000410000 */
[----:B------:R-:W-:Y:S01]  /*40d0*/  ISETP.GT.AND P0, PT, R8, 0x1, !P0 ;  /* 0x000000010800780c */ /* 0x000fe20004704270 */
[----:B------:R-:W-:Y:S01]  /*40e0*/  FMUL.FTZ R26, R26, c[0x0][0x320] ;  /* 0x0000c8001a1a7a20 */ /* 0x000fe20000410000 */
[----:B------:R-:W1:Y:S01]  /*40f0*/  MUFU.TANH R95, R27 ;  /* 0x0000001b005f7308 */ /* 0x000e620000002400 */
[----:B------:R-:W-:Y:S01]  /*4100*/  FMUL.FTZ R23, R23, c[0x0][0x320] ;  /* 0x0000c80017177a20 */ /* 0x000fe20000410000 */
[----:B------:R-:W-:Y:S01]  /*4110*/  ISETP.LT.OR P0, PT, R9, 0x2, P0 ;  /* 0x000000020900780c */ /* 0x000fe20000701670 */
[----:B------:R-:W-:-:S02]  /*4120*/  FMUL.FTZ R18, R18, c[0x0][0x320] ;  /* 0x0000c80012127a20 */ /* 0x000fc40000410000 */
[----:B------:R-:W-:Y:S01]  /*4130*/  FMUL.FTZ R54, R54, c[0x0][0x320] ;  /* 0x0000c80036367a20 */ /* 0x000fe20000410000 */
[----:B------:R-:W-:Y:S01]  /*4140*/  FSEL R110, R110, -INF , !P0 ;  /* 0xff8000006e6e7808 */ /* 0x000fe20004000000 */
[----:B------:R-:W-:Y:S01]  /*4150*/  FMUL.FTZ R55, R55, c[0x0][0x320] ;  /* 0x0000c80037377a20 */ /* 0x000fe20000410000 */
[----:B------:R-:W-:Y:S01]  /*4160*/  ISETP.NE.AND P0, PT, R48, RZ, PT ;  /* 0x000000ff3000720c */ /* 0x000fe20003f05270 */
[----:B------:R-:W-:Y:S01]  /*4170*/  FMUL.FTZ R10, R10, c[0x0][0x320] ;  /* 0x0000c8000a0a7a20 */ /* 0x000fe20000410000 */
[----:B------:R-:W2:Y:S01]  /*4180*/  MUFU.TANH R75, R19 ;  /* 0x00000013004b7308 */ /* 0x000ea20000002400 */
[----:B------:R-:W-:Y:S01]  /*4190*/  FMUL.FTZ R11, R11, c[0x0][0x320] ;  /* 0x0000c8000b0b7a20 */ /* 0x000fe20000410000 */
[----:B------:R-:W-:Y:S01]  /*41a0*/  ISETP.GT.AND P0, PT, R8, 0x8, !P0 ;  /* 0x000000080800780c */ /* 0x000fe20004704270 */
[----:B------:R-:W-:Y:S02]  /*41b0*/  FMUL.FTZ R22, R22, c[0x0][0x320] ;  /* 0x0000c80016167a20 */ /* 0x000fe40000410000 */
[----:B------:R-:W-:Y:S01]  /*41c0*/  FMUL.FTZ R15, R15, c[0x0][0x320] ;  /* 0x0000c8000f0f7a20 */ /* 0x000fe20000410000 */
[----:B------:R-:W-:Y:S01]  /*41d0*/  ISETP.LT.OR P0, PT, R9, 0x9, P0 ;  /* 0x000000090900780c */ /* 0x000fe20000701670 */
[----:B------:R-:W-:Y:S01]  /*41e0*/  FMUL.FTZ R14, R14, c[0x0][0x320] ;  /* 0x0000c8000e0e7a20 */ /* 0x000fe20000410000 */
[----:B------:R-:W3:Y:S02]  /*41f0*/  MUFU.TANH R109, R26 ;  /* 0x0000001a006d7308 */ /* 0x000ee40000002400 */
[----:B------:R-:W-:-:S02]  /*4200*/  FSEL R108, R108, -INF , !P0 ;  /* 0xff8000006c6c7808 */ /* 0x000fc40004000000 */
[----:B------:R-:W-:-:S04]  /*4210*/  ISETP.NE.AND P0, PT, R47, RZ, PT ;  /* 0x000000ff2f00720c */ /* 0x000fc80003f05270 */
[----:B------:R-:W-:Y:S01]  /*4220*/  ISETP.GT.AND P0, PT, R8, 0x9, !P0 ;  /* 0x000000090800780c */ /* 0x000fe20004704270 */
[----:B------:R-:W4:Y:S03]  /*4230*/  MUFU.TANH R91, R23 ;  /* 0x00000017005b7308 */ /* 0x000f260000002400 */
[----:B------:R-:W-:-:S04]  /*4240*/  ISETP.LT.OR P0, PT, R9, 0xa, P0 ;  /* 0x0000000a0900780c */ /* 0x000fc80000701670 */
[----:B------:R-:W-:Y:S01]  /*4250*/  FSEL R94, R94, -INF , !P0 ;  /* 0xff8000005e5e7808 */ /* 0x000fe20004000000 */
[----:B------:R-:W1:Y:S01]  /*4260*/  MUFU.TANH R89, R18 ;  /* 0x0000001200597308 */ /* 0x000e620000002400 */
[----:B------:R-:W-:-:S04]  /*4270*/  ISETP.NE.AND P0, PT, R46, RZ, PT ;  /* 0x000000ff2e00720c */ /* 0x000fc80003f05270 */
        /* <DEDUP_REMOVED lines=22> */
[----:B------:R5:W1:Y:S03]  /*43e0*/  MUFU.TANH R73, R14 ;  /* 0x0000000e00497308 */ /* 0x000a660000002400 */
[----:B------:R-:W-:-:S04]  /*43f0*/  ISETP.LT.OR P0, PT, R9, 0x22, P0 ;  /* 0x000000220900780c */ /* 0x000fc80000701670 */
[----:B------:R-:W-:Y:S02]  /*4400*/  FSEL R182, R182, -INF , !P0 ;  /* 0xff800000b6b67808 */ /* 0x000fe40004000000 */
[----:B------:R-:W-:-:S04]  /*4410*/  ISETP.GT.AND P0, PT, R8, 0x28, !P1 ;  /* 0x000000280800780c */ /* 0x000fc80004f04270 */
[----:B------:R-:W-:-:S04]  /*4420*/  ISETP.LT.OR P0, PT, R9, 0x29, P0 ;  /* 0x000000290900780c */ /* 0x000fc80000701670 */
[----:B------:R-:W-:Y:S02]  /*4430*/  FSEL R180, R180, -INF , !P0 ;  /* 0xff800000b4b47808 */ /* 0x000fe40004000000 */
[----:B------:R-:W-:-:S04]  /*4440*/  ISETP.NE.AND P0, PT, R3, RZ, PT ;  /* 0x000000ff0300720c */ /* 0x000fc80003f05270 */
[----:B------:R-:W-:-:S04]  /*4450*/  ISETP.GT.AND P0, PT, R8, RZ, !P0 ;  /* 0x000000ff0800720c */ /* 0x000fc80004704270 */
[----:B------:R-:W-:-:S04]  /*4460*/  ISETP.LT.OR P0, PT, R9, 0x1, P0 ;  /* 0x000000010900780c */ /* 0x000fc80000701670 */
[----:B------:R-:W-:Y:S02]  /*4470*/  FSEL R111, R111, -INF , !P0 ;  /* 0xff8000006f6f7808 */ /* 0x000fe40004000000 */
[----:B------:R-:W-:-:S04]  /*4480*/  ISETP.NE.AND P0, PT, R2, RZ, PT ;  /* 0x000000ff0200720c */ /* 0x000fc80003f05270 */
[----:B------:R-:W-:Y:S02]  /*4490*/  ISETP.GT.AND P0, PT, R8, 0x29, !P0 ;  /* 0x000000290800780c */ /* 0x000fe40004704270 */
[----:B------:R-:W1:Y:S02]  /*44a0*/  SHFL.IDX PT, R8, R45, 0x3, 0x1c1f ;  /* 0x007c1f002d087f89 */ /* 0x000e6400000e0000 */
[----:B------:R-:W-:-:S04]  /*44b0*/  ISETP.LT.OR P0, PT, R9, 0x2a, P0 ;  /* 0x0000002a0900780c */ /* 0x000fc80000701670 */
[----:B------:R-:W-:Y:S02]  /*44c0*/  FSEL R178, R178, -INF , !P0 ;  /* 0xff800000b2b27808 */ /* 0x000fe40004000000 */
[----:B------:R-:W-:Y:S01]  /*44d0*/  PLOP3.LUT P0, PT, PT, PT, UP1, 0x40, 0x0 ;  /* 0x000000000000781c */ /* 0x000fe20003f0e818 */
[--C-:B-1----:R-:W-:Y:S02]  /*44e0*/  IMAD.IADD R13, R65, 0x1, R8.reuse ;  /* 0x00000001410d7824 */ /* 0x102fe400078e0208 */
[----:B-----5:R-:W-:-:S03]  /*44f0*/  IMAD.IADD R14, R61, 0x1, R8 ;  /* 0x000000013d0e7824 */ /* 0x020fc600078e0208 */
[----:B------:R-:W-:-:S07]  /*4500*/  IMNMX R13, R13, R64, PT ;  /* 0x000000400d0d7217 */ /* 0x000fce0003800200 */
        /* <DEDUP_REMOVED lines=13> */
.L_x_474:
[----:B------:R-:W-:-:S04]  /*45e0*/  MOV R8, 0x1 ;  /* 0x0000000100087802 */ /* 0x000fc80000000f00 */
[----:B------:R-:W-:-:S13]  /*45f0*/  ISETP.NE.AND P0, PT, R8, c[0x0][0x32c], PT ;  /* 0x0000cb0008007a0c */ /* 0x000fda0003f05270 */
[----:B------:R-:W-:-:S05]  /*4600*/  @P0 IMAD.HI.U32 R8, R10, c[0x0][0x330], RZ ;  /* 0x0000cc000a080a27 */ /* 0x000fca00078e00ff */
[----:B------:R-:W-:Y:S02]  /*4610*/  @P0 SHF.R.U32.HI R10, RZ, c[0x0][0x334], R8 ;  /* 0x0000cd00ff0a0a19 */ /* 0x000fe40000011608 */
.L_x_475:
[----:B------:R-:W-:Y:S05]  /*4620*/  BSYNC B0 ;  /* 0x0000000000007941 */ /* 0x000fea0003800000 */
.L_x_473:
[----:B------:R-:W-:-:S05]  /*4630*/  IMAD R49, R10, c[0x0][0x32c], R49 ;  /* 0x0000cb000a317a24 */ /* 0x000fca00078e0231 */
[----:B------:R-:W-:Y:S02]  /*4640*/  IADD3 R8, R49, c[0x0][0x32c], RZ ;  /* 0x0000cb0031087a10 */ /* 0x000fe40007ffe0ff */
[----:B------:R-:W-:Y:S02]  /*4650*/  IMNMX R14, R14, R49, !PT ;  /* 0x000000310e0e7217 */ /* 0x000fe40007800200 */
[----:B------:R-:W-:Y:S02]  /*4660*/  IMNMX R13, R13, R8, PT ;  /* 0x000000080d0d7217 */ /* 0x000fe40003800200 */
.L_x_472:
[----:B--234-:R-:W-:Y:S01]  /*4670*/  ISETP.NE.AND P0, PT, R60, RZ, PT ;  /* 0x000000ff3c00720c */ /* 0x01cfe20003f05270 */
[----:B------:R-:W-:Y:S01]  /*4680*/  IMAD.SHL.U32 R214, R4, 0x2, RZ ;  /* 0x0000000204d67824 */ /* 0x000fe200078e00ff */
[----:B------:R-:W-:Y:S01]  /*4690*/  FMNMX.FTZ R17, R111, R110, !PT ;  /* 0x0000006e6f117209 */ /* 0x000fe20007810000 */
[----:B------:R-:W-:Y:S01]  /*46a0*/  ULDC.64 UR4, c[0x0][0x2c8] ;  /* 0x0000b20000047ab9 */ /* 0x000fe20000000a00 */
[----:B------:R-:W-:Y:S01]  /*46b0*/  ISETP.GT.AND P0, PT, R14, 0x1, !P0 ;  /* 0x000000010e00780c */ /* 0x000fe20004704270 */
[----:B------:R-:W-:Y:S01]  /*46c0*/  IMAD R212, R0, 0x2, R214 ;  /* 0x0000000200d47824 */ /* 0x000fe200078e02d6 */
[----:B------:R-:W-:Y:S01]  /*46d0*/  FMNMX.FTZ R17, R108, R17, !PT ;  /* 0x000000116c117209 */ /* 0x000fe20007810000 */
[----:B------:R-:W-:Y:S01]  /*46e0*/  LDSM.16.MT88.4 R136, [R214+0x100] ;  /* 0x00010000d688783b */ /* 0x000fe20000004200 */
[----:B------:R-:W-:Y:S01]  /*46f0*/  ISETP.LT.OR P0, PT, R13, 0x2, P0 ;  /* 0x000000020d00780c */ /* 0x000fe20000701670 */
[----:B------:R-:W-:Y:S01]  /*4700*/  UIMAD.WIDE.U32 UR22, UR15, UR4, URZ ;  /* 0x000000040f1672a5 */ /* 0x000fe2000f8e003f */
[----:B------:R-:W-:Y:S01]  /*4710*/  FMNMX.FTZ R17, R94, R17, !PT ;  /* 0x000000115e117209 */ /* 0x000fe20007810000 */
[----:B------:R-:W-:Y:S01]  /*4720*/  LDSM.16.MT88.4 R120, [R212+0x100] ;  /* 0x00010000d478783b */ /* 0x000fe20000004200 */
[----:B------:R-:W-:Y:S01]  /*4730*/  FSEL R95, R95, -INF , !P0 ;  /* 0xff8000005f5f7808 */ /* 0x000fe20004000000 */
[----:B------:R-:W-:Y:S01]  /*4740*/  @UP2 USHF.R.U32.HI UR15, URZ, UR5, UR23 ;  /* 0x000000053f0f2299 */ /* 0x000fe20008011617 */
[----:B------:R-:W-:Y:S01]  /*4750*/  ISETP.NE.AND P0, PT, R48, RZ, PT ;  /* 0x000000ff3000720c */ /* 0x000fe20003f05270 */
[----:B------:R-:W-:Y:S01]  /*4760*/  LDSM.16.MT88.4 R104, [R214+0xd00] ;  /* 0x000d0000d668783b */ /* 0x000fe20000004200 */
[----:B------:R-:W-:Y:S01]  /*4770*/  FMNMX.FTZ R17, R92, R17, !PT ;  /* 0x000000115c117209 */ /* 0x000fe20007810000 */
[----:B------:R-:W-:Y:S01]  /*4780*/  UIADD3 UR14, UR14, UR15, URZ ;  /* 0x0000000f0e0e7290 */ /* 0x000fe2000fffe03f */
[----:B------:R-:W-:Y:S01]  /*4790*/  ISETP.GT.AND P0, PT, R14, 0x8, !P0 ;  /* 0x000000080e00780c */ /* 0x000fe20004704270 */
[----:B------:R-:W-:Y:S01]  /*47a0*/  LDSM.16.MT88.4 R60, [R212+0xd00] ;  /* 0x000d0000d43c783b */ /* 0x000fe20000004200 */
[----:B------:R-:W-:Y:S01]  /*47b0*/  FMNMX.FTZ R17, R90, R17, !PT ;  /* 0x000000115a117209 */ /* 0x000fe20007810000 */
[----:B------:R-:W-:Y:S01]  /*47c0*/  ULDC UR4, c[0x0][0x328] ;  /* 0x0000ca0000047ab9 */ /* 0x000fe20000000800 */
[----:B------:R-:W-:Y:S01]  /*47d0*/  ISETP.LT.OR P0, PT, R13, 0x9, P0 ;  /* 0x000000090d00780c */ /* 0x000fe20000701670 */
[----:B------:R-:W-:Y:S01]  /*47e0*/  LDSM.16.MT88.4 R76, [R214+0x1900] ;  /* 0x00190000d64c783b */ /* 0x000fe20000004200 */
[----:B------:R-:W-:Y:S01]  /*47f0*/  FMNMX.FTZ R17, R88, R17, !PT ;  /* 0x0000001158117209 */ /* 0x000fe20007810000 */
[----:B------:R-:W-:Y:S01]  /*4800*/  UIADD3 UR4, UR14, UR4, URZ ;  /* 0x000000040e047290 */ /* 0x000fe2000fffe03f */
[----:B------:R-:W-:Y:S01]  /*4810*/  FSEL R93, R93, -INF , !P0 ;  /* 0xff8000005d5d7808 */ /* 0x000fe20004000000 */
[----:B------:R-:W-:Y:S01]  /*4820*/  LDSM.16.MT88.4 R148, [R214+0x500] ;  /* 0x00050000d694783b */ /* 0x000fe20000004200 */
[----:B------:R-:W-:-:S02]  /*4830*/  ISETP.NE.AND P0, PT, R47, RZ, PT ;  /* 0x000000ff2f00720c */ /* 0x000fc40003f05270 */
[----:B------:R-:W-:Y:S01]  /*4840*/  FMNMX.FTZ R17, R74, R17, !PT ;  /* 0x000000114a117209 */ /* 0x000fe20007810000 */
[----:B------:R-:W-:Y:S01]  /*4850*/  LDSM.16.MT88.4 R48, [R212+0x500] ;  /* 0x00050000d430783b */ /* 0x000fe20000004200 */
[----:B------:R-:W-:Y:S02]  /*4860*/  ISETP.GT.AND P0, PT, R14, 0x9, !P0 ;  /* 0x000000090e00780c */ /* 0x000fe40004704270 */
[----:B------:R-:W-:Y:S01]  /*4870*/  FMNMX.FTZ R17, R184, R17, !PT ;  /* 0x00000011b8117209 */ /* 0x000fe20007810000 */
[----:B------:R-:W-:Y:S01]  /*4880*/  LDSM.16.MT88.4 R24, [R212+0x900] ;  /* 0x00090000d418783b */ /* 0x000fe20000004200 */
[----:B------:R-:W-:Y:S02]  /*4890*/  ISETP.LT.OR P0, PT, R13, 0xa, P0 ;  /* 0x0000000a0d00780c */ /* 0x000fe40000701670 */
[----:B------:R-:W-:Y:S01]  /*48a0*/  FMNMX.FTZ R17, R182, R17, !PT ;  /* 0x00000011b6117209 */ /* 0x000fe20007810000 */
[----:B------:R-:W-:Y:S01]  /*48b0*/  LDSM.16.MT88.4 R20, [R214+0x1500] ;  /* 0x00150000d614783b */ /* 0x000fe20000004200 */
[----:B------:R-:W-:-:S02]  /*48c0*/  FSEL R91, R91, -INF , !P0 ;  /* 0xff8000005b5b7808 */ /* 0x000fc40004000000 */
[----:B------:R-:W-:Y:S02]  /*48d0*/  ISETP.NE.AND P0, PT, R46, RZ, PT ;  /* 0x000000ff2e00720c */ /* 0x000fe40003f05270 */
[----:B------:R-:W-:Y:S02]  /*48e0*/  FMNMX.FTZ R17, R180, R17, !PT ;  /* 0x00000011b4117209 */ /* 0x000fe40007810000 */
[----:B------:R-:W-:Y:S02]  /*48f0*/  ISETP.GT.AND P0, PT, R14, 0x10, !P0 ;  /* 0x000000100e00780c */ /* 0x000fe40004704270 */
[----:B------:R-:W-:Y:S02]  /*4900*/  IADD3 R240, R154, -0x2, RZ ;  /* 0xfffffffe9af07810 */ /* 0x000fe40007ffe0ff */
[----:B------:R-:W-:-:S04]  /*4910*/  ISETP.LT.OR P0, PT, R13, 0x11, P0 ;  /* 0x000000110d00780c */ /* 0x000fc80000701670 */
[----:B------:R-:W-:Y:S02]  /*4920*/  FSEL R89, R89, -INF , !P0 ;  /* 0xff80000059597808 */ /* 0x000fe40004000000 */
[----:B------:R-:W-:Y:S02]  /*4930*/  ISETP.GT.AND P0, PT, R14, 0x11, !P6 ;  /* 0x000000110e00780c */ /* 0x000fe40007704270 */
[----:B------:R-:W-:Y:S02]  /*4940*/  ISETP.NE.AND P6, PT, R3, RZ, PT ;  /* 0x000000ff0300720c */ /* 0x000fe40003fc5270 */
[----:B------:R-:W-:Y:S02]  /*4950*/  ISETP.LT.OR P0, PT, R13, 0x12, P0 ;  /* 0x000000120d00780c */ /* 0x000fe40000701670 */
[----:B------:R-:W-:Y:S02]  /*4960*/  FMNMX.FTZ R3, R43, R44, !PT ;  /* 0x0000002c2b037209 */ /* 0x000fe40007810000 */
[----:B------:R-:W-:-:S02]  /*4970*/  FSEL R75, R75, -INF , !P0 ;  /* 0xff8000004b4b7808 */ /* 0x000fc40004000000 */
[----:B------:R-:W-:Y:S02]  /*4980*/  ISETP.GT.AND P0, PT, R14, 0x18, !P5 ;  /* 0x000000180e00780c */ /* 0x000fe40006f04270 */
[----:B------:R-:W-:Y:S02]  /*4990*/  FMNMX.FTZ R3, R42, R3, !PT ;  /* 0x000000032a037209 */ /* 0x000fe40007810000 */
[----:B------:R-:W-:Y:S02]  /*49a0*/  ISETP.LT.OR P0, PT, R13, 0x19, P0 ;  /* 0x000000190d00780c */ /* 0x000fe40000701670 */
[----:B------:R-:W-:Y:S02]  /*49b0*/  FMNMX.FTZ R3, R40, R3, !PT ;  /* 0x0000000328037209 */ /* 0x000fe40007810000 */
[----:B------:R-:W-:Y:S02]  /*49c0*/  FSEL R73, R73, -INF , !P0 ;  /* 0xff80000049497808 */ /* 0x000fe40004000000 */
[----:B------:R-:W-:-:S02]  /*49d0*/  ISETP.GT.AND P0, PT, R14, 0x19, !P4 ;  /* 0x000000190e00780c */ /* 0x000fc40006704270 */
[----:B------:R-:W-:Y:S02]  /*49e0*/  FMNMX.FTZ R3, R38, R3, !PT ;  /* 0x0000000326037209 */ /* 0x000fe40007810000 */
[----:B------:R-:W-:Y:S02]  /*49f0*/  ISETP.LT.OR P0, PT, R13, 0x1a, P0 ;  /* 0x0000001a0d00780c */ /* 0x000fe40000701670 */
[----:B------:R-:W-:Y:S02]  /*4a00*/  FMNMX.FTZ R3, R36, R3, !PT ;  /* 0x0000000324037209 */ /* 0x000fe40007810000 */
[----:B------:R-:W-:Y:S02]  /*4a10*/  FSEL R72, R72, -INF , !P0 ;  /* 0xff80000048487808 */ /* 0x000fe40004000000 */
[----:B------:R-:W-:Y:S02]  /*4a20*/  ISETP.GT.AND P0, PT, R14, 0x20, !P3 ;  /* 0x000000200e00780c */ /* 0x000fe40005f04270 */
[----:B------:R-:W-:-:S02]  /*4a30*/  FMNMX.FTZ R3, R34, R3, !PT ;  /* 0x0000000322037209 */ /* 0x000fc40007810000 */
[----:B------:R-:W-:-:S04]  /*4a40*/  ISETP.LT.OR P0, PT, R13, 0x21, P0 ;  /* 0x000000210d00780c */ /* 0x000fc80000701670 */
[----:B------:R-:W-:Y:S02]  /*4a50*/  FSEL R181, R181, -INF , !P0 ;  /* 0xff800000b5b57808 */ /* 0x000fe40004000000 */
[----:B------:R-:W-:-:S04]  /*4a60*/  ISETP.GT.AND P0, PT, R14, 0x21, !P2 ;  /* 0x000000210e00780c */ /* 0x000fc80005704270 */
[----:B------:R-:W-:-:S04]  /*4a70*/  ISETP.LT.OR P0, PT, R13, 0x22, P0 ;  /* 0x000000220d00780c */ /* 0x000fc80000701670 */
[----:B------:R-:W-:Y:S02]  /*4a80*/  FSEL R179, R179, -INF , !P0 ;  /* 0xff800000b3b37808 */ /* 0x000fe40004000000 */
[----:B------:R-:W-:-:S04]  /*4a90*/  ISETP.GT.AND P0, PT, R14, 0x28, !P1 ;  /* 0x000000280e00780c */ /* 0x000fc80004f04270 */
[----:B------:R-:W-:-:S04]  /*4aa0*/  ISETP.LT.OR P0, PT, R13, 0x29, P0 ;  /* 0x000000290d00780c */ /* 0x000fc80000701670 */
[----:B------:R-:W-:Y:S02]  /*4ab0*/  FSEL R177, R177, -INF , !P0 ;  /* 0xff800000b1b17808 */ /* 0x000fe40004000000 */
[----:B------:R-:W-:Y:S02]  /*4ac0*/  ISETP.GT.AND P0, PT, R14, RZ, !P6 ;  /* 0x000000ff0e00720c */ /* 0x000fe40007704270 */
[----:B------:R-:W-:Y:S02]  /*4ad0*/  ISETP.NE.AND P6, PT, R2, RZ, PT ;  /* 0x000000ff0200720c */ /* 0x000fe40003fc5270 */
[----:B------:R-:W-:Y:S02]  /*4ae0*/  FMNMX.FTZ R2, R32, R3, !PT ;  /* 0x0000000320027209 */ /* 0x000fe40007810000 */
[----:B------:R-:W-:Y:S02]  /*4af0*/  ISETP.LT.OR P0, PT, R13, 0x1, P0 ;  /* 0x000000010d00780c */ /* 0x000fe40000701670 */
        /* <DEDUP_REMOVED lines=8> */
[----:B------:R-:W-:Y:S01]  /*4b80*/  FSEL R109, R109, -INF , !P0 ;  /* 0xff8000006d6d7808 */ /* 0x000fe20004000000 */
[----:B------:R-:W1:Y:S01]  /*4b90*/  SHFL.BFLY PT, R8, R9, 0x2, 0x1f ;  /* 0x0c401f0009087f89 */ /* 0x000e6200000e0000 */
        /* <DEDUP_REMOVED lines=12> */
[----:B-1----:R-:W-:Y:S01]  /*4c60*/  FMNMX.FTZ R8, R9, R8, !PT ;  /* 0x0000000809087209 */ /* 0x002fe20007810000 */
[----:B------:R-:W1:Y:S01]  /*4c70*/  SHFL.BFLY PT, R17, R0, 0x2, 0x1f ;  /* 0x0c401f0000117f89 */ /* 0x000e6200000e0000 */
[----:B------:R-:W-:Y:S02]  /*4c80*/  FMNMX.FTZ R9, R57, R2, !PT ;  /* 0x0000000239097209 */ /* 0x000fe40007810000 */
[----:B------:R-:W-:Y:S01]  /*4c90*/  FMNMX.FTZ R16, R72, R19, !PT ;  /* 0x0000001348107209 */ /* 0x000fe20007810000 */
[----:B------:R-:W2:Y:S01]  /*4ca0*/  SHFL.BFLY PT, R3, R8, 0x1, 0x1f ;  /* 0x0c201f0008037f89 */ /* 0x000ea200000e0000 */
[----:B-1----:R-:W-:-:S02]  /*4cb0*/  FMNMX.FTZ R0, R0, R17, !PT ;  /* 0x0000001100007209 */ /* 0x002fc40007810000 */
[----:B--2---:R-:W-:-:S03]  /*4cc0*/  FMNMX.FTZ R3, R8, R3, !PT ;  /* 0x0000000308037209 */ /* 0x004fc60007810000 */
[----:B------:R-:W1:Y:S01]  /*4cd0*/  SHFL.BFLY PT, R59, R0, 0x1, 0x1f ;  /* 0x0c201f00003b7f89 */ /* 0x000e6200000e0000 */
[----:B------:R-:W-:Y:S02]  /*4ce0*/  FMNMX.FTZ R8, R56, R9, !PT ;  /* 0x0000000938087209 */ /* 0x000fe40007810000 */
[C---:B------:R-:W-:Y:S01]  /*4cf0*/  FSETP.NEU.FTZ.AND P0, PT, R3.reuse, -INF , PT ;  /* 0xff8000000300780b */ /* 0x040fe20003f1d000 */
[----:B------:R-:W-:Y:S02]  /*4d00*/  FMUL.FTZ R15, R3, c[0x0][0x2d0] ;  /* 0x0000b400030f7a20 */ /* 0x000fe40000410000 */
[----:B------:R-:W2:Y:S03]  /*4d10*/  SHFL.BFLY PT, R9, R8, 0x2, 0x1f ;  /* 0x0c401f0008097f89 */ /* 0x000ea600000e0000 */
[----:B------:R-:W-:-:S05]  /*4d20*/  FSEL R15, R15, RZ, P0 ;  /* 0x000000ff0f0f7208 */ /* 0x000fca0000000000 */
[--C-:B------:R-:W-:Y:S02]  /*4d30*/  FFMA.FTZ R169, R125, c[0x0][0x2d0], -R15.reuse ;  /* 0x0000b4007da97a23 */ /* 0x100fe4000001080f */
[--C-:B------:R-:W-:Y:S02]  /*4d40*/  FFMA.FTZ R168, R43, c[0x0][0x2d0], -R15.reuse ;  /* 0x0000b4002ba87a23 */ /* 0x100fe4000001080f */
[--C-:B------:R-:W-:Y:S02]  /*4d50*/  FFMA.FTZ R165, R44, c[0x0][0x2d0], -R15.reuse ;  /* 0x0000b4002ca57a23 */ /* 0x100fe4000001080f */
[--C-:B------:R-:W-:Y:S01]  /*4d60*/  FFMA.FTZ R164, R42, c[0x0][0x2d0], -R15.reuse ;  /* 0x0000b4002aa47a23 */ /* 0x100fe2000001080f */
[----:B------:R-:W-:Y:S01]  /*4d70*/  LDSM.16.MT88.4 R44, [R214+0x1100] ;  /* 0x00110000d62c783b */ /* 0x000fe20000004200 */
[--C-:B------:R-:W-:Y:S01]  /*4d80*/  FFMA.FTZ R161, R40, c[0x0][0x2d0], -R15.reuse ;  /* 0x0000b40028a17a23 */ /* 0x100fe2000001080f */
[----:B------:R-:W-:Y:S01]  /*4d90*/  MUFU.EX2 R168, R168 ;  /* 0x000000a800a87308 */ /* 0x000fe20000000800 */
[--C-:B------:R-:W-:Y:S01]  /*4da0*/  FFMA.FTZ R162, R38, c[0x0][0x2d0], -R15.reuse ;  /* 0x0000b40026a27a23 */ /* 0x100fe2000001080f */
[----:B-1----:R-:W-:Y:S01]  /*4db0*/  FMNMX.FTZ R0, R0, R59, !PT ;  /* 0x0000003b00007209 */ /* 0x002fe20007810000 */
[----:B------:R-:W-:-:S02]  /*4dc0*/  FFMA.FTZ R159, R36, c[0x0][0x2d0], -R15 ;  /* 0x0000b400249f7a23 */ /* 0x000fc4000001080f */
[--C-:B------:R-:W-:Y:S01]  /*4dd0*/  FFMA.FTZ R158, R34, c[0x0][0x2d0], -R15.reuse ;  /* 0x0000b400229e7a23 */ /* 0x100fe2000001080f */
[----:B--2---:R-:W-:Y:S02]  /*4de0*/  FMNMX.FTZ R9, R8, R9, !PT ;  /* 0x0000000908097209 */ /* 0x004fe40007810000 */
[----:B------:R-:W1:Y:S01]  /*4df0*/  MUFU.EX2 R165, R165 ;  /* 0x000000a500a57308 */ /* 0x000e620000000800 */
[--C-:B------:R-:W-:Y:S02]  /*4e00*/  FFMA.FTZ R155, R32, c[0x0][0x2d0], -R15.reuse ;  /* 0x0000b400209b7a23 */ /* 0x100fe4000001080f */
[----:B------:R-:W-:Y:S01]  /*4e10*/  FMUL.FTZ R201, R0, c[0x0][0x2d0] ;  /* 0x0000b40000c97a20 */ /* 0x000fe20000410000 */
[----:B------:R-:W2:Y:S01]  /*4e20*/  SHFL.BFLY PT, R2, R9, 0x1, 0x1f ;  /* 0x0c201f0009027f89 */ /* 0x000ea200000e0000 */
[--C-:B------:R-:W-:Y:S02]  /*4e30*/  FFMA.FTZ R172, R124, c[0x0][0x2d0], -R15.reuse ;  /* 0x0000b4007cac7a23 */ /* 0x100fe4000001080f */
[--C-:B------:R-:W-:Y:S01]  /*4e40*/  FFMA.FTZ R171, R30, c[0x0][0x2d0], -R15.reuse ;  /* 0x0000b4001eab7a23 */ /* 0x100fe2000001080f */
[----:B------:R-:W-:Y:S01]  /*4e50*/  MUFU.EX2 R164, R164 ;  /* 0x000000a400a47308 */ /* 0x000fe20000000800 */
[----:B------:R-:W-:-:S07]  /*4e60*/  FFMA.FTZ R238, R28, c[0x0][0x2d0], -R15 ;  /* 0x0000b4001cee7a23 */ /* 0x000fce000001080f */
[----:B------:R-:W3:Y:S01]  /*4e70*/  MUFU.EX2 R161, R161 ;  /* 0x000000a100a17308 */ /* 0x000ee20000000800 */
[----:B-1----:R-:W-:Y:S01]  /*4e80*/  F2FP.PACK_AB R96, R165, R168 ;  /* 0x000000a8a560723e */ /* 0x002fe200000000ff */
[----:B------:R-:W-:-:S06]  /*4e90*/  FADD.FTZ R165, R168, R165 ;  /* 0x000000a5a8a57221 */ /* 0x000fcc0000010000 */
[----:B------:R-:W-:Y:S01]  /*4ea0*/  MUFU.EX2 R162, R162 ;  /* 0x000000a200a27308 */ /* 0x000fe20000000800 */
[----:B--2---:R-:W-:-:S04]  /*4eb0*/  FMNMX.FTZ R2, R9, R2, !PT ;  /* 0x0000000209027209 */ /* 0x004fc80007810000 */
[C---:B------:R-:W-:Y:S01]  /*4ec0*/  FSETP.NEU.FTZ.AND P0, PT, R2.reuse, -INF , PT ;  /* 0xff8000000200780b */ /* 0x040fe20003f1d000 */
[----:B------:R-:W-:Y:S01]  /*4ed0*/  FMUL.FTZ R12, R2, c[0x0][0x2d0] ;  /* 0x0000b400020c7a20 */ /* 0x000fe20000410000 */
[C---:B---3--:R-:W-:Y:S01]  /*4ee0*/  F2FP.PACK_AB R98, R161.reuse, R164 ;  /* 0x000000a4a162723e */ /* 0x048fe200000000ff */
[----:B------:R-:W1:Y:S01]  /*4ef0*/  MUFU.EX2 R159, R159 ;  /* 0x0000009f009f7308 */ /* 0x000e620000000800 */
[----:B------:R-:W-:Y:S02]  /*4f00*/  FADD.FTZ R164, R164, R165 ;  /* 0x000000a5a4a47221 */ /* 0x000fe40000010000 */
[----:B------:R-:W-:Y:S02]  /*4f10*/  FSEL R12, R12, RZ, P0 ;  /* 0x000000ff0c0c7208 */ /* 0x000fe40000000000 */
[----:B------:R-:W-:Y:S01]  /*4f20*/  ISETP.GT.AND P0, PT, R14, 0x29, !P6 ;  /* 0x000000290e00780c */ /* 0x000fe20007704270 */
[----:B------:R-:W-:Y:S01]  /*4f30*/  FADD.FTZ R161, R161, R164 ;  /* 0x000000a4a1a17221 */ /* 0x000fe20000010000 */
[----:B------:R-:W-:Y:S01]  /*4f40*/  FMNMX.FTZ R14, R181, R16, !PT ;  /* 0x00000010b50e7209 */ /* 0x000fe20007810000 */
[--C-:B------:R-:W-:Y:S01]  /*4f50*/  FFMA.FTZ R170, R6, c[0x0][0x2d0], -R12.reuse ;  /* 0x0000b40006aa7a23 */ /* 0x100fe2000001080c */
[----:B------:R-:W-:Y:S01]  /*4f60*/  ISETP.LT.OR P0, PT, R13, 0x2a, P0 ;  /* 0x0000002a0d00780c */ /* 0x000fe20000701670 */
[--C-:B------:R-:W-:Y:S01]  /*4f70*/  FFMA.FTZ R166, R7, c[0x0][0x2d0], -R12.reuse ;  /* 0x0000b40007a67a23 */ /* 0x100fe2000001080c */
[----:B------:R-:W-:Y:S01]  /*4f80*/  FMNMX.FTZ R14, R179, R14, !PT ;  /* 0x0000000eb30e7209 */ /* 0x000fe20007810000 */
[--C-:B------:R-:W-:Y:S01]  /*4f90*/  FFMA.FTZ R163, R5, c[0x0][0x2d0], -R12.reuse ;  /* 0x0000b40005a37a23 */ /* 0x100fe2000001080c */
[----:B------:R-:W-:Y:S01]  /*4fa0*/  FSEL R189, R189, -INF , !P0 ;  /* 0xff800000bdbd7808 */ /* 0x000fe20004000000 */
[----:B------:R-:W-:Y:S01]  /*4fb0*/  LDSM.16.MT88.4 R4, [R212+0x1900] ;  /* 0x00190000d404783b */ /* 0x000fe20000004200 */
[----:B------:R-:W-:Y:S01]  /*4fc0*/  FMNMX.FTZ R152, R177, R14, !PT ;  /* 0x0000000eb1987209 */ /* 0x000fe20007810000 */
[--C-:B------:R-:W-:Y:S01]  /*4fd0*/  FFMA.FTZ R167, R41, c[0x0][0x2d0], -R12.reuse ;  /* 0x0000b40029a77a23 */ /* 0x100fe2000001080c */
[----:B------:R-:W-:Y:S01]  /*4fe0*/  MUFU.EX2 R170, R170 ;  /* 0x000000aa00aa7308 */ /* 0x000fe20000000800 */
[--C-:B------:R-:W-:Y:S01]  /*4ff0*/  FFMA.FTZ R160, R39, c[0x0][0x2d0], -R12.reuse ;  /* 0x0000b40027a07a23 */ /* 0x100fe2000001080c */
[----:B------:R-:W-:Y:S01]  /*5000*/  FMNMX.FTZ R152, R189, R152, !PT ;  /* 0x00000098bd987209 */ /* 0x000fe20007810000 */
[--C-:B------:R-:W-:Y:S01]  /*5010*/  FFMA.FTZ R157, R37, c[0x0][0x2d0], -R12.reuse ;  /* 0x0000b400259d7a23 */ /* 0x100fe2000001080c */
[----:B------:R-:W-:Y:S01]  /*5020*/  LDSM.16.MT88.4 R40, [R212+0x1100] ;  /* 0x00110000d428783b */ /* 0x000fe20000004200 */
[--C-:B------:R-:W-:Y:S01]  /*5030*/  FFMA.FTZ R156, R35, c[0x0][0x2d0], -R12.reuse ;  /* 0x0000b400239c7a23 */ /* 0x100fe2000001080c */
[----:B-1----:R-:W-:Y:S01]  /*5040*/  F2FP.PACK_AB R8, R159, R162 ;  /* 0x000000a29f08723e */ /* 0x002fe200000000ff */
[--C-:B------:R-:W-:Y:S01]  /*5050*/  FFMA.FTZ R153, R33, c[0x0][0x2d0], -R12.reuse ;  /* 0x0000b40021997a23 */ /* 0x100fe2000001080c */
[----:B------:R-:W1:Y:S01]  /*5060*/  SHFL.BFLY PT, R125, R152, 0x2, 0x1f ;  /* 0x0c401f00987d7f89 */ /* 0x000e6200000e0000 */
[----:B------:R-:W2:Y:S01]  /*5070*/  MUFU.EX2 R167, R167 ;  /* 0x000000a700a77308 */ /* 0x000ea20000000800 */
[----:B------:R-:W-:Y:S01]  /*5080*/  FSETP.NEU.FTZ.AND P0, PT, R0, -INF , PT ;  /* 0xff8000000000780b */ /* 0x000fe20003f1d000 */
[--C-:B------:R-:W-:Y:S01]  /*5090*/  FFMA.FTZ R173, R31, c[0x0][0x2d0], -R12.reuse ;  /* 0x0000b4001fad7a23 */ /* 0x100fe2000001080c */
[----:B------:R-:W-:Y:S01]  /*50a0*/  LDSM.16.MT88.4 R36, [R214+0x1d00] ;  /* 0x001d0000d624783b */ /* 0x000fe20000004200 */
[--C-:B------:R-:W-:Y:S01]  /*50b0*/  FFMA.FTZ R174, R29, c[0x0][0x2d0], -R12.reuse ;  /* 0x0000b4001dae7a23 */ /* 0x100fe2000001080c */
[----:B------:R-:W-:Y:S01]  /*50c0*/  FSEL R201, R201, RZ, P0 ;  /* 0x000000ffc9c97208 */ /* 0x000fe20000000000 */
[--C-:B------:R-:W-:Y:S01]  /*50d0*/  FFMA.FTZ R175, R57, c[0x0][0x2d0], -R12.reuse ;  /* 0x0000b40039af7a23 */ /* 0x100fe2000001080c */
[----:B------:R-:W-:Y:S01]  /*50e0*/  LDSM.16.MT88.4 R32, [R212+0x1d00] ;  /* 0x001d0000d420783b */ /* 0x000fe20000004200 */
[----:B------:R-:W-:Y:S01]  /*50f0*/  MUFU.EX2 R166, R166 ;  /* 0x000000a600a67308 */ /* 0x000fe20000000800 */
[----:B------:R-:W-:-:S02]  /*5100*/  FFMA.FTZ R176, R56, c[0x0][0x2d0], -R12 ;  /* 0x0000b40038b07a23 */ /* 0x000fc4000001080c */
[----:B------:R-:W-:Y:S01]  /*5110*/  LDSM.16.MT88.4 R28, [R214+0x900] ;  /* 0x00090000d61c783b */ /* 0x000fe20000004200 */
[--C-:B------:R-:W-:Y:S02]  /*5120*/  FFMA.FTZ R183, R111, c[0x0][0x2d0], -R201.reuse ;  /* 0x0000b4006fb77a23 */ /* 0x100fe400000108c9 */
[--C-:B------:R-:W-:Y:S01]  /*5130*/  FFMA.FTZ R186, R110, c[0x0][0x2d0], -R201.reuse ;  /* 0x0000b4006eba7a23 */ /* 0x100fe200000108c9 */
[----:B------:R-:W-:Y:S01]  /*5140*/  LDSM.16.MT88.4 R16, [R212+0x1500] ;  /* 0x00150000d410783b */ /* 0x000fe20000004200 */
[----:B------:R-:W3:Y:S01]  /*5150*/  MUFU.EX2 R163, R163 ;  /* 0x000000a300a37308 */ /* 0x000ee20000000800 */
[----:B--2---:R-:W-:Y:S01]  /*5160*/  F2FP.PACK_AB R97, R167, R170 ;  /* 0x000000aaa761723e */ /* 0x004fe200000000ff */
[--C-:B------:R-:W-:Y:S01]  /*5170*/  FFMA.FTZ R185, R108, c[0x0][0x2d0], -R201.reuse ;  /* 0x0000b4006cb97a23 */ /* 0x100fe200000108c9 */
[----:B------:R-:W-:Y:S01]  /*5180*/  LDSM.16.MT88.4 R12, [R214+0x2100] ;  /* 0x00210000d60c783b */ /* 0x000fe20000004200 */
[--C-:B------:R-:W-:Y:S02]  /*5190*/  FFMA.FTZ R188, R94, c[0x0][0x2d0], -R201.reuse ;  /* 0x0000b4005ebc7a23 */ /* 0x100fe400000108c9 */
[--C-:B------:R-:W-:Y:S01]  /*51a0*/  FFMA.FTZ R193, R92, c[0x0][0x2d0], -R201.reuse ;  /* 0x0000b4005cc17a23 */ /* 0x100fe200000108c9 */
[----:B-1----:R-:W-:Y:S01]  /*51b0*/  FMNMX.FTZ R152, R152, R125, !PT ;  /* 0x0000007d98987209 */ /* 0x002fe20007810000 */
[----:B------:R-:W-:Y:S01]  /*51c0*/  MUFU.EX2 R158, R158 ;  /* 0x0000009e009e7308 */ /* 0x000fe20000000800 */
[----:B------:R-:W-:-:S02]  /*51d0*/  FFMA.FTZ R196, R90, c[0x0][0x2d0], -R201 ;  /* 0x0000b4005ac47a23 */ /* 0x000fc400000108c9 */
[--C-:B------:R-:W-:Y:S01]  /*51e0*/  FFMA.FTZ R195, R88, c[0x0][0x2d0], -R201.reuse ;  /* 0x0000b40058c37a23 */ /* 0x100fe200000108c9 */
[----:B------:R-:W1:Y:S01]  /*51f0*/  SHFL.BFLY PT, R125, R152, 0x1, 0x1f ;  /* 0x0c201f00987d7f89 */ /* 0x000e6200000e0000 */
[----:B------:R-:W-:Y:S02]  /*5200*/  FFMA.FTZ R194, R74, c[0x0][0x2d0], -R201 ;  /* 0x0000b4004ac27a23 */ /* 0x000fe400000108c9 */
[----:B------:R-:W-:Y:S01]  /*5210*/  FADD.FTZ R167, R170, R167 ;  /* 0x000000a7aaa77221 */ /* 0x000fe20000010000 */
[----:B---3--:R-:W-:Y:S01]  /*5220*/  F2FP.PACK_AB R99, R163, R166 ;  /* 0x000000a6a363723e */ /* 0x008fe200000000ff */
[----:B------:R-:W2:Y:S01]  /*5230*/  MUFU.EX2 R155, R155 ;  /* 0x0000009b009b7308 */ /* 0x000ea20000000800 */
[----:B------:R-:W-:Y:S02]  /*5240*/  FADD.FTZ R162, R162, R161 ;  /* 0x000000a1a2a27221 */ /* 0x000fe40000010000 */
[----:B------:R-:W-:Y:S02]  /*5250*/  FADD.FTZ R166, R166, R167 ;  /* 0x000000a7a6a67221 */ /* 0x000fe40000010000 */
[----:B------:R-:W-:Y:S01]  /*5260*/  FADD.FTZ R159, R159, R162 ;  /* 0x000000a29f9f7221 */ /* 0x000fe20000010000 */
[C---:B------:R-:W-:Y:S01]  /*5270*/  HMMA.16816.F32 R144, R96.reuse, R136, RZ ;  /* 0x000000886090723c */ /* 0x040fe200000018ff */
[----:B------:R-:W-:Y:S01]  /*5280*/  FADD.FTZ R163, R163, R166 ;  /* 0x000000a6a3a37221 */ /* 0x000fe20000010000 */
[----:B------:R-:W-:Y:S06]  /*5290*/  MUFU.EX2 R160, R160 ;  /* 0x000000a000a07308 */ /* 0x000fec0000000800 */
[----:B------:R-:W-:Y:S02]  /*52a0*/  HMMA.16816.F32 R128, R96, R120, RZ ;  /* 0x000000786080723c */ /* 0x000fe400000018ff */
[----:B------:R-:W3:Y:S01]  /*52b0*/  MUFU.EX2 R157, R157 ;  /* 0x0000009d009d7308 */ /* 0x000ee20000000800 */
[----:B--2---:R-:W-:Y:S01]  /*52c0*/  F2FP.PACK_AB R10, R155, R158 ;  /* 0x0000009e9b0a723e */ /* 0x004fe200000000ff */
[----:B------:R-:W-:Y:S01]  /*52d0*/  FADD.FTZ R158, R158, R159 ;  /* 0x0000009f9e9e7221 */ /* 0x000fe20000010000 */
[----:B-1----:R-:W-:-:S03]  /*52e0*/  FMNMX.FTZ R152, R125, R152, !PT ;  /* 0x000000987d987209 */ /* 0x002fc60007810000 */
[----:B------:R-:W-:Y:S01]  /*52f0*/  HMMA.16816.F32 R112, R96, R104, RZ ;  /* 0x000000686070723c */ /* 0x000fe200000018ff */
[C---:B------:R-:W-:Y:S01]  /*5300*/  FSETP.NEU.FTZ.AND P0, PT, R152.reuse, -INF , PT ;  /* 0xff8000009800780b */ /* 0x040fe20003f1d000 */
[----:B------:R-:W-:Y:S01]  /*5310*/  MUFU.EX2 R156, R156 ;  /* 0x0000009c009c7308 */ /* 0x000fe20000000800 */
[----:B------:R-:W-:Y:S02]  /*5320*/  FMUL.FTZ R202, R152, c[0x0][0x2d0] ;  /* 0x0000b40098ca7a20 */ /* 0x000fe40000410000 */
[----:B------:R-:W-:-:S03]  /*5330*/  FADD.FTZ R158, R155, R158 ;  /* 0x0000009e9b9e7221 */ /* 0x000fc60000010000 */
[C---:B------:R-:W-:Y:S01]  /*5340*/  HMMA.16816.F32 R52, R96.reuse, R60, RZ ;  /* 0x0000003c6034723c */ /* 0x040fe200000018ff */
[----:B------:R-:W-:Y:S01]  /*5350*/  FSEL R202, R202, RZ, P0 ;  /* 0x000000ffcaca7208 */ /* 0x000fe20000000000 */
[----:B------:R-:W1:Y:S01]  /*5360*/  MUFU.EX2 R153, R153 ;  /* 0x0000009900997308 */ /* 0x000e620000000800 */
[----:B---3--:R-:W-:Y:S01]  /*5370*/  F2FP.PACK_AB R9, R157, R160 ;  /* 0x000000a09d09723e */ /* 0x008fe200000000ff */
[----:B------:R-:W-:Y:S01]  /*5380*/  FADD.FTZ R160, R160, R163 ;  /* 0x000000a3a0a07221 */ /* 0x000fe20000010000 */
[----:B------:R-:W-:Y:S01]  /*5390*/  PLOP3.LUT P0, PT, PT, PT, UP1, 0x40, 0x0 ;  /* 0x000000000000781c */ /* 0x000fe20003f0e818 */
[--C-:B------:R-:W-:Y:S02]  /*53a0*/  FFMA.FTZ R187, R109, c[0x0][0x2d0], -R202.reuse ;  /* 0x0000b4006dbb7a23 */ /* 0x100fe400000108ca */
[----:B------:R-:W-:Y:S01]  /*53b0*/  HMMA.16816.F32 R68, R96, R76, RZ ;  /* 0x0000004c6044723c */ /* 0x000fe200000018ff */
[--C-:B------:R-:W-:Y:S01]  /*53c0*/  FFMA.FTZ R190, R95, c[0x0][0x2d0], -R202.reuse ;  /* 0x0000b4005fbe7a23 */ /* 0x100fe200000108ca */
[----:B------:R-:W-:Y:S01]  /*53d0*/  MUFU.EX2 R183, R183 ;  /* 0x000000b700b77308 */ /* 0x000fe20000000800 */
[----:B------:R-:W-:-:S02]  /*53e0*/  FFMA.FTZ R192, R93, c[0x0][0x2d0], -R202 ;  /* 0x0000b4005dc07a23 */ /* 0x000fc400000108ca */
[--C-:B------:R-:W-:Y:S02]  /*53f0*/  FFMA.FTZ R191, R91, c[0x0][0x2d0], -R202.reuse ;  /* 0x0000b4005bbf7a23 */ /* 0x100fe400000108ca */
[--C-:B------:R-:W-:Y:S01]  /*5400*/  FFMA.FTZ R200, R89, c[0x0][0x2d0], -R202.reuse ;  /* 0x0000b40059c87a23 */ /* 0x100fe200000108ca */
[C---:B------:R-:W-:Y:S01]  /*5410*/  HMMA.16816.F32 R84, R96.reuse, R4, RZ ;  /* 0x000000046054723c */ /* 0x040fe200000018ff */
[--C-:B------:R-:W-:Y:S01]  /*5420*/  FFMA.FTZ R197, R75, c[0x0][0x2d0], -R202.reuse ;  /* 0x0000b4004bc57a23 */ /* 0x100fe200000108ca */
[----:B-1----:R-:W-:Y:S01]  /*5430*/  F2FP.PACK_AB R11, R153, R156 ;  /* 0x0000009c990b723e */ /* 0x002fe200000000ff */
[----:B------:R-:W1:Y:S01]  /*5440*/  MUFU.EX2 R186, R186 ;  /* 0x000000ba00ba7308 */ /* 0x000e620000000800 */
[--C-:B------:R-:W-:Y:S02]  /*5450*/  FFMA.FTZ R198, R73, c[0x0][0x2d0], -R202.reuse ;  /* 0x0000b40049c67a23 */ /* 0x100fe400000108ca */
[--C-:B------:R-:W-:Y:S02]  /*5460*/  FFMA.FTZ R199, R72, c[0x0][0x2d0], -R202.reuse ;  /* 0x0000b40048c77a23 */ /* 0x100fe400000108ca */
[----:B------:R-:W-:Y:S01]  /*5470*/  HMMA.16816.F32 R132, R96, R138, RZ ;  /* 0x0000008a6084723c */ /* 0x000fe200000018ff */
[----:B------:R-:W-:-:S02]  /*5480*/  FFMA.FTZ R237, R189, c[0x0][0x2d0], -R202 ;  /* 0x0000b400bded7a23 */ /* 0x000fc400000108ca */
[----:B------:R-:W-:Y:S01]  /*5490*/  MUFU.EX2 R185, R185 ;  /* 0x000000b900b97308 */ /* 0x000fe20000000800 */
[----:B------:R-:W-:-:S04]  /*54a0*/  FADD.FTZ R157, R157, R160 ;  /* 0x000000a09d9d7221 */ /* 0x000fc80000010000 */
[C---:B------:R-:W-:Y:S01]  /*54b0*/  HMMA.16816.F32 R116, R96.reuse, R122, RZ ;  /* 0x0000007a6074723c */ /* 0x040fe200000018ff */
[----:B------:R-:W-:Y:S02]  /*54c0*/  FADD.FTZ R156, R156, R157 ;  /* 0x0000009d9c9c7221 */ /* 0x000fe40000010000 */
[----:B------:R-:W2:Y:S01]  /*54d0*/  MUFU.EX2 R188, R188 ;  /* 0x000000bc00bc7308 */ /* 0x000ea20000000800 */
[----:B-1----:R-:W-:Y:S01]  /*54e0*/  F2FP.PACK_AB R92, R186, R183 ;  /* 0x000000b7ba5c723e */ /* 0x002fe200000000ff */
[----:B------:R-:W-:Y:S02]  /*54f0*/  FADD.FTZ R186, R183, R186 ;  /* 0x000000bab7ba7221 */ /* 0x000fe40000010000 */
[----:B------:R-:W-:Y:S01]  /*5500*/  FADD.FTZ R156, R153, R156 ;  /* 0x0000009c999c7221 */ /* 0x000fe20000010000 */
[C---:B------:R-:W-:Y:S03]  /*5510*/  HMMA.16816.F32 R100, R96.reuse, R106, RZ ;  /* 0x0000006a6064723c */ /* 0x040fe600000018ff */
[----:B------:R-:W-:Y:S05]  /*5520*/  MUFU.EX2 R187, R187 ;  /* 0x000000bb00bb7308 */ /* 0x000fea0000000800 */
[----:B------:R-:W-:Y:S03]  /*5530*/  HMMA.16816.F32 R64, R96, R62, RZ ;  /* 0x0000003e6040723c */ /* 0x000fe600000018ff */
[----:B------:R-:W1:Y:S01]  /*5540*/  MUFU.EX2 R190, R190 ;  /* 0x000000be00be7308 */ /* 0x000e620000000800 */
[----:B--2---:R-:W-:Y:S01]  /*5550*/  F2FP.PACK_AB R94, R188, R185 ;  /* 0x000000b9bc5e723e */ /* 0x004fe200000000ff */
[----:B------:R-:W-:-:S03]  /*5560*/  FADD.FTZ R185, R185, R186 ;  /* 0x000000bab9b97221 */ /* 0x000fc60000010000 */
[C---:B------:R-:W-:Y:S01]  /*5570*/  HMMA.16816.F32 R80, R96.reuse, R78, RZ ;  /* 0x0000004e6050723c */ /* 0x040fe200000018ff */
[----:B------:R-:W-:Y:S02]  /*5580*/  FADD.FTZ R188, R188, R185 ;  /* 0x000000b9bcbc7221 */ /* 0x000fe40000010000 */
[----:B------:R-:W-:Y:S05]  /*5590*/  MUFU.EX2 R192, R192 ;  /* 0x000000c000c07308 */ /* 0x000fea0000000800 */
[----:B------:R-:W-:Y:S03]  /*55a0*/  HMMA.16816.F32 R96, R96, R6, RZ ;  /* 0x000000066060723c */ /* 0x000fe600000018ff */
[----:B------:R-:W2:Y:S01]  /*55b0*/  MUFU.EX2 R191, R191 ;  /* 0x000000bf00bf7308 */ /* 0x000ea20000000800 */
[----:B-1----:R-:W-:Y:S01]  /*55c0*/  F2FP.PACK_AB R93, R190, R187 ;  /* 0x000000bbbe5d723e */ /* 0x002fe200000000ff */
[----:B------:R-:W-:-:S03]  /*55d0*/  FADD.FTZ R187, R187, R190 ;  /* 0x000000bebbbb7221 */ /* 0x000fc60000010000 */
[C---:B------:R-:W-:Y:S03]  /*55e0*/  HMMA.16816.F32 R144, R8.reuse, R148, R144 ;  /* 0x000000940890723c */ /* 0x040fe60000001890 */
[----:B------:R-:W-:Y:S05]  /*55f0*/  MUFU.EX2 R169, R169 ;  /* 0x000000a900a97308 */ /* 0x000fea0000000800 */
[----:B------:R-:W-:Y:S03]  /*5600*/  HMMA.16816.F32 R128, R8, R48, R128 ;  /* 0x000000300880723c */ /* 0x000fe60000001880 */
[----:B------:R-:W1:Y:S01]  /*5610*/  MUFU.EX2 R172, R172 ;  /* 0x000000ac00ac7308 */ /* 0x000e620000000800 */
[----:B--2---:R-:W-:Y:S01]  /*5620*/  F2FP.PACK_AB R95, R191, R192 ;  /* 0x000000c0bf5f723e */ /* 0x004fe200000000ff */
[----:B------:R-:W-:-:S03]  /*5630*/  FADD.FTZ R192, R192, R187 ;  /* 0x000000bbc0c07221 */ /* 0x000fc60000010000 */
[C---:B------:R-:W-:Y:S01]  /*5640*/  HMMA.16816.F32 R112, R8.reuse, R44, R112 ;  /* 0x0000002c0870723c */ /* 0x040fe20000001870 */
[----:B------:R-:W-:Y:S02]  /*5650*/  FADD.FTZ R191, R191, R192 ;  /* 0x000000c0bfbf7221 */ /* 0x000fe40000010000 */
[----:B------:R-:W-:Y:S05]  /*5660*/  MUFU.EX2 R171, R171 ;  /* 0x000000ab00ab7308 */ /* 0x000fea0000000800 */
[----:B------:R-:W-:Y:S03]  /*5670*/  HMMA.16816.F32 R52, R8, R40, R52 ;  /* 0x000000280834723c */ /* 0x000fe60000001834 */
[----:B------:R-:W2:Y:S01]  /*5680*/  MUFU.EX2 R238, R238 ;  /* 0x000000ee00ee7308 */ /* 0x000ea20000000800 */
[----:B-1----:R-:W-:Y:S01]  /*5690*/  F2FP.PACK_AB R56, R172, R169 ;  /* 0x000000a9ac38723e */ /* 0x002fe200000000ff */
[----:B------:R-:W-:-:S03]  /*56a0*/  FADD.FTZ R169, R169, R158 ;  /* 0x0000009ea9a97221 */ /* 0x000fc60000010000 */
[C---:B------:R-:W-:Y:S01]  /*56b0*/  HMMA.16816.F32 R68, R8.reuse, R36, R68 ;  /* 0x000000240844723c */ /* 0x040fe20000001844 */
[----:B------:R-:W-:Y:S02]  /*56c0*/  FADD.FTZ R172, R172, R169 ;  /* 0x000000a9acac7221 */ /* 0x000fe40000010000 */
        /* <DEDUP_REMOVED lines=15> */
[----:B------:R-:W-:Y:S01]  /*57c0*/  HMMA.16816.F32 R64, R8, R42, R64 ;  /* 0x0000002a0840723c */ /* 0x000fe20000001840 */
[----:B--2---:R-:W-:Y:S02]  /*57d0*/  F2FP.PACK_AB R59, R176, R175 ;  /* 0x000000afb03b723e */ /* 0x004fe400000000ff */
[----:B------:R-:W1:Y:S01]  /*57e0*/  MUFU.EX2 R196, R196 ;  /* 0x000000c400c47308 */ /* 0x000e620000000800 */
[----:B------:R-:W-:-:S04]  /*57f0*/  FADD.FTZ R175, R175, R174 ;  /* 0x000000aeafaf7221 */ /* 0x000fc80000010000 */
[C---:B------:R-:W-:Y:S01]  /*5800*/  HMMA.16816.F32 R80, R8.reuse, R38, R80 ;  /* 0x000000260850723c */ /* 0x040fe20000001850 */
[----:B------:R-:W-:Y:S02]  /*5810*/  FADD.FTZ R239, R176, R175 ;  /* 0x000000afb0ef7221 */ /* 0x000fe40000010000 */
[----:B------:R-:W-:Y:S05]  /*5820*/  MUFU.EX2 R195, R195 ;  /* 0x000000c300c37308 */ /* 0x000fea0000000800 */
[----:B------:R-:W-:Y:S01]  /*5830*/  HMMA.16816.F32 R96, R8, R34, R96 ;  /* 0x000000220860723c */ /* 0x000fe20000001860 */
[----:B------:R-:W2:Y:S02]  /*5840*/  LDSM.16.MT88.4 R8, [R212+0x2100] ;  /* 0x00210000d408783b */ /* 0x000ea40000004200 */
[----:B------:R-:W-:Y:S05]  /*5850*/  MUFU.EX2 R194, R194 ;  /* 0x000000c200c27308 */ /* 0x000fea0000000800 */
[C---:B------:R-:W-:Y:S03]  /*5860*/  HMMA.16816.F32 R124, R92.reuse, R120, RZ ;  /* 0x000000785c7c723c */ /* 0x040fe600000018ff */
[----:B------:R-:W-:Y:S05]  /*5870*/  MUFU.EX2 R200, R200 ;  /* 0x000000c800c87308 */ /* 0x000fea0000000800 */
[C---:B------:R-:W-:Y:S03]  /*5880*/  HMMA.16816.F32 R108, R92.reuse, R104, RZ ;  /* 0x000000685c6c723c */ /* 0x040fe600000018ff */
[----:B------:R-:W3:Y:S05]  /*5890*/  MUFU.EX2 R197, R197 ;  /* 0x000000c500c57308 */ /* 0x000eea0000000800 */
[----:B------:R-:W-:Y:S03]  /*58a0*/  HMMA.16816.F32 R88, R92, R4, RZ ;  /* 0x000000045c58723c */ /* 0x000fe600000018ff */
[----:B------:R-:W-:Y:S04]  /*58b0*/  MUFU.EX2 R198, R198 ;  /* 0x000000c600c67308 */ /* 0x000fe80000000800 */
[----:B-1----:R-:W-:Y:S01]  /*58c0*/  F2FP.PACK_AB R4, R196, R193 ;  /* 0x000000c1c404723e */ /* 0x002fe200000000ff */
[----:B------:R-:W-:Y:S01]  /*58d0*/  HMMA.16816.F32 R144, R56, R28, R144 ;  /* 0x0000001c3890723c */ /* 0x000fe20000001890 */
[----:B------:R-:W-:-:S02]  /*58e0*/  FADD.FTZ R193, R193, R188 ;  /* 0x000000bcc1c17221 */ /* 0x000fc40000010000 */
[----:B------:R-:W1:Y:S01]  /*58f0*/  MUFU.EX2 R199, R199 ;  /* 0x000000c700c77308 */ /* 0x000e620000000800 */
[----:B---3--:R-:W-:Y:S01]  /*5900*/  F2FP.PACK_AB R5, R197, R200 ;  /* 0x000000c8c505723e */ /* 0x008fe200000000ff */
[----:B------:R-:W-:-:S03]  /*5910*/  FADD.FTZ R200, R200, R191 ;  /* 0x000000bfc8c87221 */ /* 0x000fc60000010000 */
[C---:B------:R-:W-:Y:S01]  /*5920*/  HMMA.16816.F32 R128, R56.reuse, R24, R128 ;  /* 0x000000183880723c */ /* 0x040fe20000001880 */
[----:B------:R-:W-:Y:S02]  /*5930*/  FADD.FTZ R196, R196, R193 ;  /* 0x000000c1c4c47221 */ /* 0x000fe40000010000 */
[----:B------:R-:W-:Y:S01]  /*5940*/  FADD.FTZ R197, R197, R200 ;  /* 0x000000c8c5c57221 */ /* 0x000fe20000010000 */
[----:B------:R-:W-:Y:S04]  /*5950*/  MUFU.EX2 R237, R237 ;  /* 0x000000ed00ed7308 */ /* 0x000fe80000000800 */
[C---:B------:R-:W-:Y:S08]  /*5960*/  HMMA.16816.F32 R112, R56.reuse, R20, R112 ;  /* 0x000000143870723c */ /* 0x040ff00000001870 */
[C---:B------:R-:W-:Y:S08]  /*5970*/  HMMA.16816.F32 R52, R56.reuse, R16, R52 ;  /* 0x000000103834723c */ /* 0x040ff00000001834 */
[C---:B------:R-:W-:Y:S08]  /*5980*/  HMMA.16816.F32 R68, R56.reuse, R12, R68 ;  /* 0x0000000c3844723c */ /* 0x040ff00000001844 */
[C---:B--2---:R-:W-:Y:S08]  /*5990*/  HMMA.16816.F32 R84, R56.reuse, R8, R84 ;  /* 0x000000083854723c */ /* 0x044ff00000001854 */
[C---:B------:R-:W-:Y:S08]  /*59a0*/  HMMA.16816.F32 R132, R56.reuse, R30, R132 ;  /* 0x0000001e3884723c */ /* 0x040ff00000001884 */
[C---:B------:R-:W-:Y:S08]  /*59b0*/  HMMA.16816.F32 R116, R56.reuse, R26, R116 ;  /* 0x0000001a3874723c */ /* 0x040ff00000001874 */
[C---:B------:R-:W-:Y:S08]  /*59c0*/  HMMA.16816.F32 R100, R56.reuse, R22, R100 ;  /* 0x000000163864723c */ /* 0x040ff00000001864 */
[C---:B------:R-:W-:Y:S08]  /*59d0*/  HMMA.16816.F32 R64, R56.reuse, R18, R64 ;  /* 0x000000123840723c */ /* 0x040ff00000001840 */
[C---:B------:R-:W-:Y:S08]  /*59e0*/  HMMA.16816.F32 R80, R56.reuse, R14, R80 ;  /* 0x0000000e3850723c */ /* 0x040ff00000001850 */
[----:B------:R-:W-:Y:S08]  /*59f0*/  HMMA.16816.F32 R96, R56, R10, R96 ;  /* 0x0000000a3860723c */ /* 0x000ff00000001860 */
[C---:B------:R-:W-:Y:S08]  /*5a00*/  HMMA.16816.F32 R56, R92.reuse, R60, RZ ;  /* 0x0000003c5c38723c */ /* 0x040ff000000018ff */
[C---:B------:R-:W-:Y:S08]  /*5a10*/  HMMA.16816.F32 R72, R92.reuse, R76, RZ ;  /* 0x0000004c5c48723c */ /* 0x040ff000000018ff */
[C---:B------:R-:W-:Y:S08]  /*5a20*/  HMMA.16816.F32 R140, R92.reuse, R136, RZ ;  /* 0x000000885c8c723c */ /* 0x040ff000000018ff */
[C---:B------:R-:W-:Y:S08]  /*5a30*/  HMMA.16816.F32 R136, R92.reuse, R138, RZ ;  /* 0x0000008a5c88723c */ /* 0x040ff000000018ff */
[C---:B------:R-:W-:Y:S08]  /*5a40*/  HMMA.16816.F32 R120, R92.reuse, R122, RZ ;  /* 0x0000007a5c78723c */ /* 0x040ff000000018ff */
[C---:B------:R-:W-:Y:S08]  /*5a50*/  HMMA.16816.F32 R104, R92.reuse, R106, RZ ;  /* 0x0000006a5c68723c */ /* 0x040ff000000018ff */
[C---:B------:R-:W-:Y:S08]  /*5a60*/  HMMA.16816.F32 R60, R92.reuse, R62, RZ ;  /* 0x0000003e5c3c723c */ /* 0x040ff000000018ff */
[C---:B------:R-:W-:Y:S08]  /*5a70*/  HMMA.16816.F32 R76, R92.reuse, R78, RZ ;  /* 0x0000004e5c4c723c */ /* 0x040ff000000018ff */
[----:B------:R-:W-:Y:S07]  /*5a80*/  HMMA.16816.F32 R92, R92, R6, RZ ;  /* 0x000000065c5c723c */ /* 0x000fee00000018ff */
[----:B------:R-:W-:Y:S01]  /*5a90*/  F2FP.PACK_AB R6, R194, R195 ;  /* 0x000000c3c206723e */ /* 0x000fe200000000ff */
[----:B------:R-:W-:Y:S01]  /*5aa0*/  FADD.FTZ R195, R195, R196 ;  /* 0x000000c4c3c37221 */ /* 0x000fe20000010000 */
[----:B-1----:R-:W-:Y:S01]  /*5ab0*/  F2FP.PACK_AB R7, R199, R198 ;  /* 0x000000c6c707723e */ /* 0x002fe200000000ff */
[----:B------:R-:W-:-:S02]  /*5ac0*/  FADD.FTZ R198, R198, R197 ;  /* 0x000000c5c6c67221 */ /* 0x000fc40000010000 */
[----:B------:R-:W-:Y:S02]  /*5ad0*/  FADD.FTZ R195, R194, R195 ;  /* 0x000000c3c2c37221 */ /* 0x000fe40000010000 */
[----:B------:R-:W-:Y:S02]  /*5ae0*/  FADD.FTZ R199, R199, R198 ;  /* 0x000000c6c7c77221 */ /* 0x000fe40000010000 */
[C---:B------:R-:W-:Y:S07]  /*5af0*/  HMMA.16816.F32 R124, R4.reuse, R48, R124 ;  /* 0x00000030047c723c */ /* 0x040fee000000187c */
[--C-:B------:R-:W-:Y:S01]  /*5b00*/  FFMA.FTZ R48, R184, c[0x0][0x2d0], -R201.reuse ;  /* 0x0000b400b8307a23 */ /* 0x100fe200000108c9 */
[C---:B------:R-:W-:Y:S05]  /*5b10*/  HMMA.16816.F32 R108, R4.reuse, R44, R108 ;  /* 0x0000002c046c723c */ /* 0x040fea000000186c */
[----:B------:R-:W-:Y:S02]  /*5b20*/  MUFU.EX2 R48, R48 ;  /* 0x0000003000307308 */ /* 0x000fe40000000800 */
[----:B------:R-:W-:Y:S01]  /*5b30*/  FFMA.FTZ R45, R182, c[0x0][0x2d0], -R201 ;  /* 0x0000b400b62d7a23 */ /* 0x000fe200000108c9 */
[C---:B------:R-:W-:Y:S05]  /*5b40*/  HMMA.16816.F32 R88, R4.reuse, R32, R88 ;  /* 0x000000200458723c */ /* 0x040fea0000001858 */
[----:B------:R-:W1:Y:S02]  /*5b50*/  MUFU.EX2 R45, R45 ;  /* 0x0000002d002d7308 */ /* 0x000e640000000800 */
[--C-:B------:R-:W-:Y:S01]  /*5b60*/  FFMA.FTZ R32, R181, c[0x0][0x2d0], -R202.reuse ;  /* 0x0000b400b5207a23 */ /* 0x100fe200000108ca */
[----:B------:R-:W-:Y:S01]  /*5b70*/  HMMA.16816.F32 R56, R4, R40, R56 ;  /* 0x000000280438723c */ /* 0x000fe20000001838 */
[----:B------:R-:W-:-:S04]  /*5b80*/  FFMA.FTZ R33, R179, c[0x0][0x2d0], -R202 ;  /* 0x0000b400b3217a23 */ /* 0x000fc800000108ca */
[----:B------:R-:W-:Y:S02]  /*5b90*/  MUFU.EX2 R32, R32 ;  /* 0x0000002000207308 */ /* 0x000fe40000000800 */
[--C-:B------:R-:W-:Y:S01]  /*5ba0*/  FFMA.FTZ R40, R180, c[0x0][0x2d0], -R201.reuse ;  /* 0x0000b400b4287a23 */ /* 0x100fe200000108c9 */
[C---:B------:R-:W-:Y:S05]  /*5bb0*/  HMMA.16816.F32 R72, R4.reuse, R36, R72 ;  /* 0x000000240448723c */ /* 0x040fea0000001848 */
[----:B------:R-:W2:Y:S02]  /*5bc0*/  MUFU.EX2 R33, R33 ;  /* 0x0000002100217308 */ /* 0x000ea40000000800 */
[----:B------:R-:W-:Y:S01]  /*5bd0*/  FFMA.FTZ R37, R178, c[0x0][0x2d0], -R201 ;  /* 0x0000b400b2257a23 */ /* 0x000fe200000108c9 */
[----:B------:R-:W-:Y:S01]  /*5be0*/  HMMA.16816.F32 R140, R4, R148, R140 ;  /* 0x00000094048c723c */ /* 0x000fe2000000188c */
[----:B------:R-:W-:-:S04]  /*5bf0*/  FFMA.FTZ R36, R177, c[0x0][0x2d0], -R202 ;  /* 0x0000b400b1247a23 */ /* 0x000fc800000108ca */
[----:B------:R-:W-:Y:S03]  /*5c00*/  MUFU.EX2 R40, R40 ;  /* 0x0000002800287308 */ /* 0x000fe60000000800 */
[C---:B------:R-:W-:Y:S05]  /*5c10*/  HMMA.16816.F32 R136, R4.reuse, R150, R136 ;  /* 0x000000960488723c */ /* 0x040fea0000001888 */
[----:B------:R-:W3:Y:S03]  /*5c20*/  MUFU.EX2 R37, R37 ;  /* 0x0000002500257308 */ /* 0x000ee60000000800 */
[C---:B------:R-:W-:Y:S05]  /*5c30*/  HMMA.16816.F32 R120, R4.reuse, R50, R120 ;  /* 0x000000320478723c */ /* 0x040fea0000001878 */
[----:B------:R-:W4:Y:S03]  /*5c40*/  MUFU.EX2 R36, R36 ;  /* 0x0000002400247308 */ /* 0x000f260000000800 */
[C---:B------:R-:W-:Y:S08]  /*5c50*/  HMMA.16816.F32 R104, R4.reuse, R46, R104 ;  /* 0x0000002e0468723c */ /* 0x040ff00000001868 */
[C---:B------:R-:W-:Y:S08]  /*5c60*/  HMMA.16816.F32 R60, R4.reuse, R42, R60 ;  /* 0x0000002a043c723c */ /* 0x040ff0000000183c */
[C---:B------:R-:W-:Y:S08]  /*5c70*/  HMMA.16816.F32 R76, R4.reuse, R38, R76 ;  /* 0x00000026044c723c */ /* 0x040ff0000000184c */
[----:B------:R-:W-:Y:S07]  /*5c80*/  HMMA.16816.F32 R92, R4, R34, R92 ;  /* 0x00000022045c723c */ /* 0x000fee000000185c */
[----:B-1----:R-:W-:Y:S01]  /*5c90*/  F2FP.PACK_AB R4, R45, R48 ;  /* 0x000000302d04723e */ /* 0x002fe200000000ff */
[----:B------:R-:W-:Y:S01]  /*5ca0*/  FADD.FTZ R48, R48, R195 ;  /* 0x000000c330307221 */ /* 0x000fe20000010000 */
[----:B--2---:R-:W-:Y:S01]  /*5cb0*/  F2FP.PACK_AB R5, R33, R32 ;  /* 0x000000202105723e */ /* 0x004fe200000000ff */
[----:B------:R-:W-:Y:S01]  /*5cc0*/  FADD.FTZ R32, R32, R199 ;  /* 0x000000c720207221 */ /* 0x000fe20000010000 */
[----:B---3--:R-:W-:Y:S01]  /*5cd0*/  F2FP.PACK_AB R6, R37, R40 ;  /* 0x000000282506723e */ /* 0x008fe200000000ff */
[----:B------:R-:W-:Y:S01]  /*5ce0*/  FADD.FTZ R45, R45, R48 ;  /* 0x000000302d2d7221 */ /* 0x000fe20000010000 */
[----:B----4-:R-:W-:Y:S01]  /*5cf0*/  F2FP.PACK_AB R7, R237, R36 ;  /* 0x00000024ed07723e */ /* 0x010fe200000000ff */
[----:B------:R-:W-:-:S02]  /*5d00*/  FADD.FTZ R33, R33, R32 ;  /* 0x0000002021217221 */ /* 0x000fc40000010000 */
[----:B------:R-:W-:Y:S02]  /*5d10*/  FADD.FTZ R40, R40, R45 ;  /* 0x0000002d28287221 */ /* 0x000fe40000010000 */
[----:B------:R-:W-:Y:S02]  /*5d20*/  FADD.FTZ R36, R36, R33 ;  /* 0x0000002124247221 */ /* 0x000fe40000010000 */
[----:B------:R-:W-:Y:S01]  /*5d30*/  HMMA.16816.F32 R140, R4, R28, R140 ;  /* 0x0000001c048c723c */ /* 0x000fe2000000188c */
[----:B------:R-:W-:Y:S02]  /*5d40*/  FADD.FTZ R236, R37, R40 ;  /* 0x0000002825ec7221 */ /* 0x000fe40000010000 */
[----:B------:R-:W-:-:S05]  /*5d50*/  FADD.FTZ R237, R237, R36 ;  /* 0x00000024eded7221 */ /* 0x000fca0000010000 */
[C---:B------:R-:W-:Y:S08]  /*5d60*/  HMMA.16816.F32 R136, R4.reuse, R30, R136 ;  /* 0x0000001e0488723c */ /* 0x040ff00000001888 */
        /* <DEDUP_REMOVED lines=9> */
[----:B------:R-:W-:Y:S07]  /*5e00*/  HMMA.16816.F32 R92, R4, R10, R92 ;  /* 0x0000000a045c723c */ /* 0x000fee000000185c */
[----:B------:R-:W-:Y:S01]  /*5e10*/  IMAD.U32 R6, RZ, RZ, UR4 ;  /* 0x00000004ff067e24 */ /* 0x000fe2000f8e00ff */
[----:B------:R-:W-:Y:S05]  /*5e20*/  @P0 BRA `(.L_x_476) ;  /* 0x0000012000000947 */ /* 0x000fea0003800000 */
[----:B------:R-:W-:Y:S01]  /*5e30*/  ISETP.LT.AND P0, PT, RZ, UR14, PT ;  /* 0x0000000eff007c0c */ /* 0x000fe2000bf01270 */
[----:B------:R-:W-:-:S06]  /*5e40*/  UIADD3 UR4, UR14, -0x1, URZ ;  /* 0xffffffff0e047890 */ /* 0x000fcc000fffe03f */
[----:B------:R-:W-:-:S06]  /*5e50*/  MOV R5, UR4 ;  /* 0x0000000400057c02 */ /* 0x000fcc0008000f00 */
[----:B------:R-:W-:Y:S05]  /*5e60*/  @P0 BRA `(.L_x_477) ;  /* 0x0000007000000947 */ /* 0x000fea0003800000 */
[----:B------:R-:W-:Y:S02]  /*5e70*/  IMAD.MOV.U32 R4, RZ, RZ, 0x1 ;  /* 0x00000001ff047424 */ /* 0x000fe400078e00ff */
[----:B------:R-:W-:-:S03]  /*5e80*/  IMAD R5, RZ, RZ, -UR14 ;  /* 0x8000000eff057e24 */ /* 0x000fc6000f8e02ff */
[----:B------:R-:W-:-:S13]  /*5e90*/  ISETP.NE.AND P0, PT, R4, c[0x0][0x32c], PT ;  /* 0x0000cb0004007a0c */ /* 0x000fda0003f05270 */
[----:B------:R-:W-:-:S05]  /*5ea0*/  @P0 IMAD.HI.U32 R4, R5, c[0x0][0x330], RZ ;  /* 0x0000cc0005040a27 */ /* 0x000fca00078e00ff */
[----:B------:R-:W-:-:S04]  /*5eb0*/  @P0 SHF.R.U32.HI R5, RZ, c[0x0][0x334], R4 ;  /* 0x0000cd00ff050a19 */ /* 0x000fc80000011604 */
[----:B------:R-:W-:Y:S01]  /*5ec0*/  LOP3.LUT R5, RZ, R5, RZ, 0x33, !PT ;  /* 0x00000005ff057212 */ /* 0x000fe200078e33ff */
[----:B------:R-:W-:Y:S05]  /*5ed0*/  BRA `(.L_x_478) ;  /* 0x0000004000007947 */ /* 0x000fea0003800000 */
.L_x_477:
[----:B------:R-:W-:-:S04]  /*5ee0*/  MOV R4, 0x1 ;  /* 0x0000000100047802 */ /* 0x000fc80000000f00 */
[----:B------:R-:W-:-:S13]  /*5ef0*/  ISETP.NE.AND P0, PT, R4, c[0x0][0x32c], PT ;  /* 0x0000cb0004007a0c */ /* 0x000fda0003f05270 */
[----:B------:R-:W-:-:S05]  /*5f00*/  @P0 IMAD.HI.U32 R4, R5, c[0x0][0x330], RZ ;  /* 0x0000cc0005040a27 */ /* 0x000fca00078e00ff */
[----:B------:R-:W-:Y:S02]  /*5f10*/  @P0 SHF.R.U32.HI R5, RZ, c[0x0][0x334], R4 ;  /* 0x0000cd00ff050a19 */ /* 0x000fe40000011604 */
.L_x_478:
[----:B------:R-:W-:-:S05]  /*5f20*/  MOV R4, c[0x0][0x32c] ;  /* 0x0000cb0000047a02 */ /* 0x000fca0000000f00 */
[----:B------:R-:W-:-:S05]  /*5f30*/  IMAD R5, R5, R4, c[0x0][0x32c] ;  /* 0x0000cb0005057624 */ /* 0x000fca00078e0204 */
[----:B------:R-:W-:-:S05]  /*5f40*/  IMNMX R6, R6, R5, PT ;  /* 0x0000000506067217 */ /* 0x000fca0003800200 */
.L_x_476:
[----:B------:R-:W-:-:S05]  /*5f50*/  IMAD.HI R5, R6, 0x2aaaaaab, RZ ;  /* 0x2aaaaaab06057827 */ /* 0x000fca00078e02ff */
[----:B------:R-:W-:-:S04]  /*5f60*/  SHF.R.U32.HI R4, RZ, 0x1f, R5 ;  /* 0x0000001fff047819 */ /* 0x000fc80000011605 */
[----:B------:R-:W-:-:S04]  /*5f70*/  LEA.HI.SX32 R4, R5, R4, 0x1d ;  /* 0x0000000405047211 */ /* 0x000fc800078feaff */
[----:B------:R-:W-:-:S04]  /*5f80*/  IMNMX R201, R221, R4, !PT ;  /* 0x00000004ddc97217 */ /* 0x000fc80007800200 */
[----:B------:R-:W-:-:S13]  /*5f90*/  ISETP.GE.AND P0, PT, R240, R201, PT ;  /* 0x000000c9f000720c */ /* 0x000fda0003f06270 */
[----:B------:R-:W-:Y:S05]  /*5fa0*/  @!P0 BRA `(.L_x_479) ;  /* 0x0000454000008947 */ /* 0x000fea0003800000 */
[----:B------:R-:W-:Y:S01]  /*5fb0*/  IMAD.MOV.U32 R150, RZ, RZ, R2 ;  /* 0x000000ffff967224 */ /* 0x000fe200078e0002 */
[----:B------:R-:W-:Y:S01]  /*5fc0*/  MOV R148, R152 ;  /* 0x0000009800947202 */ /* 0x000fe20000000f00 */
[----:B------:R-:W-:Y:S01]  /*5fd0*/  IMAD.MOV.U32 R151, RZ, RZ, R3 ;  /* 0x000000ffff977224 */ /* 0x000fe200078e0003 */
[C---:B------:R-:W-:Y:S01]  /*5fe0*/  SHF.L.U64.HI R200, R230.reuse, 0x1, R243 ;  /* 0x00000001e6c87819 */ /* 0x040fe200000102f3 */
[----:B------:R-:W-:Y:S01]  /*5ff0*/  IMAD.MOV.U32 R149, RZ, RZ, R0 ;  /* 0x000000ffff957224 */ /* 0x000fe200078e0000 */
[----:B------:R-:W-:Y:S01]  /*6000*/  SHF.L.U32 R202, R230, 0x1, RZ ;  /* 0x00000001e6ca7819 */ /* 0x000fe200000006ff */
[C---:B------:R-:W-:Y:S01]  /*6010*/  IMAD.SHL.U32 R242, R219.reuse, 0x2, RZ ;  /* 0x00000002dbf27824 */ /* 0x040fe200078e00ff */
[----:B------:R-:W-:Y:S02]  /*6020*/  SHF.L.U64.HI R203, R219, 0x1, R234 ;  /* 0x00000001dbcb7819 */ /* 0x000fe400000102ea */
.L_x_500:
[----:B------:R-:W-:Y:S04]  /*6030*/  DEPBAR.LE SB0, 0x0 ;  /* 0x000080000000791a */ /* 0x000fe80000000000 */
[----:B------:R-:W-:Y:S01]  /*6040*/  BAR.SYNC.DEFER_BLOCKING 0x0 ;  /* 0x0000000000007b1d */ /* 0x000fe20000010000 */
[----:B------:R-:W-:Y:S05]  /*6050*/  ISETP.GT.AND P0, PT, R221, R240, PT ;  /* 0x000000f0dd00720c */ /* 0x000fea0003f04270 */
        /* <DEDUP_REMOVED lines=8> */
[----:B------:R1:W1:Y:S04]  /*60e0*/  LDSM.16.M88.4 R184, [R211] ;  /* 0x00000000d3b8783b */ /* 0x0002680000000200 */
[----:B------:R1:W1:Y:S01]  /*60f0*/  LDSM.16.M88.4 R188, [R210] ;  /* 0x00000000d2bc783b */ /* 0x0002620000000200 */
[----:B------:R-:W-:-:S05]  /*6100*/  @P0 BRA `(.L_x_480) ;  /* 0x0000034000000947 */ /* 0x000fca0003800000 */
[----:B------:R-:W-:Y:S01]  /*6110*/  SHF.R.S32.HI R7, RZ, 0x1f, R226 ;  /* 0x0000001fff077819 */ /* 0x000fe200000114e2 */
[----:B------:R-:W-:Y:S01]  /*6120*/  IMAD.WIDE.U32 R4, R226, c[0x0][0x208], RZ ;  /* 0x00008200e2047a25 */ /* 0x000fe200078e00ff */
[----:B------:R-:W-:Y:S01]  /*6130*/  SHF.R.S32.HI R3, RZ, 0x1f, R225 ;  /* 0x0000001fff037819 */ /* 0x000fe200000114e1 */
[----:B------:R-:W-:Y:S01]  /*6140*/  BSSY B0, `(.L_x_480) ;  /* 0x0000030000007945 */ /* 0x000fe20003800000 */
[----:B------:R-:W-:Y:S01]  /*6150*/  ISETP.GE.AND P1, PT, R230, c[0x0][0x1d4], PT ;  /* 0x00007500e6007a0c */ /* 0x000fe20003f26270 */
[----:B------:R-:W-:Y:S01]  /*6160*/  IMAD R7, R7, c[0x0][0x208], RZ ;  /* 0x0000820007077a24 */ /* 0x000fe200078e02ff */
[----:B------:R-:W-:Y:S01]  /*6170*/  ISETP.GE.AND P3, PT, R229, c[0x0][0x1d4], PT ;  /* 0x00007500e5007a0c */ /* 0x000fe20003f66270 */
[----:B------:R-:W-:Y:S01]  /*6180*/  IMAD R3, R3, c[0x0][0x218], RZ ;  /* 0x0000860003037a24 */ /* 0x000fe200078e02ff */
[----:B------:R-:W-:Y:S01]  /*6190*/  ISETP.GE.AND P2, PT, R228, c[0x0][0x1d4], PT ;  /* 0x00007500e4007a0c */ /* 0x000fe20003f46270 */
[----:B------:R-:W-:Y:S02]  /*61a0*/  IMAD R7, R226, c[0x0][0x20c], R7 ;  /* 0x00008300e2077a24 */ /* 0x000fe400078e0207 */
[----:B------:R-:W-:Y:S02]  /*61b0*/  IMAD R3, R225, c[0x0][0x21c], R3 ;  /* 0x00008700e1037a24 */ /* 0x000fe400078e0203 */
[----:B------:R-:W-:Y:S04]  /*61c0*/  IMAD.IADD R5, R5, 0x1, R7 ;  /* 0x0000000105057824 */ /* 0x000fe800078e0207 */
[----:B------:R-:W-:Y:S05]  /*61d0*/  IMAD.WIDE.U32 R4, R225, c[0x0][0x218], R4 ;  /* 0x00008600e1047a25 */ /* 0x000fea00078e0004 */
[----:B------:R-:W-:Y:S01]  /*61e0*/  IADD3 R2, P0, R4, UR20, RZ ;  /* 0x0000001404027c10 */ /* 0x000fe2000ff1e0ff */
[----:B------:R-:W-:Y:S03]  /*61f0*/  IMAD.SHL.U32 R4, R218, 0x2, RZ ;  /* 0x00000002da047824 */ /* 0x000fe600078e00ff */
[----:B------:R-:W-:Y:S02]  /*6200*/  IADD3.X R3, R5, UR16, R3, P0, !PT ;  /* 0x0000001005037c10 */ /* 0x000fe400087fe403 */
[C---:B------:R-:W-:Y:S04]  /*6210*/  LEA R0, P0, R2.reuse, c[0x0][0x1f8], 0x1 ;  /* 0x00007e0002007a11 */ /* 0x040fe800078008ff */
[----:B------:R-:W-:Y:S02]  /*6220*/  LEA.HI.X R12, R2, c[0x0][0x1fc], R3, 0x1, P0 ;  /* 0x00007f00020c7a11 */ /* 0x000fe400000f0c03 */
[----:B------:R-:W5:Y:S01]  /*6230*/  SHFL.IDX PT, R3, R0, RZ, 0x1c1f ;  /* 0x001c1fff00037589 */ /* 0x000f6200000e0000 */
[----:B------:R-:W-:Y:S03]  /*6240*/  SHF.L.U64.HI R2, R218, 0x1, R233 ;  /* 0x00000001da027819 */ /* 0x000fe600000102e9 */
[----:B------:R-:W4:Y:S01]  /*6250*/  SHFL.IDX PT, R5, R12, RZ, 0x1c1f ;  /* 0x001c1fff0c057589 */ /* 0x000f2200000e0000 */
[----:B-----5:R-:W-:Y:S05]  /*6260*/  IADD3 R8, P0, R3, R202, RZ ;  /* 0x000000ca03087210 */ /* 0x020fea0007f1e0ff */
[----:B----4-:R-:W-:Y:S01]  /*6270*/  IMAD.X R9, R5, 0x1, R200, P0 ;  /* 0x0000000105097824 */ /* 0x010fe200000e06c8 */
[----:B------:R-:W-:Y:S04]  /*6280*/  IADD3 R6, P0, R3, R242, RZ ;  /* 0x000000f203067210 */ /* 0x000fe80007f1e0ff */
[----:B------:R-:W-:Y:S01]  /*6290*/  @!PT LDS RZ, [RZ] ;  /* 0x00000000fffff984 */ /* 0x000fe20000000800 */
[----:B------:R4:W-:Y:S01]  /*62a0*/  LDGSTS.E.BYPASS.LTC128B.128 [R220+0x100], [R8.64], !P1 ;  /* 0x0010000008dc7fae */ /* 0x0009e2000c901d4c */
[----:B------:R-:W-:Y:S01]  /*62b0*/  IMAD.X R7, R5, 0x1, R203, P0 ;  /* 0x0000000105077824 */ /* 0x000fe200000e06cb */
[----:B------:R-:W-:Y:S02]  /*62c0*/  IADD3 R10, P0, R3, R4, RZ ;  /* 0x00000004030a7210 */ /* 0x000fe40007f1e0ff */
[----:B------:R-:W-:Y:S02]  /*62d0*/  ISETP.GT.AND P1, PT, R224, 0x3f, PT ;  /* 0x0000003fe000780c */ /* 0x000fe40003f24270 */
[----:B------:R4:W-:Y:S01]  /*62e0*/  LDGSTS.E.BYPASS.LTC128B.128 [R220+0xd00], [R6.64], !P3 ;  /* 0x00d0000006dc7fae */ /* 0x0009e2000d901d4c */
[----:B------:R-:W-:Y:S05]  /*62f0*/  IMAD.X R11, R5, 0x1, R2, P0 ;  /* 0x00000001050b7824 */ /* 0x000fea00000e0602 */
[----:B------:R4:W-:Y:S05]  /*6300*/  LDGSTS.E.BYPASS.LTC128B.128 [R220+0x1900], [R10.64], !P2 ;  /* 0x019000000adc7fae */ /* 0x0009ea000d101d4c */
[----:B------:R-:W-:-:S05]  /*6310*/  @P1 BRA `(.L_x_481) ;  /* 0x0000012000001947 */ /* 0x000fca0003800000 */
[----:B------:R-:W-:-:S05]  /*6320*/  BRA.DIV ~URZ, `(.L_x_482) ;  /* 0x0000e0e27f007947 */ /* 0x000fca000b800000 */
[----:B------:R4:W3:Y:S04]  /*6330*/  SHFL.IDX PT, R3, R12, 0x1, 0x1c1f ;  /* 0x003c1f000c037f89 */ /* 0x0008e800000e0000 */
[----:B----4-:R4:W2:Y:S02]  /*6340*/  SHFL.IDX PT, R7, R0, 0x1, 0x1c1f ;  /* 0x003c1f0000077f89 */ /* 0x0108a400000e0000 */
.L_x_540:
[----:B------:R-:W-:Y:S02]  /*6350*/  ISETP.GE.AND P3, PT, R230, c[0x0][0x1d4], PT ;  /* 0x00007500e6007a0c */ /* 0x000fe40003f66270 */
[----:B--2---:R-:W-:Y:S02]  /*6360*/  IADD3 R10, P0, R7, R202, RZ ;  /* 0x000000ca070a7210 */ /* 0x004fe40007f1e0ff */
[----:B------:R-:W-:Y:S02]  /*6370*/  ISETP.GE.AND P2, PT, R229, c[0x0][0x1d4], PT ;  /* 0x00007500e5007a0c */ /* 0x000fe40003f46270 */
[----:B------:R-:W-:Y:S01]  /*6380*/  ISETP.GE.AND P1, PT, R228, c[0x0][0x1d4], PT ;  /* 0x00007500e4007a0c */ /* 0x000fe20003f26270 */
[----:B---3--:R-:W-:Y:S01]  /*6390*/  IMAD.X R11, R3, 0x1, R200, P0 ;  /* 0x00000001030b7824 */ /* 0x008fe200000e06c8 */
[----:B------:R-:W-:Y:S05]  /*63a0*/  IADD3 R8, P0, R7, R242, RZ ;  /* 0x000000f207087210 */ /* 0x000fea0007f1e0ff */
[----:B------:R-:W-:Y:S01]  /*63b0*/  @!PT LDS RZ, [RZ] ;  /* 0x00000000fffff984 */ /* 0x000fe20000000800 */
[----:B------:R-:W-:Y:S01]  /*63c0*/  @!PT LDS RZ, [RZ] ;  /* 0x00000000fffff984 */ /* 0x000fe20000000800 */
[----:B------:R-:W-:Y:S01]  /*63d0*/  @!PT LDS RZ, [RZ] ;  /* 0x00000000fffff984 */ /* 0x000fe20000000800 */
[----:B------:R2:W-:Y:S01]  /*63e0*/  LDGSTS.E.BYPASS.LTC128B.128 [R220+0x900], [R10.64], !P3 ;  /* 0x009000000adc7fae */ /* 0x0005e2000d901d4c */
[----:B------:R-:W-:Y:S01]  /*63f0*/  IMAD.X R9, R3, 0x1, R203, P0 ;  /* 0x0000000103097824 */ /* 0x000fe200000e06cb */
[----:B------:R-:W-:Y:S04]  /*6400*/  IADD3 R4, P0, R7, R4, RZ ;  /* 0x0000000407047210 */ /* 0x000fe80007f1e0ff */
[----:B------:R2:W-:Y:S01]  /*6410*/  LDGSTS.E.BYPASS.LTC128B.128 [R220+0x1500], [R8.64], !P2 ;  /* 0x0150000008dc7fae */ /* 0x0005e2000d101d4c */
[----:B------:R-:W-:Y:S05]  /*6420*/  IMAD.X R5, R3, 0x1, R2, P0 ;  /* 0x0000000103057824 */ /* 0x000fea00000e0602 */
[----:B------:R2:W-:Y:S03]  /*6430*/  LDGSTS.E.BYPASS.LTC128B.128 [R220+0x2100], [R4.64], !P1 ;  /* 0x0210000004dc7fae */ /* 0x0005e6000c901d4c */
.L_x_481:
[----:B------:R-:W-:Y:S05]  /*6440*/  BSYNC B0 ;  /* 0x0000000000007941 */ /* 0x000fea0003800000 */
.L_x_480:
[----:B------:R-:W0:Y:S01]  /*6450*/  LDGDEPBAR ;  /* 0x00000000000079af */ /* 0x000e220000000000 */
[----:B------:R-:W-:Y:S01]  /*6460*/  WARPSYNC 0xffffffff ;  /* 0xffffffff00007948 */ /* 0x000fe20003800000 */
[-C--:B--2-4-:R-:W-:Y:S03]  /*6470*/  HMMA.16816.F32 R4, R152, R156.reuse, RZ ;  /* 0x0000009c9804723c */ /* 0x094fe600000018ff */
[----:B------:R-:W-:Y:S03]  /*6480*/  ISETP.GT.AND P0, PT, R240, R221, PT ;  /* 0x000000ddf000720c */ /* 0x000fe60003f04270 */
[----:B------:R-:W-:Y:S02]  /*6490*/  LDSM.16.M88.4 R192, [R216+0x3100] ;  /* 0x00310000d8c0783b */ /* 0x000fe40000000200 */
[C---:B---3--:R-:W-:Y:S06]  /*64a0*/  HMMA.16816.F32 R8, R160.reuse, R156, RZ ;  /* 0x0000009ca008723c */ /* 0x048fec00000018ff */
[----:B------:R-:W-:Y:S02]  /*64b0*/  LDSM.16.M88.4 R196, [R217+0x7900] ;  /* 0x00790000d9c4783b */ /* 0x000fe40000000200 */
[-C--:B------:R-:W-:Y:S08]  /*64c0*/  HMMA.16816.F32 R12, R160, R158.reuse, RZ ;  /* 0x0000009ea00c723c */ /* 0x080ff000000018ff */
[C---:B------:R-:W-:Y:S01]  /*64d0*/  HMMA.16816.F32 R16, R152.reuse, R158, RZ ;  /* 0x0000009e9810723c */ /* 0x040fe200000018ff */
[----:B------:R-:W2:Y:S07]  /*64e0*/  LDSM.16.M88.4 R156, [R217+0x6900] ;  /* 0x00690000d99c783b */ /* 0x000eae0000000200 */
[-C--:B-1----:R-:W-:Y:S08]  /*64f0*/  HMMA.16816.F32 R20, R152, R164.reuse, RZ ;  /* 0x000000a49814723c */ /* 0x082ff000000018ff */
[C---:B------:R-:W-:Y:S08]  /*6500*/  HMMA.16816.F32 R24, R160.reuse, R164, RZ ;  /* 0x000000a4a018723c */ /* 0x040ff000000018ff */
[-C--:B------:R-:W-:Y:S08]  /*6510*/  HMMA.16816.F32 R28, R160, R166.reuse, RZ ;  /* 0x000000a6a01c723c */ /* 0x080ff000000018ff */
[C---:B------:R-:W-:Y:S01]  /*6520*/  HMMA.16816.F32 R32, R152.reuse, R166, RZ ;  /* 0x000000a69820723c */ /* 0x040fe200000018ff */
[----:B------:R-:W1:Y:S07]  /*6530*/  LDSM.16.M88.4 R164, [R216+0x3500] ;  /* 0x00350000d8a4783b */ /* 0x000e6e0000000200 */
[-C--:B------:R-:W-:Y:S08]  /*6540*/  HMMA.16816.F32 R36, R152, R168.reuse, RZ ;  /* 0x000000a89824723c */ /* 0x080ff000000018ff */
[C---:B------:R-:W-:Y:S08]  /*6550*/  HMMA.16816.F32 R40, R160.reuse, R168, RZ ;  /* 0x000000a8a028723c */ /* 0x040ff000000018ff */
[-C--:B------:R-:W-:Y:S01]  /*6560*/  HMMA.16816.F32 R44, R160, R170.reuse, RZ ;  /* 0x000000aaa02c723c */ /* 0x080fe200000018ff */
[----:B------:R-:W-:Y:S07]  /*6570*/  LDSM.16.M88.4 R160, [R213+0x6900] ;  /* 0x00690000d5a0783b */ /* 0x000fee0000000200 */
[----:B------:R-:W-:Y:S01]  /*6580*/  HMMA.16816.F32 R48, R152, R170, RZ ;  /* 0x000000aa9830723c */ /* 0x000fe200000018ff */
[----:B------:R-:W3:Y:S07]  /*6590*/  LDSM.16.M88.4 R152, [R216+0x3900] ;  /* 0x00390000d898783b */ /* 0x000eee0000000200 */
[-C--:B------:R-:W-:Y:S01]  /*65a0*/  HMMA.16816.F32 R4, R172, R176.reuse, R4 ;  /* 0x000000b0ac04723c */ /* 0x080fe20000001804 */
[----:B------:R-:W4:Y:S07]  /*65b0*/  LDSM.16.M88.4 R168, [R209] ;  /* 0x00000000d1a8783b */ /* 0x000f2e0000000200 */
[C---:B------:R-:W-:Y:S08]  /*65c0*/  HMMA.16816.F32 R8, R180.reuse, R176, R8 ;  /* 0x000000b0b408723c */ /* 0x040ff00000001808 */
[-C--:B------:R-:W-:Y:S08]  /*65d0*/  HMMA.16816.F32 R12, R180, R178.reuse, R12 ;  /* 0x000000b2b40c723c */ /* 0x080ff0000000180c */
[C---:B------:R-:W-:Y:S01]  /*65e0*/  HMMA.16816.F32 R16, R172.reuse, R178, R16 ;  /* 0x000000b2ac10723c */ /* 0x040fe20000001810 */
[----:B------:R-:W5:Y:S07]  /*65f0*/  LDSM.16.M88.4 R176, [R213+0x7900] ;  /* 0x00790000d5b0783b */ /* 0x000f6e0000000200 */
        /* <DEDUP_REMOVED lines=8> */
[----:B------:R-:W-:Y:S07]  /*6680*/  LDSM.16.M88.4 R180, [R207] ;  /* 0x00000000cfb4783b */ /* 0x000fee0000000200 */
[----:B------:R-:W-:Y:S01]  /*6690*/  HMMA.16816.F32 R48, R172, R190, R48 ;  /* 0x000000beac30723c */ /* 0x000fe20000001830 */
[----:B------:R-:W1:Y:S08]  /*66a0*/  LDSM.16.M88.4 R172, [R208] ;  /* 0x00000000d0ac783b */ /* 0x000e700000000200 */
[----:B------:R-:W-:Y:S01]  /*66b0*/  LDSM.16.M88.4 R188, [R216+0x4500] ;  /* 0x00450000d8bc783b */ /* 0x000fe20000000200 */
[-C--:B--2---:R-:W-:Y:S08]  /*66c0*/  HMMA.16816.F32 R4, R156, R192.reuse, R4 ;  /* 0x000000c09c04723c */ /* 0x084ff00000001804 */
[C---:B------:R-:W-:Y:S08]  /*66d0*/  HMMA.16816.F32 R8, R196.reuse, R192, R8 ;  /* 0x000000c0c408723c */ /* 0x040ff00000001808 */
[-C--:B------:R-:W-:Y:S08]  /*66e0*/  HMMA.16816.F32 R12, R196, R194.reuse, R12 ;  /* 0x000000c2c40c723c */ /* 0x080ff0000000180c */
[C---:B------:R-:W-:Y:S01]  /*66f0*/  HMMA.16816.F32 R16, R156.reuse, R194, R16 ;  /* 0x000000c29c10723c */ /* 0x040fe20000001810 */
[----:B------:R-:W-:Y:S07]  /*6700*/  LDSM.16.M88.4 R192, [R206] ;  /* 0x00000000cec0783b */ /* 0x000fee0000000200 */
[-C--:B-1----:R-:W-:Y:S08]  /*6710*/  HMMA.16816.F32 R20, R156, R164.reuse, R20 ;  /* 0x000000a49c14723c */ /* 0x082ff00000001814 */
[C---:B------:R-:W-:Y:S08]  /*6720*/  HMMA.16816.F32 R24, R196.reuse, R164, R24 ;  /* 0x000000a4c418723c */ /* 0x040ff00000001818 */
[-C--:B------:R-:W-:Y:S08]  /*6730*/  HMMA.16816.F32 R28, R196, R166.reuse, R28 ;  /* 0x000000a6c41c723c */ /* 0x080ff0000000181c */
[C---:B------:R-:W-:Y:S01]  /*6740*/  HMMA.16816.F32 R32, R156.reuse, R166, R32 ;  /* 0x000000a69c20723c */ /* 0x040fe20000001820 */
[----:B------:R-:W1:Y:S07]  /*6750*/  LDSM.16.M88.4 R164, [R217+0x8900] ;  /* 0x00890000d9a4783b */ /* 0x000e6e0000000200 */
[-C--:B---3--:R-:W-:Y:S08]  /*6760*/  HMMA.16816.F32 R36, R156, R152.reuse, R36 ;  /* 0x000000989c24723c */ /* 0x088ff00000001824 */
[C---:B------:R-:W-:Y:S08]  /*6770*/  HMMA.16816.F32 R40, R196.reuse, R152, R40 ;  /* 0x00000098c428723c */ /* 0x040ff00000001828 */
[-C--:B------:R-:W-:Y:S08]  /*6780*/  HMMA.16816.F32 R44, R196, R154.reuse, R44 ;  /* 0x0000009ac42c723c */ /* 0x080ff0000000182c */
[----:B------:R-:W-:Y:S01]  /*6790*/  HMMA.16816.F32 R48, R156, R154, R48 ;  /* 0x0000009a9c30723c */ /* 0x000fe20000001830 */
[----:B------:R-:W2:Y:S07]  /*67a0*/  LDSM.16.M88.4 R152, [R217+0x9900] ;  /* 0x00990000d998783b */ /* 0x000eae0000000200 */
[-C--:B----4-:R-:W-:Y:S01]  /*67b0*/  HMMA.16816.F32 R4, R160, R168.reuse, R4 ;  /* 0x000000a8a004723c */ /* 0x090fe20000001804 */
[----:B------:R-:W3:Y:S07]  /*67c0*/  LDSM.16.M88.4 R156, [R216+0x4100] ;  /* 0x00410000d89c783b */ /* 0x000eee0000000200 */
[C---:B-----5:R-:W-:Y:S08]  /*67d0*/  HMMA.16816.F32 R8, R176.reuse, R168, R8 ;  /* 0x000000a8b008723c */ /* 0x060ff00000001808 */
[-C--:B------:R-:W-:Y:S08]  /*67e0*/  HMMA.16816.F32 R12, R176, R170.reuse, R12 ;  /* 0x000000aab00c723c */ /* 0x080ff0000000180c */
[C---:B------:R-:W-:Y:S01]  /*67f0*/  HMMA.16816.F32 R16, R160.reuse, R170, R16 ;  /* 0x000000aaa010723c */ /* 0x040fe20000001810 */
[----:B------:R-:W4:Y:S07]  /*6800*/  LDSM.16.M88.4 R168, [R213+0x8900] ;  /* 0x00890000d5a8783b */ /* 0x000f2e0000000200 */
[-C--:B------:R-:W-:Y:S08]  /*6810*/  HMMA.16816.F32 R20, R160, R172.reuse, R20 ;  /* 0x000000aca014723c */ /* 0x080ff00000001814 */
[C---:B------:R-:W-:Y:S08]  /*6820*/  HMMA.16816.F32 R24, R176.reuse, R172, R24 ;  /* 0x000000acb018723c */ /* 0x040ff00000001818 */
[-C--:B------:R-:W-:Y:S08]  /*6830*/  HMMA.16816.F32 R28, R176, R174.reuse, R28 ;  /* 0x000000aeb01c723c */ /* 0x080ff0000000181c */
[C---:B------:R-:W-:Y:S08]  /*6840*/  HMMA.16816.F32 R32, R160.reuse, R174, R32 ;  /* 0x000000aea020723c */ /* 0x040ff00000001820 */
[-C--:B------:R-:W-:Y:S08]  /*6850*/  HMMA.16816.F32 R36, R160, R180.reuse, R36 ;  /* 0x000000b4a024723c */ /* 0x080ff00000001824 */
[C---:B------:R-:W-:Y:S08]  /*6860*/  HMMA.16816.F32 R40, R176.reuse, R180, R40 ;  /* 0x000000b4b028723c */ /* 0x040ff00000001828 */
[-C--:B------:R-:W-:Y:S08]  /*6870*/  HMMA.16816.F32 R44, R176, R182.reuse, R44 ;  /* 0x000000b6b02c723c */ /* 0x080ff0000000182c */
[----:B------:R-:W-:Y:S01]  /*6880*/  HMMA.16816.F32 R48, R160, R182, R48 ;  /* 0x000000b6a030723c */ /* 0x000fe20000001830 */
[----:B------:R-:W5:Y:S07]  /*6890*/  LDSM.16.M88.4 R160, [R213+0x9900] ;  /* 0x00990000d5a0783b */ /* 0x000f6e0000000200 */
[-C--:B-1----:R-:W-:Y:S08]  /*68a0*/  HMMA.16816.F32 R4, R164, R184.reuse, R4 ;  /* 0x000000b8a404723c */ /* 0x082ff00000001804 */
[C---:B--2---:R-:W-:Y:S08]  /*68b0*/  HMMA.16816.F32 R8, R152.reuse, R184, R8 ;  /* 0x000000b89808723c */ /* 0x044ff00000001808 */
[-C--:B------:R-:W-:Y:S08]  /*68c0*/  HMMA.16816.F32 R12, R152, R186.reuse, R12 ;  /* 0x000000ba980c723c */ /* 0x080ff0000000180c */
[C---:B------:R-:W-:Y:S08]  /*68d0*/  HMMA.16816.F32 R16, R164.reuse, R186, R16 ;  /* 0x000000baa410723c */ /* 0x040ff00000001810 */
[-C--:B---3--:R-:W-:Y:S08]  /*68e0*/  HMMA.16816.F32 R20, R164, R156.reuse, R20 ;  /* 0x0000009ca414723c */ /* 0x088ff00000001814 */
[C---:B------:R-:W-:Y:S08]  /*68f0*/  HMMA.16816.F32 R24, R152.reuse, R156, R24 ;  /* 0x0000009c9818723c */ /* 0x040ff00000001818 */
[-C--:B------:R-:W-:Y:S08]  /*6900*/  HMMA.16816.F32 R28, R152, R158.reuse, R28 ;  /* 0x0000009e981c723c */ /* 0x080ff0000000181c */
[C---:B------:R-:W-:Y:S01]  /*6910*/  HMMA.16816.F32 R32, R164.reuse, R158, R32 ;  /* 0x0000009ea420723c */ /* 0x040fe20000001820 */
[----:B------:R-:W-:Y:S07]  /*6920*/  LDSM.16.M88.4 R156, [R204] ;  /* 0x00000000cc9c783b */ /* 0x000fee0000000200 */
[-C--:B------:R-:W-:Y:S08]  /*6930*/  HMMA.16816.F32 R36, R164, R188.reuse, R36 ;  /* 0x000000bca424723c */ /* 0x080ff00000001824 */
[C---:B------:R-:W-:Y:S08]  /*6940*/  HMMA.16816.F32 R40, R152.reuse, R188, R40 ;  /* 0x000000bc9828723c */ /* 0x040ff00000001828 */
[-C--:B------:R-:W-:Y:S01]  /*6950*/  HMMA.16816.F32 R44, R152, R190.reuse, R44 ;  /* 0x000000be982c723c */ /* 0x080fe2000000182c */
[----:B------:R-:W1:Y:S01]  /*6960*/  LDSM.16.M88.4 R152, [R205] ;  /* 0x00000000cd98783b */ /* 0x000e620000000200 */
[----:B------:R-:W-:Y:S06]  /*6970*/  DEPBAR.LE SB0, 0x0 ;  /* 0x000080000000791a */ /* 0x000fec0000000000 */
[----:B------:R-:W-:Y:S01]  /*6980*/  HMMA.16816.F32 R48, R164, R190, R48 ;  /* 0x000000bea430723c */ /* 0x000fe20000001830 */
[----:B------:R-:W-:Y:S07]  /*6990*/  BAR.SYNC.DEFER_BLOCKING 0x0 ;  /* 0x0000000000007b1d */ /* 0x000fee0000010000 */
[-C--:B----4-:R-:W-:Y:S08]  /*69a0*/  HMMA.16816.F32 R4, R168, R192.reuse, R4 ;  /* 0x000000c0a804723c */ /* 0x090ff00000001804 */
[C---:B-----5:R-:W-:Y:S08]  /*69b0*/  HMMA.16816.F32 R8, R160.reuse, R192, R8 ;  /* 0x000000c0a008723c */ /* 0x060ff00000001808 */
[-C--:B------:R-:W-:Y:S08]  /*69c0*/  HMMA.16816.F32 R12, R160, R194.reuse, R12 ;  /* 0x000000c2a00c723c */ /* 0x080ff0000000180c */
[C---:B------:R-:W-:Y:S04]  /*69d0*/  HMMA.16816.F32 R16, R168.reuse, R194, R16 ;  /* 0x000000c2a810723c */ /* 0x040fe80000001810 */
[----:B------:R-:W-:Y:S02]  /*69e0*/  FMUL.FTZ R245, R4, c[0x0][0x320] ;  /* 0x0000c80004f57a20 */ /* 0x000fe40000410000 */
[----:B------:R-:W-:Y:S02]  /*69f0*/  FMUL.FTZ R249, R5, c[0x0][0x320] ;  /* 0x0000c80005f97a20 */ /* 0x000fe40000410000 */
[-C--:B-1----:R-:W-:Y:S02]  /*6a00*/  HMMA.16816.F32 R20, R168, R152.reuse, R20 ;  /* 0x00000098a814723c */ /* 0x082fe40000001814 */
[----:B------:R-:W1:Y:S02]  /*6a10*/  MUFU.TANH R245, R245 ;  /* 0x000000f500f57308 */ /* 0x000e640000002400 */
[----:B------:R-:W-:Y:S02]  /*6a20*/  FMUL.FTZ R244, R6, c[0x0][0x320] ;  /* 0x0000c80006f47a20 */ /* 0x000fe40000410000 */
[----:B------:R-:W-:Y:S02]  /*6a30*/  FMUL.FTZ R247, R7, c[0x0][0x320] ;  /* 0x0000c80007f77a20 */ /* 0x000fe40000410000 */
[C---:B------:R-:W-:Y:S04]  /*6a40*/  HMMA.16816.F32 R24, R160.reuse, R152, R24 ;  /* 0x00000098a018723c */ /* 0x040fe80000001818 */
[----:B------:R-:W2:Y:S01]  /*6a50*/  MUFU.TANH R249, R249 ;  /* 0x000000f900f97308 */ /* 0x000ea20000002400 */
[----:B------:R-:W-:Y:S02]  /*6a60*/  FMUL.FTZ R251, R13, c[0x0][0x320] ;  /* 0x0000c8000dfb7a20 */ /* 0x000fe40000410000 */
[----:B------:R-:W-:Y:S01]  /*6a70*/  FMUL.FTZ R0, R8, c[0x0][0x320] ;  /* 0x0000c80008007a20 */ /* 0x000fe20000410000 */
[-C--:B------:R-:W-:Y:S04]  /*6a80*/  HMMA.16816.F32 R28, R160, R154.reuse, R28 ;  /* 0x0000009aa01c723c */ /* 0x080fe8000000181c */
[----:B------:R-:W-:Y:S02]  /*6a90*/  FMUL.FTZ R195, R17, c[0x0][0x320] ;  /* 0x0000c80011c37a20 */ /* 0x000fe40000410000 */
[----:B------:R3:W4:Y:S01]  /*6aa0*/  MUFU.TANH R185, R251 ;  /* 0x000000fb00b97308 */ /* 0x0007220000002400 */
[----:B------:R-:W-:Y:S01]  /*6ab0*/  FMUL.FTZ R246, R9, c[0x0][0x320] ;  /* 0x0000c80009f67a20 */ /* 0x000fe20000410000 */
[C---:B------:R-:W-:Y:S04]  /*6ac0*/  HMMA.16816.F32 R32, R168.reuse, R154, R32 ;  /* 0x0000009aa820723c */ /* 0x040fe80000001820 */
[----:B------:R-:W-:Y:S02]  /*6ad0*/  FMUL.FTZ R190, R20, c[0x0][0x320] ;  /* 0x0000c80014be7a20 */ /* 0x000fe40000410000 */
[----:B------:R-:W-:Y:S02]  /*6ae0*/  FMUL.FTZ R189, R21, c[0x0][0x320] ;  /* 0x0000c80015bd7a20 */ /* 0x000fe40000410000 */
[----:B------:R-:W1:Y:S01]  /*6af0*/  MUFU.TANH R244, R244 ;  /* 0x000000f400f47308 */ /* 0x000e620000002400 */
[-C--:B------:R-:W-:Y:S03]  /*6b00*/  HMMA.16816.F32 R36, R168, R156.reuse, R36 ;  /* 0x0000009ca824723c */ /* 0x080fe60000001824 */
[----:B------:R-:W-:Y:S02]  /*6b10*/  FMUL.FTZ R187, R22, c[0x0][0x320] ;  /* 0x0000c80016bb7a20 */ /* 0x000fe40000410000 */
[----:B------:R-:W-:Y:S02]  /*6b20*/  FMUL.FTZ R2, R10, c[0x0][0x320] ;  /* 0x0000c8000a027a20 */ /* 0x000fe40000410000 */
[----:B------:R-:W-:Y:S01]  /*6b30*/  FMUL.FTZ R3, R11, c[0x0][0x320] ;  /* 0x0000c8000b037a20 */ /* 0x000fe20000410000 */
[C---:B------:R-:W-:Y:S01]  /*6b40*/  HMMA.16816.F32 R40, R160.reuse, R156, R40 ;  /* 0x0000009ca028723c */ /* 0x040fe20000001828 */
[----:B------:R5:W1:Y:S03]  /*6b50*/  MUFU.TANH R17, R189 ;  /* 0x000000bd00117308 */ /* 0x000a660000002400 */
[----:B------:R-:W-:Y:S02]  /*6b60*/  FMUL.FTZ R252, R12, c[0x0][0x320] ;  /* 0x0000c8000cfc7a20 */ /* 0x000fe40000410000 */
[----:B---3--:R-:W-:Y:S02]  /*6b70*/  FMUL.FTZ R251, R18, c[0x0][0x320] ;  /* 0x0000c80012fb7a20 */ /* 0x008fe40000410000 */
[-C--:B------:R-:W-:Y:S03]  /*6b80*/  HMMA.16816.F32 R44, R160, R158.reuse, R44 ;  /* 0x0000009ea02c723c */ /* 0x080fe6000000182c */
[----:B------:R3:W1:Y:S01]  /*6b90*/  MUFU.TANH R18, R190 ;  /* 0x000000be00127308 */ /* 0x0006620000002400 */
[----:B------:R-:W-:Y:S02]  /*6ba0*/  FMUL.FTZ R248, R14, c[0x0][0x320] ;  /* 0x0000c8000ef87a20 */ /* 0x000fe40000410000 */
[----:B------:R-:W-:Y:S02]  /*6bb0*/  FMUL.FTZ R250, R15, c[0x0][0x320] ;  /* 0x0000c8000ffa7a20 */ /* 0x000fe40000410000 */
[----:B------:R-:W-:Y:S04]  /*6bc0*/  HMMA.16816.F32 R48, R168, R158, R48 ;  /* 0x0000009ea830723c */ /* 0x000fe80000001830 */
[----:B------:R-:W-:Y:S01]  /*6bd0*/  FMUL.FTZ R194, R16, c[0x0][0x320] ;  /* 0x0000c80010c27a20 */ /* 0x000fe20000410000 */
[----:B------:R1:W1:Y:S01]  /*6be0*/  MUFU.TANH R13, R187 ;  /* 0x000000bb000d7308 */ /* 0x0002620000002400 */
[----:B------:R-:W-:Y:S02]  /*6bf0*/  FMUL.FTZ R186, R19, c[0x0][0x320] ;  /* 0x0000c80013ba7a20 */ /* 0x000fe40000410000 */
[----:B------:R-:W-:Y:S04]  /*6c00*/  FMUL.FTZ R197, R23, c[0x0][0x320] ;  /* 0x0000c80017c57a20 */ /* 0x000fe80000410000 */
[----:B------:R-:W-:Y:S02]  /*6c10*/  FMUL.FTZ R198, R24, c[0x0][0x320] ;  /* 0x0000c80018c67a20 */ /* 0x000fe40000410000 */
[----:B------:R-:W-:Y:S01]  /*6c20*/  FMUL.FTZ R199, R25, c[0x0][0x320] ;  /* 0x0000c80019c77a20 */ /* 0x000fe20000410000 */
[----:B------:R-:W2:Y:S01]  /*6c30*/  MUFU.TANH R247, R247 ;  /* 0x000000f700f77308 */ /* 0x000ea20000002400 */
[----:B-----5:R-:W-:Y:S02]  /*6c40*/  FMUL.FTZ R189, R26, c[0x0][0x320] ;  /* 0x0000c8001abd7a20 */ /* 0x020fe40000410000 */
[----:B------:R-:W-:Y:S02]  /*6c50*/  FMUL.FTZ R15, R28, c[0x0][0x320] ;  /* 0x0000c8001c0f7a20 */ /* 0x000fe40000410000 */
[----:B------:R-:W-:Y:S02]  /*6c60*/  FMUL.FTZ R14, R29, c[0x0][0x320] ;  /* 0x0000c8001d0e7a20 */ /* 0x000fe40000410000 */
[----:B------:R-:W-:Y:S02]  /*6c70*/  FMUL.FTZ R191, R30, c[0x0][0x320] ;  /* 0x0000c8001ebf7a20 */ /* 0x000fe40000410000 */
[----:B---3--:R-:W-:Y:S01]  /*6c80*/  FMUL.FTZ R190, R31, c[0x0][0x320] ;  /* 0x0000c8001fbe7a20 */ /* 0x008fe20000410000 */
[----:B------:R-:W3:Y:S01]  /*6c90*/  MUFU.TANH R0, R0 ;  /* 0x0000000000007308 */ /* 0x000ee20000002400 */
[----:B------:R-:W-:Y:S02]  /*6ca0*/  FMUL.FTZ R26, R32, c[0x0][0x320] ;  /* 0x0000c800201a7a20 */ /* 0x000fe40000410000 */
[----:B------:R-:W-:Y:S02]  /*6cb0*/  FMUL.FTZ R21, R34, c[0x0][0x320] ;  /* 0x0000c80022157a20 */ /* 0x000fe40000410000 */
[----:B-1----:R-:W-:Y:S02]  /*6cc0*/  FMUL.FTZ R187, R27, c[0x0][0x320] ;  /* 0x0000c8001bbb7a20 */ /* 0x002fe40000410000 */
[----:B------:R-:W-:Y:S02]  /*6cd0*/  FMUL.FTZ R27, R33, c[0x0][0x320] ;  /* 0x0000c800211b7a20 */ /* 0x000fe40000410000 */
[----:B------:R-:W-:Y:S01]  /*6ce0*/  FMUL.FTZ R19, R35, c[0x0][0x320] ;  /* 0x0000c80023137a20 */ /* 0x000fe20000410000 */
[----:B------:R-:W1:Y:S01]  /*6cf0*/  MUFU.TANH R246, R246 ;  /* 0x000000f600f67308 */ /* 0x000e620000002400 */
[----:B------:R-:W-:Y:S02]  /*6d00*/  FMUL.FTZ R165, R36, c[0x0][0x320] ;  /* 0x0000c80024a57a20 */ /* 0x000fe40000410000 */
[----:B------:R-:W-:Y:S02]  /*6d10*/  FMUL.FTZ R34, R37, c[0x0][0x320] ;  /* 0x0000c80025227a20 */ /* 0x000fe40000410000 */
[----:B------:R-:W-:Y:S02]  /*6d20*/  FMUL.FTZ R30, R38, c[0x0][0x320] ;  /* 0x0000c800261e7a20 */ /* 0x000fe40000410000 */
        /* <DEDUP_REMOVED lines=15> */
[----:B------:R-:W-:Y:S09]  /*6e20*/  FMUL.FTZ R51, R51, c[0x0][0x320] ;  /* 0x0000c80033337a20 */ /* 0x000ff20000410000 */
[----:B------:R-:W1:Y:S10]  /*6e30*/  MUFU.TANH R248, R248 ;  /* 0x000000f800f87308 */ /* 0x000e740000002400 */
        /* <DEDUP_REMOVED lines=23> */
[----:B------:R1:W1:Y:S10]  /*6fb0*/  MUFU.TANH R167, R41 ;  /* 0x0000002900a77308 */ /* 0x0002740000002400 */
        /* <DEDUP_REMOVED lines=9> */
[----:B------:R1:W1:Y:S01]  /*7050*/  MUFU.TANH R171, R51 ;  /* 0x0000003300ab7308 */ /* 0x0002620000002400 */
[----:B------:R-:W-:-:S05]  /*7060*/  @!P0 BRA `(.L_x_483) ;  /* 0x0000038000008947 */ /* 0x000fca0003800000 */
[----:B--234-:R-:W-:Y:S01]  /*7070*/  ISETP.NE.AND P2, PT, R222, 0x1, PT ;  /* 0x00000001de00780c */ /* 0x01cfe20003f45270 */
[----:B------:R-:W-:Y:S01]  /*7080*/  IMAD R226, R240, 0x30, R232 ;  /* 0x00000030f0e27824 */ /* 0x000fe200078e02e8 */
[----:B------:R-:W-:Y:S01]  /*7090*/  ISETP.GT.AND P1, PT, R227, 0x2f, PT ;  /* 0x0000002fe300780c */ /* 0x000fe20003f24270 */
[----:B------:R-:W-:Y:S01]  /*70a0*/  IMAD.MOV.U32 R225, RZ, RZ, RZ ;  /* 0x000000ffffe17224 */ /* 0x000fe200078e00ff */
[----:B------:R-:W-:Y:S02]  /*70b0*/  ISETP.GE.AND P5, PT, R230, c[0x0][0x1d4], PT ;  /* 0x00007500e6007a0c */ /* 0x000fe40003fa6270 */
[----:B------:R-:W-:Y:S02]  /*70c0*/  IADD3 R226, R226, -0x30, R227 ;  /* 0xffffffd0e2e27810 */ /* 0x000fe40007ffe0e3 */
[----:B------:R-:W-:Y:S02]  /*70d0*/  ISETP.GE.AND P4, PT, R229, c[0x0][0x1d4], PT ;  /* 0x00007500e5007a0c */ /* 0x000fe40003f86270 */
[----:B------:R-:W-:Y:S01]  /*70e0*/  ISETP.GE.AND P3, PT, R228, c[0x0][0x1d4], PT ;  /* 0x00007500e4007a0c */ /* 0x000fe20003f66270 */
[----:B------:R-:W-:Y:S02]  /*70f0*/  IMAD.MOV.U32 R4, RZ, RZ, R226 ;  /* 0x000000ffff047224 */ /* 0x000fe400078e00e2 */
[----:B------:R-:W-:Y:S05]  /*7100*/  @P2 IMAD.HI.U32 R5, R226, c[0x0][0x2bc], RZ ;  /* 0x0000af00e2052a27 */ /* 0x000fea00078e00ff */
[----:B------:R-:W-:Y:S04]  /*7110*/  @P2 SHF.R.U32.HI R4, RZ, c[0x0][0x2c0], R5 ;  /* 0x0000b000ff042a19 */ /* 0x000fe80000011605 */
[C---:B------:R-:W-:Y:S04]  /*7120*/  @!P1 IADD3 R8, P0, R4.reuse, UR10, RZ ;  /* 0x0000000a04089c10 */ /* 0x040fe8000ff1e0ff */
[----:B------:R-:W-:Y:S02]  /*7130*/  @!P1 LEA.HI.X.SX32 R5, R4, UR6, 0x1, P0 ;  /* 0x0000000604059c11 */ /* 0x000fe400080f0eff */
[C---:B------:R-:W-:Y:S04]  /*7140*/  @!P1 LEA R6, P0, R8.reuse, c[0x0][0x2a0], 0x2 ;  /* 0x0000a80008069a11 */ /* 0x040fe800078010ff */
[----:B------:R-:W-:Y:S01]  /*7150*/  @!P1 LEA.HI.X R7, R8, c[0x0][0x2a4], R5, 0x2, P0 ;  /* 0x0000a90008079a11 */ /* 0x000fe200000f1405 */
[----:B------:R-:W-:Y:S04]  /*7160*/  IMAD.MOV R5, RZ, RZ, -R4 ;  /* 0x000000ffff057224 */ /* 0x000fe800078e0a04 */
[----:B------:R-:W2:Y:S01]  /*7170*/  @!P1 LDG.E R225, [R6.64] ;  /* 0x0000000c06e19981 */ /* 0x000ea2000c1e1900 */
[----:B------:R-:W-:Y:S04]  /*7180*/  IMAD R226, R5, c[0x0][0x2b8], R226 ;  /* 0x0000ae0005e27a24 */ /* 0x000fe800078e02e2 */
[C---:B------:R-:W-:Y:S01]  /*7190*/  IMAD.WIDE.U32 R8, R226.reuse, c[0x0][0x1e0], RZ ;  /* 0x00007800e2087a25 */ /* 0x040fe200078e00ff */
[----:B------:R-:W-:Y:S05]  /*71a0*/  SHF.R.S32.HI R5, RZ, 0x1f, R226 ;  /* 0x0000001fff057819 */ /* 0x000fea00000114e2 */
[----:B------:R-:W-:Y:S04]  /*71b0*/  IMAD R5, R5, c[0x0][0x1e0], RZ ;  /* 0x0000780005057a24 */ /* 0x000fe800078e02ff */
[----:B------:R-:W-:Y:S04]  /*71c0*/  IMAD R5, R226, c[0x0][0x1e4], R5 ;  /* 0x00007900e2057a24 */ /* 0x000fe800078e0205 */
[----:B------:R-:W-:Y:S01]  /*71d0*/  IMAD.IADD R9, R9, 0x1, R5 ;  /* 0x0000000109097824 */ /* 0x000fe200078e0205 */
[----:B--2---:R-:W-:Y:S03]  /*71e0*/  SHF.R.S32.HI R10, RZ, 0x1f, R225 ;  /* 0x0000001fff0a7819 */ /* 0x004fe600000114e1 */
[C---:B------:R-:W-:Y:S04]  /*71f0*/  IMAD.WIDE.U32 R8, R225.reuse, c[0x0][0x1f0], R8 ;  /* 0x00007c00e1087a25 */ /* 0x040fe800078e0008 */
[----:B------:R-:W-:Y:S01]  /*7200*/  IMAD R6, R10, c[0x0][0x1f0], RZ ;  /* 0x00007c000a067a24 */ /* 0x000fe200078e02ff */
[----:B------:R-:W-:Y:S03]  /*7210*/  IADD3 R7, P0, R8, UR18, RZ ;  /* 0x0000001208077c10 */ /* 0x000fe6000ff1e0ff */
[----:B------:R-:W-:Y:S05]  /*7220*/  IMAD R6, R225, c[0x0][0x1f4], R6 ;  /* 0x00007d00e1067a24 */ /* 0x000fea00078e0206 */
[----:B------:R-:W-:Y:S02]  /*7230*/  IADD3.X R6, R9, UR9, R6, P0, !PT ;  /* 0x0000000909067c10 */ /* 0x000fe400087fe406 */
[C---:B------:R-:W-:Y:S04]  /*7240*/  LEA R5, P0, R7.reuse, c[0x0][0x1c8], 0x1 ;  /* 0x0000720007057a11 */ /* 0x040fe800078008ff */
[----:B------:R-:W-:Y:S01]  /*7250*/  LEA.HI.X R4, R7, c[0x0][0x1cc], R6, 0x1, P0 ;  /* 0x0000730007047a11 */ /* 0x000fe200000f0c06 */
[----:B------:R-:W2:Y:S01]  /*7260*/  SHFL.IDX PT, R9, R5, RZ, 0x1c1f ;  /* 0x001c1fff05097589 */ /* 0x000ea200000e0000 */
[----:B------:R-:W-:Y:S03]  /*7270*/  IADD3 R6, -R241, 0x30, RZ ;  /* 0x00000030f1067810 */ /* 0x000fe60007ffe1ff */
[----:B------:R-:W3:Y:S01]  /*7280*/  SHFL.IDX PT, R7, R4, RZ, 0x1c1f ;  /* 0x001c1fff04077589 */ /* 0x000ee200000e0000 */
[----:B------:R-:W-:Y:S03]  /*7290*/  ISETP.GE.AND P1, PT, R6, 0x1, PT ;  /* 0x000000010600780c */ /* 0x000fe60003f26270 */
[----:B------:R-:W-:Y:S10]  /*72a0*/  SHFL.IDX PT, R12, R4, 0x1, 0x1c1f ;  /* 0x003c1f00040c7f89 */ /* 0x000ff400000e0000 */
[----:B--2---:R-:W-:Y:S05]  /*72b0*/  @P1 IADD3 R36, P0, R9, R202, RZ ;  /* 0x000000ca09241210 */ /* 0x004fea0007f1e0ff */
[--C-:B---3--:R-:W-:Y:S01]  /*72c0*/  @P1 IMAD.X R37, R7, 0x1, R200.reuse, P0 ;  /* 0x0000000107251824 */ /* 0x108fe200000e06c8 */
[----:B------:R-:W-:Y:S04]  /*72d0*/  @P1 IADD3 R10, P0, R9, R242, RZ ;  /* 0x000000f2090a1210 */ /* 0x000fe80007f1e0ff */
[----:B------:R2:W-:Y:S01]  /*72e0*/  @P1 LDGSTS.E.BYPASS.LTC128B.128 [R220+0x2500], [R36.64], !P5 ;  /* 0x0250000024dc1fae */ /* 0x0005e2000e901d4c */
[----:B------:R-:W-:Y:S01]  /*72f0*/  @P1 IMAD.X R11, R7, 0x1, R203, P0 ;  /* 0x00000001070b1824 */ /* 0x000fe200000e06cb */
[C---:B------:R-:W-:Y:S04]  /*7300*/  @P1 LEA R8, P0, R218.reuse, R9, 0x1 ;  /* 0x00000009da081211 */ /* 0x040fe800078008ff */
[----:B------:R2:W-:Y:S01]  /*7310*/  @P1 LDGSTS.E.BYPASS.LTC128B.128 [R220+0x3100], [R10.64], !P4 ;  /* 0x031000000adc1fae */ /* 0x0005e2000e101d4c */
[----:B------:R-:W-:Y:S02]  /*7320*/  @P1 LEA.HI.X R9, R218, R7, R233, 0x1, P0 ;  /* 0x00000007da091211 */ /* 0x000fe400000f0ce9 */
[----:B------:R-:W-:Y:S01]  /*7330*/  ISETP.GE.AND P0, PT, R6, 0x21, PT ;  /* 0x000000210600780c */ /* 0x000fe20003f06270 */
[----:B------:R-:W3:Y:S04]  /*7340*/  SHFL.IDX PT, R7, R5, 0x1, 0x1c1f ;  /* 0x003c1f0005077f89 */ /* 0x000ee800000e0000 */
[----:B------:R2:W-:Y:S08]  /*7350*/  @P1 LDGSTS.E.BYPASS.LTC128B.128 [R220+0x3d00], [R8.64], !P3 ;  /* 0x03d0000008dc1fae */ /* 0x0005f0000d901d4c */
[C---:B---3--:R-:W-:Y:S05]  /*7360*/  @P0 IADD3 R48, P2, R7.reuse, R202, RZ ;  /* 0x000000ca07300210 */ /* 0x048fea0007f5e0ff */
[C---:B------:R-:W-:Y:S01]  /*7370*/  @P0 IMAD.X R49, R12.reuse, 0x1, R200, P2 ;  /* 0x000000010c310824 */ /* 0x040fe200010e06c8 */
[----:B------:R-:W-:Y:S04]  /*7380*/  @P0 IADD3 R40, P2, R7, R242, RZ ;  /* 0x000000f207280210 */ /* 0x000fe80007f5e0ff */
[----:B------:R2:W-:Y:S01]  /*7390*/  @P0 LDGSTS.E.BYPASS.LTC128B.128 [R220+0x2d00], [R48.64], !P5 ;  /* 0x02d0000030dc0fae */ /* 0x0005e2000e901d4c */
[----:B-1----:R-:W-:Y:S01]  /*73a0*/  @P0 IMAD.X R41, R12, 0x1, R203, P2 ;  /* 0x000000010c290824 */ /* 0x002fe200010e06cb */
[C---:B------:R-:W-:Y:S04]  /*73b0*/  @P0 LEA R6, P2, R218.reuse, R7, 0x1 ;  /* 0x00000007da060211 */ /* 0x040fe800078408ff */
[----:B------:R2:W-:Y:S01]  /*73c0*/  @P0 LDGSTS.E.BYPASS.LTC128B.128 [R220+0x3900], [R40.64], !P4 ;  /* 0x0390000028dc0fae */ /* 0x0005e2000e101d4c */
[----:B------:R-:W-:Y:S05]  /*73d0*/  @P0 LEA.HI.X R7, R218, R12, R233, 0x1, P2 ;  /* 0x0000000cda070211 */ /* 0x000fea00010f0ce9 */
[----:B------:R2:W-:Y:S03]  /*73e0*/  @P0 LDGSTS.E.BYPASS.LTC128B.128 [R220+0x4500], [R6.64], !P3 ;  /* 0x0450000006dc0fae */ /* 0x0005e6000d901d4c */
.L_x_483:
[----:B--234-:R-:W-:Y:S01]  /*73f0*/  IMAD.MOV.U32 R9, RZ, RZ, R231 ;  /* 0x000000ffff097224 */ /* 0x01cfe200078e00e7 */
[----:B------:R-:W-:Y:S01]  /*7400*/  PLOP3.LUT P0, PT, PT, PT, UP2, 0x80, 0x0 ;  /* 0x000000000000781c */ /* 0x000fe20003f0f028 */
[----:B------:R-:W0:Y:S01]  /*7410*/  LDGDEPBAR ;  /* 0x00000000000079af */ /* 0x000e220000000000 */
[----:B------:R-:W-:Y:S05]  /*7420*/  IMAD R10, R240, -0x30, RZ ;  /* 0xffffffd0f00a7824 */ /* 0x000fea00078e02ff */
[----:B------:R-:W-:Y:S06]  /*7430*/  IADD3 R7, -R235, 0x1, R10 ;  /* 0x00000001eb077810 */ /* 0x000fec0007ffe10a */
[----:B------:R-:W-:Y:S01]  /*7440*/  @P0 IMAD.HI.U32 R4, R231, c[0x0][0x2c8], RZ ;  /* 0x0000b200e7040a27 */ /* 0x000fe200078e00ff */
[----:B------:R-:W-:Y:S11]  /*7450*/  PLOP3.LUT P0, PT, PT, PT, UP2, 0x80, 0x0 ;  /* 0x000000000000781c */ /* 0x000ff60003f0f028 */
[----:B------:R-:W-:Y:S02]  /*7460*/  @!UPT UIADD3 URZ, URZ, URZ, URZ ;  /* 0x0000003f3f3ff290 */ /* 0x000fe4000fffe03f */
[----:B------:R-:W-:Y:S01]  /*7470*/  @P0 SHF.R.U32.HI R9, RZ, c[0x0][0x2cc], R4 ;  /* 0x0000b300ff090a19 */ /* 0x000fe20000011604 */
[----:B------:R-:W-:Y:S01]  /*7480*/  IMAD.MOV.U32 R4, RZ, RZ, c[0x0][0x2ac] ;  /* 0x0000ab00ff047624 */ /* 0x000fe200078e00ff */
[----:B------:R-:W-:Y:S03]  /*7490*/  PLOP3.LUT P0, PT, PT, PT, UP1, 0x40, 0x0 ;  /* 0x000000000000781c */ /* 0x000fe60003f0e818 */
[----:B------:R-:W2:Y:S01]  /*74a0*/  SHFL.IDX PT, R5, R9, RZ, 0x1c1f ;  /* 0x001c1fff09057589 */ /* 0x000ea200000e0000 */
[----:B------:R-:W-:Y:S05]  /*74b0*/  IMAD R7, R4, c[0x0][0x1d0], R7 ;  /* 0x0000740004077a24 */ /* 0x000fea00078e0207 */
[----:B------:R-:W-:Y:S04]  /*74c0*/  IADD3 R6, R7, -c[0x0][0x168], RZ ;  /* 0x80005a0007067a10 */ /* 0x000fe80007ffe0ff */
[C---:B------:R-:W-:Y:S02]  /*74d0*/  IADD3 R8, R6.reuse, c[0x0][0x328], RZ ;  /* 0x0000ca0006087a10 */ /* 0x040fe40007ffe0ff */
[----:B------:R-:W-:Y:S03]  /*74e0*/  IADD3 R6, R6, UR17, RZ ;  /* 0x0000001106067c10 */ /* 0x000fe6000fffe0ff */
[--C-:B--2---:R-:W-:Y:S02]  /*74f0*/  IMAD.IADD R11, R8, 0x1, R5.reuse ;  /* 0x00000001080b7824 */ /* 0x104fe400078e0205 */
[----:B------:R-:W-:Y:S01]  /*7500*/  IMAD.IADD R7, R6, 0x1, R5 ;  /* 0x0000000106077824 */ /* 0x000fe200078e0205 */
[----:B------:R-:W-:-:S05]  /*7510*/  @P0 BRA `(.L_x_484) ;  /* 0x000001a000000947 */ /* 0x000fca0003800000 */
[----:B------:R-:W-:Y:S01]  /*7520*/  MOV R4, c[0x0][0x2ac] ;  /* 0x0000ab0000047a02 */ /* 0x000fe20000000f00 */
[----:B------:R-:W-:Y:S04]  /*7530*/  BSSY B0, `(.L_x_485) ;  /* 0x0000013000007945 */ /* 0x000fe80003800000 */
[----:B------:R-:W-:Y:S05]  /*7540*/  IMAD R5, R4, c[0x0][0x1d0], R5 ;  /* 0x0000740004057a24 */ /* 0x000fea00078e0205 */
[----:B------:R-:W-:Y:S04]  /*7550*/  IADD3 R5, R5, -c[0x0][0x168], RZ ;  /* 0x80005a0005057a10 */ /* 0x000fe80007ffe0ff */
[----:B------:R-:W-:Y:S11]  /*7560*/  ISETP.GT.AND P0, PT, R5, -0x1, PT ;  /* 0xffffffff0500780c */ /* 0x000ff60003f04270 */
[----:B------:R-:W-:Y:S02]  /*7570*/  @!UPT UIADD3 URZ, URZ, URZ, URZ ;  /* 0x0000003f3f3ff290 */ /* 0x000fe4000fffe03f */
[----:B------:R-:W-:-:S05]  /*7580*/  @P0 BRA `(.L_x_486) ;  /* 0x0000008000000947 */ /* 0x000fca0003800000 */
[----:B------:R-:W-:Y:S01]  /*7590*/  LOP3.LUT R5, RZ, R5, RZ, 0x33, !PT ;  /* 0x00000005ff057212 */ /* 0x000fe200078e33ff */
[----:B------:R-:W-:Y:S05]  /*75a0*/  IMAD.MOV.U32 R4, RZ, RZ, 0x1 ;  /* 0x00000001ff047424 */ /* 0x000fea00078e00ff */
[----:B------:R-:W-:Y:S11]  /*75b0*/  ISETP.NE.AND P0, PT, R4, c[0x0][0x32c], PT ;  /* 0x0000cb0004007a0c */ /* 0x000ff60003f05270 */
[----:B------:R-:W-:Y:S02]  /*75c0*/  @!UPT UIADD3 URZ, URZ, URZ, URZ ;  /* 0x0000003f3f3ff290 */ /* 0x000fe4000fffe03f */
[----:B------:R-:W-:Y:S05]  /*75d0*/  @P0 IMAD.HI.U32 R4, R5, c[0x0][0x330], RZ ;  /* 0x0000cc0005040a27 */ /* 0x000fea00078e00ff */
[----:B------:R-:W-:Y:S04]  /*75e0*/  @P0 SHF.R.U32.HI R5, RZ, c[0x0][0x334], R4 ;  /* 0x0000cd00ff050a19 */ /* 0x000fe80000011604 */
[----:B------:R-:W-:Y:S01]  /*75f0*/  LOP3.LUT R5, RZ, R5, RZ, 0x33, !PT ;  /* 0x00000005ff057212 */ /* 0x000fe200078e33ff */
[----:B------:R-:W-:-:S05]  /*7600*/  BRA `(.L_x_487) ;  /* 0x0000005000007947 */ /* 0x000fca0003800000 */
.L_x_486:
[----:B------:R-:W-:Y:S04]  /*7610*/  MOV R4, 0x1 ;  /* 0x0000000100047802 */ /* 0x000fe80000000f00 */
[----:B------:R-:W-:Y:S11]  /*7620*/  ISETP.NE.AND P0, PT, R4, c[0x0][0x32c], PT ;  /* 0x0000cb0004007a0c */ /* 0x000ff60003f05270 */
[----:B------:R-:W-:Y:S02]  /*7630*/  @!UPT UIADD3 URZ, URZ, URZ, URZ ;  /* 0x0000003f3f3ff290 */ /* 0x000fe4000fffe03f */
[----:B------:R-:W-:Y:S05]  /*7640*/  @P0 IMAD.HI.U32 R4, R5, c[0x0][0x330], RZ ;  /* 0x0000cc0005040a27 */ /* 0x000fea00078e00ff */
[----:B------:R-:W-:Y:S02]  /*7650*/  @P0 SHF.R.U32.HI R5, RZ, c[0x0][0x334], R4 ;  /* 0x0000cd00ff050a19 */ /* 0x000fe40000011604 */
.L_x_487:
[----:B------:R-:W-:Y:S05]  /*7660*/  BSYNC B0 ;  /* 0x0000000000007941 */ /* 0x000fea0003800000 */
.L_x_485:
[----:B------:R-:W-:Y:S04]  /*7670*/  IMAD.IADD R12, R10, 0x1, -R235 ;  /* 0x000000010a0c7824 */ /* 0x000fe800078e0aeb */
[----:B------:R-:W-:Y:S05]  /*7680*/  IMAD R12, R5, c[0x0][0x32c], R12 ;  /* 0x0000cb00050c7a24 */ /* 0x000fea00078e020c */
[----:B------:R-:W-:Y:S02]  /*7690*/  IADD3 R4, R12, c[0x0][0x32c], RZ ;  /* 0x0000cb000c047a10 */ /* 0x000fe40007ffe0ff */
[----:B------:R-:W-:Y:S02]  /*76a0*/  IMNMX R7, R7, R12, !PT ;  /* 0x0000000c07077217 */ /* 0x000fe40007800200 */
[----:B------:R-:W-:Y:S02]  /*76b0*/  IMNMX R11, R11, R4, PT ;  /* 0x000000040b0b7217 */ /* 0x000fe40003800200 */
.L_x_484:
[C---:B------:R-:W-:Y:S02]  /*76c0*/  ISETP.GE.AND P0, PT, R10.reuse, 0x1, PT ;  /* 0x000000010a00780c */ /* 0x040fe40003f06270 */
[C---:B------:R-:W-:Y:S02]  /*76d0*/  ISETP.GE.AND P1, PT, R10.reuse, 0x2, PT ;  /* 0x000000020a00780c */ /* 0x040fe40003f26270 */
[----:B------:R-:W-:Y:S02]  /*76e0*/  P2R R28, PR, RZ, 0x1 ;  /* 0x00000001ff1c7803 */ /* 0x000fe40000000000 */
[----:B------:R-:W-:Y:S02]  /*76f0*/  ISETP.GT.AND P0, PT, R7, RZ, !P0 ;  /* 0x000000ff0700720c */ /* 0x000fe40004704270 */
[----:B------:R-:W-:Y:S02]  /*7700*/  P2R R12, PR, RZ, 0x2 ;  /* 0x00000002ff0c7803 */ /* 0x000fe40000000000 */
[----:B------:R-:W-:Y:S02]  /*7710*/  ISETP.LT.OR P0, PT, R11, 0x1, P0 ;  /* 0x000000010b00780c */ /* 0x000fe40000701670 */
[C---:B------:R-:W-:Y:S02]  /*7720*/  ISETP.GE.AND P6, PT, R10.reuse, 0x12, PT ;  /* 0x000000120a00780c */ /* 0x040fe40003fc6270 */
[----:B------:R-:W-:Y:S02]  /*7730*/  FSEL R4, R245, -INF , !P0 ;  /* 0xff800000f5047808 */ /* 0x000fe40004000000 */
[----:B------:R-:W-:Y:S02]  /*7740*/  ISETP.GT.AND P0, PT, R7, 0x1, !P1 ;  /* 0x000000010700780c */ /* 0x000fe40004f04270 */
[C---:B------:R-:W-:Y:S02]  /*7750*/  ISETP.GE.AND P1, PT, R10.reuse, 0x9, PT ;  /* 0x000000090a00780c */ /* 0x040fe40003f26270 */
[----:B------:R-:W-:Y:S02]  /*7760*/  ISETP.LT.OR P0, PT, R11, 0x2, P0 ;  /* 0x000000020b00780c */ /* 0x000fe40000701670 */
[----:B------:R-:W-:Y:S02]  /*7770*/  P2R R24, PR, RZ, 0x2 ;  /* 0x00000002ff187803 */ /* 0x000fe40000000000 */
[----:B------:R-:W-:Y:S02]  /*7780*/  FSEL R37, R249, -INF , !P0 ;  /* 0xff800000f9257808 */ /* 0x000fe40004000000 */
[----:B------:R-:W-:Y:S02]  /*7790*/  ISETP.GT.AND P0, PT, R7, 0x8, !P1 ;  /* 0x000000080700780c */ /* 0x000fe40004f04270 */
[----:B------:R-:W-:Y:S02]  /*77a0*/  ISETP.GE.AND P1, PT, R10, 0xa, PT ;  /* 0x0000000a0a00780c */ /* 0x000fe40003f26270 */
[----:B------:R-:W-:Y:S02]  /*77b0*/  ISETP.LT.OR P0, PT, R11, 0x9, P0 ;  /* 0x000000090b00780c */ /* 0x000fe40000701670 */
[----:B------:R-:W-:Y:S02]  /*77c0*/  P2R R20, PR, RZ, 0x2 ;  /* 0x00000002ff147803 */ /* 0x000fe40000000000 */
[----:B-1----:R-:W-:Y:S02]  /*77d0*/  FSEL R35, R194, -INF , !P0 ;  /* 0xff800000c2237808 */ /* 0x002fe40004000000 */
[----:B------:R-:W-:Y:S02]  /*77e0*/  ISETP.GT.AND P0, PT, R7, 0x9, !P1 ;  /* 0x000000090700780c */ /* 0x000fe40004f04270 */
[C---:B------:R-:W-:Y:S02]  /*77f0*/  ISETP.GE.AND P1, PT, R10.reuse, 0x11, PT ;  /* 0x000000110a00780c */ /* 0x040fe40003f26270 */
[----:B------:R-:W-:Y:S02]  /*7800*/  ISETP.LT.OR P0, PT, R11, 0xa, P0 ;  /* 0x0000000a0b00780c */ /* 0x000fe40000701670 */
[C---:B------:R-:W-:Y:S02]  /*7810*/  ISETP.GE.AND P5, PT, R10.reuse, 0x19, PT ;  /* 0x000000190a00780c */ /* 0x040fe40003fa6270 */
[----:B------:R-:W-:Y:S02]  /*7820*/  FSEL R5, R195, -INF , !P0 ;  /* 0xff800000c3057808 */ /* 0x000fe40004000000 */
[----:B------:R-:W-:Y:S02]  /*7830*/  ISETP.GT.AND P0, PT, R7, 0x10, !P1 ;  /* 0x000000100700780c */ /* 0x000fe40004f04270 */
[C---:B------:R-:W-:Y:S02]  /*7840*/  ISETP.GE.AND P4, PT, R10.reuse, 0x1a, PT ;  /* 0x0000001a0a00780c */ /* 0x040fe40003f86270 */
[----:B------:R-:W-:Y:S02]  /*7850*/  ISETP.LT.OR P0, PT, R11, 0x11, P0 ;  /* 0x000000110b00780c */ /* 0x000fe40000701670 */
[----:B------:R-:W-:Y:S02]  /*7860*/  ISETP.GE.AND P3, PT, R10, 0x21, PT ;  /* 0x000000210a00780c */ /* 0x000fe40003f66270 */
        /* <DEDUP_REMOVED lines=8> */
[----:B------:R-:W-:Y:S04]  /*78f0*/  ISETP.LT.OR P0, PT, R11, 0x19, P0 ;  /* 0x000000190b00780c */ /* 0x000fe80000701670 */
[----:B------:R-:W-:Y:S02]  /*7900*/  FSEL R194, R26, -INF , !P0 ;  /* 0xff8000001ac27808 */ /* 0x000fe40004000000 */
[----:B------:R-:W-:Y:S04]  /*7910*/  ISETP.GT.AND P0, PT, R7, 0x19, !P4 ;  /* 0x000000190700780c */ /* 0x000fe80006704270 */
        /* <DEDUP_REMOVED lines=11> */
[----:B------:R-:W-:Y:S04]  /*79d0*/  ISETP.GE.AND P0, PT, R10, 0x2a, PT ;  /* 0x0000002a0a00780c */ /* 0x000fe80003f06270 */
[----:B------:R-:W-:Y:S02]  /*79e0*/  P2R R18, PR, RZ, 0x1 ;  /* 0x00000001ff127803 */ /* 0x000fe40000000000 */
[----:B------:R-:W-:Y:S04]  /*79f0*/  ISETP.GT.AND P0, PT, R7, 0x29, !P0 ;  /* 0x000000290700780c */ /* 0x000fe80004704270 */
[----:B------:R-:W-:Y:S02]  /*7a00*/  ISETP.LT.OR P0, PT, R11, 0x2a, P0 ;  /* 0x0000002a0b00780c */ /* 0x000fe40000701670 */
[----:B------:R-:W1:Y:S02]  /*7a10*/  SHFL.IDX PT, R11, R9, 0x1, 0x1c1f ;  /* 0x003c1f00090b7f89 */ /* 0x000e6400000e0000 */
[----:B------:R-:W-:Y:S02]  /*7a20*/  FSEL R175, R45, -INF , !P0 ;  /* 0xff8000002daf7808 */ /* 0x000fe40004000000 */
[----:B------:R-:W-:Y:S01]  /*7a30*/  PLOP3.LUT P0, PT, PT, PT, UP1, 0x40, 0x0 ;  /* 0x000000000000781c */ /* 0x000fe20003f0e818 */
[--C-:B-1----:R-:W-:Y:S02]  /*7a40*/  IMAD.IADD R26, R8, 0x1, R11.reuse ;  /* 0x00000001081a7824 */ /* 0x102fe400078e020b */
[----:B------:R-:W-:Y:S10]  /*7a50*/  IMAD.IADD R17, R6, 0x1, R11 ;  /* 0x0000000106117824 */ /* 0x000ff400078e020b */
        /* <DEDUP_REMOVED lines=16> */
.L_x_490:
[----:B------:R-:W-:Y:S04]  /*7b60*/  MOV R7, 0x1 ;  /* 0x0000000100077802 */ /* 0x000fe80000000f00 */
[----:B------:R-:W-:Y:S11]  /*7b70*/  ISETP.NE.AND P0, PT, R7, c[0x0][0x32c], PT ;  /* 0x0000cb0007007a0c */ /* 0x000ff60003f05270 */
[----:B------:R-:W-:Y:S02]  /*7b80*/  @!UPT UIADD3 URZ, URZ, URZ, URZ ;  /* 0x0000003f3f3ff290 */ /* 0x000fe4000fffe03f */
[----:B------:R-:W-:Y:S05]  /*7b90*/  @P0 IMAD.HI.U32 R7, R32, c[0x0][0x330], RZ ;  /* 0x0000cc0020070a27 */ /* 0x000fea00078e00ff */
[----:B------:R-:W-:Y:S02]  /*7ba0*/  @P0 SHF.R.U32.HI R32, RZ, c[0x0][0x334], R7 ;  /* 0x0000cd00ff200a19 */ /* 0x000fe40000011607 */
.L_x_491:
[----:B------:R-:W-:Y:S05]  /*7bb0*/  BSYNC B0 ;  /* 0x0000000000007941 */ /* 0x000fea0003800000 */
.L_x_489:
[----:B------:R-:W-:Y:S04]  /*7bc0*/  IMAD.IADD R7, R10, 0x1, -R235 ;  /* 0x000000010a077824 */ /* 0x000fe800078e0aeb */
[----:B------:R-:W-:Y:S05]  /*7bd0*/  IMAD R7, R32, c[0x0][0x32c], R7 ;  /* 0x0000cb0020077a24 */ /* 0x000fea00078e0207 */
[----:B------:R-:W-:Y:S02]  /*7be0*/  IADD3 R11, R7, c[0x0][0x32c], RZ ;  /* 0x0000cb00070b7a10 */ /* 0x000fe40007ffe0ff */
[----:B------:R-:W-:Y:S02]  /*7bf0*/  IMNMX R17, R17, R7, !PT ;  /* 0x0000000711117217 */ /* 0x000fe40007800200 */
[----:B------:R-:W-:Y:S02]  /*7c00*/  IMNMX R26, R26, R11, PT ;  /* 0x0000000b1a1a7217 */ /* 0x000fe40003800200 */
.L_x_488:
[----:B------:R-:W-:Y:S04]  /*7c10*/  ISETP.NE.AND P0, PT, R12, RZ, PT ;  /* 0x000000ff0c00720c */ /* 0x000fe80003f05270 */
[----:B------:R-:W-:Y:S04]  /*7c20*/  ISETP.GT.AND P0, PT, R17, 0x1, !P0 ;  /* 0x000000011100780c */ /* 0x000fe80004704270 */
[----:B------:R-:W-:Y:S04]  /*7c30*/  ISETP.LT.OR P0, PT, R26, 0x2, P0 ;  /* 0x000000021a00780c */ /* 0x000fe80000701670 */
[----:B------:R-:W-:Y:S02]  /*7c40*/  FSEL R27, R247, -INF , !P0 ;  /* 0xff800000f71b7808 */ /* 0x000fe40004000000 */
[----:B------:R-:W-:Y:S04]  /*7c50*/  ISETP.NE.AND P0, PT, R24, RZ, PT ;  /* 0x000000ff1800720c */ /* 0x000fe80003f05270 */
[----:B------:R-:W-:Y:S04]  /*7c60*/  ISETP.GT.AND P0, PT, R17, 0x8, !P0 ;  /* 0x000000081100780c */ /* 0x000fe80004704270 */
[----:B------:R-:W-:Y:S04]  /*7c70*/  ISETP.LT.OR P0, PT, R26, 0x9, P0 ;  /* 0x000000091a00780c */ /* 0x000fe80000701670 */
[----:B------:R-:W-:Y:S02]  /*7c80*/  FSEL R7, R251, -INF , !P0 ;  /* 0xff800000fb077808 */ /* 0x000fe40004000000 */
[----:B------:R-:W-:Y:S04]  /*7c90*/  ISETP.NE.AND P0, PT, R20, RZ, PT ;  /* 0x000000ff1400720c */ /* 0x000fe80003f05270 */
[C---:B------:R-:W-:Y:S04]  /*7ca0*/  ISETP.GT.AND P0, PT, R17.reuse, 0x9, !P0 ;  /* 0x000000091100780c */ /* 0x040fe80004704270 */
[----:B------:R-:W-:Y:S04]  /*7cb0*/  ISETP.LT.OR P0, PT, R26, 0xa, P0 ;  /* 0x0000000a1a00780c */ /* 0x000fe80000701670 */
[----:B------:R-:W-:Y:S02]  /*7cc0*/  FSEL R11, R186, -INF , !P0 ;  /* 0xff800000ba0b7808 */ /* 0x000fe40004000000 */
[----:B------:R-:W-:Y:S04]  /*7cd0*/  ISETP.NE.AND P0, PT, R16, RZ, PT ;  /* 0x000000ff1000720c */ /* 0x000fe80003f05270 */
[----:B------:R-:W-:Y:S04]  /*7ce0*/  ISETP.GT.AND P0, PT, R17, 0x10, !P0 ;  /* 0x000000101100780c */ /* 0x000fe80004704270 */
[C---:B------:R-:W-:Y:S04]  /*7cf0*/  ISETP.LT.OR P0, PT, R26.reuse, 0x11, P0 ;  /* 0x000000111a00780c */ /* 0x040fe80000701670 */
[----:B------:R-:W-:Y:S02]  /*7d00*/  FSEL R47, R13, -INF , !P0 ;  /* 0xff8000000d2f7808 */ /* 0x000fe40004000000 */
        /* <DEDUP_REMOVED lines=9> */
[C---:B------:R-:W-:Y:S04]  /*7da0*/  ISETP.GT.AND P0, PT, R17.reuse, 0x20, !P3 ;  /* 0x000000201100780c */ /* 0x040fe80005f04270 */
[----:B------:R-:W-:Y:S04]  /*7db0*/  ISETP.LT.OR P0, PT, R26, 0x21, P0 ;  /* 0x000000211a00780c */ /* 0x000fe80000701670 */
[----:B------:R-:W-:Y:S02]  /*7dc0*/  FSEL R251, R30, -INF , !P0 ;  /* 0xff8000001efb7808 */ /* 0x000fe40004000000 */
[----:B------:R-:W-:Y:S04]  /*7dd0*/  ISETP.GT.AND P0, PT, R17, 0x21, !P2 ;  /* 0x000000211100780c */ /* 0x000fe80005704270 */
[C---:B------:R-:W-:Y:S04]  /*7de0*/  ISETP.LT.OR P0, PT, R26.reuse, 0x22, P0 ;  /* 0x000000221a00780c */ /* 0x040fe80000701670 */
[----:B------:R-:W-:Y:S02]  /*7df0*/  FSEL R247, R29, -INF , !P0 ;  /* 0xff8000001df77808 */ /* 0x000fe40004000000 */
[C---:B------:R-:W-:Y:S04]  /*7e00*/  ISETP.GT.AND P0, PT, R17.reuse, 0x28, !P1 ;  /* 0x000000281100780c */ /* 0x040fe80004f04270 */
[----:B------:R-:W-:Y:S04]  /*7e10*/  ISETP.LT.OR P0, PT, R26, 0x29, P0 ;  /* 0x000000291a00780c */ /* 0x000fe80000701670 */
[----:B------:R-:W-:Y:S02]  /*7e20*/  FSEL R173, R42, -INF , !P0 ;  /* 0xff8000002aad7808 */ /* 0x000fe40004000000 */
[----:B------:R-:W-:Y:S04]  /*7e30*/  ISETP.NE.AND P0, PT, R28, RZ, PT ;  /* 0x000000ff1c00720c */ /* 0x000fe80003f05270 */
[C---:B------:R-:W-:Y:S04]  /*7e40*/  ISETP.GT.AND P0, PT, R17.reuse, RZ, !P0 ;  /* 0x000000ff1100720c */ /* 0x040fe80004704270 */
[----:B------:R-:W-:Y:S04]  /*7e50*/  ISETP.LT.OR P0, PT, R26, 0x1, P0 ;  /* 0x000000011a00780c */ /* 0x000fe80000701670 */
[----:B------:R-:W-:Y:S02]  /*7e60*/  FSEL R21, R244, -INF , !P0 ;  /* 0xff800000f4157808 */ /* 0x000fe40004000000 */
[----:B------:R-:W-:Y:S04]  /*7e70*/  ISETP.NE.AND P0, PT, R18, RZ, PT ;  /* 0x000000ff1200720c */ /* 0x000fe80003f05270 */
[----:B------:R-:W-:Y:S02]  /*7e80*/  ISETP.GT.AND P0, PT, R17, 0x29, !P0 ;  /* 0x000000291100780c */ /* 0x000fe40004704270 */
[----:B------:R-:W1:Y:S02]  /*7e90*/  SHFL.IDX PT, R17, R9, 0x2, 0x1c1f ;  /* 0x005c1f0009117f89 */ /* 0x000e6400000e0000 */
[----:B------:R-:W-:Y:S04]  /*7ea0*/  ISETP.LT.OR P0, PT, R26, 0x2a, P0 ;  /* 0x0000002a1a00780c */ /* 0x000fe80000701670 */
        /* <DEDUP_REMOVED lines=13> */
[----:B------:R-:W-:Y:S05]  /*7f80*/  IMAD.MOV.U32 R13, RZ, RZ, c[0x0][0x32c] ;  /* 0x0000cb00ff0d7624 */ /* 0x000fea00078e00ff */
[----:B------:R-:W-:Y:S11]  /*7f90*/  ISETP.NE.AND P0, PT, R13, 0x1, PT ;  /* 0x000000010d00780c */ /* 0x000ff60003f05270 */
[----:B------:R-:W-:Y:S02]  /*7fa0*/  @!UPT UIADD3 URZ, URZ, URZ, URZ ;  /* 0x0000003f3f3ff290 */ /* 0x000fe4000fffe03f */
[----:B------:R-:W-:Y:S05]  /*7fb0*/  @P0 IMAD.HI.U32 R13, R30, c[0x0][0x330], RZ ;  /* 0x0000cc001e0d0a27 */ /* 0x000fea00078e00ff */
[----:B------:R-:W-:Y:S04]  /*7fc0*/  @P0 SHF.R.U32.HI R30, RZ, c[0x0][0x334], R13 ;  /* 0x0000cd00ff1e0a19 */ /* 0x000fe8000001160d */
[----:B------:R-:W-:Y:S01]  /*7fd0*/  LOP3.LUT R30, RZ, R30, RZ, 0x33, !PT ;  /* 0x0000001eff1e7212 */ /* 0x000fe200078e33ff */
[----:B------:R-:W-:-:S05]  /*7fe0*/  BRA `(.L_x_495) ;  /* 0x0000005000007947 */ /* 0x000fca0003800000 */
.L_x_494:
[----:B------:R-:W-:Y:S04]  /*7ff0*/  MOV R13, c[0x0][0x32c] ;  /* 0x0000cb00000d7a02 */ /* 0x000fe80000000f00 */
[----:B------:R-:W-:Y:S11]  /*8000*/  ISETP.NE.AND P0, PT, R13, 0x1, PT ;  /* 0x000000010d00780c */ /* 0x000ff60003f05270 */
[----:B------:R-:W-:Y:S02]  /*8010*/  @!UPT UIADD3 URZ, URZ, URZ, URZ ;  /* 0x0000003f3f3ff290 */ /* 0x000fe4000fffe03f */
[----:B------:R-:W-:Y:S05]  /*8020*/  @P0 IMAD.HI.U32 R13, R30, c[0x0][0x330], RZ ;  /* 0x0000cc001e0d0a27 */ /* 0x000fea00078e00ff */
[----:B------:R-:W-:Y:S02]  /*8030*/  @P0 SHF.R.U32.HI R30, RZ, c[0x0][0x334], R13 ;  /* 0x0000cd00ff1e0a19 */ /* 0x000fe4000001160d */
.L_x_495:
[----:B------:R-:W-:Y:S05]  /*8040*/  BSYNC B0 ;  /* 0x0000000000007941 */ /* 0x000fea0003800000 */
.L_x_493:
[----:B------:R-:W-:Y:S04]  /*8050*/  IMAD.IADD R13, R10, 0x1, -R235 ;  /* 0x000000010a0d7824 */ /* 0x000fe800078e0aeb */
[----:B------:R-:W-:Y:S05]  /*8060*/  IMAD R13, R30, c[0x0][0x32c], R13 ;  /* 0x0000cb001e0d7a24 */ /* 0x000fea00078e020d */
[----:B------:R-:W-:Y:S02]  /*8070*/  IADD3 R30, R13, c[0x0][0x32c], RZ ;  /* 0x0000cb000d1e7a10 */ /* 0x000fe40007ffe0ff */
[----:B------:R-:W-:Y:S02]  /*8080*/  IMNMX R26, R26, R13, !PT ;  /* 0x0000000d1a1a7217 */ /* 0x000fe40007800200 */
[----:B------:R-:W-:Y:S02]  /*8090*/  IMNMX R29, R29, R30, PT ;  /* 0x0000001e1d1d7217 */ /* 0x000fe40003800200 */
.L_x_492:
[----:B------:R-:W-:Y:S01]  /*80a0*/  ISETP.NE.AND P0, PT, R12, RZ, PT ;  /* 0x000000ff0c00720c */ /* 0x000fe20003f05270 */
[----:B------:R-:W1:Y:S03]  /*80b0*/  SHFL.IDX PT, R9, R9, 0x3, 0x1c1f ;  /* 0x007c1f0009097f89 */ /* 0x000e6600000e0000 */
[----:B------:R-:W-:Y:S04]  /*80c0*/  ISETP.GT.AND P0, PT, R26, 0x1, !P0 ;  /* 0x000000011a00780c */ /* 0x000fe80004704270 */
[C---:B------:R-:W-:Y:S04]  /*80d0*/  ISETP.LT.OR P0, PT, R29.reuse, 0x2, P0 ;  /* 0x000000021d00780c */ /* 0x040fe80000701670 */
[----:B------:R-:W-:Y:S02]  /*80e0*/  FSEL R19, R246, -INF , !P0 ;  /* 0xff800000f6137808 */ /* 0x000fe40004000000 */
[----:B------:R-:W-:Y:S04]  /*80f0*/  ISETP.NE.AND P0, PT, R24, RZ, PT ;  /* 0x000000ff1800720c */ /* 0x000fe80003f05270 */
[----:B------:R-:W-:Y:S04]  /*8100*/  ISETP.GT.AND P0, PT, R26, 0x8, !P0 ;  /* 0x000000081a00780c */ /* 0x000fe80004704270 */
[C---:B------:R-:W-:Y:S01]  /*8110*/  ISETP.LT.OR P0, PT, R29.reuse, 0x9, P0 ;  /* 0x000000091d00780c */ /* 0x040fe20000701670 */
[--C-:B-1----:R-:W-:Y:S03]  /*8120*/  IMAD.IADD R6, R6, 0x1, R9.reuse ;  /* 0x0000000106067824 */ /* 0x102fe600078e0209 */
[----:B------:R-:W-:Y:S02]  /*8130*/  FSEL R17, R252, -INF , !P0 ;  /* 0xff800000fc117808 */ /* 0x000fe40004000000 */
[----:B------:R-:W-:Y:S04]  /*8140*/  ISETP.NE.AND P0, PT, R20, RZ, PT ;  /* 0x000000ff1400720c */ /* 0x000fe80003f05270 */
[----:B------:R-:W-:Y:S04]  /*8150*/  ISETP.GT.AND P0, PT, R26, 0x9, !P0 ;  /* 0x000000091a00780c */ /* 0x000fe80004704270 */
[----:B------:R-:W-:Y:S04]  /*8160*/  ISETP.LT.OR P0, PT, R29, 0xa, P0 ;  /* 0x0000000a1d00780c */ /* 0x000fe80000701670 */
[----:B------:R-:W-:Y:S02]  /*8170*/  FSEL R13, R185, -INF , !P0 ;  /* 0xff800000b90d7808 */ /* 0x000fe40004000000 */
[----:B------:R-:W-:Y:S04]  /*8180*/  ISETP.NE.AND P0, PT, R16, RZ, PT ;  /* 0x000000ff1000720c */ /* 0x000fe80003f05270 */
[----:B------:R-:W-:Y:S04]  /*8190*/  ISETP.GT.AND P0, PT, R26, 0x10, !P0 ;  /* 0x000000101a00780c */ /* 0x000fe80004704270 */
[C---:B------:R-:W-:Y:S04]  /*81a0*/  ISETP.LT.OR P0, PT, R29.reuse, 0x11, P0 ;  /* 0x000000111d00780c */ /* 0x040fe80000701670 */
[----:B------:R-:W-:Y:S02]  /*81b0*/  FSEL R198, R198, -INF , !P0 ;  /* 0xff800000c6c67808 */ /* 0x000fe40004000000 */
[C---:B------:R-:W-:Y:S04]  /*81c0*/  ISETP.GT.AND P0, PT, R26.reuse, 0x11, !P6 ;  /* 0x000000111a00780c */ /* 0x040fe80007704270 */
[----:B------:R-:W-:Y:S04]  /*81d0*/  ISETP.LT.OR P0, PT, R29, 0x12, P0 ;  /* 0x000000121d00780c */ /* 0x000fe80000701670 */
        /* <DEDUP_REMOVED lines=14> */
[----:B------:R-:W-:Y:S04]  /*82c0*/  ISETP.LT.OR P0, PT, R29, 0x29, P0 ;  /* 0x000000291d00780c */ /* 0x000fe80000701670 */
[----:B------:R-:W-:Y:S02]  /*82d0*/  FSEL R165, R39, -INF , !P0 ;  /* 0xff80000027a57808 */ /* 0x000fe40004000000 */
[----:B------:R-:W-:Y:S04]  /*82e0*/  ISETP.NE.AND P0, PT, R28, RZ, PT ;  /* 0x000000ff1c00720c */ /* 0x000fe80003f05270 */
[----:B------:R-:W-:Y:S04]  /*82f0*/  ISETP.GT.AND P0, PT, R26, RZ, !P0 ;  /* 0x000000ff1a00720c */ /* 0x000fe80004704270 */
[C---:B------:R-:W-:Y:S04]  /*8300*/  ISETP.LT.OR P0, PT, R29.reuse, 0x1, P0 ;  /* 0x000000011d00780c */ /* 0x040fe80000701670 */
[----:B------:R-:W-:Y:S01]  /*8310*/  FSEL R14, R0, -INF , !P0 ;  /* 0xff800000000e7808 */ /* 0x000fe20004000000 */
[----:B------:R-:W-:Y:S01]  /*8320*/  IMAD.IADD R0, R8, 0x1, R9 ;  /* 0x0000000108007824 */ /* 0x000fe200078e0209 */
[----:B------:R-:W-:Y:S04]  /*8330*/  ISETP.NE.AND P0, PT, R18, RZ, PT ;  /* 0x000000ff1200720c */ /* 0x000fe80003f05270 */
[----:B------:R-:W-:Y:S04]  /*8340*/  ISETP.GT.AND P0, PT, R26, 0x29, !P0 ;  /* 0x000000291a00780c */ /* 0x000fe80004704270 */
[----:B------:R-:W-:Y:S04]  /*8350*/  ISETP.LT.OR P0, PT, R29, 0x2a, P0 ;  /* 0x0000002a1d00780c */ /* 0x000fe80000701670 */
[----:B------:R-:W-:Y:S02]  /*8360*/  FSEL R163, R38, -INF , !P0 ;  /* 0xff80000026a37808 */ /* 0x000fe40004000000 */
[----:B------:R-:W-:Y:S11]  /*8370*/  PLOP3.LUT P0, PT, PT, PT, UP1, 0x40, 0x0 ;  /* 0x000000000000781c */ /* 0x000ff60003f0e818 */
[----:B------:R-:W-:Y:S02]  /*8380*/  @!UPT UIADD3 URZ, URZ, URZ, URZ ;  /* 0x0000003f3f3ff290 */ /* 0x000fe4000fffe03f */
        /* <DEDUP_REMOVED lines=16> */
.L_x_498:
[----:B------:R-:W-:Y:S04]  /*8490*/  MOV R8, c[0x0][0x32c] ;  /* 0x0000cb0000087a02 */ /* 0x000fe80000000f00 */
[----:B------:R-:W-:Y:S11]  /*84a0*/  ISETP.NE.AND P0, PT, R8, 0x1, PT ;  /* 0x000000010800780c */ /* 0x000ff60003f05270 */
[----:B------:R-:W-:Y:S02]  /*84b0*/  @!UPT UIADD3 URZ, URZ, URZ, URZ ;  /* 0x0000003f3f3ff290 */ /* 0x000fe4000fffe03f */
[----:B------:R-:W-:Y:S05]  /*84c0*/  @P0 IMAD.HI.U32 R8, R9, c[0x0][0x330], RZ ;  /* 0x0000cc0009080a27 */ /* 0x000fea00078e00ff */
[----:B------:R-:W-:Y:S02]  /*84d0*/  @P0 SHF.R.U32.HI R9, RZ, c[0x0][0x334], R8 ;  /* 0x0000cd00ff090a19 */ /* 0x000fe40000011608 */
.L_x_499:
[----:B------:R-:W-:Y:S05]  /*84e0*/  BSYNC B0 ;  /* 0x0000000000007941 */ /* 0x000fea0003800000 */
.L_x_497:
[----:B------:R-:W-:Y:S04]  /*84f0*/  IMAD.IADD R10, R10, 0x1, -R235 ;  /* 0x000000010a0a7824 */ /* 0x000fe800078e0aeb */
[----:B------:R-:W-:Y:S05]  /*8500*/  IMAD R10, R9, c[0x0][0x32c], R10 ;  /* 0x0000cb00090a7a24 */ /* 0x000fea00078e020a */
[----:B------:R-:W-:Y:S02]  /*8510*/  IADD3 R9, R10, c[0x0][0x32c], RZ ;  /* 0x0000cb000a097a10 */ /* 0x000fe40007ffe0ff */
[----:B------:R-:W-:Y:S02]  /*8520*/  IMNMX R6, R6, R10, !PT ;  /* 0x0000000a06067217 */ /* 0x000fe40007800200 */
[----:B------:R-:W-:Y:S02]  /*8530*/  IMNMX R0, R0, R9, PT ;  /* 0x0000000900007217 */ /* 0x000fe40003800200 */
.L_x_496:
[----:B------:R-:W-:Y:S04]  /*8540*/  ISETP.NE.AND P0, PT, R28, RZ, PT ;  /* 0x000000ff1c00720c */ /* 0x000fe80003f05270 */
[----:B------:R-:W-:Y:S04]  /*8550*/  ISETP.GT.AND P0, PT, R6, RZ, !P0 ;  /* 0x000000ff0600720c */ /* 0x000fe80004704270 */
[----:B------:R-:W-:Y:S04]  /*8560*/  ISETP.LT.OR P0, PT, R0, 0x1, P0 ;  /* 0x000000010000780c */ /* 0x000fe80000701670 */
[----:B------:R-:W-:Y:S02]  /*8570*/  FSEL R9, R2, -INF , !P0 ;  /* 0xff80000002097808 */ /* 0x000fe40004000000 */
[----:B------:R-:W-:Y:S02]  /*8580*/  ISETP.NE.AND P0, PT, R12, RZ, PT ;  /* 0x000000ff0c00720c */ /* 0x000fe40003f05270 */
[----:B------:R-:W-:Y:S02]  /*8590*/  FMNMX.FTZ R2, R4, R151, !PT ;  /* 0x0000009704027209 */ /* 0x000fe40007810000 */
[----:B------:R-:W-:Y:S02]  /*85a0*/  ISETP.GT.AND P0, PT, R6, 0x1, !P0 ;  /* 0x000000010600780c */ /* 0x000fe40004704270 */
[----:B------:R-:W-:Y:S02]  /*85b0*/  FMNMX.FTZ R2, R37, R2, !PT ;  /* 0x0000000225027209 */ /* 0x000fe40007810000 */
[----:B------:R-:W-:Y:S02]  /*85c0*/  ISETP.LT.OR P0, PT, R0, 0x2, P0 ;  /* 0x000000020000780c */ /* 0x000fe40000701670 */
[----:B------:R-:W-:Y:S02]  /*85d0*/  FMNMX.FTZ R2, R35, R2, !PT ;  /* 0x0000000223027209 */ /* 0x000fe40007810000 */
        /* <DEDUP_REMOVED lines=22> */
[----:B------:R-:W-:Y:S02]  /*8740*/  ISETP.GT.AND P0, PT, R6, 0x11, !P6 ;  /* 0x000000110600780c */ /* 0x000fe40007704270 */
[----:B------:R-:W-:Y:S02]  /*8750*/  FMNMX.FTZ R15, R174, R15, !PT ;  /* 0x0000000fae0f7209 */ /* 0x000fe40007810000 */
[----:B------:R-:W-:Y:S02]  /*8760*/  FMNMX.FTZ R2, R47, R2, !PT ;  /* 0x000000022f027209 */ /* 0x000fe40007810000 */
[----:B------:R-:W-:Y:S02]  /*8770*/  ISETP.LT.OR P0, PT, R0, 0x12, P0 ;  /* 0x000000120000780c */ /* 0x000fe40000701670 */
[----:B------:R-:W-:Y:S02]  /*8780*/  FMNMX.FTZ R16, R172, R15, !PT ;  /* 0x0000000fac107209 */ /* 0x000fe40007810000 */
[----:B------:R-:W-:Y:S02]  /*8790*/  FMNMX.FTZ R15, R45, R2, !PT ;  /* 0x000000022d0f7209 */ /* 0x000fe40007810000 */
[----:B------:R-:W-:Y:S02]  /*87a0*/  FSEL R248, R187, -INF , !P0 ;  /* 0xff800000bbf87808 */ /* 0x000fe40004000000 */
[----:B------:R-:W-:Y:S02]  /*87b0*/  ISETP.GT.AND P0, PT, R6, 0x18, !P5 ;  /* 0x000000180600780c */ /* 0x000fe40006f04270 */
[----:B------:R-:W-:Y:S02]  /*87c0*/  FMNMX.FTZ R2, R196, R15, !PT ;  /* 0x0000000fc4027209 */ /* 0x000fe40007810000 */
[----:B------:R-:W-:Y:S02]  /*87d0*/  ISETP.LT.OR P0, PT, R0, 0x19, P0 ;  /* 0x000000190000780c */ /* 0x000fe40000701670 */
[----:B------:R-:W-:Y:S02]  /*87e0*/  FMNMX.FTZ R2, R197, R2, !PT ;  /* 0x00000002c5027209 */ /* 0x000fe40007810000 */
[----:B------:R-:W-:Y:S02]  /*87f0*/  FSEL R252, R191, -INF , !P0 ;  /* 0xff800000bffc7808 */ /* 0x000fe40004000000 */
[----:B------:R-:W-:Y:S02]  /*8800*/  ISETP.GT.AND P0, PT, R6, 0x19, !P4 ;  /* 0x000000190600780c */ /* 0x000fe40006704270 */
[----:B------:R-:W-:Y:S02]  /*8810*/  FMNMX.FTZ R16, R245, R16, !PT ;  /* 0x00000010f5107209 */ /* 0x000fe40007810000 */
[----:B------:R-:W-:Y:S02]  /*8820*/  ISETP.LT.OR P0, PT, R0, 0x1a, P0 ;  /* 0x0000001a0000780c */ /* 0x000fe40000701670 */
[----:B------:R-:W-:Y:S02]  /*8830*/  FMNMX.FTZ R2, R251, R2, !PT ;  /* 0x00000002fb027209 */ /* 0x000fe40007810000 */
[----:B------:R-:W-:Y:S02]  /*8840*/  ISETP.NE.AND P6, PT, R18, RZ, PT ;  /* 0x000000ff1200720c */ /* 0x000fe40003fc5270 */
[----:B------:R-:W-:Y:S02]  /*8850*/  FMNMX.FTZ R18, R14, R149, !PT ;  /* 0x000000950e127209 */ /* 0x000fe40007810000 */
[----:B------:R-:W-:Y:S02]  /*8860*/  FMNMX.FTZ R3, R175, R16, !PT ;  /* 0x00000010af037209 */ /* 0x000fe40007810000 */
[----:B------:R-:W-:Y:S02]  /*8870*/  FMNMX.FTZ R18, R19, R18, !PT ;  /* 0x0000001213127209 */ /* 0x000fe40007810000 */
[----:B------:R-:W-:Y:S01]  /*8880*/  FSEL R250, R190, -INF , !P0 ;  /* 0xff800000befa7808 */ /* 0x000fe20004000000 */
[----:B------:R-:W1:Y:S01]  /*8890*/  SHFL.BFLY PT, R16, R3, 0x2, 0x1f ;  /* 0x0c401f0003107f89 */ /* 0x000e6200000e0000 */
[----:B------:R-:W-:Y:S02]  /*88a0*/  ISETP.GT.AND P0, PT, R6, 0x20, !P3 ;  /* 0x000000200600780c */ /* 0x000fe40005f04270 */
[----:B------:R-:W-:Y:S02]  /*88b0*/  FMNMX.FTZ R2, R247, R2, !PT ;  /* 0x00000002f7027209 */ /* 0x000fe40007810000 */
[----:B------:R-:W-:Y:S02]  /*88c0*/  FMNMX.FTZ R18, R17, R18, !PT ;  /* 0x0000001211127209 */ /* 0x000fe40007810000 */
[----:B------:R-:W-:Y:S02]  /*88d0*/  FMNMX.FTZ R2, R173, R2, !PT ;  /* 0x00000002ad027209 */ /* 0x000fe40007810000 */
[----:B------:R-:W-:Y:S02]  /*88e0*/  ISETP.LT.OR P0, PT, R0, 0x21, P0 ;  /* 0x000000210000780c */ /* 0x000fe40000701670 */
[----:B------:R-:W-:Y:S02]  /*88f0*/  FMNMX.FTZ R15, R171, R2, !PT ;  /* 0x00000002ab0f7209 */ /* 0x000fe40007810000 */
[----:B------:R-:W-:Y:S02]  /*8900*/  FSEL R164, R23, -INF , !P0 ;  /* 0xff80000017a47808 */ /* 0x000fe40004000000 */
[----:B------:R-:W-:Y:S01]  /*8910*/  FMNMX.FTZ R23, R13, R18, !PT ;  /* 0x000000120d177209 */ /* 0x000fe20007810000 */
[----:B------:R-:W2:Y:S01]  /*8920*/  SHFL.BFLY PT, R2, R15, 0x2, 0x1f ;  /* 0x0c401f000f027f89 */ /* 0x000ea200000e0000 */
[----:B------:R-:W-:Y:S02]  /*8930*/  ISETP.GT.AND P0, PT, R6, 0x21, !P2 ;  /* 0x000000210600780c */ /* 0x000fe40005704270 */
[----:B------:R-:W-:Y:S02]  /*8940*/  FMNMX.FTZ R18, R198, R23, !PT ;  /* 0x00000017c6127209 */ /* 0x000fe40007810000 */
[----:B------:R-:W-:Y:S02]  /*8950*/  ISETP.LT.OR P0, PT, R0, 0x22, P0 ;  /* 0x000000220000780c */ /* 0x000fe40000701670 */
[----:B------:R-:W-:Y:S02]  /*8960*/  FMNMX.FTZ R23, R199, R18, !PT ;  /* 0x00000012c7177209 */ /* 0x000fe40007810000 */
[----:B------:R-:W-:Y:S02]  /*8970*/  FSEL R162, R22, -INF , !P0 ;  /* 0xff80000016a27808 */ /* 0x000fe40004000000 */
[----:B------:R-:W-:Y:S02]  /*8980*/  FMNMX.FTZ R18, R244, R23, !PT ;  /* 0x00000017f4127209 */ /* 0x000fe40007810000 */
[----:B------:R-:W-:Y:S02]  /*8990*/  ISETP.GT.AND P0, PT, R6, 0x28, !P1 ;  /* 0x000000280600780c */ /* 0x000fe40004f04270 */
[----:B------:R-:W-:Y:S02]  /*89a0*/  FMNMX.FTZ R18, R249, R18, !PT ;  /* 0x00000012f9127209 */ /* 0x000fe40007810000 */
[----:B------:R-:W-:Y:S02]  /*89b0*/  ISETP.LT.OR P0, PT, R0, 0x29, P0 ;  /* 0x000000290000780c */ /* 0x000fe40000701670 */
[----:B------:R-:W-:Y:S02]  /*89c0*/  FMNMX.FTZ R18, R169, R18, !PT ;  /* 0x00000012a9127209 */ /* 0x000fe40007810000 */
[----:B------:R-:W-:Y:S02]  /*89d0*/  FSEL R160, R33, -INF , !P0 ;  /* 0xff80000021a07808 */ /* 0x000fe40004000000 */
[----:B------:R-:W-:Y:S02]  /*89e0*/  ISETP.GT.AND P0, PT, R6, 0x29, !P6 ;  /* 0x000000290600780c */ /* 0x000fe40007704270 */
[----:B-1----:R-:W-:Y:S02]  /*89f0*/  FMNMX.FTZ R16, R3, R16, !PT ;  /* 0x0000001003107209 */ /* 0x002fe40007810000 */
[----:B------:R-:W-:Y:S02]  /*8a00*/  FMNMX.FTZ R6, R167, R18, !PT ;  /* 0x00000012a7067209 */ /* 0x000fe40007810000 */
[----:B------:R-:W-:Y:S01]  /*8a10*/  ISETP.LT.OR P0, PT, R0, 0x2a, P0 ;  /* 0x0000002a0000780c */ /* 0x000fe20000701670 */
[----:B------:R-:W1:Y:S01]  /*8a20*/  SHFL.BFLY PT, R3, R16, 0x1, 0x1f ;  /* 0x0c201f0010037f89 */ /* 0x000e6200000e0000 */
[----:B------:R-:W-:Y:S02]  /*8a30*/  FMNMX.FTZ R0, R165, R6, !PT ;  /* 0x00000006a5007209 */ /* 0x000fe40007810000 */
[----:B--2---:R-:W-:Y:S02]  /*8a40*/  FMNMX.FTZ R2, R15, R2, !PT ;  /* 0x000000020f027209 */ /* 0x004fe40007810000 */
[----:B------:R-:W-:Y:S02]  /*8a50*/  FMNMX.FTZ R6, R163, R0, !PT ;  /* 0x00000000a3067209 */ /* 0x000fe40007810000 */
[----:B------:R-:W-:Y:S01]  /*8a60*/  FMNMX.FTZ R25, R9, R148, !PT ;  /* 0x0000009409197209 */ /* 0x000fe20007810000 */
[----:B------:R-:W2:Y:S01]  /*8a70*/  SHFL.BFLY PT, R23, R2, 0x1, 0x1f ;  /* 0x0c201f0002177f89 */ /* 0x000ea200000e0000 */
[----:B------:R-:W-:Y:S02]  /*8a80*/  FSEL R153, R31, -INF , !P0 ;  /* 0xff8000001f997808 */ /* 0x000fe40004000000 */
[----:B------:R-:W-:Y:S04]  /*8a90*/  FMNMX.FTZ R25, R12, R25, !PT ;  /* 0x000000190c197209 */ /* 0x000fe80007810000 */
[----:B------:R-:W-:Y:S01]  /*8aa0*/  FMNMX.FTZ R25, R10, R25, !PT ;  /* 0x000000190a197209 */ /* 0x000fe20007810000 */
[----:B------:R-:W3:Y:S03]  /*8ab0*/  SHFL.BFLY PT, R15, R6, 0x2, 0x1f ;  /* 0x0c401f00060f7f89 */ /* 0x000ee600000e0000 */
[----:B------:R-:W-:Y:S02]  /*8ac0*/  FMNMX.FTZ R25, R8, R25, !PT ;  /* 0x0000001908197209 */ /* 0x000fe40007810000 */
[----:B-1----:R-:W-:Y:S04]  /*8ad0*/  FMNMX.FTZ R3, R16, R3, !PT ;  /* 0x0000000310037209 */ /* 0x002fe80007810000 */
[C---:B------:R-:W-:Y:S01]  /*8ae0*/  FSETP.NEU.FTZ.AND P0, PT, R3.reuse, -INF , PT ;  /* 0xff8000000300780b */ /* 0x040fe20003f1d000 */
[----:B------:R-:W-:Y:S01]  /*8af0*/  FMUL.FTZ R170, R3, c[0x0][0x2d0] ;  /* 0x0000b40003aa7a20 */ /* 0x000fe20000410000 */
[----:B--2---:R-:W-:Y:S04]  /*8b00*/  FMNMX.FTZ R2, R2, R23, !PT ;  /* 0x0000001702027209 */ /* 0x004fe80007810000 */
[----:B------:R-:W-:Y:S01]  /*8b10*/  FSEL R170, R170, RZ, P0 ;  /* 0x000000ffaaaa7208 */ /* 0x000fe20000000000 */
[----:B------:R-:W-:Y:S04]  /*8b20*/  FMUL.FTZ R168, R2, c[0x0][0x2d0] ;  /* 0x0000b40002a87a20 */ /* 0x000fe80000410000 */
[--C-:B------:R-:W-:Y:S01]  /*8b30*/  FFMA.FTZ R179, R4, c[0x0][0x2d0], -R170.reuse ;  /* 0x0000b40004b37a23 */ /* 0x100fe200000108aa */
[----:B---3--:R-:W-:Y:S01]  /*8b40*/  FMNMX.FTZ R6, R6, R15, !PT ;  /* 0x0000000f06067209 */ /* 0x008fe20007810000 */
[--C-:B------:R-:W-:Y:S01]  /*8b50*/  FFMA.FTZ R176, R5, c[0x0][0x2d0], -R170.reuse ;  /* 0x0000b40005b07a23 */ /* 0x100fe200000108aa */
[----:B------:R-:W-:Y:S01]  /*8b60*/  FMNMX.FTZ R15, R246, R25, !PT ;  /* 0x00000019f60f7209 */ /* 0x000fe20007810000 */
[--C-:B------:R-:W-:Y:S01]  /*8b70*/  FFMA.FTZ R178, R37, c[0x0][0x2d0], -R170.reuse ;  /* 0x0000b40025b27a23 */ /* 0x100fe200000108aa */
[----:B------:R-:W-:Y:S01]  /*8b80*/  FSEL R4, R3, RZ, P0 ;  /* 0x000000ff03047208 */ /* 0x000fe20000000000 */
[----:B------:R-:W-:Y:S01]  /*8b90*/  FFMA.FTZ R177, R35, c[0x0][0x2d0], -R170 ;  /* 0x0000b40023b17a23 */ /* 0x000fe200000108aa */
[----:B------:R-:W-:Y:S01]  /*8ba0*/  FSETP.NEU.FTZ.AND P0, PT, R2, -INF , PT ;  /* 0xff8000000200780b */ /* 0x000fe20003f1d000 */
[----:B------:R-:W-:Y:S01]  /*8bb0*/  MUFU.EX2 R179, R179 ;  /* 0x000000b300b37308 */ /* 0x000fe20000000800 */
[----:B------:R-:W-:Y:S01]  /*8bc0*/  FMNMX.FTZ R5, R248, R15, !PT ;  /* 0x0000000ff8057209 */ /* 0x000fe20007810000 */
[----:B------:R-:W-:Y:S01]  /*8bd0*/  FADD.FTZ R4, -R4, R151 ;  /* 0x0000009704047221 */ /* 0x000fe20000010100 */
[----:B------:R-:W-:Y:S01]  /*8be0*/  FSEL R168, R168, RZ, P0 ;  /* 0x000000ffa8a87208 */ /* 0x000fe20000000000 */
[----:B------:R-:W1:Y:S01]  /*8bf0*/  SHFL.BFLY PT, R15, R6, 0x1, 0x1f ;  /* 0x0c201f00060f7f89 */ /* 0x000e6200000e0000 */
[----:B------:R-:W-:Y:S01]  /*8c00*/  FMNMX.FTZ R5, R252, R5, !PT ;  /* 0x00000005fc057209 */ /* 0x000fe20007810000 */
[----:B------:R-:W-:Y:S02]  /*8c10*/  FMUL.FTZ R151, R4, c[0x0][0x2d0] ;  /* 0x0000b40004977a20 */ /* 0x000fe40000410000 */
[--C-:B------:R-:W-:Y:S01]  /*8c20*/  FFMA.FTZ R155, R21, c[0x0][0x2d0], -R168.reuse ;  /* 0x0000b400159b7a23 */ /* 0x100fe200000108a8 */
[----:B------:R-:W-:Y:S01]  /*8c30*/  FMNMX.FTZ R21, R250, R5, !PT ;  /* 0x00000005fa157209 */ /* 0x000fe20007810000 */
[--C-:B------:R-:W-:Y:S01]  /*8c40*/  FFMA.FTZ R183, R7, c[0x0][0x2d0], -R168.reuse ;  /* 0x0000b40007b77a23 */ /* 0x100fe200000108a8 */
[----:B------:R-:W-:Y:S01]  /*8c50*/  FSEL R7, R2, RZ, P0 ;  /* 0x000000ff02077208 */ /* 0x000fe20000000000 */
[--C-:B------:R-:W-:Y:S01]  /*8c60*/  FFMA.FTZ R154, R27, c[0x0][0x2d0], -R168.reuse ;  /* 0x0000b4001b9a7a23 */ /* 0x100fe200000108a8 */
[----:B------:R-:W-:Y:S01]  /*8c70*/  FMNMX.FTZ R21, R164, R21, !PT ;  /* 0x00000015a4157209 */ /* 0x000fe20007810000 */
[----:B------:R-:W-:Y:S01]  /*8c80*/  FFMA.FTZ R182, R11, c[0x0][0x2d0], -R168 ;  /* 0x0000b4000bb67a23 */ /* 0x000fe200000108a8 */
[----:B------:R-:W2:Y:S01]  /*8c90*/  MUFU.EX2 R151, R151 ;  /* 0x0000009700977308 */ /* 0x000ea20000000800 */
[----:B------:R-:W-:Y:S01]  /*8ca0*/  FADD.FTZ R7, -R7, R150 ;  /* 0x0000009607077221 */ /* 0x000fe20000010100 */
[----:B------:R-:W-:Y:S01]  /*8cb0*/  FMNMX.FTZ R21, R162, R21, !PT ;  /* 0x00000015a2157209 */ /* 0x000fe20007810000 */
[----:B------:R-:W-:Y:S01]  /*8cc0*/  LDSM.16.MT88.4 R36, [R212+0x100] ;  /* 0x00010000d424783b */ /* 0x000fe20000004200 */
[--C-:B------:R-:W-:Y:S02]  /*8cd0*/  FFMA.FTZ R174, R174, c[0x0][0x2d0], -R170.reuse ;  /* 0x0000b400aeae7a23 */ /* 0x100fe400000108aa */
[----:B------:R-:W-:Y:S01]  /*8ce0*/  FMNMX.FTZ R0, R160, R21, !PT ;  /* 0x00000015a0007209 */ /* 0x000fe20007810000 */
[----:B------:R-:W-:Y:S02]  /*8cf0*/  FMUL.FTZ R150, R7, c[0x0][0x2d0] ;  /* 0x0000b40007967a20 */ /* 0x000fe40000410000 */
[----:B------:R-:W-:Y:S01]  /*8d00*/  FFMA.FTZ R172, R172, c[0x0][0x2d0], -R170 ;  /* 0x0000b400acac7a23 */ /* 0x000fe200000108aa */
[----:B------:R-:W-:Y:S01]  /*8d10*/  FMNMX.FTZ R5, R153, R0, !PT ;  /* 0x0000000099057209 */ /* 0x000fe20007810000 */
[----:B------:R-:W-:Y:S01]  /*8d20*/  LDSM.16.MT88.4 R20, [R214+0x100] ;  /* 0x00010000d614783b */ /* 0x000fe20000004200 */
[----:B------:R-:W3:Y:S01]  /*8d30*/  MUFU.EX2 R178, R178 ;  /* 0x000000b200b27308 */ /* 0x000ee20000000800 */
[----:B-1----:R-:W-:Y:S01]  /*8d40*/  FMNMX.FTZ R0, R6, R15, !PT ;  /* 0x0000000f06007209 */ /* 0x002fe20007810000 */
[----:B------:R-:W-:Y:S02]  /*8d50*/  FFMA.FTZ R173, R173, c[0x0][0x2d0], -R168 ;  /* 0x0000b400adad7a23 */ /* 0x000fe400000108a8 */
[--C-:B------:R-:W-:Y:S01]  /*8d60*/  FFMA.FTZ R190, R43, c[0x0][0x2d0], -R170.reuse ;  /* 0x0000b4002bbe7a23 */ /* 0x100fe200000108aa */
[C---:B------:R-:W-:Y:S01]  /*8d70*/  FSETP.NEU.FTZ.AND P0, PT, R0.reuse, -INF , PT ;  /* 0xff8000000000780b */ /* 0x040fe20003f1d000 */
[C---:B------:R-:W-:Y:S01]  /*8d80*/  FMUL.FTZ R166, R0.reuse, c[0x0][0x2d0] ;  /* 0x0000b40000a67a20 */ /* 0x040fe20000410000 */
[----:B------:R-:W1:Y:S01]  /*8d90*/  SHFL.BFLY PT, R6, R5, 0x2, 0x1f ;  /* 0x0c401f0005067f89 */ /* 0x000e6200000e0000 */
[----:B------:R-:W-:Y:S01]  /*8da0*/  FFMA.FTZ R191, R41, c[0x0][0x2d0], -R170 ;  /* 0x0000b40029bf7a23 */ /* 0x000fe200000108aa */
[----:B------:R-:W-:Y:S01]  /*8db0*/  FSEL R4, R0, RZ, P0 ;  /* 0x000000ff00047208 */ /* 0x000fe20000000000 */
[----:B------:R-:W4:Y:S01]  /*8dc0*/  MUFU.EX2 R150, R150 ;  /* 0x0000009600967308 */ /* 0x000f220000000800 */
[----:B------:R-:W-:Y:S01]  /*8dd0*/  FSEL R166, R166, RZ, P0 ;  /* 0x000000ffa6a67208 */ /* 0x000fe20000000000 */
[----:B--2---:R-:W-:Y:S02]  /*8de0*/  FMUL.FTZ R16, R151, R132 ;  /* 0x0000008497107220 */ /* 0x004fe40000410000 */
[----:B------:R-:W-:Y:S02]  /*8df0*/  FADD.FTZ R4, -R4, R149 ;  /* 0x0000009504047221 */ /* 0x000fe40000010100 */
[--C-:B------:R-:W-:Y:S02]  /*8e00*/  FFMA.FTZ R181, R14, c[0x0][0x2d0], -R166.reuse ;  /* 0x0000b4000eb57a23 */ /* 0x100fe400000108a6 */
[--C-:B------:R-:W-:Y:S02]  /*8e10*/  FFMA.FTZ R180, R19, c[0x0][0x2d0], -R166.reuse ;  /* 0x0000b40013b47a23 */ /* 0x100fe400000108a6 */
[----:B------:R-:W-:Y:S01]  /*8e20*/  MUFU.EX2 R177, R177 ;  /* 0x000000b100b17308 */ /* 0x000fe20000000800 */
[--C-:B------:R-:W-:Y:S02]  /*8e30*/  FFMA.FTZ R185, R17, c[0x0][0x2d0], -R166.reuse ;  /* 0x0000b40011b97a23 */ /* 0x100fe400000108a6 */
[--C-:B------:R-:W-:Y:S01]  /*8e40*/  FFMA.FTZ R184, R13, c[0x0][0x2d0], -R166.reuse ;  /* 0x0000b4000db87a23 */ /* 0x100fe200000108a6 */
[----:B---3--:R-:W-:Y:S01]  /*8e50*/  F2FP.PACK_AB R156, R178, R179 ;  /* 0x000000b3b29c723e */ /* 0x008fe200000000ff */
[----:B------:R-:W-:Y:S02]  /*8e60*/  FMUL.FTZ R149, R4, c[0x0][0x2d0] ;  /* 0x0000b40004957a20 */ /* 0x000fe40000410000 */
[C---:B------:R-:W-:Y:S02]  /*8e70*/  FMUL.FTZ R4, R151.reuse, R144 ;  /* 0x0000009097047220 */ /* 0x040fe40000410000 */
[----:B------:R-:W-:Y:S01]  /*8e80*/  FMUL.FTZ R17, R151, R133 ;  /* 0x0000008597117220 */ /* 0x000fe20000410000 */
[----:B------:R-:W2:Y:S01]  /*8e90*/  MUFU.EX2 R176, R176 ;  /* 0x000000b000b07308 */ /* 0x000ea20000000800 */
[----:B-1----:R-:W-:Y:S01]  /*8ea0*/  FMNMX.FTZ R5, R5, R6, !PT ;  /* 0x0000000605057209 */ /* 0x002fe20007810000 */
[C---:B------:R-:W-:Y:S02]  /*8eb0*/  FMUL.FTZ R32, R151.reuse, R116 ;  /* 0x0000007497207220 */ /* 0x040fe40000410000 */
[C---:B----4-:R-:W-:Y:S02]  /*8ec0*/  FMUL.FTZ R6, R150.reuse, R146 ;  /* 0x0000009296067220 */ /* 0x050fe40000410000 */
[----:B------:R-:W1:Y:S01]  /*8ed0*/  SHFL.BFLY PT, R152, R5, 0x1, 0x1f ;  /* 0x0c201f0005987f89 */ /* 0x000e6200000e0000 */
[C---:B------:R-:W-:Y:S02]  /*8ee0*/  FMUL.FTZ R7, R150.reuse, R147 ;  /* 0x0000009396077220 */ /* 0x040fe40000410000 */
[C---:B------:R-:W-:Y:S01]  /*8ef0*/  FMUL.FTZ R18, R150.reuse, R134 ;  /* 0x0000008696127220 */ /* 0x040fe20000410000 */
[----:B------:R-:W-:Y:S01]  /*8f00*/  MUFU.EX2 R155, R155 ;  /* 0x0000009b009b7308 */ /* 0x000fe20000000800 */
[C---:B------:R-:W-:Y:S02]  /*8f10*/  FMUL.FTZ R19, R150.reuse, R135 ;  /* 0x0000008796137220 */ /* 0x040fe40000410000 */
[C---:B------:R-:W-:Y:S01]  /*8f20*/  FMUL.FTZ R33, R151.reuse, R117 ;  /* 0x0000007597217220 */ /* 0x040fe20000410000 */
[----:B------:R-:W-:Y:S01]  /*8f30*/  LDSM.16.MT88.4 R132, [R214+0x900] ;  /* 0x00090000d684783b */ /* 0x000fe20000004200 */
[C---:B------:R-:W-:Y:S02]  /*8f40*/  FMUL.FTZ R34, R150.reuse, R118 ;  /* 0x0000007696227220 */ /* 0x040fe40000410000 */
[C---:B------:R-:W-:Y:S02]  /*8f50*/  FMUL.FTZ R35, R150.reuse, R119 ;  /* 0x0000007796237220 */ /* 0x040fe40000410000 */
[C---:B------:R-:W-:Y:S01]  /*8f60*/  FMUL.FTZ R48, R151.reuse, R100 ;  /* 0x0000006497307220 */ /* 0x040fe20000410000 */
[----:B------:R-:W3:Y:S01]  /*8f70*/  MUFU.EX2 R154, R154 ;  /* 0x0000009a009a7308 */ /* 0x000ee20000000800 */
[----:B------:R-:W-:Y:S01]  /*8f80*/  FMUL.FTZ R49, R151, R101 ;  /* 0x0000006597317220 */ /* 0x000fe20000410000 */
[----:B------:R-:W-:Y:S01]  /*8f90*/  LDSM.16.MT88.4 R116, [R214+0x1100] ;  /* 0x00110000d674783b */ /* 0x000fe20000004200 */
[----:B------:R-:W-:Y:S01]  /*8fa0*/  FMUL.FTZ R50, R150, R102 ;  /* 0x0000006696327220 */ /* 0x000fe20000410000 */
[----:B--2---:R-:W-:Y:S01]  /*8fb0*/  F2FP.PACK_AB R158, R176, R177 ;  /* 0x000000b1b09e723e */ /* 0x004fe200000000ff */
[----:B------:R-:W-:Y:S02]  /*8fc0*/  FMUL.FTZ R51, R150, R103 ;  /* 0x0000006796337220 */ /* 0x000fe40000410000 */
[--C-:B------:R-:W-:Y:S02]  /*8fd0*/  FFMA.FTZ R169, R169, c[0x0][0x2d0], -R166.reuse ;  /* 0x0000b400a9a97a23 */ /* 0x100fe400000108a6 */
[--C-:B------:R-:W-:Y:S01]  /*8fe0*/  FFMA.FTZ R167, R167, c[0x0][0x2d0], -R166.reuse ;  /* 0x0000b400a7a77a23 */ /* 0x100fe200000108a6 */
[----:B-1----:R-:W-:Y:S01]  /*8ff0*/  FMNMX.FTZ R152, R152, R5, !PT ;  /* 0x0000000598987209 */ /* 0x002fe20007810000 */
[----:B------:R-:W-:Y:S01]  /*9000*/  MUFU.EX2 R183, R183 ;  /* 0x000000b700b77308 */ /* 0x000fe20000000800 */
[----:B------:R-:W-:Y:S01]  /*9010*/  LDSM.16.MT88.4 R100, [R214+0x1900] ;  /* 0x00190000d664783b */ /* 0x000fe20000004200 */
[----:B------:R-:W-:Y:S01]  /*9020*/  FFMA.FTZ R165, R165, c[0x0][0x2d0], -R166 ;  /* 0x0000b400a5a57a23 */ /* 0x000fe200000108a6 */
[C---:B------:R-:W-:Y:S01]  /*9030*/  FSETP.NEU.FTZ.AND P0, PT, R152.reuse, -INF , PT ;  /* 0xff8000009800780b */ /* 0x040fe20003f1d000 */
[C---:B------:R-:W-:Y:S02]  /*9040*/  FMUL.FTZ R161, R152.reuse, c[0x0][0x2d0] ;  /* 0x0000b40098a17a20 */ /* 0x040fe40000410000 */
[--C-:B------:R-:W-:Y:S01]  /*9050*/  FFMA.FTZ R192, R47, c[0x0][0x2d0], -R168.reuse ;  /* 0x0000b4002fc07a23 */ /* 0x100fe200000108a8 */
[----:B------:R-:W-:Y:S01]  /*9060*/  FSEL R5, R152, RZ, P0 ;  /* 0x000000ff98057208 */ /* 0x000fe20000000000 */
[----:B------:R-:W-:Y:S01]  /*9070*/  FFMA.FTZ R193, R45, c[0x0][0x2d0], -R168 ;  /* 0x0000b4002dc17a23 */ /* 0x000fe200000108a8 */
[----:B------:R-:W-:Y:S01]  /*9080*/  FSEL R161, R161, RZ, P0 ;  /* 0x000000ffa1a17208 */ /* 0x000fe20000000000 */
[----:B------:R-:W1:Y:S01]  /*9090*/  MUFU.EX2 R182, R182 ;  /* 0x000000b600b67308 */ /* 0x000e620000000800 */
[----:B------:R-:W-:Y:S01]  /*90a0*/  FMUL.FTZ R52, R151, R52 ;  /* 0x0000003497347220 */ /* 0x000fe20000410000 */
[----:B------:R-:W-:Y:S01]  /*90b0*/  ISETP.GT.AND P0, PT, R240, R201, PT ;  /* 0x000000c9f000720c */ /* 0x000fe20003f04270 */
[----:B------:R-:W-:Y:S01]  /*90c0*/  FADD.FTZ R5, -R5, R148 ;  /* 0x0000009405057221 */ /* 0x000fe20000010100 */
[----:B---3--:R-:W-:Y:S01]  /*90d0*/  F2FP.PACK_AB R157, R154, R155 ;  /* 0x0000009b9a9d723e */ /* 0x008fe200000000ff */
[--C-:B------:R-:W-:Y:S01]  /*90e0*/  FFMA.FTZ R188, R12, c[0x0][0x2d0], -R161.reuse ;  /* 0x0000b4000cbc7a23 */ /* 0x100fe200000108a1 */
[----:B------:R-:W-:Y:S01]  /*90f0*/  IADD3 R240, R240, -0x1, RZ ;  /* 0xfffffffff0f07810 */ /* 0x000fe20007ffe0ff */
[--C-:B------:R-:W-:Y:S02]  /*9100*/  FFMA.FTZ R189, R9, c[0x0][0x2d0], -R161.reuse ;  /* 0x0000b40009bd7a23 */ /* 0x100fe400000108a1 */
[--C-:B------:R-:W-:Y:S01]  /*9110*/  FFMA.FTZ R187, R10, c[0x0][0x2d0], -R161.reuse ;  /* 0x0000b4000abb7a23 */ /* 0x100fe200000108a1 */
[----:B------:R-:W2:Y:S01]  /*9120*/  MUFU.EX2 R149, R149 ;  /* 0x0000009500957308 */ /* 0x000ea20000000800 */
[--C-:B------:R-:W-:Y:S02]  /*9130*/  FFMA.FTZ R186, R8, c[0x0][0x2d0], -R161.reuse ;  /* 0x0000b40008ba7a23 */ /* 0x100fe400000108a1 */
[----:B------:R-:W-:Y:S02]  /*9140*/  FMUL.FTZ R8, R5, c[0x0][0x2d0] ;  /* 0x0000b40005087a20 */ /* 0x000fe40000410000 */
[C---:B------:R-:W-:Y:S02]  /*9150*/  FMUL.FTZ R5, R151.reuse, R145 ;  /* 0x0000009197057220 */ /* 0x040fe40000410000 */
[--C-:B------:R-:W-:Y:S02]  /*9160*/  FFMA.FTZ R164, R164, c[0x0][0x2d0], -R161.reuse ;  /* 0x0000b400a4a47a23 */ /* 0x100fe400000108a1 */
[C---:B------:R-:W-:Y:S01]  /*9170*/  FMUL.FTZ R53, R151.reuse, R53 ;  /* 0x0000003597357220 */ /* 0x040fe20000410000 */
[----:B------:R3:W4:Y:S01]  /*9180*/  MUFU.EX2 R148, R8 ;  /* 0x0000000800947308 */ /* 0x0007220000000800 */
[C---:B------:R-:W-:Y:S02]  /*9190*/  FMUL.FTZ R54, R150.reuse, R54 ;  /* 0x0000003696367220 */ /* 0x040fe40000410000 */
[----:B------:R-:W-:Y:S01]  /*91a0*/  FMUL.FTZ R55, R150, R55 ;  /* 0x0000003796377220 */ /* 0x000fe20000410000 */
[----:B-1----:R-:W-:Y:S01]  /*91b0*/  F2FP.PACK_AB R159, R182, R183 ;  /* 0x000000b7b69f723e */ /* 0x002fe200000000ff */
[C---:B------:R-:W-:Y:S02]  /*91c0*/  FMUL.FTZ R64, R151.reuse, R64 ;  /* 0x0000004097407220 */ /* 0x040fe40000410000 */
[----:B------:R-:W-:Y:S02]  /*91d0*/  FMUL.FTZ R65, R151, R65 ;  /* 0x0000004197417220 */ /* 0x000fe40000410000 */
[C---:B------:R-:W-:Y:S01]  /*91e0*/  FMUL.FTZ R66, R150.reuse, R66 ;  /* 0x0000004296427220 */ /* 0x040fe20000410000 */
[----:B------:R-:W-:Y:S01]  /*91f0*/  MUFU.EX2 R181, R181 ;  /* 0x000000b500b57308 */ /* 0x000fe20000000800 */
[-C--:B------:R-:W-:Y:S01]  /*9200*/  HMMA.16816.F32 R4, R156, R20.reuse, R4 ;  /* 0x000000149c04723c */ /* 0x080fe20000001804 */
[----:B------:R-:W-:Y:S02]  /*9210*/  FMUL.FTZ R67, R150, R67 ;  /* 0x0000004396437220 */ /* 0x000fe40000410000 */
[C---:B--2---:R-:W-:Y:S02]  /*9220*/  FMUL.FTZ R9, R149.reuse, R141 ;  /* 0x0000008d95097220 */ /* 0x044fe40000410000 */
[C---:B------:R-:W-:Y:S02]  /*9230*/  FMUL.FTZ R12, R149.reuse, R136 ;  /* 0x00000088950c7220 */ /* 0x040fe40000410000 */
[C---:B------:R-:W-:Y:S02]  /*9240*/  FMUL.FTZ R13, R149.reuse, R137 ;  /* 0x00000089950d7220 */ /* 0x040fe40000410000 */
[----:B------:R-:W1:Y:S03]  /*9250*/  MUFU.EX2 R180, R180 ;  /* 0x000000b400b47308 */ /* 0x000e660000000800 */
[C---:B------:R-:W-:Y:S02]  /*9260*/  FMUL.FTZ R40, R149.reuse, R108 ;  /* 0x0000006c95287220 */ /* 0x040fe40000410000 */
[C---:B---3--:R-:W-:Y:S02]  /*9270*/  FMUL.FTZ R8, R149.reuse, R140 ;  /* 0x0000008c95087220 */ /* 0x048fe40000410000 */
[C---:B----4-:R-:W-:Y:S02]  /*9280*/  FMUL.FTZ R10, R148.reuse, R142 ;  /* 0x0000008e940a7220 */ /* 0x050fe40000410000 */
[C---:B------:R-:W-:Y:S01]  /*9290*/  FMUL.FTZ R11, R148.reuse, R143 ;  /* 0x0000008f940b7220 */ /* 0x040fe20000410000 */
[----:B------:R-:W-:Y:S01]  /*92a0*/  MUFU.EX2 R185, R185 ;  /* 0x000000b900b97308 */ /* 0x000fe20000000800 */
[C---:B------:R-:W-:Y:S02]  /*92b0*/  FMUL.FTZ R14, R148.reuse, R138 ;  /* 0x0000008a940e7220 */ /* 0x040fe40000410000 */
[C---:B------:R-:W-:Y:S02]  /*92c0*/  FMUL.FTZ R15, R148.reuse, R139 ;  /* 0x0000008b940f7220 */ /* 0x040fe40000410000 */
[C---:B------:R-:W-:Y:S02]  /*92d0*/  FMUL.FTZ R41, R149.reuse, R109 ;  /* 0x0000006d95297220 */ /* 0x040fe40000410000 */
[C---:B------:R-:W-:Y:S02]  /*92e0*/  FMUL.FTZ R42, R148.reuse, R110 ;  /* 0x0000006e942a7220 */ /* 0x040fe40000410000 */
[----:B------:R-:W-:Y:S01]  /*92f0*/  FMUL.FTZ R43, R148, R111 ;  /* 0x0000006f942b7220 */ /* 0x000fe20000410000 */
[----:B------:R-:W2:Y:S01]  /*9300*/  MUFU.EX2 R184, R184 ;  /* 0x000000b800b87308 */ /* 0x000ea20000000800 */
[----:B------:R-:W-:Y:S01]  /*9310*/  LDSM.16.MT88.4 R108, [R214+0x500] ;  /* 0x00050000d66c783b */ /* 0x000fe20000004200 */
[C---:B------:R-:W-:Y:S01]  /*9320*/  FMUL.FTZ R44, R149.reuse, R104 ;  /* 0x00000068952c7220 */ /* 0x040fe20000410000 */
[----:B-1----:R-:W-:Y:S01]  /*9330*/  F2FP.PACK_AB R144, R180, R181 ;  /* 0x000000b5b490723e */ /* 0x002fe200000000ff */
[C---:B------:R-:W-:Y:S02]  /*9340*/  FMUL.FTZ R45, R149.reuse, R105 ;  /* 0x00000069952d7220 */ /* 0x040fe40000410000 */
[C---:B------:R-:W-:Y:S02]  /*9350*/  FMUL.FTZ R46, R148.reuse, R106 ;  /* 0x0000006a942e7220 */ /* 0x040fe40000410000 */
[C---:B------:R-:W-:Y:S02]  /*9360*/  FMUL.FTZ R47, R148.reuse, R107 ;  /* 0x0000006b942f7220 */ /* 0x040fe40000410000 */
[----:B------:R-:W-:Y:S01]  /*9370*/  MUFU.EX2 R189, R189 ;  /* 0x000000bd00bd7308 */ /* 0x000fe20000000800 */
[----:B------:R-:W-:Y:S01]  /*9380*/  LDSM.16.MT88.4 R104, [R212+0x1900] ;  /* 0x00190000d468783b */ /* 0x000fe20000004200 */
[C---:B------:R-:W-:Y:S02]  /*9390*/  FMUL.FTZ R24, R149.reuse, R124 ;  /* 0x0000007c95187220 */ /* 0x040fe40000410000 */
[C---:B------:R-:W-:Y:S02]  /*93a0*/  FMUL.FTZ R25, R149.reuse, R125 ;  /* 0x0000007d95197220 */ /* 0x040fe40000410000 */
[C---:B------:R-:W-:Y:S02]  /*93b0*/  FMUL.FTZ R26, R148.reuse, R126 ;  /* 0x0000007e941a7220 */ /* 0x040fe40000410000 */
[C---:B------:R-:W-:Y:S02]  /*93c0*/  FMUL.FTZ R27, R148.reuse, R127 ;  /* 0x0000007f941b7220 */ /* 0x040fe40000410000 */
[----:B------:R-:W1:Y:S01]  /*93d0*/  MUFU.EX2 R188, R188 ;  /* 0x000000bc00bc7308 */ /* 0x000e620000000800 */
[C---:B------:R-:W-:Y:S02]  /*93e0*/  FMUL.FTZ R28, R149.reuse, R120 ;  /* 0x00000078951c7220 */ /* 0x040fe40000410000 */
[----:B------:R-:W-:Y:S01]  /*93f0*/  FMUL.FTZ R30, R148, R122 ;  /* 0x0000007a941e7220 */ /* 0x000fe20000410000 */
[----:B--2---:R-:W-:Y:S01]  /*9400*/  F2FP.PACK_AB R146, R184, R185 ;  /* 0x000000b9b892723e */ /* 0x004fe200000000ff */
[C---:B------:R-:W-:Y:S02]  /*9410*/  FMUL.FTZ R31, R148.reuse, R123 ;  /* 0x0000007b941f7220 */ /* 0x040fe40000410000 */
[C---:B------:R-:W-:Y:S02]  /*9420*/  FMUL.FTZ R56, R149.reuse, R56 ;  /* 0x0000003895387220 */ /* 0x040fe40000410000 */
[C---:B------:R-:W-:Y:S01]  /*9430*/  FMUL.FTZ R57, R149.reuse, R57 ;  /* 0x0000003995397220 */ /* 0x040fe20000410000 */
[----:B------:R-:W-:Y:S01]  /*9440*/  MUFU.EX2 R187, R187 ;  /* 0x000000bb00bb7308 */ /* 0x000fe20000000800 */
[C---:B------:R-:W-:Y:S02]  /*9450*/  FMUL.FTZ R58, R148.reuse, R58 ;  /* 0x0000003a943a7220 */ /* 0x040fe40000410000 */
[C---:B------:R-:W-:Y:S02]  /*9460*/  FMUL.FTZ R59, R148.reuse, R59 ;  /* 0x0000003b943b7220 */ /* 0x040fe40000410000 */
[C---:B------:R-:W-:Y:S02]  /*9470*/  FMUL.FTZ R60, R149.reuse, R60 ;  /* 0x0000003c953c7220 */ /* 0x040fe40000410000 */
[----:B------:R-:W-:Y:S02]  /*9480*/  FMUL.FTZ R61, R149, R61 ;  /* 0x0000003d953d7220 */ /* 0x000fe40000410000 */
[C---:B------:R-:W-:Y:S01]  /*9490*/  FMUL.FTZ R62, R148.reuse, R62 ;  /* 0x0000003e943e7220 */ /* 0x040fe20000410000 */
[----:B------:R-:W2:Y:S01]  /*94a0*/  MUFU.EX2 R186, R186 ;  /* 0x000000ba00ba7308 */ /* 0x000ea20000000800 */
[----:B------:R-:W-:Y:S02]  /*94b0*/  FMUL.FTZ R63, R148, R63 ;  /* 0x0000003f943f7220 */ /* 0x000fe40000410000 */
[--C-:B------:R-:W-:Y:S01]  /*94c0*/  FFMA.FTZ R194, R194, c[0x0][0x2d0], -R170.reuse ;  /* 0x0000b400c2c27a23 */ /* 0x100fe200000108aa */
[----:B-1----:R-:W-:Y:S01]  /*94d0*/  F2FP.PACK_AB R145, R188, R189 ;  /* 0x000000bdbc91723e */ /* 0x002fe200000000ff */
[----:B------:R-:W-:Y:S02]  /*94e0*/  FFMA.FTZ R195, R195, c[0x0][0x2d0], -R170 ;  /* 0x0000b400c3c37a23 */ /* 0x000fe400000108aa */
[--C-:B------:R-:W-:Y:S02]  /*94f0*/  FFMA.FTZ R196, R196, c[0x0][0x2d0], -R168.reuse ;  /* 0x0000b400c4c47a23 */ /* 0x100fe400000108a8 */
[----:B------:R-:W-:Y:S01]  /*9500*/  FFMA.FTZ R197, R197, c[0x0][0x2d0], -R168 ;  /* 0x0000b400c5c57a23 */ /* 0x000fe200000108a8 */
[----:B------:R-:W-:Y:S01]  /*9510*/  MUFU.EX2 R124, R174 ;  /* 0x000000ae007c7308 */ /* 0x000fe20000000800 */
[--C-:B------:R-:W-:Y:S02]  /*9520*/  FFMA.FTZ R198, R198, c[0x0][0x2d0], -R166.reuse ;  /* 0x0000b400c6c67a23 */ /* 0x100fe400000108a6 */
[--C-:B------:R-:W-:Y:S02]  /*9530*/  FFMA.FTZ R199, R199, c[0x0][0x2d0], -R166.reuse ;  /* 0x0000b400c7c77a23 */ /* 0x100fe400000108a6 */
[--C-:B------:R-:W-:Y:S02]  /*9540*/  FFMA.FTZ R244, R244, c[0x0][0x2d0], -R166.reuse ;  /* 0x0000b400f4f47a23 */ /* 0x100fe400000108a6 */
[--C-:B------:R-:W-:Y:S02]  /*9550*/  FFMA.FTZ R249, R249, c[0x0][0x2d0], -R166.reuse ;  /* 0x0000b400f9f97a23 */ /* 0x100fe400000108a6 */
[----:B------:R-:W-:Y:S01]  /*9560*/  FFMA.FTZ R166, R163, c[0x0][0x2d0], -R166 ;  /* 0x0000b400a3a67a23 */ /* 0x000fe200000108a6 */
[----:B------:R-:W-:Y:S01]  /*9570*/  MUFU.EX2 R126, R172 ;  /* 0x000000ac007e7308 */ /* 0x000fe20000000800 */
[--C-:B------:R-:W-:Y:S02]  /*9580*/  FFMA.FTZ R251, R251, c[0x0][0x2d0], -R168.reuse ;  /* 0x0000b400fbfb7a23 */ /* 0x100fe400000108a8 */
[--C-:B------:R-:W-:Y:S01]  /*9590*/  FFMA.FTZ R247, R247, c[0x0][0x2d0], -R168.reuse ;  /* 0x0000b400f7f77a23 */ /* 0x100fe200000108a8 */
[----:B--2---:R-:W-:Y:S01]  /*95a0*/  F2FP.PACK_AB R147, R186, R187 ;  /* 0x000000bbba93723e */ /* 0x004fe200000000ff */
[----:B------:R-:W-:Y:S02]  /*95b0*/  FFMA.FTZ R168, R171, c[0x0][0x2d0], -R168 ;  /* 0x0000b400aba87a23 */ /* 0x000fe400000108a8 */
[--C-:B------:R-:W-:Y:S02]  /*95c0*/  FFMA.FTZ R245, R245, c[0x0][0x2d0], -R170.reuse ;  /* 0x0000b400f5f57a23 */ /* 0x100fe400000108aa */
[----:B------:R-:W-:Y:S01]  /*95d0*/  FFMA.FTZ R170, R175, c[0x0][0x2d0], -R170 ;  /* 0x0000b400afaa7a23 */ /* 0x000fe200000108aa */
[----:B------:R1:W-:Y:S01]  /*95e0*/  MUFU.EX2 R122, R173 ;  /* 0x000000ad007a7308 */ /* 0x0003e20000000800 */
[C---:B------:R-:W-:Y:S01]  /*95f0*/  HMMA.16816.F32 R8, R144.reuse, R20, R8 ;  /* 0x000000149008723c */ /* 0x040fe20000001808 */
[C---:B------:R-:W-:Y:S02]  /*9600*/  FMUL.FTZ R29, R149.reuse, R121 ;  /* 0x00000079951d7220 */ /* 0x040fe40000410000 */
[C---:B------:R-:W-:Y:S02]  /*9610*/  FMUL.FTZ R72, R149.reuse, R72 ;  /* 0x0000004895487220 */ /* 0x040fe40000410000 */
[----:B------:R-:W-:Y:S02]  /*9620*/  FMUL.FTZ R73, R149, R73 ;  /* 0x0000004995497220 */ /* 0x000fe40000410000 */
[C---:B------:R-:W-:Y:S01]  /*9630*/  FMUL.FTZ R20, R151.reuse, R128 ;  /* 0x0000008097147220 */ /* 0x040fe20000410000 */
[-C--:B------:R-:W-:Y:S01]  /*9640*/  HMMA.16816.F32 R12, R144, R22.reuse, R12 ;  /* 0x00000016900c723c */ /* 0x080fe2000000180c */
[----:B------:R-:W-:Y:S01]  /*9650*/  FMUL.FTZ R21, R151, R129 ;  /* 0x0000008197157220 */ /* 0x000fe20000410000 */
[----:B------:R-:W-:Y:S02]  /*9660*/  MUFU.EX2 R136, R170 ;  /* 0x000000aa00887308 */ /* 0x000fe40000000800 */
[C---:B------:R-:W-:Y:S02]  /*9670*/  FMUL.FTZ R74, R148.reuse, R74 ;  /* 0x0000004a944a7220 */ /* 0x040fe40000410000 */
[----:B------:R-:W-:Y:S02]  /*9680*/  FMUL.FTZ R75, R148, R75 ;  /* 0x0000004b944b7220 */ /* 0x000fe40000410000 */
[C---:B------:R-:W-:Y:S01]  /*9690*/  HMMA.16816.F32 R16, R156.reuse, R22, R16 ;  /* 0x000000169c10723c */ /* 0x040fe20000001810 */
[C---:B------:R-:W-:Y:S03]  /*96a0*/  FMUL.FTZ R76, R149.reuse, R76 ;  /* 0x0000004c954c7220 */ /* 0x040fe60000410000 */
[----:B------:R-:W-:Y:S01]  /*96b0*/  MUFU.EX2 R138, R168 ;  /* 0x000000a8008a7308 */ /* 0x000fe20000000800 */
[C---:B------:R-:W-:Y:S02]  /*96c0*/  FMUL.FTZ R77, R149.reuse, R77 ;  /* 0x0000004d954d7220 */ /* 0x040fe40000410000 */
[C---:B------:R-:W-:Y:S01]  /*96d0*/  FMUL.FTZ R22, R150.reuse, R130 ;  /* 0x0000008296167220 */ /* 0x040fe20000410000 */
[----:B-1----:R-:W-:Y:S01]  /*96e0*/  LDSM.16.MT88.4 R172, [R214+0x2100] ;  /* 0x00210000d6ac783b */ /* 0x002fe20000004200 */
[----:B------:R-:W-:Y:S03]  /*96f0*/  FMUL.FTZ R23, R150, R131 ;  /* 0x0000008396177220 */ /* 0x000fe60000410000 */
[C---:B------:R-:W-:Y:S02]  /*9700*/  FMUL.FTZ R78, R148.reuse, R78 ;  /* 0x0000004e944e7220 */ /* 0x040fe40000410000 */
[----:B------:R1:W-:Y:S01]  /*9710*/  MUFU.EX2 R125, R169 ;  /* 0x000000a9007d7308 */ /* 0x0003e20000000800 */
[C---:B------:R-:W-:Y:S01]  /*9720*/  FMUL.FTZ R79, R148.reuse, R79 ;  /* 0x0000004f944f7220 */ /* 0x040fe20000410000 */
[-C--:B------:R-:W-:Y:S01]  /*9730*/  HMMA.16816.F32 R20, R156, R36.reuse, R20 ;  /* 0x000000249c14723c */ /* 0x080fe20000001814 */
[----:B------:R-:W2:Y:S01]  /*9740*/  LDSM.16.MT88.4 R128, [R214+0xd00] ;  /* 0x000d0000d680783b */ /* 0x000ea20000004200 */
[C---:B------:R-:W-:Y:S02]  /*9750*/  FMUL.FTZ R88, R149.reuse, R88 ;  /* 0x0000005895587220 */ /* 0x040fe40000410000 */
[C---:B------:R-:W-:Y:S02]  /*9760*/  FMUL.FTZ R89, R149.reuse, R89 ;  /* 0x0000005995597220 */ /* 0x040fe40000410000 */
[C---:B------:R-:W-:Y:S02]  /*9770*/  FMUL.FTZ R90, R148.reuse, R90 ;  /* 0x0000005a945a7220 */ /* 0x040fe40000410000 */
[C---:B------:R-:W-:Y:S01]  /*9780*/  HMMA.16816.F32 R24, R144.reuse, R36, R24 ;  /* 0x000000249018723c */ /* 0x040fe20000001818 */
[----:B------:R-:W-:Y:S03]  /*9790*/  MUFU.EX2 R120, R167 ;  /* 0x000000a700787308 */ /* 0x000fe60000000800 */
[C---:B------:R-:W-:Y:S02]  /*97a0*/  FMUL.FTZ R91, R148.reuse, R91 ;  /* 0x0000005b945b7220 */ /* 0x040fe40000410000 */
[----:B------:R-:W-:Y:S02]  /*97b0*/  FMUL.FTZ R92, R149, R92 ;  /* 0x0000005c955c7220 */ /* 0x000fe40000410000 */
[-C--:B------:R-:W-:Y:S01]  /*97c0*/  HMMA.16816.F32 R28, R144, R38.reuse, R28 ;  /* 0x00000026901c723c */ /* 0x080fe2000000181c */
[C---:B------:R-:W-:Y:S02]  /*97d0*/  FMUL.FTZ R36, R151.reuse, R112 ;  /* 0x0000007097247220 */ /* 0x040fe40000410000 */
[----:B------:R-:W-:Y:S01]  /*97e0*/  MUFU.EX2 R123, R165 ;  /* 0x000000a5007b7308 */ /* 0x000fe20000000800 */
[----:B------:R-:W-:Y:S01]  /*97f0*/  FMUL.FTZ R37, R151, R113 ;  /* 0x0000007197257220 */ /* 0x000fe20000410000 */
[----:B-1----:R-:W-:Y:S01]  /*9800*/  LDSM.16.MT88.4 R168, [R212+0x1500] ;  /* 0x00150000d4a8783b */ /* 0x002fe20000004200 */
[----:B------:R-:W-:Y:S02]  /*9810*/  FMUL.FTZ R93, R149, R93 ;  /* 0x0000005d955d7220 */ /* 0x000fe40000410000 */
[C---:B------:R-:W-:Y:S01]  /*9820*/  HMMA.16816.F32 R32, R156.reuse, R38, R32 ;  /* 0x000000269c20723c */ /* 0x040fe20000001820 */
[C---:B------:R-:W-:Y:S03]  /*9830*/  FMUL.FTZ R94, R148.reuse, R94 ;  /* 0x0000005e945e7220 */ /* 0x040fe60000410000 */
[----:B------:R-:W-:Y:S01]  /*9840*/  FMUL.FTZ R95, R148, R95 ;  /* 0x0000005f945f7220 */ /* 0x000fe20000410000 */
[----:B------:R-:W-:Y:S01]  /*9850*/  MUFU.EX2 R139, R166 ;  /* 0x000000a6008b7308 */ /* 0x000fe20000000800 */
[C---:B------:R-:W-:Y:S02]  /*9860*/  FMUL.FTZ R96, R151.reuse, R96 ;  /* 0x0000006097607220 */ /* 0x040fe40000410000 */
[C---:B------:R-:W-:Y:S04]  /*9870*/  FMUL.FTZ R38, R150.reuse, R114 ;  /* 0x0000007296267220 */ /* 0x040fe80000410000 */
[C---:B------:R-:W-:Y:S02]  /*9880*/  FMUL.FTZ R39, R150.reuse, R115 ;  /* 0x0000007396277220 */ /* 0x040fe40000410000 */
[----:B------:R-:W1:Y:S01]  /*9890*/  LDSM.16.MT88.4 R112, [R212+0xd00] ;  /* 0x000d0000d470783b */ /* 0x000e620000004200 */
[----:B------:R3:W-:Y:S01]  /*98a0*/  MUFU.EX2 R127, R164 ;  /* 0x000000a4007f7308 */ /* 0x0007e20000000800 */
[C---:B------:R-:W-:Y:S02]  /*98b0*/  FMUL.FTZ R97, R151.reuse, R97 ;  /* 0x0000006197617220 */ /* 0x040fe40000410000 */
[C---:B------:R-:W-:Y:S01]  /*98c0*/  FMUL.FTZ R98, R150.reuse, R98 ;  /* 0x0000006296627220 */ /* 0x040fe20000410000 */
[-C--:B--2---:R-:W-:Y:S01]  /*98d0*/  HMMA.16816.F32 R36, R156, R128.reuse, R36 ;  /* 0x000000809c24723c */ /* 0x084fe20000001824 */
[C---:B------:R-:W-:Y:S02]  /*98e0*/  FMUL.FTZ R99, R150.reuse, R99 ;  /* 0x0000006396637220 */ /* 0x040fe40000410000 */
[C---:B------:R-:W-:Y:S02]  /*98f0*/  FMUL.FTZ R68, R151.reuse, R68 ;  /* 0x0000004497447220 */ /* 0x040fe40000410000 */
[C---:B------:R-:W-:Y:S01]  /*9900*/  FMUL.FTZ R69, R151.reuse, R69 ;  /* 0x0000004597457220 */ /* 0x040fe20000410000 */
[----:B------:R-:W-:Y:S01]  /*9910*/  MUFU.EX2 R190, R190 ;  /* 0x000000be00be7308 */ /* 0x000fe20000000800 */
[C---:B------:R-:W-:Y:S01]  /*9920*/  FMUL.FTZ R70, R150.reuse, R70 ;  /* 0x0000004696467220 */ /* 0x040fe20000410000 */
[C---:B------:R-:W-:Y:S01]  /*9930*/  HMMA.16816.F32 R40, R144.reuse, R128, R40 ;  /* 0x000000809028723c */ /* 0x040fe20000001828 */
[C---:B------:R-:W-:Y:S03]  /*9940*/  FMUL.FTZ R71, R150.reuse, R71 ;  /* 0x0000004796477220 */ /* 0x040fe60000410000 */
[C---:B------:R-:W-:Y:S02]  /*9950*/  FMUL.FTZ R80, R151.reuse, R80 ;  /* 0x0000005097507220 */ /* 0x040fe40000410000 */
[C---:B------:R-:W-:Y:S02]  /*9960*/  FMUL.FTZ R81, R151.reuse, R81 ;  /* 0x0000005197517220 */ /* 0x040fe40000410000 */
[-C--:B------:R-:W-:Y:S01]  /*9970*/  HMMA.16816.F32 R44, R144, R130.reuse, R44 ;  /* 0x00000082902c723c */ /* 0x080fe2000000182c */
[----:B------:R-:W2:Y:S01]  /*9980*/  MUFU.EX2 R191, R191 ;  /* 0x000000bf00bf7308 */ /* 0x000ea20000000800 */
[----:B---3--:R-:W-:Y:S02]  /*9990*/  LDSM.16.MT88.4 R164, [R214+0x1500] ;  /* 0x00150000d6a4783b */ /* 0x008fe40000004200 */
[C---:B------:R-:W-:Y:S02]  /*99a0*/  FMUL.FTZ R82, R150.reuse, R82 ;  /* 0x0000005296527220 */ /* 0x040fe40000410000 */
[C---:B------:R-:W-:Y:S02]  /*99b0*/  FMUL.FTZ R83, R150.reuse, R83 ;  /* 0x0000005396537220 */ /* 0x040fe40000410000 */
[C---:B------:R-:W-:Y:S01]  /*99c0*/  HMMA.16816.F32 R48, R156.reuse, R130, R48 ;  /* 0x000000829c30723c */ /* 0x040fe20000001830 */
[C---:B------:R-:W-:Y:S02]  /*99d0*/  FMUL.FTZ R84, R151.reuse, R84 ;  /* 0x0000005497547220 */ /* 0x040fe40000410000 */
[----:B------:R-:W-:Y:S01]  /*99e0*/  MUFU.EX2 R192, R192 ;  /* 0x000000c000c07308 */ /* 0x000fe20000000800 */
[----:B------:R-:W-:Y:S02]  /*99f0*/  FMUL.FTZ R85, R151, R85 ;  /* 0x0000005597557220 */ /* 0x000fe40000410000 */
[C---:B------:R-:W-:Y:S02]  /*9a00*/  FMUL.FTZ R86, R150.reuse, R86 ;  /* 0x0000005696567220 */ /* 0x040fe40000410000 */
[----:B------:R-:W-:Y:S01]  /*9a10*/  FMUL.FTZ R87, R150, R87 ;  /* 0x0000005796577220 */ /* 0x000fe20000410000 */
[-C--:B-1----:R-:W-:Y:S03]  /*9a20*/  HMMA.16816.F32 R52, R156, R112.reuse, R52 ;  /* 0x000000709c34723c */ /* 0x082fe60000001834 */
[--C-:B------:R-:W-:Y:S01]  /*9a30*/  FFMA.FTZ R246, R246, c[0x0][0x2d0], -R161.reuse ;  /* 0x0000b400f6f67a23 */ /* 0x100fe200000108a1 */
[----:B------:R-:W1:Y:S01]  /*9a40*/  MUFU.EX2 R193, R193 ;  /* 0x000000c100c17308 */ /* 0x000e620000000800 */
[--C-:B------:R-:W-:Y:S02]  /*9a50*/  FFMA.FTZ R248, R248, c[0x0][0x2d0], -R161.reuse ;  /* 0x0000b400f8f87a23 */ /* 0x100fe400000108a1 */
[--C-:B------:R-:W-:Y:S02]  /*9a60*/  FFMA.FTZ R252, R252, c[0x0][0x2d0], -R161.reuse ;  /* 0x0000b400fcfc7a23 */ /* 0x100fe400000108a1 */
[--C-:B------:R-:W-:Y:S01]  /*9a70*/  FFMA.FTZ R250, R250, c[0x0][0x2d0], -R161.reuse ;  /* 0x0000b400fafa7a23 */ /* 0x100fe200000108a1 */
[C---:B------:R-:W-:Y:S02]  /*9a80*/  HMMA.16816.F32 R56, R144.reuse, R112, R56 ;  /* 0x000000709038723c */ /* 0x040fe40000001838 */
[--C-:B------:R-:W-:Y:S02]  /*9a90*/  FFMA.FTZ R162, R162, c[0x0][0x2d0], -R161.reuse ;  /* 0x0000b400a2a27a23 */ /* 0x100fe400000108a1 */
[----:B------:R-:W-:Y:S01]  /*9aa0*/  MUFU.EX2 R194, R194 ;  /* 0x000000c200c27308 */ /* 0x000fe20000000800 */
[--C-:B------:R-:W-:Y:S02]  /*9ab0*/  FFMA.FTZ R160, R160, c[0x0][0x2d0], -R161.reuse ;  /* 0x0000b400a0a07a23 */ /* 0x100fe400000108a1 */
[----:B------:R-:W-:Y:S01]  /*9ac0*/  FFMA.FTZ R161, R153, c[0x0][0x2d0], -R161 ;  /* 0x0000b40099a17a23 */ /* 0x000fe200000108a1 */
[-C--:B------:R-:W-:Y:S01]  /*9ad0*/  HMMA.16816.F32 R60, R144, R114.reuse, R60 ;  /* 0x00000072903c723c */ /* 0x080fe2000000183c */
[----:B------:R-:W-:Y:S03]  /*9ae0*/  FFMA.FTZ R179, R151, R238, R179 ;  /* 0x000000ee97b37223 */ /* 0x000fe600000100b3 */
[----:B------:R-:W-:Y:S01]  /*9af0*/  MOV R151, R3 ;  /* 0x0000000300977202 */ /* 0x000fe20000000f00 */
[----:B------:R-:W-:Y:S01]  /*9b00*/  FFMA.FTZ R155, R150, R239, R155 ;  /* 0x000000ef969b7223 */ /* 0x000fe2000001009b */
[----:B------:R-:W3:Y:S01]  /*9b10*/  MUFU.EX2 R195, R195 ;  /* 0x000000c300c37308 */ /* 0x000ee20000000800 */
[----:B------:R-:W-:Y:S01]  /*9b20*/  FFMA.FTZ R181, R149, R236, R181 ;  /* 0x000000ec95b57223 */ /* 0x000fe200000100b5 */
[C---:B------:R-:W-:Y:S01]  /*9b30*/  HMMA.16816.F32 R64, R156.reuse, R114, R64 ;  /* 0x000000729c40723c */ /* 0x040fe20000001840 */
[----:B------:R-:W4:Y:S03]  /*9b40*/  LDSM.16.MT88.4 R112, [R212+0x500] ;  /* 0x00050000d470783b */ /* 0x000f260000004200 */
[----:B------:R-:W-:Y:S01]  /*9b50*/  FFMA.FTZ R189, R148, R237, R189 ;  /* 0x000000ed94bd7223 */ /* 0x000fe200000100bd */
[----:B------:R-:W-:Y:S01]  /*9b60*/  MOV R150, R2 ;  /* 0x0000000200967202 */ /* 0x000fe20000000f00 */
[----:B------:R-:W-:Y:S01]  /*9b70*/  FADD.FTZ R178, R178, R179 ;  /* 0x000000b3b2b27221 */ /* 0x000fe20000010000 */
[----:B------:R-:W-:Y:S01]  /*9b80*/  MOV R149, R0 ;  /* 0x0000000000957202 */ /* 0x000fe20000000f00 */
[-C--:B------:R-:W-:Y:S01]  /*9b90*/  HMMA.16816.F32 R68, R156, R100.reuse, R68 ;  /* 0x000000649c44723c */ /* 0x080fe20000001844 */
[----:B------:R-:W-:Y:S03]  /*9ba0*/  MUFU.EX2 R196, R196 ;  /* 0x000000c400c47308 */ /* 0x000fe60000000800 */
[----:B------:R-:W-:Y:S01]  /*9bb0*/  FADD.FTZ R154, R154, R155 ;  /* 0x0000009b9a9a7221 */ /* 0x000fe20000010000 */
[----:B------:R-:W-:Y:S01]  /*9bc0*/  MOV R148, R152 ;  /* 0x0000009800947202 */ /* 0x000fe20000000f00 */
[----:B------:R-:W-:Y:S02]  /*9bd0*/  FADD.FTZ R180, R180, R181 ;  /* 0x000000b5b4b47221 */ /* 0x000fe40000010000 */
[C---:B------:R-:W-:Y:S01]  /*9be0*/  HMMA.16816.F32 R72, R144.reuse, R100, R72 ;  /* 0x000000649048723c */ /* 0x040fe20000001848 */
[----:B------:R-:W-:Y:S02]  /*9bf0*/  FADD.FTZ R188, R188, R189 ;  /* 0x000000bdbcbc7221 */ /* 0x000fe40000010000 */
[----:B------:R-:W5:Y:S01]  /*9c00*/  MUFU.EX2 R197, R197 ;  /* 0x000000c500c57308 */ /* 0x000f620000000800 */
[----:B------:R-:W-:Y:S02]  /*9c10*/  FADD.FTZ R177, R177, R178 ;  /* 0x000000b2b1b17221 */ /* 0x000fe40000010000 */
[----:B------:R-:W-:Y:S01]  /*9c20*/  FADD.FTZ R183, R183, R154 ;  /* 0x0000009ab7b77221 */ /* 0x000fe20000010000 */
[----:B--2---:R-:W-:Y:S01]  /*9c30*/  F2FP.PACK_AB R100, R191, R190 ;  /* 0x000000bebf64723e */ /* 0x004fe200000000ff */
[-C--:B------:R-:W-:Y:S01]  /*9c40*/  HMMA.16816.F32 R76, R144, R102.reuse, R76 ;  /* 0x00000066904c723c */ /* 0x080fe2000000184c */
[----:B-1----:R-:W-:Y:S03]  /*9c50*/  F2FP.PACK_AB R101, R193, R192 ;  /* 0x000000c0c165723e */ /* 0x002fe600000000ff */
[----:B------:R-:W-:Y:S01]  /*9c60*/  FADD.FTZ R185, R185, R180 ;  /* 0x000000b4b9b97221 */ /* 0x000fe20000010000 */
[----:B------:R-:W-:Y:S01]  /*9c70*/  MUFU.EX2 R198, R198 ;  /* 0x000000c600c67308 */ /* 0x000fe20000000800 */
[----:B------:R-:W-:Y:S02]  /*9c80*/  FADD.FTZ R187, R187, R188 ;  /* 0x000000bcbbbb7221 */ /* 0x000fe40000010000 */
[C---:B------:R-:W-:Y:S01]  /*9c90*/  HMMA.16816.F32 R80, R156.reuse, R102, R80 ;  /* 0x000000669c50723c */ /* 0x040fe20000001850 */
[----:B------:R-:W-:Y:S03]  /*9ca0*/  FADD.FTZ R177, R176, R177 ;  /* 0x000000b1b0b17221 */ /* 0x000fe60000010000 */
[----:B------:R-:W-:Y:S02]  /*9cb0*/  FADD.FTZ R183, R182, R183 ;  /* 0x000000b7b6b77221 */ /* 0x000fe40000010000 */
[----:B------:R-:W-:Y:S01]  /*9cc0*/  FADD.FTZ R185, R184, R185 ;  /* 0x000000b9b8b97221 */ /* 0x000fe20000010000 */
[----:B---3--:R-:W-:Y:S01]  /*9cd0*/  F2FP.PACK_AB R102, R195, R194 ;  /* 0x000000c2c366723e */ /* 0x008fe200000000ff */
[-C--:B------:R-:W-:Y:S01]  /*9ce0*/  HMMA.16816.F32 R84, R156, R104.reuse, R84 ;  /* 0x000000689c54723c */ /* 0x080fe20000001854 */
[----:B------:R-:W1:Y:S03]  /*9cf0*/  MUFU.EX2 R199, R199 ;  /* 0x000000c700c77308 */ /* 0x000e660000000800 */
[----:B-----5:R-:W-:Y:S01]  /*9d00*/  F2FP.PACK_AB R103, R197, R196 ;  /* 0x000000c4c567723e */ /* 0x020fe200000000ff */
[----:B------:R-:W-:Y:S02]  /*9d10*/  FADD.FTZ R187, R186, R187 ;  /* 0x000000bbbabb7221 */ /* 0x000fe40000010000 */
[----:B------:R-:W-:Y:S01]  /*9d20*/  FADD.FTZ R190, R190, R177 ;  /* 0x000000b1bebe7221 */ /* 0x000fe20000010000 */
[C---:B------:R-:W-:Y:S01]  /*9d30*/  HMMA.16816.F32 R88, R144.reuse, R104, R88 ;  /* 0x000000689058723c */ /* 0x040fe20000001858 */
[----:B------:R-:W-:Y:S02]  /*9d40*/  FADD.FTZ R192, R192, R183 ;  /* 0x000000b7c0c07221 */ /* 0x000fe40000010000 */
[----:B------:R-:W-:Y:S01]  /*9d50*/  MUFU.EX2 R244, R244 ;  /* 0x000000f400f47308 */ /* 0x000fe20000000800 */
[----:B------:R-:W-:Y:S02]  /*9d60*/  FADD.FTZ R191, R191, R190 ;  /* 0x000000bebfbf7221 */ /* 0x000fe40000010000 */
[----:B------:R-:W-:Y:S02]  /*9d70*/  FADD.FTZ R193, R193, R192 ;  /* 0x000000c0c1c17221 */ /* 0x000fe40000010000 */
[-C--:B------:R-:W-:Y:S01]  /*9d80*/  HMMA.16816.F32 R92, R144, R106.reuse, R92 ;  /* 0x0000006a905c723c */ /* 0x080fe2000000185c */
[----:B------:R-:W-:Y:S03]  /*9d90*/  FADD.FTZ R194, R194, R191 ;  /* 0x000000bfc2c27221 */ /* 0x000fe60000010000 */
[----:B------:R-:W-:Y:S01]  /*9da0*/  FADD.FTZ R196, R196, R193 ;  /* 0x000000c1c4c47221 */ /* 0x000fe20000010000 */
[----:B------:R-:W2:Y:S01]  /*9db0*/  MUFU.EX2 R249, R249 ;  /* 0x000000f900f97308 */ /* 0x000ea20000000800 */
[----:B------:R-:W-:Y:S02]  /*9dc0*/  FADD.FTZ R194, R195, R194 ;  /* 0x000000c2c3c27221 */ /* 0x000fe40000010000 */
[----:B------:R-:W-:Y:S01]  /*9dd0*/  HMMA.16816.F32 R96, R156, R106, R96 ;  /* 0x0000006a9c60723c */ /* 0x000fe20000001860 */
[----:B-1----:R-:W-:Y:S03]  /*9de0*/  F2FP.PACK_AB R104, R199, R198 ;  /* 0x000000c6c768723e */ /* 0x002fe600000000ff */
[----:B------:R-:W-:Y:S02]  /*9df0*/  FADD.FTZ R198, R198, R185 ;  /* 0x000000b9c6c67221 */ /* 0x000fe40000010000 */
[----:B------:R-:W-:Y:S01]  /*9e00*/  FADD.FTZ R196, R197, R196 ;  /* 0x000000c4c5c47221 */ /* 0x000fe20000010000 */
[----:B------:R-:W1:Y:S01]  /*9e10*/  MUFU.EX2 R246, R246 ;  /* 0x000000f600f67308 */ /* 0x000e620000000800 */
[-C--:B------:R-:W-:Y:S01]  /*9e20*/  HMMA.16816.F32 R4, R100, R108.reuse, R4 ;  /* 0x0000006c6404723c */ /* 0x080fe20000001804 */
[----:B------:R-:W-:Y:S03]  /*9e30*/  F2FP.PACK_AB R156, R126, R124 ;  /* 0x0000007c7e9c723e */ /* 0x000fe600000000ff */
[----:B------:R-:W-:Y:S01]  /*9e40*/  F2FP.PACK_AB R159, R138, R122 ;  /* 0x0000007a8a9f723e */ /* 0x000fe200000000ff */
[----:B------:R-:W-:Y:S04]  /*9e50*/  FADD.FTZ R199, R199, R198 ;  /* 0x000000c6c7c77221 */ /* 0x000fe80000010000 */
[----:B------:R-:W3:Y:S03]  /*9e60*/  MUFU.EX2 R248, R248 ;  /* 0x000000f800f87308 */ /* 0x000ee60000000800 */
[C---:B--2---:R-:W-:Y:S01]  /*9e70*/  F2FP.PACK_AB R106, R249.reuse, R244 ;  /* 0x000000f4f96a723e */ /* 0x044fe200000000ff */
[----:B------:R-:W-:Y:S04]  /*9e80*/  FADD.FTZ R244, R244, R199 ;  /* 0x000000c7f4f47221 */ /* 0x000fe80000010000 */
[----:B------:R-:W-:Y:S02]  /*9e90*/  FADD.FTZ R244, R249, R244 ;  /* 0x000000f4f9f47221 */ /* 0x000fe40000010000 */
[----:B------:R-:W2:Y:S01]  /*9ea0*/  MUFU.EX2 R252, R252 ;  /* 0x000000fc00fc7308 */ /* 0x000ea20000000800 */
[----:B-1----:R-:W-:Y:S09]  /*9eb0*/  FADD.FTZ R187, R246, R187 ;  /* 0x000000bbf6bb7221 */ /* 0x002ff20000010000 */
[----:B------:R-:W1:Y:S01]  /*9ec0*/  MUFU.EX2 R250, R250 ;  /* 0x000000fa00fa7308 */ /* 0x000e620000000800 */
[C---:B---3--:R-:W-:Y:S01]  /*9ed0*/  F2FP.PACK_AB R105, R248.reuse, R246 ;  /* 0x000000f6f869723e */ /* 0x048fe200000000ff */
[----:B------:R-:W-:Y:S08]  /*9ee0*/  FADD.FTZ R187, R248, R187 ;  /* 0x000000bbf8bb7221 */ /* 0x000ff00000010000 */
[----:B------:R-:W3:Y:S01]  /*9ef0*/  MUFU.EX2 R251, R251 ;  /* 0x000000fb00fb7308 */ /* 0x000ee20000000800 */
[----:B--2---:R-:W-:Y:S09]  /*9f00*/  FADD.FTZ R187, R252, R187 ;  /* 0x000000bbfcbb7221 */ /* 0x004ff20000010000 */
[----:B------:R-:W2:Y:S01]  /*9f10*/  MUFU.EX2 R247, R247 ;  /* 0x000000f700f77308 */ /* 0x000ea20000000800 */
[C---:B-1----:R-:W-:Y:S01]  /*9f20*/  F2FP.PACK_AB R107, R250.reuse, R252 ;  /* 0x000000fcfa6b723e */ /* 0x042fe200000000ff */
[----:B------:R-:W-:Y:S08]  /*9f30*/  FADD.FTZ R187, R250, R187 ;  /* 0x000000bbfabb7221 */ /* 0x000ff00000010000 */
[----:B------:R-:W1:Y:S01]  /*9f40*/  MUFU.EX2 R245, R245 ;  /* 0x000000f500f57308 */ /* 0x000e620000000800 */
[C---:B------:R-:W-:Y:S01]  /*9f50*/  HMMA.16816.F32 R8, R104.reuse, R108, R8 ;  /* 0x0000006c6808723c */ /* 0x040fe20000001808 */
[----:B---3--:R-:W-:Y:S07]  /*9f60*/  FADD.FTZ R196, R251, R196 ;  /* 0x000000c4fbc47221 */ /* 0x008fee0000010000 */
[-C--:B------:R-:W-:Y:S01]  /*9f70*/  HMMA.16816.F32 R12, R104, R110.reuse, R12 ;  /* 0x0000006e680c723c */ /* 0x080fe2000000180c */
[----:B------:R3:W5:Y:S03]  /*9f80*/  MUFU.EX2 R121, R162 ;  /* 0x000000a200797308 */ /* 0x0007660000000800 */
[C---:B--2---:R-:W-:Y:S01]  /*9f90*/  F2FP.PACK_AB R157, R247.reuse, R251 ;  /* 0x000000fbf79d723e */ /* 0x044fe200000000ff */
[----:B------:R-:W-:Y:S03]  /*9fa0*/  FADD.FTZ R196, R247, R196 ;  /* 0x000000c4f7c47221 */ /* 0x000fe60000010000 */
[C---:B------:R-:W-:Y:S01]  /*9fb0*/  HMMA.16816.F32 R16, R100.reuse, R110, R16 ;  /* 0x0000006e6410723c */ /* 0x040fe20000001810 */
[----:B------:R-:W2:Y:S02]  /*9fc0*/  LDSM.16.MT88.4 R108, [R212+0x1100] ;  /* 0x00110000d46c783b */ /* 0x000ea40000004200 */
[----:B------:R5:W-:Y:S01]  /*9fd0*/  MUFU.EX2 R137, R160 ;  /* 0x000000a000897308 */ /* 0x000be20000000800 */
[----:B-1----:R-:W-:Y:S04]  /*9fe0*/  F2FP.PACK_AB R158, R136, R245 ;  /* 0x000000f5889e723e */ /* 0x002fe800000000ff */
[-C--:B----4-:R-:W-:Y:S05]  /*9ff0*/  HMMA.16816.F32 R20, R100, R112.reuse, R20 ;  /* 0x000000706414723c */ /* 0x090fea0000001814 */
[----:B------:R1:W4:Y:S03]  /*a000*/  MUFU.EX2 R153, R161 ;  /* 0x000000a100997308 */ /* 0x0003260000000800 */
[C---:B------:R-:W-:Y:S01]  /*a010*/  HMMA.16816.F32 R24, R104.reuse, R112, R24 ;  /* 0x000000706818723c */ /* 0x040fe20000001818 */
[----:B---3--:R-:W-:Y:S07]  /*a020*/  F2FP.PACK_AB R162, R139, R123 ;  /* 0x0000007b8ba2723e */ /* 0x008fee00000000ff */
[-C--:B------:R-:W-:Y:S01]  /*a030*/  HMMA.16816.F32 R28, R104, R114.reuse, R28 ;  /* 0x00000072681c723c */ /* 0x080fe2000000181c */
[----:B-----5:R-:W-:Y:S07]  /*a040*/  F2FP.PACK_AB R160, R120, R125 ;  /* 0x0000007d78a0723e */ /* 0x020fee00000000ff */
[C---:B------:R-:W-:Y:S01]  /*a050*/  HMMA.16816.F32 R32, R100.reuse, R114, R32 ;  /* 0x000000726420723c */ /* 0x040fe20000001820 */
[----:B------:R-:W3:Y:S03]  /*a060*/  LDSM.16.MT88.4 R112, [R214+0x1d00] ;  /* 0x001d0000d670783b */ /* 0x000ee60000004200 */
[----:B-1----:R-:W-:Y:S02]  /*a070*/  F2FP.PACK_AB R161, R121, R127 ;  /* 0x0000007f79a1723e */ /* 0x002fe400000000ff */
[----:B----4-:R-:W-:Y:S02]  /*a080*/  F2FP.PACK_AB R163, R153, R137 ;  /* 0x0000008999a3723e */ /* 0x010fe400000000ff */
[-C--:B------:R-:W-:Y:S08]  /*a090*/  HMMA.16816.F32 R36, R100, R116.reuse, R36 ;  /* 0x000000746424723c */ /* 0x080ff00000001824 */
[C---:B------:R-:W-:Y:S08]  /*a0a0*/  HMMA.16816.F32 R40, R104.reuse, R116, R40 ;  /* 0x000000746828723c */ /* 0x040ff00000001828 */
[-C--:B------:R-:W-:Y:S08]  /*a0b0*/  HMMA.16816.F32 R44, R104, R118.reuse, R44 ;  /* 0x00000076682c723c */ /* 0x080ff0000000182c */
[C---:B------:R-:W-:Y:S01]  /*a0c0*/  HMMA.16816.F32 R48, R100.reuse, R118, R48 ;  /* 0x000000766430723c */ /* 0x040fe20000001830 */
[----:B------:R-:W1:Y:S07]  /*a0d0*/  LDSM.16.MT88.4 R116, [R212+0x1d00] ;  /* 0x001d0000d474783b */ /* 0x000e6e0000004200 */
[-C--:B--2---:R-:W-:Y:S08]  /*a0e0*/  HMMA.16816.F32 R52, R100, R108.reuse, R52 ;  /* 0x0000006c6434723c */ /* 0x084ff00000001834 */
[C---:B------:R-:W-:Y:S08]  /*a0f0*/  HMMA.16816.F32 R56, R104.reuse, R108, R56 ;  /* 0x0000006c6838723c */ /* 0x040ff00000001838 */
[-C--:B------:R-:W-:Y:S08]  /*a100*/  HMMA.16816.F32 R60, R104, R110.reuse, R60 ;  /* 0x0000006e683c723c */ /* 0x080ff0000000183c */
[C---:B------:R-:W-:Y:S01]  /*a110*/  HMMA.16816.F32 R64, R100.reuse, R110, R64 ;  /* 0x0000006e6440723c */ /* 0x040fe20000001840 */
[----:B------:R-:W2:Y:S07]  /*a120*/  LDSM.16.MT88.4 R108, [R212+0x900] ;  /* 0x00090000d46c783b */ /* 0x000eae0000004200 */
[-C--:B---3--:R-:W-:Y:S08]  /*a130*/  HMMA.16816.F32 R68, R100, R112.reuse, R68 ;  /* 0x000000706444723c */ /* 0x088ff00000001844 */
[C---:B------:R-:W-:Y:S08]  /*a140*/  HMMA.16816.F32 R72, R104.reuse, R112, R72 ;  /* 0x000000706848723c */ /* 0x040ff00000001848 */
[-C--:B------:R-:W-:Y:S08]  /*a150*/  HMMA.16816.F32 R76, R104, R114.reuse, R76 ;  /* 0x00000072684c723c */ /* 0x080ff0000000184c */
[C---:B------:R-:W-:Y:S08]  /*a160*/  HMMA.16816.F32 R80, R100.reuse, R114, R80 ;  /* 0x000000726450723c */ /* 0x040ff00000001850 */
[-C--:B-1----:R-:W-:Y:S08]  /*a170*/  HMMA.16816.F32 R84, R100, R116.reuse, R84 ;  /* 0x000000746454723c */ /* 0x082ff00000001854 */
[C---:B------:R-:W-:Y:S08]  /*a180*/  HMMA.16816.F32 R88, R104.reuse, R116, R88 ;  /* 0x000000746858723c */ /* 0x040ff00000001858 */
[-C--:B------:R-:W-:Y:S08]  /*a190*/  HMMA.16816.F32 R92, R104, R118.reuse, R92 ;  /* 0x00000076685c723c */ /* 0x080ff0000000185c */
[----:B------:R-:W-:Y:S08]  /*a1a0*/  HMMA.16816.F32 R96, R100, R118, R96 ;  /* 0x000000766460723c */ /* 0x000ff00000001860 */
[-C--:B------:R-:W-:Y:S01]  /*a1b0*/  HMMA.16816.F32 R144, R156, R132.reuse, R4 ;  /* 0x000000849c90723c */ /* 0x080fe20000001804 */
[----:B------:R-:W1:Y:S07]  /*a1c0*/  LDSM.16.MT88.4 R4, [R212+0x2100] ;  /* 0x00210000d404783b */ /* 0x000e6e0000004200 */
[C---:B------:R-:W-:Y:S07]  /*a1d0*/  HMMA.16816.F32 R140, R160.reuse, R132, R8 ;  /* 0x00000084a08c723c */ /* 0x040fee0000001808 */
[----:B------:R-:W-:Y:S02]  /*a1e0*/  MOV R11, R139 ;  /* 0x0000008b000b7202 */ /* 0x000fe40000000f00 */
[----:B------:R-:W-:Y:S03]  /*a1f0*/  MOV R10, R138 ;  /* 0x0000008a000a7202 */ /* 0x000fe60000000f00 */
[----:B------:R-:W-:Y:S02]  /*a200*/  MOV R9, R137 ;  /* 0x0000008900097202 */ /* 0x000fe40000000f00 */
[----:B------:R-:W-:Y:S02]  /*a210*/  MOV R8, R136 ;  /* 0x0000008800087202 */ /* 0x000fe40000000f00 */
[-C--:B------:R-:W-:Y:S07]  /*a220*/  HMMA.16816.F32 R136, R160, R134.reuse, R12 ;  /* 0x00000086a088723c */ /* 0x080fee000000180c */
[----:B------:R-:W-:Y:S01]  /*a230*/  MOV R15, R123 ;  /* 0x0000007b000f7202 */ /* 0x000fe20000000f00 */
[C---:B------:R-:W-:Y:S01]  /*a240*/  HMMA.16816.F32 R132, R156.reuse, R134, R16 ;  /* 0x000000869c84723c */ /* 0x040fe20000001810 */
[----:B------:R-:W-:Y:S03]  /*a250*/  MOV R14, R122 ;  /* 0x0000007a000e7202 */ /* 0x000fe60000000f00 */
[----:B------:R-:W-:Y:S02]  /*a260*/  MOV R13, R121 ;  /* 0x00000079000d7202 */ /* 0x000fe40000000f00 */
[----:B------:R-:W-:Y:S01]  /*a270*/  MOV R12, R120 ;  /* 0x00000078000c7202 */ /* 0x000fe20000000f00 */
[----:B------:R-:W-:Y:S01]  /*a280*/  FADD.FTZ R196, R14, R196 ;  /* 0x000000c40ec47221 */ /* 0x000fe20000010000 */
[-C--:B--2---:R-:W-:Y:S01]  /*a290*/  HMMA.16816.F32 R128, R156, R108.reuse, R20 ;  /* 0x0000006c9c80723c */ /* 0x084fe20000001814 */
[----:B------:R-:W-:Y:S03]  /*a2a0*/  MOV R19, R127 ;  /* 0x0000007f00137202 */ /* 0x000fe60000000f00 */
[----:B------:R-:W-:Y:S01]  /*a2b0*/  MOV R18, R126 ;  /* 0x0000007e00127202 */ /* 0x000fe20000000f00 */
[----:B------:R-:W-:Y:S01]  /*a2c0*/  FADD.FTZ R239, R10, R196 ;  /* 0x000000c40aef7221 */ /* 0x000fe20000010000 */
[----:B------:R-:W-:Y:S01]  /*a2d0*/  MOV R17, R125 ;  /* 0x0000007d00117202 */ /* 0x000fe20000000f00 */
[----:B------:R-:W-:Y:S01]  /*a2e0*/  FADD.FTZ R187, R19, R187 ;  /* 0x000000bb13bb7221 */ /* 0x000fe20000010000 */
[----:B------:R-:W-:Y:S02]  /*a2f0*/  MOV R16, R124 ;  /* 0x0000007c00107202 */ /* 0x000fe40000000f00 */
[C---:B------:R-:W-:Y:S02]  /*a300*/  HMMA.16816.F32 R124, R160.reuse, R108, R24 ;  /* 0x0000006ca07c723c */ /* 0x040fe40000001818 */
[----:B------:R-:W-:Y:S02]  /*a310*/  FADD.FTZ R244, R17, R244 ;  /* 0x000000f411f47221 */ /* 0x000fe40000010000 */
[----:B------:R-:W-:Y:S02]  /*a320*/  FADD.FTZ R194, R16, R194 ;  /* 0x000000c210c27221 */ /* 0x000fe40000010000 */
[----:B------:R-:W-:Y:S02]  /*a330*/  FADD.FTZ R244, R12, R244 ;  /* 0x000000f40cf47221 */ /* 0x000fe40000010000 */
[-C--:B------:R-:W-:Y:S01]  /*a340*/  HMMA.16816.F32 R120, R160, R110.reuse, R28 ;  /* 0x0000006ea078723c */ /* 0x080fe2000000181c */
[----:B------:R-:W-:Y:S03]  /*a350*/  FADD.FTZ R194, R18, R194 ;  /* 0x000000c212c27221 */ /* 0x000fe60000010000 */
[----:B------:R-:W-:Y:S02]  /*a360*/  FADD.FTZ R187, R13, R187 ;  /* 0x000000bb0dbb7221 */ /* 0x000fe40000010000 */
[----:B------:R-:W-:Y:S02]  /*a370*/  FADD.FTZ R194, R245, R194 ;  /* 0x000000c2f5c27221 */ /* 0x000fe40000010000 */
[C---:B------:R-:W-:Y:S01]  /*a380*/  HMMA.16816.F32 R116, R156.reuse, R110, R32 ;  /* 0x0000006e9c74723c */ /* 0x040fe20000001820 */
[----:B------:R-:W-:Y:S03]  /*a390*/  FADD.FTZ R244, R15, R244 ;  /* 0x000000f40ff47221 */ /* 0x000fe60000010000 */
[----:B------:R-:W-:Y:S02]  /*a3a0*/  FADD.FTZ R238, R8, R194 ;  /* 0x000000c208ee7221 */ /* 0x000fe40000010000 */
[----:B------:R-:W-:Y:S02]  /*a3b0*/  FADD.FTZ R236, R11, R244 ;  /* 0x000000f40bec7221 */ /* 0x000fe40000010000 */
        /* <DEDUP_REMOVED lines=13> */
[C---:B------:R-:W-:Y:S07]  /*a490*/  HMMA.16816.F32 R88, R160.reuse, R4, R88 ;  /* 0x00000004a058723c */ /* 0x040fee0000001858 */
[----:B------:R-:W-:Y:S01]  /*a4a0*/  FADD.FTZ R4, R9, R187 ;  /* 0x000000bb09047221 */ /* 0x000fe20000010000 */
[-C--:B------:R-:W-:Y:S04]  /*a4b0*/  HMMA.16816.F32 R92, R160, R6.reuse, R92 ;  /* 0x00000006a05c723c */ /* 0x080fe8000000185c */
[----:B------:R-:W-:Y:S04]  /*a4c0*/  FADD.FTZ R237, R153, R4 ;  /* 0x0000000499ed7221 */ /* 0x000fe80000010000 */
[----:B------:R-:W-:Y:S01]  /*a4d0*/  HMMA.16816.F32 R96, R156, R6, R96 ;  /* 0x000000069c60723c */ /* 0x000fe20000001860 */
[----:B------:R-:W-:-:S07]  /*a4e0*/  @P0 BRA `(.L_x_500) ;  /* 0xffffbb4000000947 */ /* 0x000fce000383ffff */
.L_x_479:
[----:B------:R-:W1:Y:S01]  /*a4f0*/  S2UR UR14, SR_CTAID.X ;  /* 0x00000000000e79c3 */ /* 0x000e620000002500 */
[----:B------:R-:W-:Y:S01]  /*a500*/  ULDC.64 UR4, c[0x0][0x2c8] ;  /* 0x0000b20000047ab9 */ /* 0x000fe20000000a00 */
[----:B------:R-:W-:Y:S01]  /*a510*/  IMAD.MOV.U32 R4, RZ, RZ, 0x1 ;  /* 0x00000001ff047424 */ /* 0x000fe200078e00ff */
[----:B------:R-:W-:Y:S01]  /*a520*/  PLOP3.LUT P0, PT, PT, PT, UP1, 0x40, 0x0 ;  /* 0x000000000000781c */ /* 0x000fe20003f0e818 */
[----:B------:R-:W-:-:S03]  /*a530*/  IMAD.MOV.U32 R5, RZ, RZ, c[0x0][0x2ac] ;  /* 0x0000ab00ff057624 */ /* 0x000fc600078e00ff */
[----:B------:R-:W-:-:S05]  /*a540*/  IADD3 R6, R4, -c[0x0][0x168], RZ ;  /* 0x80005a0004067a10 */ /* 0x000fca0007ffe0ff */
[----:B------:R-:W-:Y:S01]  /*a550*/  IMAD R5, R5, c[0x0][0x1d0], R6 ;  /* 0x0000740005057a24 */ /* 0x000fe200078e0206 */
[----:B-1----:R-:W-:-:S04]  /*a560*/  ULEA UR14, UR14, 0x7f, 0x7 ;  /* 0x0000007f0e0e7891 */ /* 0x002fc8000f8e383f */
[----:B------:R-:W-:-:S07]  /*a570*/  UIMAD.WIDE.U32 UR22, UR14, UR4, URZ ;  /* 0x000000040e1672a5 */ /* 0x000fce000f8e003f */
[----:B------:R-:W-:Y:S02]  /*a580*/  @UP2 UMOV UR15, UR23 ;  /* 0x00000017000f2c82 */ /* 0x000fe40008000000 */
[----:B------:R-:W-:-:S06]  /*a590*/  @UP2 USHF.R.U32.HI UR14, URZ, UR5, UR15 ;  /* 0x000000053f0e2299 */ /* 0x000fcc000801160f */
[----:B------:R-:W-:-:S04]  /*a5a0*/  IADD3 R5, R5, UR14, RZ ;  /* 0x0000000e05057c10 */ /* 0x000fc8000fffe0ff */
[----:B------:R-:W-:Y:S01]  /*a5b0*/  IADD3 R6, R5, -c[0x0][0x324], RZ ;  /* 0x8000c90005067a10 */ /* 0x000fe20007ffe0ff */
[----:B------:R-:W-:Y:S05]  /*a5c0*/  @P0 BRA `(.L_x_501) ;  /* 0x000000d000000947 */ /* 0x000fea0003800000 */
[----:B------:R-:W-:-:S13]  /*a5d0*/  ISETP.GT.AND P0, PT, R5, -0x1, PT ;  /* 0xffffffff0500780c */ /* 0x000fda0003f04270 */
[----:B------:R-:W-:Y:S05]  /*a5e0*/  @P0 BRA `(.L_x_502) ;  /* 0x0000006000000947 */ /* 0x000fea0003800000 */
[----:B------:R-:W-:Y:S02]  /*a5f0*/  ISETP.NE.AND P0, PT, R4, c[0x0][0x32c], PT ;  /* 0x0000cb0004007a0c */ /* 0x000fe40003f05270 */
[----:B------:R-:W-:-:S11]  /*a600*/  LOP3.LUT R5, RZ, R5, RZ, 0x33, !PT ;  /* 0x00000005ff057212 */ /* 0x000fd600078e33ff */
[----:B------:R-:W-:-:S05]  /*a610*/  @P0 IMAD.HI.U32 R4, R5, c[0x0][0x330], RZ ;  /* 0x0000cc0005040a27 */ /* 0x000fca00078e00ff */
[----:B------:R-:W-:-:S04]  /*a620*/  @P0 SHF.R.U32.HI R5, RZ, c[0x0][0x334], R4 ;  /* 0x0000cd00ff050a19 */ /* 0x000fc80000011604 */
[----:B------:R-:W-:Y:S01]  /*a630*/  LOP3.LUT R5, RZ, R5, RZ, 0x33, !PT ;  /* 0x00000005ff057212 */ /* 0x000fe200078e33ff */
[----:B------:R-:W-:Y:S05]  /*a640*/  BRA `(.L_x_503) ;  /* 0x0000003000007947 */ /* 0x000fea0003800000 */
.L_x_502:
[----:B------:R-:W-:-:S13]  /*a650*/  ISETP.NE.AND P0, PT, R4, c[0x0][0x32c], PT ;  /* 0x0000cb0004007a0c */ /* 0x000fda0003f05270 */
[----:B------:R-:W-:-:S05]  /*a660*/  @P0 IMAD.HI.U32 R4, R5, c[0x0][0x330], RZ ;  /* 0x0000cc0005040a27 */ /* 0x000fca00078e00ff */
[----:B------:R-:W-:-:S05]  /*a670*/  @P0 SHF.R.U32.HI R5, RZ, c[0x0][0x334], R4 ;  /* 0x0000cd00ff050a19 */ /* 0x000fca0000011604 */
.L_x_503:
[----:B------:R-:W-:-:S05]  /*a680*/  IMAD R5, R5, c[0x0][0x32c], RZ ;  /* 0x0000cb0005057a24 */ /* 0x000fca00078e02ff */
[----:B------:R-:W-:-:S04]  /*a690*/  IMNMX R6, R6, R5, !PT ;  /* 0x0000000506067217 */ /* 0x000fc80007800200 */
.L_x_501:
[----:B------:R-:W-:-:S05]  /*a6a0*/  IADD3 R5, R6, 0x2f, RZ ;  /* 0x0000002f06057810 */ /* 0x000fca0007ffe0ff */
[----:B------:R-:W-:-:S05]  /*a6b0*/  IMAD.HI R5, R5, 0x2aaaaaab, RZ ;  /* 0x2aaaaaab05057827 */ /* 0x000fca00078e02ff */
[----:B------:R-:W-:-:S04]  /*a6c0*/  SHF.R.U32.HI R4, RZ, 0x1f, R5 ;  /* 0x0000001fff047819 */ /* 0x000fc80000011605 */
[----:B------:R-:W-:-:S04]  /*a6d0*/  LEA.HI.SX32 R4, R5, R4, 0x1d ;  /* 0x0000000405047211 */ /* 0x000fc800078feaff */
[----:B------:R-:W-:-:S04]  /*a6e0*/  IMNMX R247, R221, R4, !PT ;  /* 0x00000004ddf77217 */ /* 0x000fc80007800200 */
[----:B------:R-:W-:-:S13]  /*a6f0*/  ISETP.GE.AND P0, PT, R240, R247, PT ;  /* 0x000000f7f000720c */ /* 0x000fda0003f06270 */
[----:B------:R-:W-:Y:S05]  /*a700*/  @!P0 BRA `(.L_x_504) ;  /* 0x0000306000008947 */ /* 0x000fea0003800000 */
[C---:B------:R-:W-:Y:S01]  /*a710*/  SHF.L.U64.HI R246, R230.reuse, 0x1, R243 ;  /* 0x00000001e6f67819 */ /* 0x040fe200000102f3 */
[----:B------:R-:W-:Y:S01]  /*a720*/  IMAD.SHL.U32 R245, R230, 0x2, RZ ;  /* 0x00000002e6f57824 */ /* 0x000fe200078e00ff */
[C---:B------:R-:W-:Y:S01]  /*a730*/  SHF.L.U64.HI R244, R219.reuse, 0x1, R234 ;  /* 0x00000001dbf47819 */ /* 0x040fe200000102ea */
[----:B------:R-:W-:Y:S02]  /*a740*/  IMAD.SHL.U32 R242, R219, 0x2, RZ ;  /* 0x00000002dbf27824 */ /* 0x000fe400078e00ff */
.L_x_509:
[----:B------:R-:W-:Y:S04]  /*a750*/  DEPBAR.LE SB0, 0x0 ;  /* 0x000080000000791a */ /* 0x000fe80000000000 */
[----:B------:R-:W-:Y:S01]  /*a760*/  BAR.SYNC.DEFER_BLOCKING 0x0 ;  /* 0x0000000000007b1d */ /* 0x000fe20000010000 */
[----:B------:R-:W-:Y:S01]  /*a770*/  ISETP.GT.AND P0, PT, R221, R240, PT ;  /* 0x000000f0dd00720c */ /* 0x000fe20003f04270 */
[----:B------:R-:W-:Y:S01]  /*a780*/  IMAD.MOV.U32 R148, RZ, RZ, R3 ;  /* 0x000000ffff947224 */ /* 0x000fe200078e0003 */
[----:B------:R-:W-:Y:S01]  /*a790*/  MOV R153, R2 ;  /* 0x0000000200997202 */ /* 0x000fe20000000f00 */
[----:B------:R-:W-:Y:S02]  /*a7a0*/  IMAD.MOV.U32 R149, RZ, RZ, R0 ;  /* 0x000000ffff957224 */ /* 0x000fe400078e0000 */
        /* <DEDUP_REMOVED lines=24> */
[----:B------:R-:W-:Y:S04]  /*a930*/  IADD3 R4, P0, R8, UR20, RZ ;  /* 0x0000001408047c10 */ /* 0x000fe8000ff1e0ff */
[----:B------:R-:W-:Y:S02]  /*a940*/  IADD3.X R5, R9, UR16, R5, P0, !PT ;  /* 0x0000001009057c10 */ /* 0x000fe400087fe405 */
[C---:B------:R-:W-:Y:S04]  /*a950*/  LEA R6, P0, R4.reuse, c[0x0][0x1f8], 0x1 ;  /* 0x00007e0004067a11 */ /* 0x040fe800078008ff */
[----:B------:R-:W-:Y:S01]  /*a960*/  LEA.HI.X R12, R4, c[0x0][0x1fc], R5, 0x1, P0 ;  /* 0x00007f00040c7a11 */ /* 0x000fe200000f0c05 */
[----:B------:R-:W5:Y:S01]  /*a970*/  SHFL.IDX PT, R7, R6, RZ, 0x1c1f ;  /* 0x001c1fff06077589 */ /* 0x000f6200000e0000 */
[C---:B------:R-:W-:Y:S01]  /*a980*/  IMAD.SHL.U32 R4, R218.reuse, 0x2, RZ ;  /* 0x00000002da047824 */ /* 0x040fe200078e00ff */
[----:B------:R-:W-:Y:S02]  /*a990*/  SHF.L.U64.HI R5, R218, 0x1, R233 ;  /* 0x00000001da057819 */ /* 0x000fe400000102e9 */
        /* <DEDUP_REMOVED lines=14> */
[----:B----4-:R4:W3:Y:S04]  /*aa80*/  SHFL.IDX PT, R11, R12, 0x1, 0x1c1f ;  /* 0x003c1f000c0b7f89 */ /* 0x0108e800000e0000 */
[----:B------:R4:W2:Y:S02]  /*aa90*/  SHFL.IDX PT, R7, R6, 0x1, 0x1c1f ;  /* 0x003c1f0006077f89 */ /* 0x0008a400000e0000 */
.L_x_541:
[----:B------:R-:W-:Y:S02]  /*aaa0*/  ISETP.GE.AND P3, PT, R230, c[0x0][0x1d4], PT ;  /* 0x00007500e6007a0c */ /* 0x000fe40003f66270 */
[----:B--2-4-:R-:W-:Y:S02]  /*aab0*/  IADD3 R12, P0, R7, R245, RZ ;  /* 0x000000f5070c7210 */ /* 0x014fe40007f1e0ff */
        /* <DEDUP_REMOVED lines=13> */
.L_x_506:
[----:B------:R-:W-:Y:S05]  /*ab90*/  BSYNC B0 ;  /* 0x0000000000007941 */ /* 0x000fea0003800000 */
.L_x_505:
[----:B------:R-:W0:Y:S01]  /*aba0*/  LDGDEPBAR ;  /* 0x00000000000079af */ /* 0x000e220000000000 */
[----:B------:R-:W-:Y:S01]  /*abb0*/  WARPSYNC 0xffffffff ;  /* 0xffffffff00007948 */ /* 0x000fe20003800000 */
[-C--:B--2-4-:R-:W-:Y:S03]  /*abc0*/  HMMA.16816.F32 R4, R48, R16.reuse, RZ ;  /* 0x000000103004723c */ /* 0x094fe600000018ff */
[----:B------:R-:W-:Y:S03]  /*abd0*/  ISETP.GT.AND P0, PT, R240, R221, PT ;  /* 0x000000ddf000720c */ /* 0x000fe60003f04270 */
[----:B------:R-:W-:Y:S02]  /*abe0*/  LDSM.16.M88.4 R180, [R217+0x6900] ;  /* 0x00690000d9b4783b */ /* 0x000fe40000000200 */
[C---:B---3--:R-:W-:Y:S06]  /*abf0*/  HMMA.16816.F32 R8, R44.reuse, R16, RZ ;  /* 0x000000102c08723c */ /* 0x048fec00000018ff */
[----:B------:R-:W2:Y:S02]  /*ac00*/  LDSM.16.M88.4 R184, [R216+0x3100] ;  /* 0x00310000d8b8783b */ /* 0x000ea40000000200 */
[-C--:B------:R-:W-:Y:S06]  /*ac10*/  HMMA.16816.F32 R12, R44, R18.reuse, RZ ;  /* 0x000000122c0c723c */ /* 0x080fec00000018ff */
[----:B------:R-:W3:Y:S02]  /*ac20*/  LDSM.16.M88.4 R188, [R217+0x7900] ;  /* 0x00790000d9bc783b */ /* 0x000ee40000000200 */
[C---:B------:R-:W-:Y:S06]  /*ac30*/  HMMA.16816.F32 R16, R48.reuse, R18, RZ ;  /* 0x000000123010723c */ /* 0x040fec00000018ff */
[----:B------:R-:W4:Y:S02]  /*ac40*/  LDSM.16.M88.4 R192, [R216+0x3500] ;  /* 0x00350000d8c0783b */ /* 0x000f240000000200 */
[-C--:B-1----:R-:W-:Y:S06]  /*ac50*/  HMMA.16816.F32 R20, R48, R32.reuse, RZ ;  /* 0x000000203014723c */ /* 0x082fec00000018ff */
[----:B------:R-:W-:Y:S02]  /*ac60*/  LDSM.16.M88.4 R196, [R209] ;  /* 0x00000000d1c4783b */ /* 0x000fe40000000200 */
[C---:B------:R-:W-:Y:S06]  /*ac70*/  HMMA.16816.F32 R24, R44.reuse, R32, RZ ;  /* 0x000000202c18723c */ /* 0x040fec00000018ff */
[----:B------:R-:W-:Y:S02]  /*ac80*/  LDSM.16.M88.4 R200, [R213+0x7900] ;  /* 0x00790000d5c8783b */ /* 0x000fe40000000200 */
[-C--:B------:R-:W-:Y:S08]  /*ac90*/  HMMA.16816.F32 R28, R44, R34.reuse, RZ ;  /* 0x000000222c1c723c */ /* 0x080ff000000018ff */
[C---:B------:R-:W-:Y:S08]  /*aca0*/  HMMA.16816.F32 R32, R48.reuse, R34, RZ ;  /* 0x000000223020723c */ /* 0x040ff000000018ff */
[-C--:B------:R-:W-:Y:S08]  /*acb0*/  HMMA.16816.F32 R36, R48, R156.reuse, RZ ;  /* 0x0000009c3024723c */ /* 0x080ff000000018ff */
[C---:B------:R-:W-:Y:S08]  /*acc0*/  HMMA.16816.F32 R40, R44.reuse, R156, RZ ;  /* 0x0000009c2c28723c */ /* 0x040ff000000018ff */
[-C--:B------:R-:W-:Y:S08]  /*acd0*/  HMMA.16816.F32 R44, R44, R158.reuse, RZ ;  /* 0x0000009e2c2c723c */ /* 0x080ff000000018ff */
[----:B------:R-:W-:Y:S01]  /*ace0*/  HMMA.16816.F32 R48, R48, R158, RZ ;  /* 0x0000009e3030723c */ /* 0x000fe200000018ff */
[----:B------:R-:W1:Y:S07]  /*acf0*/  LDSM.16.M88.4 R156, [R216+0x3900] ;  /* 0x00390000d89c783b */ /* 0x000e6e0000000200 */
[-C--:B------:R-:W-:Y:S08]  /*ad00*/  HMMA.16816.F32 R4, R160, R164.reuse, R4 ;  /* 0x000000a4a004723c */ /* 0x080ff00000001804 */
        /* <DEDUP_REMOVED lines=15> */
[----:B------:R-:W1:Y:S01]  /*ae00*/  LDSM.16.M88.4 R176, [R216+0x3d00] ;  /* 0x003d0000d8b0783b */ /* 0x000e620000000200 */
[-C--:B--2---:R-:W-:Y:S08]  /*ae10*/  HMMA.16816.F32 R4, R180, R184.reuse, R4 ;  /* 0x000000b8b404723c */ /* 0x084ff00000001804 */
[C---:B---3--:R-:W-:Y:S08]  /*ae20*/  HMMA.16816.F32 R8, R188.reuse, R184, R8 ;  /* 0x000000b8bc08723c */ /* 0x048ff00000001808 */
[-C--:B------:R-:W-:Y:S08]  /*ae30*/  HMMA.16816.F32 R12, R188, R186.reuse, R12 ;  /* 0x000000babc0c723c */ /* 0x080ff0000000180c */
[C---:B------:R-:W-:Y:S01]  /*ae40*/  HMMA.16816.F32 R16, R180.reuse, R186, R16 ;  /* 0x000000bab410723c */ /* 0x040fe20000001810 */
[----:B------:R-:W-:Y:S07]  /*ae50*/  LDSM.16.M88.4 R184, [R216+0x4500] ;  /* 0x00450000d8b8783b */ /* 0x000fee0000000200 */
[-C--:B----4-:R-:W-:Y:S08]  /*ae60*/  HMMA.16816.F32 R20, R180, R192.reuse, R20 ;  /* 0x000000c0b414723c */ /* 0x090ff00000001814 */
[C---:B------:R-:W-:Y:S08]  /*ae70*/  HMMA.16816.F32 R24, R188.reuse, R192, R24 ;  /* 0x000000c0bc18723c */ /* 0x040ff00000001818 */
[-C--:B------:R-:W-:Y:S08]  /*ae80*/  HMMA.16816.F32 R28, R188, R194.reuse, R28 ;  /* 0x000000c2bc1c723c */ /* 0x080ff0000000181c */
[C---:B------:R-:W-:Y:S01]  /*ae90*/  HMMA.16816.F32 R32, R180.reuse, R194, R32 ;  /* 0x000000c2b420723c */ /* 0x040fe20000001820 */
[----:B------:R-:W-:Y:S07]  /*aea0*/  LDSM.16.M88.4 R192, [R206] ;  /* 0x00000000cec0783b */ /* 0x000fee0000000200 */
[-C--:B-1----:R-:W-:Y:S08]  /*aeb0*/  HMMA.16816.F32 R36, R180, R156.reuse, R36 ;  /* 0x0000009cb424723c */ /* 0x082ff00000001824 */
[C---:B------:R-:W-:Y:S08]  /*aec0*/  HMMA.16816.F32 R40, R188.reuse, R156, R40 ;  /* 0x0000009cbc28723c */ /* 0x040ff00000001828 */
[-C--:B------:R-:W-:Y:S01]  /*aed0*/  HMMA.16816.F32 R44, R188, R158.reuse, R44 ;  /* 0x0000009ebc2c723c */ /* 0x080fe2000000182c */
[----:B------:R-:W-:Y:S07]  /*aee0*/  LDSM.16.M88.4 R188, [R213+0x8900] ;  /* 0x00890000d5bc783b */ /* 0x000fee0000000200 */
[----:B------:R-:W-:Y:S01]  /*aef0*/  HMMA.16816.F32 R48, R180, R158, R48 ;  /* 0x0000009eb430723c */ /* 0x000fe20000001830 */
[----:B------:R-:W1:Y:S07]  /*af00*/  LDSM.16.M88.4 R156, [R217+0x9900] ;  /* 0x00990000d99c783b */ /* 0x000e6e0000000200 */
[-C--:B-----5:R-:W-:Y:S01]  /*af10*/  HMMA.16816.F32 R4, R164, R196.reuse, R4 ;  /* 0x000000c4a404723c */ /* 0x0a0fe20000001804 */
[----:B------:R-:W2:Y:S07]  /*af20*/  LDSM.16.M88.4 R180, [R216+0x4100] ;  /* 0x00410000d8b4783b */ /* 0x000eae0000000200 */
[C---:B------:R-:W-:Y:S08]  /*af30*/  HMMA.16816.F32 R8, R200.reuse, R196, R8 ;  /* 0x000000c4c808723c */ /* 0x040ff00000001808 */
[-C--:B------:R-:W-:Y:S08]  /*af40*/  HMMA.16816.F32 R12, R200, R198.reuse, R12 ;  /* 0x000000c6c80c723c */ /* 0x080ff0000000180c */
[C---:B------:R-:W-:Y:S08]  /*af50*/  HMMA.16816.F32 R16, R164.reuse, R198, R16 ;  /* 0x000000c6a410723c */ /* 0x040ff00000001810 */
[-C--:B------:R-:W-:Y:S08]  /*af60*/  HMMA.16816.F32 R20, R164, R160.reuse, R20 ;  /* 0x000000a0a414723c */ /* 0x080ff00000001814 */
[C---:B------:R-:W-:Y:S08]  /*af70*/  HMMA.16816.F32 R24, R200.reuse, R160, R24 ;  /* 0x000000a0c818723c */ /* 0x040ff00000001818 */
[-C--:B------:R-:W-:Y:S08]  /*af80*/  HMMA.16816.F32 R28, R200, R162.reuse, R28 ;  /* 0x000000a2c81c723c */ /* 0x080ff0000000181c */
[C---:B------:R-:W-:Y:S01]  /*af90*/  HMMA.16816.F32 R32, R164.reuse, R162, R32 ;  /* 0x000000a2a420723c */ /* 0x040fe20000001820 */
[----:B------:R-:W3:Y:S07]  /*afa0*/  LDSM.16.M88.4 R160, [R213+0x9900] ;  /* 0x00990000d5a0783b */ /* 0x000eee0000000200 */
[-C--:B------:R-:W-:Y:S08]  /*afb0*/  HMMA.16816.F32 R36, R164, R168.reuse, R36 ;  /* 0x000000a8a424723c */ /* 0x080ff00000001824 */
[C---:B------:R-:W-:Y:S08]  /*afc0*/  HMMA.16816.F32 R40, R200.reuse, R168, R40 ;  /* 0x000000a8c828723c */ /* 0x040ff00000001828 */
[-C--:B------:R-:W-:Y:S08]  /*afd0*/  HMMA.16816.F32 R44, R200, R170.reuse, R44 ;  /* 0x000000aac82c723c */ /* 0x080ff0000000182c */
[----:B------:R-:W-:Y:S08]  /*afe0*/  HMMA.16816.F32 R48, R164, R170, R48 ;  /* 0x000000aaa430723c */ /* 0x000ff00000001830 */
[-C--:B------:R-:W-:Y:S08]  /*aff0*/  HMMA.16816.F32 R4, R172, R176.reuse, R4 ;  /* 0x000000b0ac04723c */ /* 0x080ff00000001804 */
[C---:B-1----:R-:W-:Y:S08]  /*b000*/  HMMA.16816.F32 R8, R156.reuse, R176, R8 ;  /* 0x000000b09c08723c */ /* 0x042ff00000001808 */
[-C--:B------:R-:W-:Y:S08]  /*b010*/  HMMA.16816.F32 R12, R156, R178.reuse, R12 ;  /* 0x000000b29c0c723c */ /* 0x080ff0000000180c */
[C---:B------:R-:W-:Y:S08]  /*b020*/  HMMA.16816.F32 R16, R172.reuse, R178, R16 ;  /* 0x000000b2ac10723c */ /* 0x040ff00000001810 */
[-C--:B--2---:R-:W-:Y:S08]  /*b030*/  HMMA.16816.F32 R20, R172, R180.reuse, R20 ;  /* 0x000000b4ac14723c */ /* 0x084ff00000001814 */
[C---:B------:R-:W-:Y:S08]  /*b040*/  HMMA.16816.F32 R24, R156.reuse, R180, R24 ;  /* 0x000000b49c18723c */ /* 0x040ff00000001818 */
[-C--:B------:R-:W-:Y:S08]  /*b050*/  HMMA.16816.F32 R28, R156, R182.reuse, R28 ;  /* 0x000000b69c1c723c */ /* 0x080ff0000000181c */
[C---:B------:R-:W-:Y:S08]  /*b060*/  HMMA.16816.F32 R32, R172.reuse, R182, R32 ;  /* 0x000000b6ac20723c */ /* 0x040ff00000001820 */
[-C--:B------:R-:W-:Y:S08]  /*b070*/  HMMA.16816.F32 R36, R172, R184.reuse, R36 ;  /* 0x000000b8ac24723c */ /* 0x080ff00000001824 */
[C---:B------:R-:W-:Y:S08]  /*b080*/  HMMA.16816.F32 R40, R156.reuse, R184, R40 ;  /* 0x000000b89c28723c */ /* 0x040ff00000001828 */
[-C--:B------:R-:W-:Y:S08]  /*b090*/  HMMA.16816.F32 R44, R156, R186.reuse, R44 ;  /* 0x000000ba9c2c723c */ /* 0x080ff0000000182c */
[----:B------:R-:W-:Y:S08]  /*b0a0*/  HMMA.16816.F32 R48, R172, R186, R48 ;  /* 0x000000baac30723c */ /* 0x000ff00000001830 */
[-C--:B------:R-:W-:Y:S08]  /*b0b0*/  HMMA.16816.F32 R4, R188, R192.reuse, R4 ;  /* 0x000000c0bc04723c */ /* 0x080ff00000001804 */
[C---:B---3--:R-:W-:Y:S08]  /*b0c0*/  HMMA.16816.F32 R8, R160.reuse, R192, R8 ;  /* 0x000000c0a008723c */ /* 0x048ff00000001808 */
[-C--:B------:R-:W-:Y:S08]  /*b0d0*/  HMMA.16816.F32 R12, R160, R194.reuse, R12 ;  /* 0x000000c2a00c723c */ /* 0x080ff0000000180c */
[----:B------:R-:W-:Y:S01]  /*b0e0*/  FMUL.FTZ R176, R4, c[0x0][0x320] ;  /* 0x0000c80004b07a20 */ /* 0x000fe20000410000 */
[C---:B------:R-:W-:Y:S04]  /*b0f0*/  HMMA.16816.F32 R16, R188.reuse, R194, R16 ;  /* 0x000000c2bc10723c */ /* 0x040fe80000001810 */
[----:B------:R-:W-:Y:S01]  /*b100*/  FMUL.FTZ R172, R5, c[0x0][0x320] ;  /* 0x0000c80005ac7a20 */ /* 0x000fe20000410000 */
[----:B------:R-:W1:Y:S01]  /*b110*/  MUFU.TANH R176, R176 ;  /* 0x000000b000b07308 */ /* 0x000e620000002400 */
[----:B------:R-:W-:Y:S02]  /*b120*/  FMUL.FTZ R181, R6, c[0x0][0x320] ;  /* 0x0000c80006b57a20 */ /* 0x000fe40000410000 */
[----:B------:R-:W-:Y:S02]  /*b130*/  FMUL.FTZ R179, R7, c[0x0][0x320] ;  /* 0x0000c80007b37a20 */ /* 0x000fe40000410000 */
[----:B------:R-:W2:Y:S02]  /*b140*/  LDSM.16.M88.4 R4, [R205] ;  /* 0x00000000cd04783b */ /* 0x000ea40000000200 */
        /* <DEDUP_REMOVED lines=8> */
[----:B------:R-:W4:Y:S01]  /*b1d0*/  MUFU.TANH R186, R9 ;  /* 0x0000000900ba7308 */ /* 0x000f220000002400 */
[----:B------:R-:W-:Y:S02]  /*b1e0*/  FMUL.FTZ R13, R15, c[0x0][0x320] ;  /* 0x0000c8000f0d7a20 */ /* 0x000fe40000410000 */
[----:B------:R-:W-:Y:S02]  /*b1f0*/  FMUL.FTZ R14, R16, c[0x0][0x320] ;  /* 0x0000c800100e7a20 */ /* 0x000fe40000410000 */
[----:B------:R-:W-:Y:S02]  /*b200*/  FMUL.FTZ R16, R17, c[0x0][0x320] ;  /* 0x0000c80011107a20 */ /* 0x000fe40000410000 */
[----:B------:R-:W-:Y:S02]  /*b210*/  FMUL.FTZ R17, R18, c[0x0][0x320] ;  /* 0x0000c80012117a20 */ /* 0x000fe40000410000 */
[----:B------:R-:W-:Y:S01]  /*b220*/  FMUL.FTZ R15, R19, c[0x0][0x320] ;  /* 0x0000c800130f7a20 */ /* 0x000fe20000410000 */
[----:B------:R-:W1:Y:S10]  /*b230*/  MUFU.TANH R187, R10 ;  /* 0x0000000a00bb7308 */ /* 0x000e740000002400 */
[----:B------:R5:W1:Y:S01]  /*b240*/  MUFU.TANH R185, R11 ;  /* 0x0000000b00b97308 */ /* 0x000a620000002400 */
[-C--:B--2---:R-:W-:Y:S09]  /*b250*/  HMMA.16816.F32 R20, R188, R4.reuse, R20 ;  /* 0x00000004bc14723c */ /* 0x084ff20000001814 */
[----:B------:R-:W2:Y:S01]  /*b260*/  MUFU.TANH R181, R181 ;  /* 0x000000b500b57308 */ /* 0x000ea20000002400 */
[C---:B------:R-:W-:Y:S09]  /*b270*/  HMMA.16816.F32 R24, R160.reuse, R4, R24 ;  /* 0x00000004a018723c */ /* 0x040ff20000001818 */
[----:B------:R-:W1:Y:S01]  /*b280*/  MUFU.TANH R179, R179 ;  /* 0x000000b300b37308 */ /* 0x000e620000002400 */
[-C--:B------:R-:W-:Y:S01]  /*b290*/  HMMA.16816.F32 R28, R160, R6.reuse, R28 ;  /* 0x00000006a01c723c */ /* 0x080fe2000000181c */
[----:B-----5:R-:W5:Y:S01]  /*b2a0*/  LDSM.16.M88.4 R8, [R204] ;  /* 0x00000000cc08783b */ /* 0x020f620000000200 */
[----:B------:R-:W-:Y:S06]  /*b2b0*/  DEPBAR.LE SB0, 0x0 ;  /* 0x000080000000791a */ /* 0x000fec0000000000 */
[C---:B------:R-:W-:Y:S01]  /*b2c0*/  HMMA.16816.F32 R32, R188.reuse, R6, R32 ;  /* 0x00000006bc20723c */ /* 0x040fe20000001820 */
[----:B------:R-:W1:Y:S01]  /*b2d0*/  MUFU.TANH R184, R184 ;  /* 0x000000b800b87308 */ /* 0x000e620000002400 */
[----:B------:R-:W-:Y:S03]  /*b2e0*/  BAR.SYNC.DEFER_BLOCKING 0x0 ;  /* 0x0000000000007b1d */ /* 0x000fe60000010000 */
[----:B------:R-:W-:Y:S02]  /*b2f0*/  FMUL.FTZ R248, R20, c[0x0][0x320] ;  /* 0x0000c80014f87a20 */ /* 0x000fe40000410000 */
[----:B------:R-:W-:Y:S02]  /*b300*/  FMUL.FTZ R21, R21, c[0x0][0x320] ;  /* 0x0000c80015157a20 */ /* 0x000fe40000410000 */
[----:B------:R-:W-:Y:S02]  /*b310*/  FMUL.FTZ R198, R24, c[0x0][0x320] ;  /* 0x0000c80018c67a20 */ /* 0x000fe40000410000 */
        /* <DEDUP_REMOVED lines=14> */
[----:B------:R-:W-:Y:S01]  /*b400*/  FMUL.FTZ R34, R34, c[0x0][0x320] ;  /* 0x0000c80022227a20 */ /* 0x000fe20000410000 */
[-C--:B-----5:R-:W-:Y:S03]  /*b410*/  HMMA.16816.F32 R36, R188, R8.reuse, R36 ;  /* 0x00000008bc24723c */ /* 0x0a0fe60000001824 */
[----:B------:R-:W-:Y:S03]  /*b420*/  FMUL.FTZ R35, R35, c[0x0][0x320] ;  /* 0x0000c80023237a20 */ /* 0x000fe60000410000 */
[----:B------:R-:W1:Y:S02]  /*b430*/  MUFU.TANH R13, R13 ;  /* 0x0000000d000d7308 */ /* 0x000e640000002400 */
[C---:B------:R-:W-:Y:S08]  /*b440*/  HMMA.16816.F32 R40, R160.reuse, R8, R40 ;  /* 0x00000008a028723c */ /* 0x040ff00000001828 */
[----:B------:R-:W1:Y:S01]  /*b450*/  MUFU.TANH R14, R14 ;  /* 0x0000000e000e7308 */ /* 0x000e620000002400 */
[-C--:B------:R-:W-:Y:S07]  /*b460*/  HMMA.16816.F32 R44, R160, R10.reuse, R44 ;  /* 0x0000000aa02c723c */ /* 0x080fee000000182c */
[----:B------:R-:W-:Y:S01]  /*b470*/  FMUL.FTZ R168, R36, c[0x0][0x320] ;  /* 0x0000c80024a87a20 */ /* 0x000fe20000410000 */
[----:B------:R-:W-:Y:S01]  /*b480*/  HMMA.16816.F32 R48, R188, R10, R48 ;  /* 0x0000000abc30723c */ /* 0x000fe20000001830 */
[----:B------:R-:W1:Y:S03]  /*b490*/  MUFU.TANH R16, R16 ;  /* 0x0000001000107308 */ /* 0x000e660000002400 */
[----:B------:R-:W-:Y:S02]  /*b4a0*/  FMUL.FTZ R37, R37, c[0x0][0x320] ;  /* 0x0000c80025257a20 */ /* 0x000fe40000410000 */
[----:B------:R-:W-:Y:S02]  /*b4b0*/  FMUL.FTZ R38, R38, c[0x0][0x320] ;  /* 0x0000c80026267a20 */ /* 0x000fe40000410000 */
[----:B------:R-:W-:Y:S03]  /*b4c0*/  FMUL.FTZ R159, R40, c[0x0][0x320] ;  /* 0x0000c800289f7a20 */ /* 0x000fe60000410000 */
        /* <DEDUP_REMOVED lines=14> */
[----:B------:R-:W-:Y:S07]  /*b5b0*/  FMUL.FTZ R51, R51, c[0x0][0x320] ;  /* 0x0000c80033337a20 */ /* 0x000fee0000410000 */
[----:B------:R1:W1:Y:S10]  /*b5c0*/  MUFU.TANH R192, R21 ;  /* 0x0000001500c07308 */ /* 0x0002740000002400 */
[----:B------:R1:W1:Y:S10]  /*b5d0*/  MUFU.TANH R197, R22 ;  /* 0x0000001600c57308 */ /* 0x0002740000002400 */
[----:B------:R1:W1:Y:S10]  /*b5e0*/  MUFU.TANH R195, R23 ;  /* 0x0000001700c37308 */ /* 0x0002740000002400 */
[----:B------:R-:W1:Y:S10]  /*b5f0*/  MUFU.TANH R198, R198 ;  /* 0x000000c600c67308 */ /* 0x000e740000002400 */
        /* <DEDUP_REMOVED lines=63> */
[----:B-1----:R-:W-:Y:S10]  /*b9f0*/  SHFL.IDX PT, R21, R4, 0x1, 0x1c1f ;  /* 0x003c1f0004157f89 */ /* 0x002ff400000e0000 */
[----:B--2---:R-:W-:Y:S05]  /*ba00*/  @P1 IADD3 R18, P0, R9, R245, RZ ;  /* 0x000000f509121210 */ /* 0x004fea0007f1e0ff */
[----:B---3--:R-:W-:Y:S01]  /*ba10*/  @P1 IMAD.X R19, R7, 0x1, R246, P0 ;  /* 0x0000000107131824 */ /* 0x008fe200000e06f6 */
[-C--:B------:R-:W-:Y:S04]  /*ba20*/  @P1 IADD3 R10, P0, R9, R242.reuse, RZ ;  /* 0x000000f2090a1210 */ /* 0x080fe80007f1e0ff */
[----:B------:R1:W-:Y:S01]  /*ba30*/  @P1 LDGSTS.E.BYPASS.LTC128B.128 [R220+0x2500], [R18.64], !P5 ;  /* 0x0250000012dc1fae */ /* 0x0003e2000e901d4c */
[----:B------:R-:W-:Y:S01]  /*ba40*/  @P1 IMAD.X R11, R7, 0x1, R244, P0 ;  /* 0x00000001070b1824 */ /* 0x000fe200000e06f4 */
[C---:B------:R-:W-:Y:S04]  /*ba50*/  @P1 LEA R8, P0, R218.reuse, R9, 0x1 ;  /* 0x00000009da081211 */ /* 0x040fe800078008ff */
[----:B------:R1:W-:Y:S01]  /*ba60*/  @P1 LDGSTS.E.BYPASS.LTC128B.128 [R220+0x3100], [R10.64], !P4 ;  /* 0x031000000adc1fae */ /* 0x0003e2000e101d4c */
[--C-:B------:R-:W-:Y:S02]  /*ba70*/  @P1 LEA.HI.X R9, R218, R7, R233.reuse, 0x1, P0 ;  /* 0x00000007da091211 */ /* 0x100fe400000f0ce9 */
[----:B------:R-:W-:Y:S01]  /*ba80*/  ISETP.GE.AND P0, PT, R6, 0x21, PT ;  /* 0x000000210600780c */ /* 0x000fe20003f06270 */
[----:B------:R-:W2:Y:S04]  /*ba90*/  SHFL.IDX PT, R7, R5, 0x1, 0x1c1f ;  /* 0x003c1f0005077f89 */ /* 0x000ea800000e0000 */
[----:B------:R1:W-:Y:S08]  /*baa0*/  @P1 LDGSTS.E.BYPASS.LTC128B.128 [R220+0x3d00], [R8.64], !P3 ;  /* 0x03d0000008dc1fae */ /* 0x0003f0000d901d4c */
[----:B--2---:R-:W-:Y:S05]  /*bab0*/  @P0 IADD3 R24, P2, R7, R245, RZ ;  /* 0x000000f507180210 */ /* 0x004fea0007f5e0ff */
[----:B------:R-:W-:Y:S01]  /*bac0*/  @P0 IMAD.X R25, R21, 0x1, R246, P2 ;  /* 0x0000000115190824 */ /* 0x000fe200010e06f6 */
[----:B------:R-:W-:Y:S04]  /*bad0*/  @P0 IADD3 R22, P2, R7, R242, RZ ;  /* 0x000000f207160210 */ /* 0x000fe80007f5e0ff */
[----:B------:R1:W-:Y:S01]  /*bae0*/  @P0 LDGSTS.E.BYPASS.LTC128B.128 [R220+0x2d00], [R24.64], !P5 ;  /* 0x02d0000018dc0fae */ /* 0x0003e2000e901d4c */
[----:B------:R-:W-:Y:S01]  /*baf0*/  @P0 IMAD.X R23, R21, 0x1, R244, P2 ;  /* 0x0000000115170824 */ /* 0x000fe200010e06f4 */
[C---:B------:R-:W-:Y:S04]  /*bb00*/  @P0 LEA R6, P2, R218.reuse, R7, 0x1 ;  /* 0x00000007da060211 */ /* 0x040fe800078408ff */
[----:B------:R1:W-:Y:S01]  /*bb10*/  @P0 LDGSTS.E.BYPASS.LTC128B.128 [R220+0x3900], [R22.64], !P4 ;  /* 0x0390000016dc0fae */ /* 0x0003e2000e101d4c */
[----:B------:R-:W-:Y:S05]  /*bb20*/  @P0 LEA.HI.X R7, R218, R21, R233, 0x1, P2 ;  /* 0x00000015da070211 */ /* 0x000fea00010f0ce9 */
[----:B------:R1:W-:Y:S03]  /*bb30*/  @P0 LDGSTS.E.BYPASS.LTC128B.128 [R220+0x4500], [R6.64], !P3 ;  /* 0x0450000006dc0fae */ /* 0x0003e6000d901d4c */
.L_x_508:
[----:B-1234-:R-:W-:Y:S01]  /*bb40*/  FMNMX.FTZ R5, R176, R3, !PT ;  /* 0x00000003b0057209 */ /* 0x01efe20007810000 */
[----:B------:R-:W-:Y:S01]  /*bb50*/  LDSM.16.MT88.4 R20, [R214+0x100] ;  /* 0x00010000d614783b */ /* 0x000fe20000004200 */
[----:B------:R-:W-:Y:S02]  /*bb60*/  FMNMX.FTZ R4, R181, R2, !PT ;  /* 0x00000002b5047209 */ /* 0x000fe40007810000 */
        /* <DEDUP_REMOVED lines=30> */
[----:B------:R-:W-:Y:S02]  /*bd50*/  ISETP.GT.AND P0, PT, R240, R247, PT ;  /* 0x000000f7f000720c */ /* 0x000fe40003f04270 */
        /* <DEDUP_REMOVED lines=10> */
[----:B------:R-:W-:Y:S02]  /*be00*/  IADD3 R240, R240, -0x1, RZ ;  /* 0xfffffffff0f07810 */ /* 0x000fe40007ffe0ff */
[----:B------:R-:W-:Y:S01]  /*be10*/  FMNMX.FTZ R0, R193, R0, !PT ;  /* 0x00000000c1007209 */ /* 0x000fe20007810000 */
[----:B------:R-:W1:Y:S03]  /*be20*/  SHFL.BFLY PT, R7, R4, 0x2, 0x1f ;  /* 0x0c401f0004077f89 */ /* 0x000e6600000e0000 */
[----:B------:R-:W-:Y:S04]  /*be30*/  FMNMX.FTZ R0, R13, R0, !PT ;  /* 0x000000000d007209 */ /* 0x000fe80007810000 */
[----:B------:R-:W-:Y:S04]  /*be40*/  FMNMX.FTZ R0, R249, R0, !PT ;  /* 0x00000000f9007209 */ /* 0x000fe80007810000 */
[----:B------:R-:W-:Y:S04]  /*be50*/  FMNMX.FTZ R0, R203, R0, !PT ;  /* 0x00000000cb007209 */ /* 0x000fe80007810000 */
[----:B------:R-:W-:Y:S02]  /*be60*/  FMNMX.FTZ R0, R251, R0, !PT ;  /* 0x00000000fb007209 */ /* 0x000fe40007810000 */
[----:B-1----:R-:W-:Y:S02]  /*be70*/  FMNMX.FTZ R7, R4, R7, !PT ;  /* 0x0000000704077209 */ /* 0x002fe40007810000 */
[----:B------:R-:W-:Y:S02]  /*be80*/  FMNMX.FTZ R5, R2, R9, !PT ;  /* 0x0000000902057209 */ /* 0x000fe40007810000 */
[----:B------:R-:W-:Y:S01]  /*be90*/  FMNMX.FTZ R9, R8, R11, !PT ;  /* 0x0000000b08097209 */ /* 0x000fe20007810000 */
[----:B------:R-:W-:Y:S08]  /*bea0*/  SHFL.BFLY PT, R4, R7, 0x1, 0x1f ;  /* 0x0c201f0007047f89 */ /* 0x000ff000000e0000 */
[----:B------:R-:W1:Y:S08]  /*beb0*/  SHFL.BFLY PT, R6, R5, 0x1, 0x1f ;  /* 0x0c201f0005067f89 */ /* 0x000e7000000e0000 */
[----:B------:R-:W2:Y:S01]  /*bec0*/  SHFL.BFLY PT, R2, R9, 0x1, 0x1f ;  /* 0x0c201f0009027f89 */ /* 0x000ea200000e0000 */
[----:B-1----:R-:W-:Y:S02]  /*bed0*/  FMNMX.FTZ R3, R5, R6, !PT ;  /* 0x0000000605037209 */ /* 0x002fe40007810000 */
[----:B------:R-:W-:Y:S03]  /*bee0*/  FMNMX.FTZ R5, R175, R0, !PT ;  /* 0x00000000af057209 */ /* 0x000fe60007810000 */
[C---:B------:R-:W-:Y:S01]  /*bef0*/  FADD.FTZ R0, -R3.reuse, R148 ;  /* 0x0000009403007221 */ /* 0x040fe20000010100 */
[----:B------:R-:W-:Y:S01]  /*bf00*/  FMNMX.FTZ R6, R158, R5, !PT ;  /* 0x000000059e067209 */ /* 0x000fe20007810000 */
[----:B------:R-:W-:Y:S01]  /*bf10*/  FMUL.FTZ R173, R3, c[0x0][0x2d0] ;  /* 0x0000b40003ad7a20 */ /* 0x000fe20000410000 */
[----:B--2---:R-:W-:Y:S01]  /*bf20*/  FMNMX.FTZ R2, R9, R2, !PT ;  /* 0x0000000209027209 */ /* 0x004fe20007810000 */
[----:B------:R-:W-:Y:S01]  /*bf30*/  FMUL.FTZ R151, R0, c[0x0][0x2d0] ;  /* 0x0000b40000977a20 */ /* 0x000fe20000410000 */
[----:B------:R-:W-:Y:S01]  /*bf40*/  FMNMX.FTZ R0, R157, R6, !PT ;  /* 0x000000069d007209 */ /* 0x000fe20007810000 */
[----:B------:R-:W-:Y:S02]  /*bf50*/  FFMA.FTZ R177, R176, c[0x0][0x2d0], -R173 ;  /* 0x0000b400b0b17a23 */ /* 0x000fe400000108ad */
[----:B------:R-:W-:Y:S01]  /*bf60*/  FADD.FTZ R6, -R2, R153 ;  /* 0x0000009902067221 */ /* 0x000fe20000010100 */
[----:B------:R-:W-:Y:S01]  /*bf70*/  FMNMX.FTZ R5, R155, R0, !PT ;  /* 0x000000009b057209 */ /* 0x000fe20007810000 */
[----:B------:R-:W-:Y:S01]  /*bf80*/  FFMA.FTZ R176, R172, c[0x0][0x2d0], -R173 ;  /* 0x0000b400acb07a23 */ /* 0x000fe200000108ad */
[----:B------:R-:W-:Y:S01]  /*bf90*/  FMNMX.FTZ R0, R7, R4, !PT ;  /* 0x0000000407007209 */ /* 0x000fe20007810000 */
[----:B------:R-:W-:Y:S01]  /*bfa0*/  FMUL.FTZ R150, R6, c[0x0][0x2d0] ;  /* 0x0000b40006967a20 */ /* 0x000fe20000410000 */
[----:B------:R-:W-:Y:S01]  /*bfb0*/  FMNMX.FTZ R4, R154, R5, !PT ;  /* 0x000000059a047209 */ /* 0x000fe20007810000 */
[----:B------:R-:W-:Y:S01]  /*bfc0*/  FMUL.FTZ R172, R2, c[0x0][0x2d0] ;  /* 0x0000b40002ac7a20 */ /* 0x000fe20000410000 */
[----:B------:R-:W1:Y:S01]  /*bfd0*/  MUFU.EX2 R151, R151 ;  /* 0x0000009700977308 */ /* 0x000e620000000800 */
[----:B------:R-:W-:Y:S02]  /*bfe0*/  FADD.FTZ R6, -R0, R149 ;  /* 0x0000009500067221 */ /* 0x000fe40000010100 */
[----:B------:R-:W2:Y:S01]  /*bff0*/  SHFL.BFLY PT, R5, R4, 0x2, 0x1f ;  /* 0x0c401f0004057f89 */ /* 0x000ea200000e0000 */
[--C-:B------:R-:W-:Y:S02]  /*c000*/  FFMA.FTZ R180, R181, c[0x0][0x2d0], -R172.reuse ;  /* 0x0000b400b5b47a23 */ /* 0x100fe400000108ac */
[----:B------:R-:W-:Y:S02]  /*c010*/  FMUL.FTZ R149, R6, c[0x0][0x2d0] ;  /* 0x0000b40006957a20 */ /* 0x000fe40000410000 */
[--C-:B------:R-:W-:Y:S02]  /*c020*/  FFMA.FTZ R179, R179, c[0x0][0x2d0], -R172.reuse ;  /* 0x0000b400b3b37a23 */ /* 0x100fe400000108ac */
[--C-:B------:R-:W-:Y:S01]  /*c030*/  FFMA.FTZ R182, R14, c[0x0][0x2d0], -R173.reuse ;  /* 0x0000b4000eb67a23 */ /* 0x100fe200000108ad */
[----:B------:R-:W3:Y:S01]  /*c040*/  MUFU.EX2 R150, R150 ;  /* 0x0000009600967308 */ /* 0x000ee20000000800 */
[--C-:B------:R-:W-:Y:S02]  /*c050*/  FFMA.FTZ R181, R16, c[0x0][0x2d0], -R173.reuse ;  /* 0x0000b40010b57a23 */ /* 0x100fe400000108ad */
[--C-:B------:R-:W-:Y:S02]  /*c060*/  FFMA.FTZ R178, R17, c[0x0][0x2d0], -R172.reuse ;  /* 0x0000b40011b27a23 */ /* 0x100fe400000108ac */
[----:B------:R-:W-:Y:S02]  /*c070*/  FFMA.FTZ R183, R15, c[0x0][0x2d0], -R172 ;  /* 0x0000b4000fb77a23 */ /* 0x000fe400000108ac */
[----:B------:R-:W-:Y:S02]  /*c080*/  FMUL.FTZ R163, R0, c[0x0][0x2d0] ;  /* 0x0000b40000a37a20 */ /* 0x000fe40000410000 */
[----:B------:R-:W-:Y:S01]  /*c090*/  FFMA.FTZ R252, R166, c[0x0][0x2d0], -R173 ;  /* 0x0000b400a6fc7a23 */ /* 0x000fe200000108ad */
[----:B------:R-:W-:Y:S01]  /*c0a0*/  MUFU.EX2 R177, R177 ;  /* 0x000000b100b17308 */ /* 0x000fe20000000800 */
[--C-:B------:R-:W-:Y:S02]  /*c0b0*/  FFMA.FTZ R189, R250, c[0x0][0x2d0], -R163.reuse ;  /* 0x0000b400fabd7a23 */ /* 0x100fe400000108a3 */
[--C-:B------:R-:W-:Y:S02]  /*c0c0*/  FFMA.FTZ R191, R184, c[0x0][0x2d0], -R163.reuse ;  /* 0x0000b400b8bf7a23 */ /* 0x100fe400000108a3 */
[--C-:B------:R-:W-:Y:S01]  /*c0d0*/  FFMA.FTZ R188, R186, c[0x0][0x2d0], -R163.reuse ;  /* 0x0000b400babc7a23 */ /* 0x100fe200000108a3 */
[----:B--2---:R-:W-:Y:S01]  /*c0e0*/  FMNMX.FTZ R6, R4, R5, !PT ;  /* 0x0000000504067209 */ /* 0x004fe20007810000 */
[----:B------:R-:W-:Y:S02]  /*c0f0*/  FFMA.FTZ R186, R12, c[0x0][0x2d0], -R163 ;  /* 0x0000b4000cba7a23 */ /* 0x000fe400000108a3 */
[C---:B-1----:R-:W-:Y:S01]  /*c100*/  FMUL.FTZ R5, R151.reuse, R145 ;  /* 0x0000009197057220 */ /* 0x042fe20000410000 */
[----:B------:R-:W-:Y:S01]  /*c110*/  MUFU.EX2 R176, R176 ;  /* 0x000000b000b07308 */ /* 0x000fe20000000800 */
[----:B------:R-:W1:Y:S01]  /*c120*/  SHFL.BFLY PT, R153, R6, 0x1, 0x1f ;  /* 0x0c201f0006997f89 */ /* 0x000e6200000e0000 */
[C---:B------:R-:W-:Y:S02]  /*c130*/  FMUL.FTZ R16, R151.reuse, R132 ;  /* 0x0000008497107220 */ /* 0x040fe40000410000 */
[C---:B---3--:R-:W-:Y:S02]  /*c140*/  FMUL.FTZ R7, R150.reuse, R147 ;  /* 0x0000009396077220 */ /* 0x048fe40000410000 */
[C---:B------:R-:W-:Y:S02]  /*c150*/  FMUL.FTZ R17, R151.reuse, R133 ;  /* 0x0000008597117220 */ /* 0x040fe40000410000 */
[C---:B------:R-:W-:Y:S02]  /*c160*/  FMUL.FTZ R18, R150.reuse, R134 ;  /* 0x0000008696127220 */ /* 0x040fe40000410000 */
[----:B------:R-:W-:Y:S01]  /*c170*/  MUFU.EX2 R180, R180 ;  /* 0x000000b400b47308 */ /* 0x000fe20000000800 */
[C---:B------:R-:W-:Y:S02]  /*c180*/  FMUL.FTZ R19, R150.reuse, R135 ;  /* 0x0000008796137220 */ /* 0x040fe40000410000 */
[----:B------:R-:W-:Y:S01]  /*c190*/  LDSM.16.MT88.4 R132, [R214+0x900] ;  /* 0x00090000d684783b */ /* 0x000fe20000004200 */
[C---:B------:R-:W-:Y:S02]  /*c1a0*/  FMUL.FTZ R32, R151.reuse, R116 ;  /* 0x0000007497207220 */ /* 0x040fe40000410000 */
[C---:B------:R-:W-:Y:S02]  /*c1b0*/  FMUL.FTZ R33, R151.reuse, R117 ;  /* 0x0000007597217220 */ /* 0x040fe40000410000 */
[C---:B------:R-:W-:Y:S02]  /*c1c0*/  FMUL.FTZ R34, R150.reuse, R118 ;  /* 0x0000007696227220 */ /* 0x040fe40000410000 */
[----:B------:R-:W2:Y:S01]  /*c1d0*/  MUFU.EX2 R179, R179 ;  /* 0x000000b300b37308 */ /* 0x000ea20000000800 */
[C---:B------:R-:W-:Y:S02]  /*c1e0*/  FMUL.FTZ R35, R150.reuse, R119 ;  /* 0x0000007796237220 */ /* 0x040fe40000410000 */
[----:B------:R-:W-:Y:S01]  /*c1f0*/  LDSM.16.MT88.4 R116, [R214+0x1100] ;  /* 0x00110000d674783b */ /* 0x000fe20000004200 */
[----:B------:R-:W-:Y:S01]  /*c200*/  FMUL.FTZ R48, R151, R100 ;  /* 0x0000006497307220 */ /* 0x000fe20000410000 */
[----:B-1----:R-:W-:Y:S01]  /*c210*/  FMNMX.FTZ R153, R153, R6, !PT ;  /* 0x0000000699997209 */ /* 0x002fe20007810000 */
[----:B------:R-:W-:Y:S02]  /*c220*/  FMUL.FTZ R6, R150, R146 ;  /* 0x0000009296067220 */ /* 0x000fe40000410000 */
[----:B------:R-:W-:Y:S02]  /*c230*/  FMUL.FTZ R49, R151, R101 ;  /* 0x0000006597317220 */ /* 0x000fe40000410000 */
[C---:B------:R-:W-:Y:S01]  /*c240*/  FMUL.FTZ R162, R153.reuse, c[0x0][0x2d0] ;  /* 0x0000b40099a27a20 */ /* 0x040fe20000410000 */
[----:B------:R-:W-:Y:S01]  /*c250*/  MUFU.EX2 R182, R182 ;  /* 0x000000b600b67308 */ /* 0x000fe20000000800 */
[----:B------:R-:W-:Y:S02]  /*c260*/  FADD.FTZ R4, -R153, R152 ;  /* 0x0000009899047221 */ /* 0x000fe40000010100 */
[--C-:B------:R-:W-:Y:S02]  /*c270*/  FFMA.FTZ R152, R13, c[0x0][0x2d0], -R162.reuse ;  /* 0x0000b4000d987a23 */ /* 0x100fe400000108a2 */
[----:B------:R-:W-:Y:S02]  /*c280*/  FMUL.FTZ R148, R4, c[0x0][0x2d0] ;  /* 0x0000b40004947a20 */ /* 0x000fe40000410000 */
[--C-:B------:R-:W-:Y:S02]  /*c290*/  FFMA.FTZ R187, R187, c[0x0][0x2d0], -R162.reuse ;  /* 0x0000b400bbbb7a23 */ /* 0x100fe400000108a2 */
[--C-:B------:R-:W-:Y:S01]  /*c2a0*/  FFMA.FTZ R184, R185, c[0x0][0x2d0], -R162.reuse ;  /* 0x0000b400b9b87a23 */ /* 0x100fe200000108a2 */
[----:B------:R-:W1:Y:S01]  /*c2b0*/  MUFU.EX2 R181, R181 ;  /* 0x000000b500b57308 */ /* 0x000e620000000800 */
[----:B------:R-:W-:Y:S01]  /*c2c0*/  FFMA.FTZ R185, R193, c[0x0][0x2d0], -R162 ;  /* 0x0000b400c1b97a23 */ /* 0x000fe200000108a2 */
[----:B--2---:R-:W-:Y:S01]  /*c2d0*/  F2FP.PACK_AB R145, R179, R180 ;  /* 0x000000b4b391723e */ /* 0x004fe200000000ff */
[----:B------:R-:W-:Y:S01]  /*c2e0*/  FMUL.FTZ R4, R151, R144 ;  /* 0x0000009097047220 */ /* 0x000fe20000410000 */
[----:B------:R-:W-:Y:S01]  /*c2f0*/  F2FP.PACK_AB R144, R176, R177 ;  /* 0x000000b1b090723e */ /* 0x000fe200000000ff */
[C---:B------:R-:W-:Y:S02]  /*c300*/  FMUL.FTZ R50, R150.reuse, R102 ;  /* 0x0000006696327220 */ /* 0x040fe40000410000 */
[----:B------:R-:W-:Y:S03]  /*c310*/  FMUL.FTZ R51, R150, R103 ;  /* 0x0000006796337220 */ /* 0x000fe60000410000 */
[----:B------:R-:W-:Y:S01]  /*c320*/  MUFU.EX2 R178, R178 ;  /* 0x000000b200b27308 */ /* 0x000fe20000000800 */
[----:B------:R-:W-:Y:S01]  /*c330*/  LDSM.16.MT88.4 R100, [R214+0x1900] ;  /* 0x00190000d664783b */ /* 0x000fe20000004200 */
[--C-:B------:R-:W-:Y:S02]  /*c340*/  FFMA.FTZ R250, R168, c[0x0][0x2d0], -R173.reuse ;  /* 0x0000b400a8fa7a23 */ /* 0x100fe400000108ad */
[--C-:B------:R-:W-:Y:S02]  /*c350*/  FFMA.FTZ R165, R165, c[0x0][0x2d0], -R172.reuse ;  /* 0x0000b400a5a57a23 */ /* 0x100fe400000108ac */
[--C-:B------:R-:W-:Y:S02]  /*c360*/  FFMA.FTZ R164, R164, c[0x0][0x2d0], -R172.reuse ;  /* 0x0000b400a4a47a23 */ /* 0x100fe400000108ac */
[--C-:B------:R-:W-:Y:S02]  /*c370*/  FFMA.FTZ R171, R171, c[0x0][0x2d0], -R173.reuse ;  /* 0x0000b400abab7a23 */ /* 0x100fe400000108ad */
[----:B------:R-:W2:Y:S01]  /*c380*/  MUFU.EX2 R183, R183 ;  /* 0x000000b700b77308 */ /* 0x000ea20000000800 */
[--C-:B------:R-:W-:Y:S02]  /*c390*/  FFMA.FTZ R169, R169, c[0x0][0x2d0], -R172.reuse ;  /* 0x0000b400a9a97a23 */ /* 0x100fe400000108ac */
[----:B------:R-:W-:Y:S01]  /*c3a0*/  FMUL.FTZ R52, R151, R52 ;  /* 0x0000003497347220 */ /* 0x000fe20000410000 */
[----:B-1----:R-:W-:Y:S01]  /*c3b0*/  F2FP.PACK_AB R146, R181, R182 ;  /* 0x000000b6b592723e */ /* 0x002fe200000000ff */
[C---:B------:R-:W-:Y:S02]  /*c3c0*/  FMUL.FTZ R53, R151.reuse, R53 ;  /* 0x0000003597357220 */ /* 0x040fe40000410000 */
[C---:B------:R-:W-:Y:S02]  /*c3d0*/  FMUL.FTZ R54, R150.reuse, R54 ;  /* 0x0000003696367220 */ /* 0x040fe40000410000 */
[C---:B------:R-:W-:Y:S01]  /*c3e0*/  FMUL.FTZ R55, R150.reuse, R55 ;  /* 0x0000003796377220 */ /* 0x040fe20000410000 */
[----:B------:R-:W1:Y:S01]  /*c3f0*/  MUFU.EX2 R149, R149 ;  /* 0x0000009500957308 */ /* 0x000e620000000800 */
[C---:B------:R-:W-:Y:S02]  /*c400*/  FMUL.FTZ R64, R151.reuse, R64 ;  /* 0x0000004097407220 */ /* 0x040fe40000410000 */
[----:B------:R-:W-:Y:S02]  /*c410*/  FMUL.FTZ R65, R151, R65 ;  /* 0x0000004197417220 */ /* 0x000fe40000410000 */
[C---:B------:R-:W-:Y:S02]  /*c420*/  FMUL.FTZ R66, R150.reuse, R66 ;  /* 0x0000004296427220 */ /* 0x040fe40000410000 */
[----:B------:R-:W-:Y:S02]  /*c430*/  FMUL.FTZ R67, R150, R67 ;  /* 0x0000004396437220 */ /* 0x000fe40000410000 */
[--C-:B------:R-:W-:Y:S01]  /*c440*/  FFMA.FTZ R190, R248, c[0x0][0x2d0], -R173.reuse ;  /* 0x0000b400f8be7a23 */ /* 0x100fe200000108ad */
[----:B------:R-:W3:Y:S01]  /*c450*/  MUFU.EX2 R148, R148 ;  /* 0x0000009400947308 */ /* 0x000ee20000000800 */
[--C-:B------:R-:W-:Y:S02]  /*c460*/  FFMA.FTZ R193, R192, c[0x0][0x2d0], -R173.reuse ;  /* 0x0000b400c0c17a23 */ /* 0x100fe400000108ad */
[--C-:B------:R-:W-:Y:S01]  /*c470*/  FFMA.FTZ R192, R197, c[0x0][0x2d0], -R172.reuse ;  /* 0x0000b400c5c07a23 */ /* 0x100fe200000108ac */
[----:B--2---:R-:W-:Y:S01]  /*c480*/  F2FP.PACK_AB R147, R183, R178 ;  /* 0x000000b2b793723e */ /* 0x004fe200000000ff */
[--C-:B------:R-:W-:Y:S02]  /*c490*/  FFMA.FTZ R195, R195, c[0x0][0x2d0], -R172.reuse ;  /* 0x0000b400c3c37a23 */ /* 0x100fe400000108ac */
[--C-:B------:R-:W-:Y:S02]  /*c4a0*/  FFMA.FTZ R194, R194, c[0x0][0x2d0], -R173.reuse ;  /* 0x0000b400c2c27a23 */ /* 0x100fe400000108ad */
[--C-:B------:R-:W-:Y:S01]  /*c4b0*/  FFMA.FTZ R197, R196, c[0x0][0x2d0], -R173.reuse ;  /* 0x0000b400c4c57a23 */ /* 0x100fe200000108ad */
[----:B------:R-:W-:Y:S01]  /*c4c0*/  MUFU.EX2 R191, R191 ;  /* 0x000000bf00bf7308 */ /* 0x000fe20000000800 */
[-C--:B------:R-:W-:Y:S05]  /*c4d0*/  HMMA.16816.F32 R4, R144, R20.reuse, R4 ;  /* 0x000000149004723c */ /* 0x080fea0000001804 */
[C---:B-1----:R-:W-:Y:S02]  /*c4e0*/  FMUL.FTZ R8, R149.reuse, R140 ;  /* 0x0000008c95087220 */ /* 0x042fe40000410000 */
[C---:B------:R-:W-:Y:S02]  /*c4f0*/  FMUL.FTZ R9, R149.reuse, R141 ;  /* 0x0000008d95097220 */ /* 0x040fe40000410000 */
[----:B------:R-:W1:Y:S03]  /*c500*/  MUFU.EX2 R188, R188 ;  /* 0x000000bc00bc7308 */ /* 0x000e660000000800 */
[C---:B------:R-:W-:Y:S02]  /*c510*/  FMUL.FTZ R13, R149.reuse, R137 ;  /* 0x00000089950d7220 */ /* 0x040fe40000410000 */
[C---:B---3--:R-:W-:Y:S02]  /*c520*/  FMUL.FTZ R10, R148.reuse, R142 ;  /* 0x0000008e940a7220 */ /* 0x048fe40000410000 */
        /* <DEDUP_REMOVED lines=8> */
[----:B------:R-:W2:Y:S01]  /*c5b0*/  MUFU.EX2 R186, R186 ;  /* 0x000000ba00ba7308 */ /* 0x000ea20000000800 */
[----:B------:R-:W-:Y:S02]  /*c5c0*/  FMUL.FTZ R43, R148, R111 ;  /* 0x0000006f942b7220 */ /* 0x000fe40000410000 */
[----:B------:R-:W-:Y:S01]  /*c5d0*/  LDSM.16.MT88.4 R108, [R214+0x500] ;  /* 0x00050000d66c783b */ /* 0x000fe20000004200 */
[----:B-1----:R-:W-:Y:S01]  /*c5e0*/  F2FP.PACK_AB R140, R188, R191 ;  /* 0x000000bfbc8c723e */ /* 0x002fe200000000ff */
[C---:B------:R-:W-:Y:S02]  /*c5f0*/  FMUL.FTZ R44, R149.reuse, R104 ;  /* 0x00000068952c7220 */ /* 0x040fe40000410000 */
[C---:B------:R-:W-:Y:S02]  /*c600*/  FMUL.FTZ R45, R149.reuse, R105 ;  /* 0x00000069952d7220 */ /* 0x040fe40000410000 */
[C---:B------:R-:W-:Y:S01]  /*c610*/  FMUL.FTZ R46, R148.reuse, R106 ;  /* 0x0000006a942e7220 */ /* 0x040fe20000410000 */
[----:B------:R-:W-:Y:S01]  /*c620*/  MUFU.EX2 R187, R187 ;  /* 0x000000bb00bb7308 */ /* 0x000fe20000000800 */
[----:B------:R-:W-:Y:S02]  /*c630*/  FMUL.FTZ R47, R148, R107 ;  /* 0x0000006b942f7220 */ /* 0x000fe40000410000 */
[----:B------:R-:W-:Y:S01]  /*c640*/  LDSM.16.MT88.4 R104, [R212+0x1900] ;  /* 0x00190000d468783b */ /* 0x000fe20000004200 */
[----:B------:R-:W-:Y:S02]  /*c650*/  FFMA.FTZ R173, R170, c[0x0][0x2d0], -R173 ;  /* 0x0000b400aaad7a23 */ /* 0x000fe400000108ad */
        /* <DEDUP_REMOVED lines=12> */
[----:B------:R-:W-:Y:S02]  /*c720*/  FMUL.FTZ R61, R149, R61 ;  /* 0x0000003d953d7220 */ /* 0x000fe40000410000 */
[C---:B------:R-:W-:Y:S02]  /*c730*/  FMUL.FTZ R62, R148.reuse, R62 ;  /* 0x0000003e943e7220 */ /* 0x040fe40000410000 */
[----:B------:R-:W-:Y:S01]  /*c740*/  FMUL.FTZ R63, R148, R63 ;  /* 0x0000003f943f7220 */ /* 0x000fe20000410000 */
[----:B------:R-:W2:Y:S01]  /*c750*/  MUFU.EX2 R152, R152 ;  /* 0x0000009800987308 */ /* 0x000ea20000000800 */
[--C-:B------:R-:W-:Y:S02]  /*c760*/  FFMA.FTZ R196, R201, c[0x0][0x2d0], -R172.reuse ;  /* 0x0000b400c9c47a23 */ /* 0x100fe400000108ac */
[--C-:B------:R-:W-:Y:S01]  /*c770*/  FFMA.FTZ R199, R199, c[0x0][0x2d0], -R172.reuse ;  /* 0x0000b400c7c77a23 */ /* 0x100fe200000108ac */
[----:B-1----:R-:W-:Y:S01]  /*c780*/  F2FP.PACK_AB R141, R184, R187 ;  /* 0x000000bbb88d723e */ /* 0x002fe200000000ff */
[----:B------:R-:W-:Y:S02]  /*c790*/  FFMA.FTZ R172, R167, c[0x0][0x2d0], -R172 ;  /* 0x0000b400a7ac7a23 */ /* 0x000fe400000108ac */
[--C-:B------:R-:W-:Y:S02]  /*c7a0*/  FFMA.FTZ R248, R251, c[0x0][0x2d0], -R162.reuse ;  /* 0x0000b400fbf87a23 */ /* 0x100fe400000108a2 */
[--C-:B------:R-:W-:Y:S01]  /*c7b0*/  FFMA.FTZ R251, R175, c[0x0][0x2d0], -R162.reuse ;  /* 0x0000b400affb7a23 */ /* 0x100fe200000108a2 */
[----:B------:R-:W-:Y:S01]  /*c7c0*/  MUFU.EX2 R124, R165 ;  /* 0x000000a5007c7308 */ /* 0x000fe20000000800 */
[C---:B------:R-:W-:Y:S02]  /*c7d0*/  FMUL.FTZ R25, R149.reuse, R125 ;  /* 0x0000007d95197220 */ /* 0x040fe40000410000 */
[----:B------:R-:W-:Y:S02]  /*c7e0*/  FMUL.FTZ R26, R148, R126 ;  /* 0x0000007e941a7220 */ /* 0x000fe40000410000 */
[C---:B------:R-:W-:Y:S02]  /*c7f0*/  FMUL.FTZ R28, R149.reuse, R120 ;  /* 0x00000078951c7220 */ /* 0x040fe40000410000 */
[----:B------:R-:W-:Y:S02]  /*c800*/  FMUL.FTZ R29, R149, R121 ;  /* 0x00000079951d7220 */ /* 0x000fe40000410000 */
[C---:B------:R-:W-:Y:S01]  /*c810*/  FMUL.FTZ R68, R151.reuse, R68 ;  /* 0x0000004497447220 */ /* 0x040fe20000410000 */
[----:B------:R1:W-:Y:S01]  /*c820*/  MUFU.EX2 R127, R164 ;  /* 0x000000a4007f7308 */ /* 0x0003e20000000800 */
[C---:B------:R-:W-:Y:S02]  /*c830*/  FMUL.FTZ R69, R151.reuse, R69 ;  /* 0x0000004597457220 */ /* 0x040fe40000410000 */
[----:B------:R-:W-:Y:S01]  /*c840*/  FMUL.FTZ R70, R150, R70 ;  /* 0x0000004696467220 */ /* 0x000fe20000410000 */
[----:B--2---:R-:W-:Y:S01]  /*c850*/  F2FP.PACK_AB R143, R152, R185 ;  /* 0x000000b9988f723e */ /* 0x004fe200000000ff */
[C---:B------:R-:W-:Y:S02]  /*c860*/  FMUL.FTZ R71, R150.reuse, R71 ;  /* 0x0000004796477220 */ /* 0x040fe40000410000 */
[C---:B------:R-:W-:Y:S02]  /*c870*/  FMUL.FTZ R80, R151.reuse, R80 ;  /* 0x0000005097507220 */ /* 0x040fe40000410000 */
[C---:B------:R-:W-:Y:S01]  /*c880*/  FMUL.FTZ R81, R151.reuse, R81 ;  /* 0x0000005197517220 */ /* 0x040fe20000410000 */
[----:B------:R-:W-:Y:S01]  /*c890*/  MUFU.EX2 R122, R171 ;  /* 0x000000ab007a7308 */ /* 0x000fe20000000800 */
[C---:B------:R-:W-:Y:S04]  /*c8a0*/  HMMA.16816.F32 R8, R140.reuse, R20, R8 ;  /* 0x000000148c08723c */ /* 0x040fe80000001808 */
[C---:B------:R-:W-:Y:S02]  /*c8b0*/  FMUL.FTZ R82, R150.reuse, R82 ;  /* 0x0000005296527220 */ /* 0x040fe40000410000 */
[C---:B------:R-:W-:Y:S02]  /*c8c0*/  FMUL.FTZ R83, R150.reuse, R83 ;  /* 0x0000005396537220 */ /* 0x040fe40000410000 */
[-C--:B------:R-:W-:Y:S01]  /*c8d0*/  HMMA.16816.F32 R12, R140, R22.reuse, R12 ;  /* 0x000000168c0c723c */ /* 0x080fe2000000180c */
[----:B------:R-:W-:Y:S03]  /*c8e0*/  MUFU.EX2 R137, R173 ;  /* 0x000000ad00897308 */ /* 0x000fe60000000800 */
[C---:B------:R-:W-:Y:S01]  /*c8f0*/  FMUL.FTZ R20, R151.reuse, R128 ;  /* 0x0000008097147220 */ /* 0x040fe20000410000 */
[----:B-1----:R-:W-:Y:S01]  /*c900*/  LDSM.16.MT88.4 R164, [R214+0x1500] ;  /* 0x00150000d6a4783b */ /* 0x002fe20000004200 */
[C---:B------:R-:W-:Y:S02]  /*c910*/  FMUL.FTZ R21, R151.reuse, R129 ;  /* 0x0000008197157220 */ /* 0x040fe40000410000 */
[C---:B------:R-:W-:Y:S03]  /*c920*/  HMMA.16816.F32 R16, R144.reuse, R22, R16 ;  /* 0x000000169010723c */ /* 0x040fe60000001810 */
[----:B------:R1:W-:Y:S01]  /*c930*/  MUFU.EX2 R123, R169 ;  /* 0x000000a9007b7308 */ /* 0x0003e20000000800 */
[C---:B------:R-:W-:Y:S02]  /*c940*/  FMUL.FTZ R84, R151.reuse, R84 ;  /* 0x0000005497547220 */ /* 0x040fe40000410000 */
[----:B------:R-:W-:Y:S02]  /*c950*/  FMUL.FTZ R85, R151, R85 ;  /* 0x0000005597557220 */ /* 0x000fe40000410000 */
[C---:B------:R-:W-:Y:S04]  /*c960*/  FMUL.FTZ R22, R150.reuse, R130 ;  /* 0x0000008296167220 */ /* 0x040fe80000410000 */
[C---:B------:R-:W-:Y:S01]  /*c970*/  FMUL.FTZ R23, R150.reuse, R131 ;  /* 0x0000008396177220 */ /* 0x040fe20000410000 */
[----:B------:R2:W-:Y:S01]  /*c980*/  MUFU.EX2 R138, R172 ;  /* 0x000000ac008a7308 */ /* 0x0005e20000000800 */
[----:B------:R-:W3:Y:S01]  /*c990*/  LDSM.16.MT88.4 R128, [R214+0xd00] ;  /* 0x000d0000d680783b */ /* 0x000ee20000004200 */
[C---:B------:R-:W-:Y:S02]  /*c9a0*/  FMUL.FTZ R86, R150.reuse, R86 ;  /* 0x0000005696567220 */ /* 0x040fe40000410000 */
[----:B------:R-:W-:Y:S02]  /*c9b0*/  FMUL.FTZ R87, R150, R87 ;  /* 0x0000005796577220 */ /* 0x000fe40000410000 */
[-C--:B------:R-:W-:Y:S03]  /*c9c0*/  HMMA.16816.F32 R20, R144, R36.reuse, R20 ;  /* 0x000000249014723c */ /* 0x080fe60000001814 */
[--C-:B------:R-:W-:Y:S01]  /*c9d0*/  FFMA.FTZ R201, R200, c[0x0][0x2d0], -R163.reuse ;  /* 0x0000b400c8c97a23 */ /* 0x100fe200000108a3 */
[----:B------:R-:W-:Y:S01]  /*c9e0*/  MUFU.EX2 R190, R190 ;  /* 0x000000be00be7308 */ /* 0x000fe20000000800 */
[--C-:B------:R-:W-:Y:S02]  /*c9f0*/  FFMA.FTZ R200, R249, c[0x0][0x2d0], -R162.reuse ;  /* 0x0000b400f9c87a23 */ /* 0x100fe400000108a2 */
[--C-:B------:R-:W-:Y:S01]  /*ca00*/  FFMA.FTZ R249, R174, c[0x0][0x2d0], -R163.reuse ;  /* 0x0000b400aef97a23 */ /* 0x100fe200000108a3 */
[C---:B------:R-:W-:Y:S01]  /*ca10*/  HMMA.16816.F32 R24, R140.reuse, R36, R24 ;  /* 0x000000248c18723c */ /* 0x040fe20000001818 */
[----:B-1----:R-:W-:Y:S03]  /*ca20*/  LDSM.16.MT88.4 R168, [R212+0x1500] ;  /* 0x00150000d4a8783b */ /* 0x002fe60000004200 */
[C---:B------:R-:W-:Y:S02]  /*ca30*/  FMUL.FTZ R96, R151.reuse, R96 ;  /* 0x0000006097607220 */ /* 0x040fe40000410000 */
[----:B------:R-:W1:Y:S01]  /*ca40*/  MUFU.EX2 R193, R193 ;  /* 0x000000c100c17308 */ /* 0x000e620000000800 */
[C---:B------:R-:W-:Y:S01]  /*ca50*/  FMUL.FTZ R36, R151.reuse, R112 ;  /* 0x0000007097247220 */ /* 0x040fe20000410000 */
[-C--:B------:R-:W-:Y:S01]  /*ca60*/  HMMA.16816.F32 R28, R140, R38.reuse, R28 ;  /* 0x000000268c1c723c */ /* 0x080fe2000000181c */
[----:B--2---:R-:W-:Y:S03]  /*ca70*/  LDSM.16.MT88.4 R172, [R214+0x2100] ;  /* 0x00210000d6ac783b */ /* 0x004fe60000004200 */
[C---:B------:R-:W-:Y:S02]  /*ca80*/  FMUL.FTZ R37, R151.reuse, R113 ;  /* 0x0000007197257220 */ /* 0x040fe40000410000 */
[----:B------:R-:W-:Y:S02]  /*ca90*/  FMUL.FTZ R97, R151, R97 ;  /* 0x0000006197617220 */ /* 0x000fe40000410000 */
[C---:B------:R-:W-:Y:S01]  /*caa0*/  HMMA.16816.F32 R32, R144.reuse, R38, R32 ;  /* 0x000000269020723c */ /* 0x040fe20000001820 */
[----:B------:R-:W-:Y:S03]  /*cab0*/  MUFU.EX2 R192, R192 ;  /* 0x000000c000c07308 */ /* 0x000fe60000000800 */
[C---:B------:R-:W-:Y:S02]  /*cac0*/  FMUL.FTZ R98, R150.reuse, R98 ;  /* 0x0000006296627220 */ /* 0x040fe40000410000 */
[C---:B------:R-:W-:Y:S02]  /*cad0*/  FMUL.FTZ R99, R150.reuse, R99 ;  /* 0x0000006396637220 */ /* 0x040fe40000410000 */
[C---:B------:R-:W-:Y:S03]  /*cae0*/  FMUL.FTZ R38, R150.reuse, R114 ;  /* 0x0000007296267220 */ /* 0x040fe60000410000 */
[----:B------:R-:W2:Y:S01]  /*caf0*/  MUFU.EX2 R195, R195 ;  /* 0x000000c300c37308 */ /* 0x000ea20000000800 */
[----:B------:R-:W-:Y:S02]  /*cb00*/  FMUL.FTZ R39, R150, R115 ;  /* 0x0000007396277220 */ /* 0x000fe40000410000 */
[----:B------:R-:W4:Y:S01]  /*cb10*/  LDSM.16.MT88.4 R112, [R212+0xd00] ;  /* 0x000d0000d470783b */ /* 0x000f220000004200 */
[--C-:B------:R-:W-:Y:S02]  /*cb20*/  FFMA.FTZ R159, R159, c[0x0][0x2d0], -R163.reuse ;  /* 0x0000b4009f9f7a23 */ /* 0x100fe400000108a3 */
[--C-:B------:R-:W-:Y:S02]  /*cb30*/  FFMA.FTZ R158, R158, c[0x0][0x2d0], -R162.reuse ;  /* 0x0000b4009e9e7a23 */ /* 0x100fe400000108a2 */
[-C--:B---3--:R-:W-:Y:S02]  /*cb40*/  HMMA.16816.F32 R36, R144, R128.reuse, R36 ;  /* 0x000000809024723c */ /* 0x088fe40000001824 */
[----:B------:R-:W-:Y:S01]  /*cb50*/  MUFU.EX2 R194, R194 ;  /* 0x000000c200c27308 */ /* 0x000fe20000000800 */
[--C-:B------:R-:W-:Y:S02]  /*cb60*/  FFMA.FTZ R157, R157, c[0x0][0x2d0], -R162.reuse ;  /* 0x0000b4009d9d7a23 */ /* 0x100fe400000108a2 */
[C---:B------:R-:W-:Y:S02]  /*cb70*/  FMUL.FTZ R72, R149.reuse, R72 ;  /* 0x0000004895487220 */ /* 0x040fe40000410000 */
[C---:B------:R-:W-:Y:S01]  /*cb80*/  FMUL.FTZ R73, R149.reuse, R73 ;  /* 0x0000004995497220 */ /* 0x040fe20000410000 */
[C---:B------:R-:W-:Y:S04]  /*cb90*/  HMMA.16816.F32 R40, R140.reuse, R128, R40 ;  /* 0x000000808c28723c */ /* 0x040fe80000001828 */
[----:B------:R-:W3:Y:S01]  /*cba0*/  MUFU.EX2 R197, R197 ;  /* 0x000000c500c57308 */ /* 0x000ee20000000800 */
[C---:B------:R-:W-:Y:S02]  /*cbb0*/  FMUL.FTZ R74, R148.reuse, R74 ;  /* 0x0000004a944a7220 */ /* 0x040fe40000410000 */
[C---:B------:R-:W-:Y:S01]  /*cbc0*/  FMUL.FTZ R75, R148.reuse, R75 ;  /* 0x0000004b944b7220 */ /* 0x040fe20000410000 */
[-C--:B------:R-:W-:Y:S04]  /*cbd0*/  HMMA.16816.F32 R44, R140, R130.reuse, R44 ;  /* 0x000000828c2c723c */ /* 0x080fe8000000182c */
[C---:B------:R-:W-:Y:S02]  /*cbe0*/  FMUL.FTZ R76, R149.reuse, R76 ;  /* 0x0000004c954c7220 */ /* 0x040fe40000410000 */
[----:B------:R-:W-:Y:S01]  /*cbf0*/  MUFU.EX2 R196, R196 ;  /* 0x000000c400c47308 */ /* 0x000fe20000000800 */
[C---:B------:R-:W-:Y:S01]  /*cc00*/  FMUL.FTZ R77, R149.reuse, R77 ;  /* 0x0000004d954d7220 */ /* 0x040fe20000410000 */
[C---:B------:R-:W-:Y:S04]  /*cc10*/  HMMA.16816.F32 R48, R144.reuse, R130, R48 ;  /* 0x000000829030723c */ /* 0x040fe80000001830 */
[C---:B------:R-:W-:Y:S02]  /*cc20*/  FMUL.FTZ R78, R148.reuse, R78 ;  /* 0x0000004e944e7220 */ /* 0x040fe40000410000 */
[C---:B------:R-:W-:Y:S02]  /*cc30*/  FMUL.FTZ R79, R148.reuse, R79 ;  /* 0x0000004f944f7220 */ /* 0x040fe40000410000 */
[----:B------:R-:W5:Y:S01]  /*cc40*/  MUFU.EX2 R199, R199 ;  /* 0x000000c700c77308 */ /* 0x000f620000000800 */
[C---:B------:R-:W-:Y:S01]  /*cc50*/  FMUL.FTZ R88, R149.reuse, R88 ;  /* 0x0000005895587220 */ /* 0x040fe20000410000 */
[-C--:B----4-:R-:W-:Y:S03]  /*cc60*/  HMMA.16816.F32 R52, R144, R112.reuse, R52 ;  /* 0x000000709034723c */ /* 0x090fe60000001834 */
[----:B------:R-:W-:Y:S02]  /*cc70*/  FMUL.FTZ R89, R149, R89 ;  /* 0x0000005995597220 */ /* 0x000fe40000410000 */
[C---:B------:R-:W-:Y:S03]  /*cc80*/  FMUL.FTZ R90, R148.reuse, R90 ;  /* 0x0000005a945a7220 */ /* 0x040fe60000410000 */
[----:B------:R-:W-:Y:S01]  /*cc90*/  MUFU.EX2 R201, R201 ;  /* 0x000000c900c97308 */ /* 0x000fe20000000800 */
[C---:B------:R-:W-:Y:S04]  /*cca0*/  HMMA.16816.F32 R56, R140.reuse, R112, R56 ;  /* 0x000000708c38723c */ /* 0x040fe80000001838 */
[----:B------:R-:W-:Y:S02]  /*ccb0*/  FMUL.FTZ R91, R148, R91 ;  /* 0x0000005b945b7220 */ /* 0x000fe40000410000 */
[--C-:B------:R-:W-:Y:S02]  /*ccc0*/  FFMA.FTZ R198, R198, c[0x0][0x2d0], -R163.reuse ;  /* 0x0000b400c6c67a23 */ /* 0x100fe400000108a3 */
[-C--:B------:R-:W-:Y:S01]  /*ccd0*/  HMMA.16816.F32 R60, R140, R114.reuse, R60 ;  /* 0x000000728c3c723c */ /* 0x080fe2000000183c */
[----:B------:R-:W-:Y:S03]  /*cce0*/  MUFU.EX2 R200, R200 ;  /* 0x000000c800c87308 */ /* 0x000fe60000000800 */
[--C-:B------:R-:W-:Y:S02]  /*ccf0*/  FFMA.FTZ R203, R203, c[0x0][0x2d0], -R162.reuse ;  /* 0x0000b400cbcb7a23 */ /* 0x100fe400000108a2 */
[--C-:B------:R-:W-:Y:S02]  /*cd00*/  FFMA.FTZ R202, R202, c[0x0][0x2d0], -R163.reuse ;  /* 0x0000b400caca7a23 */ /* 0x100fe400000108a3 */
[C---:B------:R-:W-:Y:S01]  /*cd10*/  HMMA.16816.F32 R64, R144.reuse, R114, R64 ;  /* 0x000000729040723c */ /* 0x040fe20000001840 */
[----:B------:R-:W4:Y:S02]  /*cd20*/  LDSM.16.MT88.4 R112, [R212+0x500] ;  /* 0x00050000d470783b */ /* 0x000f240000004200 */
[----:B------:R-:W2:Y:S01]  /*cd30*/  MUFU.EX2 R198, R198 ;  /* 0x000000c600c67308 */ /* 0x000ea20000000800 */
[C---:B------:R-:W-:Y:S02]  /*cd40*/  FMUL.FTZ R92, R149.reuse, R92 ;  /* 0x0000005c955c7220 */ /* 0x040fe40000410000 */
[----:B------:R-:W-:Y:S02]  /*cd50*/  FMUL.FTZ R93, R149, R93 ;  /* 0x0000005d955d7220 */ /* 0x000fe40000410000 */
[-C--:B------:R-:W-:Y:S04]  /*cd60*/  HMMA.16816.F32 R68, R144, R100.reuse, R68 ;  /* 0x000000649044723c */ /* 0x080fe80000001844 */
[C---:B------:R-:W-:Y:S01]  /*cd70*/  FMUL.FTZ R94, R148.reuse, R94 ;  /* 0x0000005e945e7220 */ /* 0x040fe20000410000 */
[----:B------:R-:W3:Y:S01]  /*cd80*/  MUFU.EX2 R203, R203 ;  /* 0x000000cb00cb7308 */ /* 0x000ee20000000800 */
[----:B------:R-:W-:Y:S02]  /*cd90*/  FMUL.FTZ R95, R148, R95 ;  /* 0x0000005f945f7220 */ /* 0x000fe40000410000 */
[C---:B------:R-:W-:Y:S04]  /*cda0*/  HMMA.16816.F32 R72, R140.reuse, R100, R72 ;  /* 0x000000648c48723c */ /* 0x040fe80000001848 */
[--C-:B------:R-:W-:Y:S02]  /*cdb0*/  FFMA.FTZ R160, R160, c[0x0][0x2d0], -R163.reuse ;  /* 0x0000b400a0a07a23 */ /* 0x100fe400000108a3 */
[--C-:B------:R-:W-:Y:S01]  /*cdc0*/  FFMA.FTZ R161, R161, c[0x0][0x2d0], -R163.reuse ;  /* 0x0000b400a1a17a23 */ /* 0x100fe200000108a3 */
[----:B-1----:R-:W-:Y:S01]  /*cdd0*/  F2FP.PACK_AB R100, R193, R190 ;  /* 0x000000bec164723e */ /* 0x002fe200000000ff */
[-C--:B------:R-:W-:Y:S01]  /*cde0*/  HMMA.16816.F32 R76, R140, R102.reuse, R76 ;  /* 0x000000668c4c723c */ /* 0x080fe2000000184c */
[----:B------:R-:W-:Y:S03]  /*cdf0*/  MUFU.EX2 R202, R202 ;  /* 0x000000ca00ca7308 */ /* 0x000fe60000000800 */
[----:B--2---:R-:W-:Y:S01]  /*ce00*/  F2FP.PACK_AB R101, R195, R192 ;  /* 0x000000c0c365723e */ /* 0x004fe200000000ff */
[----:B------:R-:W-:Y:S02]  /*ce10*/  FFMA.FTZ R163, R156, c[0x0][0x2d0], -R163 ;  /* 0x0000b4009ca37a23 */ /* 0x000fe400000108a3 */
[--C-:B------:R-:W-:Y:S01]  /*ce20*/  FFMA.FTZ R155, R155, c[0x0][0x2d0], -R162.reuse ;  /* 0x0000b4009b9b7a23 */ /* 0x100fe200000108a2 */
[C---:B------:R-:W-:Y:S03]  /*ce30*/  HMMA.16816.F32 R80, R144.reuse, R102, R80 ;  /* 0x000000669050723c */ /* 0x040fe60000001850 */
[----:B------:R-:W1:Y:S01]  /*ce40*/  MUFU.EX2 R249, R249 ;  /* 0x000000f900f97308 */ /* 0x000e620000000800 */
[----:B------:R-:W-:Y:S02]  /*ce50*/  FFMA.FTZ R162, R154, c[0x0][0x2d0], -R162 ;  /* 0x0000b4009aa27a23 */ /* 0x000fe400000108a2 */
[----:B------:R-:W-:Y:S01]  /*ce60*/  FFMA.FTZ R177, R151, R238, R177 ;  /* 0x000000ee97b17223 */ /* 0x000fe200000100b1 */
[----:B---3--:R-:W-:Y:S01]  /*ce70*/  F2FP.PACK_AB R102, R197, R194 ;  /* 0x000000c2c566723e */ /* 0x008fe200000000ff */
[-C--:B------:R-:W-:Y:S04]  /*ce80*/  HMMA.16816.F32 R84, R144, R104.reuse, R84 ;  /* 0x000000689054723c */ /* 0x080fe80000001854 */
[----:B-----5:R-:W-:Y:S01]  /*ce90*/  F2FP.PACK_AB R103, R199, R196 ;  /* 0x000000c4c767723e */ /* 0x020fe200000000ff */
[----:B------:R-:W-:Y:S01]  /*cea0*/  MUFU.EX2 R248, R248 ;  /* 0x000000f800f87308 */ /* 0x000fe20000000800 */
[----:B------:R-:W-:Y:S02]  /*ceb0*/  FFMA.FTZ R180, R150, R239, R180 ;  /* 0x000000ef96b47223 */ /* 0x000fe400000100b4 */
[C---:B------:R-:W-:Y:S04]  /*cec0*/  HMMA.16816.F32 R88, R140.reuse, R104, R88 ;  /* 0x000000688c58723c */ /* 0x040fe80000001858 */
[----:B------:R-:W-:Y:S02]  /*ced0*/  FFMA.FTZ R191, R149, R236, R191 ;  /* 0x000000ec95bf7223 */ /* 0x000fe400000100bf */
[----:B------:R-:W-:Y:S01]  /*cee0*/  FFMA.FTZ R187, R148, R237, R187 ;  /* 0x000000ed94bb7223 */ /* 0x000fe200000100bb */
[----:B------:R-:W2:Y:S01]  /*cef0*/  MUFU.EX2 R251, R251 ;  /* 0x000000fb00fb7308 */ /* 0x000ea20000000800 */
[-C--:B------:R-:W-:Y:S04]  /*cf00*/  HMMA.16816.F32 R92, R140, R106.reuse, R92 ;  /* 0x0000006a8c5c723c */ /* 0x080fe8000000185c */
[----:B------:R-:W-:Y:S01]  /*cf10*/  F2FP.PACK_AB R104, R201, R198 ;  /* 0x000000c6c968723e */ /* 0x000fe200000000ff */
[----:B------:R-:W-:Y:S01]  /*cf20*/  FADD.FTZ R177, R176, R177 ;  /* 0x000000b1b0b17221 */ /* 0x000fe20000010000 */
[----:B------:R-:W-:Y:S01]  /*cf30*/  F2FP.PACK_AB R105, R203, R200 ;  /* 0x000000c8cb69723e */ /* 0x000fe200000000ff */
[----:B------:R-:W-:Y:S01]  /*cf40*/  FADD.FTZ R179, R179, R180 ;  /* 0x000000b4b3b37221 */ /* 0x000fe20000010000 */
[----:B------:R-:W-:Y:S01]  /*cf50*/  HMMA.16816.F32 R96, R144, R106, R96 ;  /* 0x0000006a9060723c */ /* 0x000fe20000001860 */
[----:B------:R-:W-:Y:S03]  /*cf60*/  MUFU.EX2 R250, R250 ;  /* 0x000000fa00fa7308 */ /* 0x000fe60000000800 */
[----:B------:R-:W-:Y:S02]  /*cf70*/  FADD.FTZ R188, R188, R191 ;  /* 0x000000bfbcbc7221 */ /* 0x000fe40000010000 */
[----:B------:R-:W-:Y:S01]  /*cf80*/  FADD.FTZ R184, R184, R187 ;  /* 0x000000bbb8b87221 */ /* 0x000fe20000010000 */
[----:B-1----:R-:W-:Y:S01]  /*cf90*/  F2FP.PACK_AB R106, R249, R202 ;  /* 0x000000caf96a723e */ /* 0x002fe200000000ff */
[-C--:B------:R-:W-:Y:S03]  /*cfa0*/  HMMA.16816.F32 R4, R100, R108.reuse, R4 ;  /* 0x0000006c6404723c */ /* 0x080fe60000001804 */
[----:B------:R-:W1:Y:S02]  /*cfb0*/  MUFU.EX2 R252, R252 ;  /* 0x000000fc00fc7308 */ /* 0x000e640000000800 */
[----:B------:R-:W-:Y:S01]  /*cfc0*/  FADD.FTZ R182, R182, R177 ;  /* 0x000000b1b6b67221 */ /* 0x000fe20000010000 */
[----:B--2---:R-:W-:Y:S01]  /*cfd0*/  F2FP.PACK_AB R107, R251, R248 ;  /* 0x000000f8fb6b723e */ /* 0x004fe200000000ff */
[----:B------:R-:W-:Y:S02]  /*cfe0*/  FADD.FTZ R178, R178, R179 ;  /* 0x000000b3b2b27221 */ /* 0x000fe40000010000 */
[----:B------:R-:W-:Y:S04]  /*cff0*/  FADD.FTZ R189, R189, R188 ;  /* 0x000000bcbdbd7221 */ /* 0x000fe80000010000 */
[----:B------:R2:W-:Y:S01]  /*d000*/  MUFU.EX2 R125, R159 ;  /* 0x0000009f007d7308 */ /* 0x0005e20000000800 */
[C---:B------:R-:W-:Y:S04]  /*d010*/  HMMA.16816.F32 R8, R104.reuse, R108, R8 ;  /* 0x0000006c6808723c */ /* 0x040fe80000001808 */
[----:B------:R-:W-:Y:S02]  /*d020*/  FADD.FTZ R185, R185, R184 ;  /* 0x000000b8b9b97221 */ /* 0x000fe40000010000 */
[----:B------:R-:W-:Y:S02]  /*d030*/  FADD.FTZ R181, R181, R182 ;  /* 0x000000b6b5b57221 */ /* 0x000fe40000010000 */
[-C--:B------:R-:W-:Y:S01]  /*d040*/  HMMA.16816.F32 R12, R104, R110.reuse, R12 ;  /* 0x0000006e680c723c */ /* 0x080fe2000000180c */
[----:B------:R3:W-:Y:S03]  /*d050*/  MUFU.EX2 R126, R158 ;  /* 0x0000009e007e7308 */ /* 0x0007e60000000800 */
[----:B------:R-:W-:Y:S01]  /*d060*/  FADD.FTZ R183, R183, R178 ;  /* 0x000000b2b7b77221 */ /* 0x000fe20000010000 */
[----:B-1----:R-:W-:Y:S01]  /*d070*/  F2FP.PACK_AB R156, R252, R250 ;  /* 0x000000fafc9c723e */ /* 0x002fe200000000ff */
[----:B------:R-:W-:Y:S02]  /*d080*/  FADD.FTZ R189, R186, R189 ;  /* 0x000000bdbabd7221 */ /* 0x000fe40000010000 */
[C---:B------:R-:W-:Y:S01]  /*d090*/  HMMA.16816.F32 R16, R100.reuse, R110, R16 ;  /* 0x0000006e6410723c */ /* 0x040fe20000001810 */
[----:B------:R-:W1:Y:S02]  /*d0a0*/  LDSM.16.MT88.4 R108, [R212+0x1100] ;  /* 0x00110000d46c783b */ /* 0x000e640000004200 */
[----:B------:R5:W-:Y:S01]  /*d0b0*/  MUFU.EX2 R121, R157 ;  /* 0x0000009d00797308 */ /* 0x000be20000000800 */
[----:B------:R-:W-:Y:S01]  /*d0c0*/  FADD.FTZ R185, R152, R185 ;  /* 0x000000b998b97221 */ /* 0x000fe20000010000 */
[----:B------:R-:W-:Y:S01]  /*d0d0*/  MOV R152, R153 ;  /* 0x0000009900987202 */ /* 0x000fe20000000f00 */
[----:B------:R-:W-:Y:S01]  /*d0e0*/  FADD.FTZ R190, R190, R181 ;  /* 0x000000b5bebe7221 */ /* 0x000fe20000010000 */
[----:B--2---:R-:W-:Y:S01]  /*d0f0*/  F2FP.PACK_AB R159, R138, R123 ;  /* 0x0000007b8a9f723e */ /* 0x004fe200000000ff */
[-C--:B----4-:R-:W-:Y:S04]  /*d100*/  HMMA.16816.F32 R20, R100, R112.reuse, R20 ;  /* 0x000000706414723c */ /* 0x090fe80000001814 */
[----:B------:R-:W-:Y:S01]  /*d110*/  FADD.FTZ R192, R192, R183 ;  /* 0x000000b7c0c07221 */ /* 0x000fe20000010000 */
[----:B------:R-:W2:Y:S01]  /*d120*/  MUFU.EX2 R120, R160 ;  /* 0x000000a000787308 */ /* 0x000ea20000000800 */
[----:B------:R-:W-:Y:S02]  /*d130*/  FADD.FTZ R198, R198, R189 ;  /* 0x000000bdc6c67221 */ /* 0x000fe40000010000 */
[C---:B------:R-:W-:Y:S04]  /*d140*/  HMMA.16816.F32 R24, R104.reuse, R112, R24 ;  /* 0x000000706818723c */ /* 0x040fe80000001818 */
[----:B---3--:R-:W-:Y:S01]  /*d150*/  F2FP.PACK_AB R158, R137, R122 ;  /* 0x0000007a899e723e */ /* 0x008fe200000000ff */
[----:B------:R-:W-:Y:S02]  /*d160*/  FADD.FTZ R200, R200, R185 ;  /* 0x000000b9c8c87221 */ /* 0x000fe40000010000 */
[----:B------:R3:W-:Y:S01]  /*d170*/  MUFU.EX2 R136, R161 ;  /* 0x000000a100887308 */ /* 0x0007e20000000800 */
[-C--:B------:R-:W-:Y:S04]  /*d180*/  HMMA.16816.F32 R28, R104, R114.reuse, R28 ;  /* 0x00000072681c723c */ /* 0x080fe8000000181c */
[----:B-----5:R-:W-:Y:S01]  /*d190*/  F2FP.PACK_AB R157, R127, R124 ;  /* 0x0000007c7f9d723e */ /* 0x020fe200000000ff */
[----:B------:R-:W-:Y:S02]  /*d1a0*/  FADD.FTZ R193, R193, R190 ;  /* 0x000000bec1c17221 */ /* 0x000fe40000010000 */
[----:B------:R-:W-:Y:S01]  /*d1b0*/  FADD.FTZ R195, R195, R192 ;  /* 0x000000c0c3c37221 */ /* 0x000fe20000010000 */
[C---:B------:R-:W-:Y:S01]  /*d1c0*/  HMMA.16816.F32 R32, R100.reuse, R114, R32 ;  /* 0x000000726420723c */ /* 0x040fe20000001820 */
[----:B------:R-:W4:Y:S01]  /*d1d0*/  LDSM.16.MT88.4 R112, [R214+0x1d00] ;  /* 0x001d0000d670783b */ /* 0x000f220000004200 */
[----:B------:R-:W5:Y:S02]  /*d1e0*/  MUFU.EX2 R139, R163 ;  /* 0x000000a3008b7308 */ /* 0x000f640000000800 */
[----:B------:R-:W-:Y:S01]  /*d1f0*/  FADD.FTZ R201, R201, R198 ;  /* 0x000000c6c9c97221 */ /* 0x000fe20000010000 */
[----:B--2---:R-:W-:Y:S01]  /*d200*/  F2FP.PACK_AB R160, R120, R125 ;  /* 0x0000007d78a0723e */ /* 0x004fe200000000ff */
[----:B------:R-:W-:Y:S02]  /*d210*/  FADD.FTZ R203, R203, R200 ;  /* 0x000000c8cbcb7221 */ /* 0x000fe40000010000 */
[-C--:B------:R-:W-:Y:S04]  /*d220*/  HMMA.16816.F32 R36, R100, R116.reuse, R36 ;  /* 0x000000746424723c */ /* 0x080fe80000001824 */
[----:B------:R-:W-:Y:S01]  /*d230*/  MUFU.EX2 R155, R155 ;  /* 0x0000009b009b7308 */ /* 0x000fe20000000800 */
[----:B------:R-:W-:Y:S01]  /*d240*/  FADD.FTZ R194, R194, R193 ;  /* 0x000000c1c2c27221 */ /* 0x000fe20000010000 */
[----:B---3--:R-:W-:Y:S02]  /*d250*/  F2FP.PACK_AB R161, R121, R126 ;  /* 0x0000007e79a1723e */ /* 0x008fe400000000ff */
[C---:B------:R-:W-:Y:S04]  /*d260*/  HMMA.16816.F32 R40, R104.reuse, R116, R40 ;  /* 0x000000746828723c */ /* 0x040fe80000001828 */
[----:B------:R-:W-:Y:S02]  /*d270*/  FADD.FTZ R196, R196, R195 ;  /* 0x000000c3c4c47221 */ /* 0x000fe40000010000 */
[----:B------:R5:W2:Y:S01]  /*d280*/  MUFU.EX2 R154, R162 ;  /* 0x000000a2009a7308 */ /* 0x000aa20000000800 */
[----:B------:R-:W-:Y:S01]  /*d290*/  FADD.FTZ R202, R202, R201 ;  /* 0x000000c9caca7221 */ /* 0x000fe20000010000 */
        /* <DEDUP_REMOVED lines=8> */
[----:B------:R-:W-:Y:S01]  /*d320*/  FADD.FTZ R248, R251, R248 ;  /* 0x000000f8fbf87221 */ /* 0x000fe20000010000 */
[----:B-----5:R-:W-:Y:S01]  /*d330*/  F2FP.PACK_AB R162, R139, R136 ;  /* 0x000000888ba2723e */ /* 0x020fe200000000ff */
[----:B------:R-:W-:Y:S02]  /*d340*/  FADD.FTZ R197, R250, R197 ;  /* 0x000000c5fac57221 */ /* 0x000fe40000010000 */
[C---:B------:R-:W-:Y:S04]  /*d350*/  HMMA.16816.F32 R56, R104.reuse, R108, R56 ;  /* 0x0000006c6838723c */ /* 0x040fe80000001838 */
[----:B--2---:R-:W-:Y:S01]  /*d360*/  F2FP.PACK_AB R163, R154, R155 ;  /* 0x0000009b9aa3723e */ /* 0x004fe200000000ff */
[----:B------:R-:W-:Y:S03]  /*d370*/  FADD.FTZ R197, R252, R197 ;  /* 0x000000c5fcc57221 */ /* 0x000fe60000010000 */
[-C--:B------:R-:W-:Y:S08]  /*d380*/  HMMA.16816.F32 R60, R104, R110.reuse, R60 ;  /* 0x0000006e683c723c */ /* 0x080ff0000000183c */
[C---:B------:R-:W-:Y:S01]  /*d390*/  HMMA.16816.F32 R64, R100.reuse, R110, R64 ;  /* 0x0000006e6440723c */ /* 0x040fe20000001840 */
[----:B------:R-:W1:Y:S07]  /*d3a0*/  LDSM.16.MT88.4 R108, [R212+0x900] ;  /* 0x00090000d46c783b */ /* 0x000e6e0000004200 */
[-C--:B----4-:R-:W-:Y:S08]  /*d3b0*/  HMMA.16816.F32 R68, R100, R112.reuse, R68 ;  /* 0x000000706444723c */ /* 0x090ff00000001844 */
        /* <DEDUP_REMOVED lines=8> */
[----:B------:R-:W2:Y:S07]  /*d440*/  LDSM.16.MT88.4 R4, [R212+0x2100] ;  /* 0x00210000d404783b */ /* 0x000eae0000004200 */
[C---:B------:R-:W-:Y:S07]  /*d450*/  HMMA.16816.F32 R140, R160.reuse, R132, R8 ;  /* 0x00000084a08c723c */ /* 0x040fee0000001808 */
[----:B------:R-:W-:Y:S02]  /*d460*/  MOV R11, R139 ;  /* 0x0000008b000b7202 */ /* 0x000fe40000000f00 */
[----:B------:R-:W-:Y:S03]  /*d470*/  MOV R10, R138 ;  /* 0x0000008a000a7202 */ /* 0x000fe60000000f00 */
[----:B------:R-:W-:Y:S02]  /*d480*/  MOV R9, R137 ;  /* 0x0000008900097202 */ /* 0x000fe40000000f00 */
[----:B------:R-:W-:Y:S02]  /*d490*/  MOV R8, R136 ;  /* 0x0000008800087202 */ /* 0x000fe40000000f00 */
[-C--:B------:R-:W-:Y:S07]  /*d4a0*/  HMMA.16816.F32 R136, R160, R134.reuse, R12 ;  /* 0x00000086a088723c */ /* 0x080fee000000180c */
[----:B------:R-:W-:Y:S01]  /*d4b0*/  MOV R15, R123 ;  /* 0x0000007b000f7202 */ /* 0x000fe20000000f00 */
[C---:B------:R-:W-:Y:S04]  /*d4c0*/  HMMA.16816.F32 R132, R156.reuse, R134, R16 ;  /* 0x000000869c84723c */ /* 0x040fe80000001810 */
[----:B------:R-:W-:Y:S02]  /*d4d0*/  MOV R14, R122 ;  /* 0x0000007a000e7202 */ /* 0x000fe40000000f00 */
[----:B------:R-:W-:Y:S02]  /*d4e0*/  MOV R13, R121 ;  /* 0x00000079000d7202 */ /* 0x000fe40000000f00 */
[-C--:B-1----:R-:W-:Y:S04]  /*d4f0*/  HMMA.16816.F32 R128, R156, R108.reuse, R20 ;  /* 0x0000006c9c80723c */ /* 0x082fe80000001814 */
[----:B------:R-:W-:Y:S01]  /*d500*/  MOV R19, R127 ;  /* 0x0000007f00137202 */ /* 0x000fe20000000f00 */
[----:B------:R-:W-:Y:S01]  /*d510*/  FADD.FTZ R197, R14, R197 ;  /* 0x000000c50ec57221 */ /* 0x000fe20000010000 */
[----:B------:R-:W-:Y:S02]  /*d520*/  MOV R18, R126 ;  /* 0x0000007e00127202 */ /* 0x000fe40000000f00 */
[----:B------:R-:W-:Y:S01]  /*d530*/  MOV R17, R125 ;  /* 0x0000007d00117202 */ /* 0x000fe20000000f00 */
[----:B------:R-:W-:Y:S03]  /*d540*/  FADD.FTZ R238, R9, R197 ;  /* 0x000000c509ee7221 */ /* 0x000fe60000010000 */
[----:B------:R-:W-:Y:S01]  /*d550*/  MOV R16, R124 ;  /* 0x0000007c00107202 */ /* 0x000fe20000000f00 */
[----:B------:R-:W-:Y:S01]  /*d560*/  FADD.FTZ R202, R17, R202 ;  /* 0x000000ca11ca7221 */ /* 0x000fe20000010000 */
[C---:B------:R-:W-:Y:S04]  /*d570*/  HMMA.16816.F32 R124, R160.reuse, R108, R24 ;  /* 0x0000006ca07c723c */ /* 0x040fe80000001818 */
[----:B------:R-:W-:Y:S01]  /*d580*/  MOV R12, R120 ;  /* 0x00000078000c7202 */ /* 0x000fe20000000f00 */
[----:B------:R-:W-:Y:S02]  /*d590*/  FADD.FTZ R196, R16, R196 ;  /* 0x000000c410c47221 */ /* 0x000fe40000010000 */
[----:B------:R-:W-:Y:S01]  /*d5a0*/  FADD.FTZ R248, R18, R248 ;  /* 0x000000f812f87221 */ /* 0x000fe20000010000 */
        /* <DEDUP_REMOVED lines=13> */
[----:B------:R-:W-:Y:S04]  /*d680*/  FADD.FTZ R237, R154, R155 ;  /* 0x0000009b9aed7221 */ /* 0x000fe80000010000 */
        /* <DEDUP_REMOVED lines=12> */
[----:B------:R-:W-:Y:S01]  /*d750*/  HMMA.16816.F32 R96, R156, R6, R96 ;  /* 0x000000069c60723c */ /* 0x000fe20000001860 */
[----:B------:R-:W-:-:S07]  /*d760*/  @P0 BRA `(.L_x_509) ;  /* 0xffffcfe000000947 */ /* 0x000fce000383ffff */
.L_x_504:
[----:B------:R-:W-:-:S13]  /*d770*/  ISETP.GE.AND P0, PT, R240, R221, PT ;  /* 0x000000ddf000720c */ /* 0x000fda0003f06270 */
[----:B------:R-:W-:Y:S05]  /*d780*/  @!P0 BRA `(.L_x_510) ;  /* 0x000044a000008947 */ /* 0x000fea0003800000 */
[----:B------:R-:W-:Y:S01]  /*d790*/  IADD3 R241, -R241, 0x30, RZ ;  /* 0x00000030f1f17810 */ /* 0x000fe20007ffe1ff */
[C---:B------:R-:W-:Y:S01]  /*d7a0*/  IMAD.SHL.U32 R200, R230.reuse, 0x2, RZ ;  /* 0x00000002e6c87824 */ /* 0x040fe200078e00ff */
[----:B------:R-:W-:Y:S01]  /*d7b0*/  SHF.L.U64.HI R243, R230, 0x1, R243 ;  /* 0x00000001e6f37819 */ /* 0x000fe200000102f3 */
[----:B------:R-:W-:Y:S01]  /*d7c0*/  IMAD.MOV.U32 R151, RZ, RZ, R3 ;  /* 0x000000ffff977224 */ /* 0x000fe200078e0003 */
[----:B------:R-:W-:Y:S01]  /*d7d0*/  MOV R150, R2 ;  /* 0x0000000200967202 */ /* 0x000fe20000000f00 */
[----:B------:R-:W-:Y:S01]  /*d7e0*/  IMAD.MOV.U32 R149, RZ, RZ, R0 ;  /* 0x000000ffff957224 */ /* 0x000fe200078e0000 */
[----:B------:R-:W-:Y:S02]  /*d7f0*/  MOV R148, R152 ;  /* 0x0000009800947202 */ /* 0x000fe40000000f00 */
.L_x_531:
[----:B------:R-:W-:Y:S01]  /*d800*/  SHF.R.S32.HI R3, RZ, 0x1f, R226 ;  /* 0x0000001fff037819 */ /* 0x000fe200000114e2 */
[----:B------:R-:W-:Y:S01]  /*d810*/  IMAD.WIDE.U32 R6, R226, c[0x0][0x208], RZ ;  /* 0x00008200e2067a25 */ /* 0x000fe200078e00ff */
[----:B------:R-:W-:Y:S01]  /*d820*/  SHF.R.S32.HI R2, RZ, 0x1f, R225 ;  /* 0x0000001fff027819 */ /* 0x000fe200000114e1 */
[----:B------:R-:W-:Y:S04]  /*d830*/  DEPBAR.LE SB0, 0x0 ;  /* 0x000080000000791a */ /* 0x000fe80000000000 */
[----:B------:R-:W-:Y:S01]  /*d840*/  BAR.SYNC.DEFER_BLOCKING 0x0 ;  /* 0x0000000000007b1d */ /* 0x000fe20000010000 */
[----:B------:R-:W-:Y:S01]  /*d850*/  IMAD R3, R3, c[0x0][0x208], RZ ;  /* 0x0000820003037a24 */ /* 0x000fe200078e02ff */
[----:B------:R-:W-:Y:S01]  /*d860*/  ISETP.GE.AND P1, PT, R230, c[0x0][0x1d4], PT ;  /* 0x00007500e6007a0c */ /* 0x000fe20003f26270 */
[----:B------:R-:W-:Y:S01]  /*d870*/  IMAD R2, R2, c[0x0][0x218], RZ ;  /* 0x0000860002027a24 */ /* 0x000fe200078e02ff */
[----:B------:R-:W-:Y:S01]  /*d880*/  ISETP.GE.AND P3, PT, R229, c[0x0][0x1d4], PT ;  /* 0x00007500e5007a0c */ /* 0x000fe20003f66270 */
[----:B------:R-:W-:Y:S01]  /*d890*/  IMAD R3, R226, c[0x0][0x20c], R3 ;  /* 0x00008300e2037a24 */ /* 0x000fe200078e0203 */
[----:B------:R-:W-:Y:S01]  /*d8a0*/  ISETP.GE.AND P2, PT, R228, c[0x0][0x1d4], PT ;  /* 0x00007500e4007a0c */ /* 0x000fe20003f46270 */
[----:B------:R-:W-:Y:S01]  /*d8b0*/  IMAD R2, R225, c[0x0][0x21c], R2 ;  /* 0x00008700e1027a24 */ /* 0x000fe200078e0202 */
[----:B------:R-:W-:Y:S01]  /*d8c0*/  SHF.L.U64.HI R201, R219, 0x1, R234 ;  /* 0x00000001dbc97819 */ /* 0x000fe200000102ea */
[----:B------:R-:W-:Y:S02]  /*d8d0*/  IMAD.IADD R7, R7, 0x1, R3 ;  /* 0x0000000107077824 */ /* 0x000fe400078e0203 */
[----:B------:R-:W-:Y:S02]  /*d8e0*/  IMAD.SHL.U32 R3, R219, 0x2, RZ ;  /* 0x00000002db037824 */ /* 0x000fe400078e00ff */
[----:B------:R-:W-:Y:S05]  /*d8f0*/  IMAD.WIDE.U32 R6, R225, c[0x0][0x218], R6 ;  /* 0x00008600e1067a25 */ /* 0x000fea00078e0006 */
[----:B------:R-:W-:Y:S04]  /*d900*/  IADD3 R0, P0, R6, UR20, RZ ;  /* 0x0000001406007c10 */ /* 0x000fe8000ff1e0ff */
[----:B------:R-:W-:Y:S01]  /*d910*/  IADD3.X R7, R7, UR16, R2, P0, !PT ;  /* 0x0000001007077c10 */ /* 0x000fe200087fe402 */
[----:B------:R-:W-:Y:S01]  /*d920*/  LDSM.16.M88.4 R48, [R217+0x4900] ;  /* 0x00490000d930783b */ /* 0x000fe20000000200 */
[----:B------:R-:W-:Y:S01]  /*d930*/  LEA R4, P0, R0, c[0x0][0x1f8], 0x1 ;  /* 0x00007e0000047a11 */ /* 0x000fe200078008ff */
[----:B------:R-:W-:Y:S01]  /*d940*/  BSSY B0, `(.L_x_511) ;  /* 0x000002f000007945 */ /* 0x000fe20003800000 */
[----:B------:R-:W-:Y:S01]  /*d950*/  SHF.L.U64.HI R2, R218, 0x1, R233 ;  /* 0x00000001da027819 */ /* 0x000fe200000102e9 */
[----:B------:R-:W-:Y:S01]  /*d960*/  LDSM.16.M88.4 R44, [R217+0x5900] ;  /* 0x00590000d92c783b */ /* 0x000fe20000000200 */
[----:B------:R-:W-:Y:S01]  /*d970*/  LEA.HI.X R12, R0, c[0x0][0x1fc], R7, 0x1, P0 ;  /* 0x00007f00000c7a11 */ /* 0x000fe200000f0c07 */
[----:B------:R-:W-:Y:S02]  /*d980*/  IMAD.SHL.U32 R0, R218, 0x2, RZ ;  /* 0x00000002da007824 */ /* 0x000fe400078e00ff */
[----:B------:R-:W1:Y:S04]  /*d990*/  SHFL.IDX PT, R5, R4, RZ, 0x1c1f ;  /* 0x001c1fff04057589 */ /* 0x000e6800000e0000 */
[----:B------:R-:W-:Y:S04]  /*d9a0*/  LDSM.16.M88.4 R16, [R216+0x2500] ;  /* 0x00250000d810783b */ /* 0x000fe80000000200 */
[----:B------:R-:W2:Y:S04]  /*d9b0*/  SHFL.IDX PT, R6, R12, RZ, 0x1c1f ;  /* 0x001c1fff0c067589 */ /* 0x000ea800000e0000 */
[----:B------:R3:W4:Y:S04]  /*d9c0*/  LDSM.16.M88.4 R32, [R216+0x2900] ;  /* 0x00290000d820783b */ /* 0x0007280000000200 */
[----:B------:R3:W3:Y:S04]  /*d9d0*/  LDSM.16.M88.4 R152, [R216+0x2d00] ;  /* 0x002d0000d898783b */ /* 0x0006e80000000200 */
[----:B------:R3:W3:Y:S04]  /*d9e0*/  LDSM.16.M88.4 R156, [R213+0x4900] ;  /* 0x00490000d59c783b */ /* 0x0006e80000000200 */
[----:B------:R3:W3:Y:S04]  /*d9f0*/  LDSM.16.M88.4 R164, [R213+0x5900] ;  /* 0x00590000d5a4783b */ /* 0x0006e80000000200 */
[----:B------:R3:W3:Y:S04]  /*da00*/  LDSM.16.M88.4 R160, [R215] ;  /* 0x00000000d7a0783b */ /* 0x0006e80000000200 */
[----:B------:R3:W3:Y:S01]  /*da10*/  LDSM.16.M88.4 R168, [R211] ;  /* 0x00000000d3a8783b */ /* 0x0006e20000000200 */
[C---:B-1----:R-:W-:Y:S03]  /*da20*/  IADD3 R10, P0, R5.reuse, R200, RZ ;  /* 0x000000c8050a7210 */ /* 0x042fe60007f1e0ff */
[----:B------:R1:W1:Y:S02]  /*da30*/  LDSM.16.M88.4 R172, [R210] ;  /* 0x00000000d2ac783b */ /* 0x0002640000000200 */
[C---:B--2---:R-:W-:Y:S01]  /*da40*/  IMAD.X R11, R6.reuse, 0x1, R243, P0 ;  /* 0x00000001060b7824 */ /* 0x044fe200000e06f3 */
[C---:B------:R-:W-:Y:S04]  /*da50*/  IADD3 R8, P0, R5.reuse, R3, RZ ;  /* 0x0000000305087210 */ /* 0x040fe80007f1e0ff */
[----:B------:R-:W-:Y:S01]  /*da60*/  @!PT LDS RZ, [RZ] ;  /* 0x00000000fffff984 */ /* 0x000fe20000000800 */
[----:B------:R-:W-:Y:S01]  /*da70*/  @!PT LDS RZ, [RZ] ;  /* 0x00000000fffff984 */ /* 0x000fe20000000800 */
        /* <DEDUP_REMOVED lines=9> */
[----:B----4-:R-:W-:-:S05]  /*db10*/  BRA.DIV ~URZ, `(.L_x_513) ;  /* 0x00006a527f007947 */ /* 0x010fca000b800000 */
[----:B------:R4:W2:Y:S04]  /*db20*/  SHFL.IDX PT, R6, R12, 0x1, 0x1c1f ;  /* 0x003c1f000c067f89 */ /* 0x0008a800000e0000 */
[----:B------:R4:W3:Y:S02]  /*db30*/  SHFL.IDX PT, R7, R4, 0x1, 0x1c1f ;  /* 0x003c1f0004077f89 */ /* 0x0008e400000e0000 */
.L_x_542:
[----:B------:R-:W-:Y:S02]  /*db40*/  ISETP.GE.AND P3, PT, R230, c[0x0][0x1d4], PT ;  /* 0x00007500e6007a0c */ /* 0x000fe40003f66270 */
[----:B--23--:R-:W-:Y:S02]  /*db50*/  IADD3 R8, P0, R7, R200, RZ ;  /* 0x000000c807087210 */ /* 0x00cfe40007f1e0ff */
[----:B------:R-:W-:Y:S02]  /*db60*/  ISETP.GE.AND P2, PT, R229, c[0x0][0x1d4], PT ;  /* 0x00007500e5007a0c */ /* 0x000fe40003f46270 */
[----:B------:R-:W-:Y:S01]  /*db70*/  ISETP.GE.AND P1, PT, R228, c[0x0][0x1d4], PT ;  /* 0x00007500e4007a0c */ /* 0x000fe20003f26270 */
[C---:B------:R-:W-:Y:S01]  /*db80*/  IMAD.X R9, R6.reuse, 0x1, R243, P0 ;  /* 0x0000000106097824 */ /* 0x040fe200000e06f3 */
[C---:B----4-:R-:W-:Y:S05]  /*db90*/  IADD3 R4, P0, R7.reuse, R3, RZ ;  /* 0x0000000307047210 */ /* 0x050fea0007f1e0ff */
[----:B------:R-:W-:Y:S01]  /*dba0*/  @!PT LDS RZ, [RZ] ;  /* 0x00000000fffff984 */ /* 0x000fe20000000800 */
[----:B------:R-:W-:Y:S01]  /*dbb0*/  @!PT LDS RZ, [RZ] ;  /* 0x00000000fffff984 */ /* 0x000fe20000000800 */
[----:B------:R-:W-:Y:S01]  /*dbc0*/  @!PT LDS RZ, [RZ] ;  /* 0x00000000fffff984 */ /* 0x000fe20000000800 */
[----:B------:R2:W-:Y:S01]  /*dbd0*/  LDGSTS.E.BYPASS.LTC128B.128 [R220+0x900], [R8.64], !P3 ;  /* 0x0090000008dc7fae */ /* 0x0005e2000d901d4c */
[C---:B------:R-:W-:Y:S01]  /*dbe0*/  IMAD.X R5, R6.reuse, 0x1, R201, P0 ;  /* 0x0000000106057824 */ /* 0x040fe200000e06c9 */
[----:B------:R-:W-:Y:S04]  /*dbf0*/  IADD3 R10, P0, R7, R0, RZ ;  /* 0x00000000070a7210 */ /* 0x000fe80007f1e0ff */
[----:B------:R2:W-:Y:S01]  /*dc00*/  LDGSTS.E.BYPASS.LTC128B.128 [R220+0x1500], [R4.64], !P2 ;  /* 0x0150000004dc7fae */ /* 0x0005e2000d101d4c */
[----:B------:R-:W-:Y:S05]  /*dc10*/  IMAD.X R11, R6, 0x1, R2, P0 ;  /* 0x00000001060b7824 */ /* 0x000fea00000e0602 */
[----:B------:R2:W-:Y:S03]  /*dc20*/  LDGSTS.E.BYPASS.LTC128B.128 [R220+0x2100], [R10.64], !P1 ;  /* 0x021000000adc7fae */ /* 0x0005e6000c901d4c */
.L_x_512:
[----:B----4-:R-:W-:Y:S05]  /*dc30*/  BSYNC B0 ;  /* 0x0000000000007941 */ /* 0x010fea0003800000 */
.L_x_511:
[----:B------:R-:W0:Y:S01]  /*dc40*/  LDGDEPBAR ;  /* 0x00000000000079af */ /* 0x000e220000000000 */
[----:B------:R-:W-:Y:S01]  /*dc50*/  WARPSYNC 0xffffffff ;  /* 0xffffffff00007948 */ /* 0x000fe20003800000 */
[-C--:B--2---:R-:W-:Y:S03]  /*dc60*/  HMMA.16816.F32 R4, R48, R16.reuse, RZ ;  /* 0x000000103004723c */ /* 0x084fe600000018ff */
[----:B------:R-:W-:Y:S03]  /*dc70*/  ISETP.GT.AND P0, PT, R240, R221, PT ;  /* 0x000000ddf000720c */ /* 0x000fe60003f04270 */
[----:B------:R-:W-:Y:S02]  /*dc80*/  LDSM.16.M88.4 R176, [R217+0x6900] ;  /* 0x00690000d9b0783b */ /* 0x000fe40000000200 */
[C---:B------:R-:W-:Y:S06]  /*dc90*/  HMMA.16816.F32 R8, R44.reuse, R16, RZ ;  /* 0x000000102c08723c */ /* 0x040fec00000018ff */
[----:B------:R-:W2:Y:S02]  /*dca0*/  LDSM.16.M88.4 R180, [R216+0x3100] ;  /* 0x00310000d8b4783b */ /* 0x000ea40000000200 */
[-C--:B------:R-:W-:Y:S06]  /*dcb0*/  HMMA.16816.F32 R12, R44, R18.reuse, RZ ;  /* 0x000000122c0c723c */ /* 0x080fec00000018ff */
[----:B------:R-:W4:Y:S02]  /*dcc0*/  LDSM.16.M88.4 R184, [R217+0x7900] ;  /* 0x00790000d9b8783b */ /* 0x000f240000000200 */
[C---:B------:R-:W-:Y:S06]  /*dcd0*/  HMMA.16816.F32 R16, R48.reuse, R18, RZ ;  /* 0x000000123010723c */ /* 0x040fec00000018ff */
[----:B------:R-:W5:Y:S02]  /*dce0*/  LDSM.16.M88.4 R188, [R216+0x3500] ;  /* 0x00350000d8bc783b */ /* 0x000f640000000200 */
[-C--:B------:R-:W-:Y:S06]  /*dcf0*/  HMMA.16816.F32 R20, R48, R32.reuse, RZ ;  /* 0x000000203014723c */ /* 0x080fec00000018ff */
[----:B------:R-:W-:Y:S02]  /*dd00*/  LDSM.16.M88.4 R192, [R209] ;  /* 0x00000000d1c0783b */ /* 0x000fe40000000200 */
[C---:B------:R-:W-:Y:S06]  /*dd10*/  HMMA.16816.F32 R24, R44.reuse, R32, RZ ;  /* 0x000000202c18723c */ /* 0x040fec00000018ff */
[----:B------:R-:W-:Y:S02]  /*dd20*/  LDSM.16.M88.4 R196, [R213+0x7900] ;  /* 0x00790000d5c4783b */ /* 0x000fe40000000200 */
[-C--:B------:R-:W-:Y:S08]  /*dd30*/  HMMA.16816.F32 R28, R44, R34.reuse, RZ ;  /* 0x000000222c1c723c */ /* 0x080ff000000018ff */
[C---:B------:R-:W-:Y:S08]  /*dd40*/  HMMA.16816.F32 R32, R48.reuse, R34, RZ ;  /* 0x000000223020723c */ /* 0x040ff000000018ff */
[-C--:B---3--:R-:W-:Y:S08]  /*dd50*/  HMMA.16816.F32 R36, R48, R152.reuse, RZ ;  /* 0x000000983024723c */ /* 0x088ff000000018ff */
[C---:B------:R-:W-:Y:S08]  /*dd60*/  HMMA.16816.F32 R40, R44.reuse, R152, RZ ;  /* 0x000000982c28723c */ /* 0x040ff000000018ff */
[-C--:B------:R-:W-:Y:S08]  /*dd70*/  HMMA.16816.F32 R44, R44, R154.reuse, RZ ;  /* 0x0000009a2c2c723c */ /* 0x080ff000000018ff */
[----:B------:R-:W-:Y:S01]  /*dd80*/  HMMA.16816.F32 R48, R48, R154, RZ ;  /* 0x0000009a3030723c */ /* 0x000fe200000018ff */
[----:B------:R-:W3:Y:S07]  /*dd90*/  LDSM.16.M88.4 R152, [R216+0x3900] ;  /* 0x00390000d898783b */ /* 0x000eee0000000200 */
        /* <DEDUP_REMOVED lines=10> */
[-C--:B-1----:R-:W-:Y:S08]  /*de40*/  HMMA.16816.F32 R36, R156, R172.reuse, R36 ;  /* 0x000000ac9c24723c */ /* 0x082ff00000001824 */
[C---:B------:R-:W-:Y:S08]  /*de50*/  HMMA.16816.F32 R40, R164.reuse, R172, R40 ;  /* 0x000000aca428723c */ /* 0x040ff00000001828 */
[-C--:B------:R-:W-:Y:S01]  /*de60*/  HMMA.16816.F32 R44, R164, R174.reuse, R44 ;  /* 0x000000aea42c723c */ /* 0x080fe2000000182c */
[----:B------:R-:W-:Y:S07]  /*de70*/  LDSM.16.M88.4 R164, [R207] ;  /* 0x00000000cfa4783b */ /* 0x000fee0000000200 */
[----:B------:R-:W-:Y:S01]  /*de80*/  HMMA.16816.F32 R48, R156, R174, R48 ;  /* 0x000000ae9c30723c */ /* 0x000fe20000001830 */
[----:B------:R-:W1:Y:S08]  /*de90*/  LDSM.16.M88.4 R156, [R208] ;  /* 0x00000000d09c783b */ /* 0x000e700000000200 */
[----:B------:R-:W1:Y:S01]  /*dea0*/  LDSM.16.M88.4 R172, [R216+0x3d00] ;  /* 0x003d0000d8ac783b */ /* 0x000e620000000200 */
[-C--:B--2---:R-:W-:Y:S08]  /*deb0*/  HMMA.16816.F32 R4, R176, R180.reuse, R4 ;  /* 0x000000b4b004723c */ /* 0x084ff00000001804 */
[C---:B----4-:R-:W-:Y:S08]  /*dec0*/  HMMA.16816.F32 R8, R184.reuse, R180, R8 ;  /* 0x000000b4b808723c */ /* 0x050ff00000001808 */
[-C--:B------:R-:W-:Y:S08]  /*ded0*/  HMMA.16816.F32 R12, R184, R182.reuse, R12 ;  /* 0x000000b6b80c723c */ /* 0x080ff0000000180c */
[C---:B------:R-:W-:Y:S01]  /*dee0*/  HMMA.16816.F32 R16, R176.reuse, R182, R16 ;  /* 0x000000b6b010723c */ /* 0x040fe20000001810 */
[----:B------:R-:W-:Y:S07]  /*def0*/  LDSM.16.M88.4 R180, [R216+0x4500] ;  /* 0x00450000d8b4783b */ /* 0x000fee0000000200 */
[-C--:B-----5:R-:W-:Y:S08]  /*df00*/  HMMA.16816.F32 R20, R176, R188.reuse, R20 ;  /* 0x000000bcb014723c */ /* 0x0a0ff00000001814 */
[C---:B------:R-:W-:Y:S08]  /*df10*/  HMMA.16816.F32 R24, R184.reuse, R188, R24 ;  /* 0x000000bcb818723c */ /* 0x040ff00000001818 */
[-C--:B------:R-:W-:Y:S08]  /*df20*/  HMMA.16816.F32 R28, R184, R190.reuse, R28 ;  /* 0x000000beb81c723c */ /* 0x080ff0000000181c */
[C---:B------:R-:W-:Y:S01]  /*df30*/  HMMA.16816.F32 R32, R176.reuse, R190, R32 ;  /* 0x000000beb020723c */ /* 0x040fe20000001820 */
[----:B------:R-:W-:Y:S07]  /*df40*/  LDSM.16.M88.4 R188, [R206] ;  /* 0x00000000cebc783b */ /* 0x000fee0000000200 */
[-C--:B---3--:R-:W-:Y:S08]  /*df50*/  HMMA.16816.F32 R36, R176, R152.reuse, R36 ;  /* 0x00000098b024723c */ /* 0x088ff00000001824 */
[C---:B------:R-:W-:Y:S08]  /*df60*/  HMMA.16816.F32 R40, R184.reuse, R152, R40 ;  /* 0x00000098b828723c */ /* 0x040ff00000001828 */
[-C--:B------:R-:W-:Y:S01]  /*df70*/  HMMA.16816.F32 R44, R184, R154.reuse, R44 ;  /* 0x0000009ab82c723c */ /* 0x080fe2000000182c */
[----:B------:R-:W-:Y:S07]  /*df80*/  LDSM.16.M88.4 R184, [R213+0x8900] ;  /* 0x00890000d5b8783b */ /* 0x000fee0000000200 */
[----:B------:R-:W-:Y:S01]  /*df90*/  HMMA.16816.F32 R48, R176, R154, R48 ;  /* 0x0000009ab030723c */ /* 0x000fe20000001830 */
[----:B------:R-:W2:Y:S07]  /*dfa0*/  LDSM.16.M88.4 R152, [R217+0x9900] ;  /* 0x00990000d998783b */ /* 0x000eae0000000200 */
[-C--:B------:R-:W-:Y:S01]  /*dfb0*/  HMMA.16816.F32 R4, R160, R192.reuse, R4 ;  /* 0x000000c0a004723c */ /* 0x080fe20000001804 */
[----:B------:R-:W3:Y:S07]  /*dfc0*/  LDSM.16.M88.4 R176, [R216+0x4100] ;  /* 0x00410000d8b0783b */ /* 0x000eee0000000200 */
[C---:B------:R-:W-:Y:S08]  /*dfd0*/  HMMA.16816.F32 R8, R196.reuse, R192, R8 ;  /* 0x000000c0c408723c */ /* 0x040ff00000001808 */
[-C--:B------:R-:W-:Y:S08]  /*dfe0*/  HMMA.16816.F32 R12, R196, R194.reuse, R12 ;  /* 0x000000c2c40c723c */ /* 0x080ff0000000180c */
[C---:B------:R-:W-:Y:S08]  /*dff0*/  HMMA.16816.F32 R16, R160.reuse, R194, R16 ;  /* 0x000000c2a010723c */ /* 0x040ff00000001810 */
        /* <DEDUP_REMOVED lines=8> */
[----:B------:R-:W-:Y:S08]  /*e080*/  HMMA.16816.F32 R48, R160, R166, R48 ;  /* 0x000000a6a030723c */ /* 0x000ff00000001830 */
[-C--:B------:R-:W-:Y:S08]  /*e090*/  HMMA.16816.F32 R4, R168, R172.reuse, R4 ;  /* 0x000000aca804723c */ /* 0x080ff00000001804 */
[C---:B--2---:R-:W-:Y:S08]  /*e0a0*/  HMMA.16816.F32 R8, R152.reuse, R172, R8 ;  /* 0x000000ac9808723c */ /* 0x044ff00000001808 */
[-C--:B------:R-:W-:Y:S08]  /*e0b0*/  HMMA.16816.F32 R12, R152, R174.reuse, R12 ;  /* 0x000000ae980c723c */ /* 0x080ff0000000180c */
[C---:B------:R-:W-:Y:S08]  /*e0c0*/  HMMA.16816.F32 R16, R168.reuse, R174, R16 ;  /* 0x000000aea810723c */ /* 0x040ff00000001810 */
[-C--:B---3--:R-:W-:Y:S08]  /*e0d0*/  HMMA.16816.F32 R20, R168, R176.reuse, R20 ;  /* 0x000000b0a814723c */ /* 0x088ff00000001814 */
        /* <DEDUP_REMOVED lines=8> */
[C---:B-1----:R-:W-:Y:S08]  /*e160*/  HMMA.16816.F32 R8, R156.reuse, R188, R8 ;  /* 0x000000bc9c08723c */ /* 0x042ff00000001808 */
        /* <DEDUP_REMOVED lines=23> */
[----:B------:R-:W1:Y:S01]  /*e2e0*/  MUFU.TANH R154, R11 ;  /* 0x0000000b009a7308 */ /* 0x000e620000002400 */
[-C--:B--2---:R-:W-:Y:S09]  /*e2f0*/  HMMA.16816.F32 R20, R184, R4.reuse, R20 ;  /* 0x00000004b814723c */ /* 0x084ff20000001814 */
[----:B------:R2:W1:Y:S01]  /*e300*/  MUFU.TANH R16, R8 ;  /* 0x0000000800107308 */ /* 0x0004620000002400 */
[C---:B------:R-:W-:Y:S09]  /*e310*/  HMMA.16816.F32 R24, R156.reuse, R4, R24 ;  /* 0x000000049c18723c */ /* 0x040ff20000001818 */
[----:B------:R-:W1:Y:S01]  /*e320*/  MUFU.TANH R155, R155 ;  /* 0x0000009b009b7308 */ /* 0x000e620000002400 */
[-C--:B------:R-:W-:Y:S08]  /*e330*/  HMMA.16816.F32 R28, R156, R6.reuse, R28 ;  /* 0x000000069c1c723c */ /* 0x080ff0000000181c */
[C---:B------:R-:W-:Y:S01]  /*e340*/  HMMA.16816.F32 R32, R184.reuse, R6, R32 ;  /* 0x00000006b820723c */ /* 0x040fe20000001820 */
[----:B------:R-:W1:Y:S03]  /*e350*/  MUFU.TANH R162, R162 ;  /* 0x000000a200a27308 */ /* 0x000e660000002400 */
[----:B------:R-:W-:Y:S01]  /*e360*/  FMUL.FTZ R19, R20, c[0x0][0x320] ;  /* 0x0000c80014137a20 */ /* 0x000fe20000410000 */
[----:B--2---:R-:W2:Y:S01]  /*e370*/  LDSM.16.M88.4 R8, [R204] ;  /* 0x00000000cc08783b */ /* 0x004ea20000000200 */
[----:B------:R-:W-:Y:S02]  /*e380*/  FMUL.FTZ R18, R21, c[0x0][0x320] ;  /* 0x0000c80015127a20 */ /* 0x000fe40000410000 */
[----:B------:R-:W-:Y:S04]  /*e390*/  DEPBAR.LE SB0, 0x0 ;  /* 0x000080000000791a */ /* 0x000fe80000000000 */
[----:B------:R-:W1:Y:S01]  /*e3a0*/  MUFU.TANH R152, R152 ;  /* 0x0000009800987308 */ /* 0x000e620000002400 */
[----:B------:R-:W-:Y:S01]  /*e3b0*/  BAR.SYNC.DEFER_BLOCKING 0x0 ;  /* 0x0000000000007b1d */ /* 0x000fe20000010000 */
[----:B------:R-:W-:Y:S02]  /*e3c0*/  FMUL.FTZ R5, R22, c[0x0][0x320] ;  /* 0x0000c80016057a20 */ /* 0x000fe40000410000 */
        /* <DEDUP_REMOVED lines=16> */
[-C--:B--2---:R-:W-:Y:S09]  /*e4d0*/  HMMA.16816.F32 R36, R184, R8.reuse, R36 ;  /* 0x00000008b824723c */ /* 0x084ff20000001824 */
[----:B------:R-:W2:Y:S01]  /*e4e0*/  MUFU.TANH R13, R13 ;  /* 0x0000000d000d7308 */ /* 0x000ea20000002400 */
[C---:B------:R-:W-:Y:S08]  /*e4f0*/  HMMA.16816.F32 R40, R156.reuse, R8, R40 ;  /* 0x000000089c28723c */ /* 0x040ff00000001828 */
[-C--:B------:R-:W-:Y:S01]  /*e500*/  HMMA.16816.F32 R44, R156, R10.reuse, R44 ;  /* 0x0000000a9c2c723c */ /* 0x080fe2000000182c */
[----:B------:R-:W1:Y:S07]  /*e510*/  MUFU.TANH R17, R17 ;  /* 0x0000001100117308 */ /* 0x000e6e0000002400 */
[----:B------:R-:W-:Y:S03]  /*e520*/  HMMA.16816.F32 R48, R184, R10, R48 ;  /* 0x0000000ab830723c */ /* 0x000fe60000001830 */
[----:B------:R-:W1:Y:S01]  /*e530*/  MUFU.TANH R14, R14 ;  /* 0x0000000e000e7308 */ /* 0x000e620000002400 */
[----:B------:R-:W-:Y:S02]  /*e540*/  FMUL.FTZ R172, R36, c[0x0][0x320] ;  /* 0x0000c80024ac7a20 */ /* 0x000fe40000410000 */
[----:B------:R-:W-:Y:S02]  /*e550*/  FMUL.FTZ R37, R37, c[0x0][0x320] ;  /* 0x0000c80025257a20 */ /* 0x000fe40000410000 */
[----:B------:R-:W-:Y:S04]  /*e560*/  FMUL.FTZ R169, R40, c[0x0][0x320] ;  /* 0x0000c80028a97a20 */ /* 0x000fe80000410000 */
        /* <DEDUP_REMOVED lines=16> */
[----:B------:R-:W1:Y:S10]  /*e670*/  MUFU.TANH R5, R5 ;  /* 0x0000000500057308 */ /* 0x000e740000002400 */
[----:B------:R-:W1:Y:S10]  /*e680*/  MUFU.TANH R4, R4 ;  /* 0x0000000400047308 */ /* 0x000e740000002400 */
        /* <DEDUP_REMOVED lines=40> */
[C---:B-1----:R-:W-:Y:S04]  /*e910*/  @!P1 IADD3 R25, P0, R10.reuse, UR10, RZ ;  /* 0x0000000a0a199c10 */ /* 0x042fe8000ff1e0ff */
[----:B------:R-:W-:Y:S02]  /*e920*/  @!P1 LEA.HI.X.SX32 R24, R10, UR6, 0x1, P0 ;  /* 0x000000060a189c11 */ /* 0x000fe400080f0eff */
[C---:B------:R-:W-:Y:S04]  /*e930*/  @!P1 LEA R22, P0, R25.reuse, c[0x0][0x2a0], 0x2 ;  /* 0x0000a80019169a11 */ /* 0x040fe800078010ff */
[----:B------:R-:W-:Y:S01]  /*e940*/  @!P1 LEA.HI.X R23, R25, c[0x0][0x2a4], R24, 0x2, P0 ;  /* 0x0000a90019179a11 */ /* 0x000fe200000f1418 */
[----:B------:R-:W-:Y:S04]  /*e950*/  IMAD.MOV R25, RZ, RZ, -R10 ;  /* 0x000000ffff197224 */ /* 0x000fe800078e0a0a */
[----:B------:R-:W2:Y:S01]  /*e960*/  @!P1 LDG.E R225, [R22.64] ;  /* 0x0000000c16e19981 */ /* 0x000ea2000c1e1900 */
[----:B------:R-:W-:Y:S01]  /*e970*/  IMAD R226, R25, c[0x0][0x2b8], R226 ;  /* 0x0000ae0019e27a24 */ /* 0x000fe200078e02e2 */
[----:B------:R-:W-:Y:S03]  /*e980*/  ISETP.GE.AND P1, PT, R241, 0x1, PT ;  /* 0x00000001f100780c */ /* 0x000fe60003f26270 */
        /* <DEDUP_REMOVED lines=13> */
[----:B------:R-:W1:Y:S04]  /*ea60*/  SHFL.IDX PT, R27, R22, RZ, 0x1c1f ;  /* 0x001c1fff161b7589 */ /* 0x000e6800000e0000 */
[----:B------:R-:W2:Y:S04]  /*ea70*/  SHFL.IDX PT, R24, R10, RZ, 0x1c1f ;  /* 0x001c1fff0a187589 */ /* 0x000ea800000e0000 */
[----:B------:R-:W3:Y:S01]  /*ea80*/  SHFL.IDX PT, R23, R22, 0x1, 0x1c1f ;  /* 0x003c1f0016177f89 */ /* 0x000ee200000e0000 */
[C---:B-1----:R-:W-:Y:S05]  /*ea90*/  @P1 IADD3 R30, P0, R27.reuse, R200, RZ ;  /* 0x000000c81b1e1210 */ /* 0x042fea0007f1e0ff */
[C---:B--2---:R-:W-:Y:S01]  /*eaa0*/  @P1 IMAD.X R31, R24.reuse, 0x1, R243, P0 ;  /* 0x00000001181f1824 */ /* 0x044fe200000e06f3 */
[CC--:B------:R-:W-:Y:S04]  /*eab0*/  @P1 IADD3 R28, P0, R27.reuse, R3.reuse, RZ ;  /* 0x000000031b1c1210 */ /* 0x0c0fe80007f1e0ff */
[----:B------:R1:W-:Y:S01]  /*eac0*/  @P1 LDGSTS.E.BYPASS.LTC128B.128 [R220+0x2500], [R30.64], !P5 ;  /* 0x025000001edc1fae */ /* 0x0003e2000e901d4c */
[C-C-:B------:R-:W-:Y:S01]  /*ead0*/  @P1 IMAD.X R29, R24.reuse, 0x1, R201.reuse, P0 ;  /* 0x00000001181d1824 */ /* 0x140fe200000e06c9 */
[-C--:B------:R-:W-:Y:S04]  /*eae0*/  @P1 IADD3 R26, P0, R27, R0.reuse, RZ ;  /* 0x000000001b1a1210 */ /* 0x080fe80007f1e0ff */
[----:B------:R1:W-:Y:S01]  /*eaf0*/  @P1 LDGSTS.E.BYPASS.LTC128B.128 [R220+0x3100], [R28.64], !P4 ;  /* 0x031000001cdc1fae */ /* 0x0003e2000e101d4c */
[--C-:B------:R-:W-:Y:S01]  /*eb00*/  @P1 IMAD.X R27, R24, 0x1, R2.reuse, P0 ;  /* 0x00000001181b1824 */ /* 0x100fe200000e0602 */
[----:B------:R-:W-:Y:S02]  /*eb10*/  ISETP.GE.AND P0, PT, R241, 0x21, PT ;  /* 0x00000021f100780c */ /* 0x000fe40003f06270 */
[----:B------:R-:W2:Y:S04]  /*eb20*/  SHFL.IDX PT, R24, R10, 0x1, 0x1c1f ;  /* 0x003c1f000a187f89 */ /* 0x000ea800000e0000 */
[----:B------:R1:W-:Y:S07]  /*eb30*/  @P1 LDGSTS.E.BYPASS.LTC128B.128 [R220+0x3d00], [R26.64], !P3 ;  /* 0x03d000001adc1fae */ /* 0x0003ee000d901d4c */
[C---:B---3--:R-:W-:Y:S05]  /*eb40*/  @P0 IADD3 R32, P2, R23.reuse, R3, RZ ;  /* 0x0000000317200210 */ /* 0x048fea0007f5e0ff */
[C---:B--2---:R-:W-:Y:S01]  /*eb50*/  @P0 IMAD.X R33, R24.reuse, 0x1, R201, P2 ;  /* 0x0000000118210824 */ /* 0x044fe200010e06c9 */
[C---:B------:R-:W-:Y:S05]  /*eb60*/  @P0 IADD3 R34, P2, R23.reuse, R0, RZ ;  /* 0x0000000017220210 */ /* 0x040fea0007f5e0ff */
[C---:B------:R-:W-:Y:S01]  /*eb70*/  @P0 IMAD.X R35, R24.reuse, 0x1, R2, P2 ;  /* 0x0000000118230824 */ /* 0x040fe200010e0602 */
[----:B------:R-:W-:Y:S05]  /*eb80*/  @P0 IADD3 R2, P2, R23, R200, RZ ;  /* 0x000000c817020210 */ /* 0x000fea0007f5e0ff */
[----:B------:R-:W-:Y:S05]  /*eb90*/  @P0 IMAD.X R3, R24, 0x1, R243, P2 ;  /* 0x0000000118030824 */ /* 0x000fea00010e06f3 */
[----:B------:R1:W-:Y:S04]  /*eba0*/  @P0 LDGSTS.E.BYPASS.LTC128B.128 [R220+0x2d00], [R2.64], !P5 ;  /* 0x02d0000002dc0fae */ /* 0x0003e8000e901d4c */
[----:B------:R1:W-:Y:S04]  /*ebb0*/  @P0 LDGSTS.E.BYPASS.LTC128B.128 [R220+0x3900], [R32.64], !P4 ;  /* 0x0390000020dc0fae */ /* 0x0003e8000e101d4c */
[----:B------:R1:W-:Y:S02]  /*ebc0*/  @P0 LDGSTS.E.BYPASS.LTC128B.128 [R220+0x4500], [R34.64], !P3 ;  /* 0x0450000022dc0fae */ /* 0x0003e4000d901d4c */
.L_x_514:
[----:B-1234-:R-:W-:Y:S01]  /*ebd0*/  IMAD.MOV.U32 R28, RZ, RZ, R231 ;  /* 0x000000ffff1c7224 */ /* 0x01efe200078e00e7 */
[----:B------:R-:W-:Y:S01]  /*ebe0*/  PLOP3.LUT P0, PT, PT, PT, UP2, 0x80, 0x0 ;  /* 0x000000000000781c */ /* 0x000fe20003f0f028 */
[----:B------:R-:W0:Y:S01]  /*ebf0*/  LDGDEPBAR ;  /* 0x00000000000079af */ /* 0x000e220000000000 */
[----:B------:R-:W-:Y:S02]  /*ec00*/  IMAD R30, R240, -0x30, RZ ;  /* 0xffffffd0f01e7824 */ /* 0x000fe400078e02ff */
[----:B------:R-:W-:Y:S02]  /*ec10*/  IMAD.U32 R24, RZ, RZ, UR7 ;  /* 0x00000007ff187e24 */ /* 0x000fe4000f8e00ff */
[----:B------:R-:W-:Y:S01]  /*ec20*/  IMAD.IADD R22, R30, 0x1, -R235 ;  /* 0x000000011e167824 */ /* 0x000fe200078e0aeb */
[----:B------:R-:W-:Y:S04]  /*ec30*/  IADD3 R23, -R235, 0x1, R30 ;  /* 0x00000001eb177810 */ /* 0x000fe80007ffe11e */
[----:B------:R-:W-:Y:S02]  /*ec40*/  IADD3 R24, R23, -c[0x0][0x168], R24 ;  /* 0x80005a0017187a10 */ /* 0x000fe40007ffe018 */
[----:B------:R-:W-:Y:S01]  /*ec50*/  @P0 IMAD.HI.U32 R0, R231, c[0x0][0x2c8], RZ ;  /* 0x0000b200e7000a27 */ /* 0x000fe200078e00ff */
[----:B------:R-:W-:Y:S02]  /*ec60*/  PLOP3.LUT P0, PT, PT, PT, UP2, 0x80, 0x0 ;  /* 0x000000000000781c */ /* 0x000fe40003f0f028 */
[C---:B------:R-:W-:Y:S02]  /*ec70*/  IADD3 R26, R24.reuse, c[0x0][0x328], RZ ;  /* 0x0000ca00181a7a10 */ /* 0x040fe40007ffe0ff */
[----:B------:R-:W-:Y:S09]  /*ec80*/  IADD3 R24, R24, UR17, RZ ;  /* 0x0000001118187c10 */ /* 0x000ff2000fffe0ff */
[----:B------:R-:W-:Y:S02]  /*ec90*/  @P0 SHF.R.U32.HI R28, RZ, c[0x0][0x2cc], R0 ;  /* 0x0000b300ff1c0a19 */ /* 0x000fe40000011600 */
[----:B------:R-:W-:Y:S03]  /*eca0*/  PLOP3.LUT P0, PT, PT, PT, UP1, 0x40, 0x0 ;  /* 0x000000000000781c */ /* 0x000fe60003f0e818 */
[----:B------:R-:W1:Y:S02]  /*ecb0*/  SHFL.IDX PT, R3, R28, RZ, 0x1c1f ;  /* 0x001c1fff1c037589 */ /* 0x000e6400000e0000 */
[--C-:B-1----:R-:W-:Y:S02]  /*ecc0*/  IMAD.IADD R29, R26, 0x1, R3.reuse ;  /* 0x000000011a1d7824 */ /* 0x102fe400078e0203 */
[----:B------:R-:W-:Y:S06]  /*ecd0*/  IMAD.IADD R23, R24, 0x1, R3 ;  /* 0x0000000118177824 */ /* 0x000fec00078e0203 */
        /* <DEDUP_REMOVED lines=16> */
.L_x_517:
[----:B------:R-:W-:Y:S04]  /*ede0*/  MOV R0, 0x1 ;  /* 0x0000000100007802 */ /* 0x000fe80000000f00 */
[----:B------:R-:W-:Y:S11]  /*edf0*/  ISETP.NE.AND P0, PT, R0, c[0x0][0x32c], PT ;  /* 0x0000cb0000007a0c */ /* 0x000ff60003f05270 */
[----:B------:R-:W-:Y:S02]  /*ee00*/  @!UPT UIADD3 URZ, URZ, URZ, URZ ;  /* 0x0000003f3f3ff290 */ /* 0x000fe4000fffe03f */
[----:B------:R-:W-:Y:S05]  /*ee10*/  @P0 IMAD.HI.U32 R0, R3, c[0x0][0x330], RZ ;  /* 0x0000cc0003000a27 */ /* 0x000fea00078e00ff */
[----:B------:R-:W-:Y:S02]  /*ee20*/  @P0 SHF.R.U32.HI R3, RZ, c[0x0][0x334], R0 ;  /* 0x0000cd00ff030a19 */ /* 0x000fe40000011600 */
.L_x_518:
[----:B------:R-:W-:Y:S05]  /*ee30*/  BSYNC B0 ;  /* 0x0000000000007941 */ /* 0x000fea0003800000 */
.L_x_516:
[----:B------:R-:W-:Y:S05]  /*ee40*/  IMAD R2, R3, c[0x0][0x32c], R22 ;  /* 0x0000cb0003027a24 */ /* 0x000fea00078e0216 */
[----:B------:R-:W-:Y:S02]  /*ee50*/  IADD3 R0, R2, c[0x0][0x32c], RZ ;  /* 0x0000cb0002007a10 */ /* 0x000fe40007ffe0ff */
[----:B------:R-:W-:Y:S02]  /*ee60*/  IMNMX R23, R23, R2, !PT ;  /* 0x0000000217177217 */ /* 0x000fe40007800200 */
[----:B------:R-:W-:Y:S02]  /*ee70*/  IMNMX R29, R29, R0, PT ;  /* 0x000000001d1d7217 */ /* 0x000fe40003800200 */
.L_x_515:
[C---:B------:R-:W-:Y:S02]  /*ee80*/  ISETP.GE.AND P0, PT, R30.reuse, 0x2, PT ;  /* 0x000000021e00780c */ /* 0x040fe40003f06270 */
[C---:B------:R-:W-:Y:S02]  /*ee90*/  ISETP.GE.AND P1, PT, R30.reuse, 0x9, PT ;  /* 0x000000091e00780c */ /* 0x040fe40003f26270 */
[----:B------:R-:W-:Y:S02]  /*eea0*/  P2R R10, PR, RZ, 0x1 ;  /* 0x00000001ff0a7803 */ /* 0x000fe40000000000 */
[----:B------:R-:W-:Y:S02]  /*eeb0*/  ISETP.GT.AND P0, PT, R23, 0x1, !P0 ;  /* 0x000000011700780c */ /* 0x000fe40004704270 */
[----:B------:R-:W-:Y:S02]  /*eec0*/  P2R R3, PR, RZ, 0x2 ;  /* 0x00000002ff037803 */ /* 0x000fe40000000000 */
[----:B------:R-:W-:Y:S02]  /*eed0*/  ISETP.LT.OR P0, PT, R29, 0x2, P0 ;  /* 0x000000021d00780c */ /* 0x000fe40000701670 */
[C---:B------:R-:W-:Y:S02]  /*eee0*/  ISETP.GE.AND P6, PT, R30.reuse, 0x19, PT ;  /* 0x000000191e00780c */ /* 0x040fe40003fc6270 */
[----:B------:R-:W-:Y:S02]  /*eef0*/  FSEL R27, R163, -INF , !P0 ;  /* 0xff800000a31b7808 */ /* 0x000fe40004000000 */
[----:B------:R-:W-:Y:S02]  /*ef00*/  ISETP.GT.AND P0, PT, R23, 0x8, !P1 ;  /* 0x000000081700780c */ /* 0x000fe40004f04270 */
[----:B------:R-:W-:Y:S02]  /*ef10*/  ISETP.GE.AND P1, PT, R30, 0xa, PT ;  /* 0x0000000a1e00780c */ /* 0x000fe40003f26270 */
[----:B------:R-:W-:Y:S02]  /*ef20*/  ISETP.LT.OR P0, PT, R29, 0x9, P0 ;  /* 0x000000091d00780c */ /* 0x000fe40000701670 */
[----:B------:R-:W-:Y:S02]  /*ef30*/  P2R R2, PR, RZ, 0x2 ;  /* 0x00000002ff027803 */ /* 0x000fe40000000000 */
[----:B------:R-:W-:Y:S02]  /*ef40*/  FSEL R25, R16, -INF , !P0 ;  /* 0xff80000010197808 */ /* 0x000fe40004000000 */
[----:B------:R-:W-:Y:S02]  /*ef50*/  ISETP.GT.AND P0, PT, R23, 0x9, !P1 ;  /* 0x000000091700780c */ /* 0x000fe40004f04270 */
[C---:B------:R-:W-:Y:S02]  /*ef60*/  ISETP.GE.AND P1, PT, R30.reuse, 0x11, PT ;  /* 0x000000111e00780c */ /* 0x040fe40003f26270 */
[----:B------:R-:W-:Y:S02]  /*ef70*/  ISETP.LT.OR P0, PT, R29, 0xa, P0 ;  /* 0x0000000a1d00780c */ /* 0x000fe40000701670 */
[----:B------:R-:W-:Y:S02]  /*ef80*/  P2R R0, PR, RZ, 0x2 ;  /* 0x00000002ff007803 */ /* 0x000fe40000000000 */
[----:B------:R-:W-:Y:S02]  /*ef90*/  FSEL R17, R17, -INF , !P0 ;  /* 0xff80000011117808 */ /* 0x000fe40004000000 */
        /* <DEDUP_REMOVED lines=11> */
[----:B------:R-:W-:Y:S02]  /*f050*/  ISETP.GE.AND P2, PT, R30, 0x29, PT ;  /* 0x000000291e00780c */ /* 0x000fe40003f46270 */
        /* <DEDUP_REMOVED lines=16> */
[----:B------:R-:W-:Y:S04]  /*f160*/  ISETP.GT.AND P0, PT, R23, RZ, !P1 ;  /* 0x000000ff1700720c */ /* 0x000fe80004f04270 */
        /* <DEDUP_REMOVED lines=27> */
.L_x_521:
[----:B------:R-:W-:Y:S04]  /*f320*/  MOV R21, 0x1 ;  /* 0x0000000100157802 */ /* 0x000fe80000000f00 */
[----:B------:R-:W-:Y:S11]  /*f330*/  ISETP.NE.AND P0, PT, R21, c[0x0][0x32c], PT ;  /* 0x0000cb0015007a0c */ /* 0x000ff60003f05270 */
[----:B------:R-:W-:Y:S02]  /*f340*/  @!UPT UIADD3 URZ, URZ, URZ, URZ ;  /* 0x0000003f3f3ff290 */ /* 0x000fe4000fffe03f */
[----:B------:R-:W-:Y:S05]  /*f350*/  @P0 IMAD.HI.U32 R21, R29, c[0x0][0x330], RZ ;  /* 0x0000cc001d150a27 */ /* 0x000fea00078e00ff */
[----:B------:R-:W-:Y:S02]  /*f360*/  @P0 SHF.R.U32.HI R29, RZ, c[0x0][0x334], R21 ;  /* 0x0000cd00ff1d0a19 */ /* 0x000fe40000011615 */
.L_x_522:
[----:B------:R-:W-:Y:S05]  /*f370*/  BSYNC B0 ;  /* 0x0000000000007941 */ /* 0x000fea0003800000 */
.L_x_520:
[----:B------:R-:W-:Y:S05]  /*f380*/  IMAD R32, R29, c[0x0][0x32c], R22 ;  /* 0x0000cb001d207a24 */ /* 0x000fea00078e0216 */
[----:B------:R-:W-:Y:S02]  /*f390*/  IADD3 R30, R32, c[0x0][0x32c], RZ ;  /* 0x0000cb00201e7a10 */ /* 0x000fe40007ffe0ff */
[----:B------:R-:W-:Y:S02]  /*f3a0*/  IMNMX R19, R19, R32, !PT ;  /* 0x0000002013137217 */ /* 0x000fe40007800200 */
[----:B------:R-:W-:Y:S02]  /*f3b0*/  IMNMX R23, R23, R30, PT ;  /* 0x0000001e17177217 */ /* 0x000fe40003800200 */
.L_x_519:
        /* <DEDUP_REMOVED lines=62> */
.L_x_525:
[----:B------:R-:W-:Y:S04]  /*f7a0*/  MOV R14, c[0x0][0x32c] ;  /* 0x0000cb00000e7a02 */ /* 0x000fe80000000f00 */
[----:B------:R-:W-:Y:S11]  /*f7b0*/  ISETP.NE.AND P0, PT, R14, 0x1, PT ;  /* 0x000000010e00780c */ /* 0x000ff60003f05270 */
[----:B------:R-:W-:Y:S02]  /*f7c0*/  @!UPT UIADD3 URZ, URZ, URZ, URZ ;  /* 0x0000003f3f3ff290 */ /* 0x000fe4000fffe03f */
[----:B------:R-:W-:Y:S05]  /*f7d0*/  @P0 IMAD.HI.U32 R14, R19, c[0x0][0x330], RZ ;  /* 0x0000cc00130e0a27 */ /* 0x000fea00078e00ff */
[----:B------:R-:W-:Y:S02]  /*f7e0*/  @P0 SHF.R.U32.HI R19, RZ, c[0x0][0x334], R14 ;  /* 0x0000cd00ff130a19 */ /* 0x000fe4000001160e */
.L_x_526:
[----:B------:R-:W-:Y:S05]  /*f7f0*/  BSYNC B0 ;  /* 0x0000000000007941 */ /* 0x000fea0003800000 */
.L_x_524:
[----:B------:R-:W-:Y:S05]  /*f800*/  IMAD R19, R19, c[0x0][0x32c], R22 ;  /* 0x0000cb0013137a24 */ /* 0x000fea00078e0216 */
[----:B------:R-:W-:Y:S02]  /*f810*/  IADD3 R14, R19, c[0x0][0x32c], RZ ;  /* 0x0000cb00130e7a10 */ /* 0x000fe40007ffe0ff */
[----:B------:R-:W-:Y:S02]  /*f820*/  IMNMX R4, R4, R19, !PT ;  /* 0x0000001304047217 */ /* 0x000fe40007800200 */
[----:B------:R-:W-:Y:S02]  /*f830*/  IMNMX R5, R5, R14, PT ;  /* 0x0000000e05057217 */ /* 0x000fe40003800200 */
.L_x_523:
        /* <DEDUP_REMOVED lines=17> */
[C---:B------:R-:W-:Y:S04]  /*f950*/  ISETP.GT.AND P0, PT, R4.reuse, 0x11, !P0 ;  /* 0x000000110400780c */ /* 0x040fe80004704270 */
[----:B------:R-:W-:Y:S04]  /*f960*/  ISETP.LT.OR P0, PT, R5, 0x12, P0 ;  /* 0x000000120500780c */ /* 0x000fe80000701670 */
[----:B------:R-:W-:Y:S02]  /*f970*/  FSEL R199, R199, -INF , !P0 ;  /* 0xff800000c7c77808 */ /* 0x000fe40004000000 */
        /* <DEDUP_REMOVED lines=15> */
[----:B------:R-:W-:Y:S01]  /*fa70*/  ISETP.GT.AND P0, PT, R4, RZ, !P1 ;  /* 0x000000ff0400720c */ /* 0x000fe20004f04270 */
[----:B------:R-:W1:Y:S03]  /*fa80*/  SHFL.IDX PT, R9, R28, 0x3, 0x1c1f ;  /* 0x007c1f001c097f89 */ /* 0x000e6600000e0000 */
[C---:B------:R-:W-:Y:S04]  /*fa90*/  ISETP.LT.OR P0, PT, R5.reuse, 0x1, P0 ;  /* 0x000000010500780c */ /* 0x040fe80000701670 */
[----:B------:R-:W-:Y:S02]  /*faa0*/  FSEL R152, R152, -INF , !P0 ;  /* 0xff80000098987808 */ /* 0x000fe40004000000 */
[----:B------:R-:W-:Y:S04]  /*fab0*/  ISETP.NE.AND P0, PT, R18, RZ, PT ;  /* 0x000000ff1200720c */ /* 0x000fe80003f05270 */
[----:B------:R-:W-:Y:S04]  /*fac0*/  ISETP.GT.AND P0, PT, R4, 0x29, !P0 ;  /* 0x000000290400780c */ /* 0x000fe80004704270 */
        /* <DEDUP_REMOVED lines=21> */
.L_x_529:
[----:B------:R-:W-:Y:S04]  /*fc20*/  MOV R4, c[0x0][0x32c] ;  /* 0x0000cb0000047a02 */ /* 0x000fe80000000f00 */
[----:B------:R-:W-:Y:S11]  /*fc30*/  ISETP.NE.AND P0, PT, R4, 0x1, PT ;  /* 0x000000010400780c */ /* 0x000ff60003f05270 */
[----:B------:R-:W-:Y:S02]  /*fc40*/  @!UPT UIADD3 URZ, URZ, URZ, URZ ;  /* 0x0000003f3f3ff290 */ /* 0x000fe4000fffe03f */
[----:B------:R-:W-:Y:S05]  /*fc50*/  @P0 IMAD.HI.U32 R4, R9, c[0x0][0x330], RZ ;  /* 0x0000cc0009040a27 */ /* 0x000fea00078e00ff */
[----:B------:R-:W-:Y:S02]  /*fc60*/  @P0 SHF.R.U32.HI R9, RZ, c[0x0][0x334], R4 ;  /* 0x0000cd00ff090a19 */ /* 0x000fe40000011604 */
.L_x_530:
[----:B------:R-:W-:Y:S05]  /*fc70*/  BSYNC B0 ;  /* 0x0000000000007941 */ /* 0x000fea0003800000 */
.L_x_528:
[----:B------:R-:W-:Y:S05]  /*fc80*/  IMAD R22, R9, c[0x0][0x32c], R22 ;  /* 0x0000cb0009167a24 */ /* 0x000fea00078e0216 */
[----:B------:R-:W-:Y:S02]  /*fc90*/  IADD3 R9, R22, c[0x0][0x32c], RZ ;  /* 0x0000cb0016097a10 */ /* 0x000fe40007ffe0ff */
[----:B------:R-:W-:Y:S02]  /*fca0*/  IMNMX R5, R5, R22, !PT ;  /* 0x0000001605057217 */ /* 0x000fe40007800200 */
[----:B------:R-:W-:Y:S02]  /*fcb0*/  IMNMX R26, R26, R9, PT ;  /* 0x000000091a1a7217 */ /* 0x000fe40003800200 */
.L_x_527:
[----:B------:R-:W-:Y:S01]  /*fcc0*/  ISETP.GT.AND P0, PT, R5, RZ, !P1 ;  /* 0x000000ff0500720c */ /* 0x000fe20004f04270 */
[----:B------:R-:W-:Y:S01]  /*fcd0*/  LDSM.16.MT88.4 R36, [R212+0x100] ;  /* 0x00010000d424783b */ /* 0x000fe20000004200 */
[----:B------:R-:W-:Y:S02]  /*fce0*/  ISETP.NE.AND P1, PT, R16, RZ, PT ;  /* 0x000000ff1000720c */ /* 0x000fe40003f25270 */
        /* <DEDUP_REMOVED lines=44> */
[----:B------:R-:W-:Y:S02]  /*ffb0*/  FMNMX.FTZ R2, R47, R2, !PT ;  /* 0x000000022f027209 */ /* 0x000fe40007810000 */
[----:B------:R-:W-:Y:S01]  /*ffc0*/  ISETP.LT.OR P0, PT, R26, 0x21, P0 ;  /* 0x000000211a00780c */ /* 0x000fe20000701670 */
[----:B------:R-:W1:Y:S01]  /*ffd0*/  SHFL.BFLY PT, R3, R0, 0x2, 0x1f ;  /* 0x0c401f0000037f89 */ /* 0x000e6200000e0000 */
[----:B------:R-:W-:Y:S02]  /*ffe0*/  ISETP.NE.AND P1, PT, R18, RZ, PT ;  /* 0x000000ff1200720c */ /* 0x000fe40003f25270 */
        /* <DEDUP_REMOVED lines=8> */
[----:B------:R-:W-:Y:S02]  /*10070*/  FMNMX.FTZ R4, R247, R4, !PT ;  /* 0x00000004f7047209 */ /* 0x000fe40007810000 */
[----:B------:R-:W-:Y:S02]  /*10080*/  FMNMX.FTZ R6, R29, R6, !PT ;  /* 0x000000061d067209 */ /* 0x000fe40007810000 */
[----:B------:R-:W-:Y:S02]  /*10090*/  FMNMX.FTZ R4, R203, R4, !PT ;  /* 0x00000004cb047209 */ /* 0x000fe40007810000 */
[----:B------:R-:W-:Y:S02]  /*100a0*/  FMNMX.FTZ R6, R23, R6, !PT ;  /* 0x0000000617067209 */ /* 0x000fe40007810000 */
[----:B------:R-:W-:Y:S02]  /*100b0*/  FMNMX.FTZ R4, R173, R4, !PT ;  /* 0x00000004ad047209 */ /* 0x000fe40007810000 */
[----:B------:R-:W-:Y:S02]  /*100c0*/  FMNMX.FTZ R7, R19, R6, !PT ;  /* 0x0000000613077209 */ /* 0x000fe40007810000 */
[----:B-1----:R-:W-:Y:S02]  /*100d0*/  FMNMX.FTZ R2, R0, R3, !PT ;  /* 0x0000000300027209 */ /* 0x002fe40007810000 */
[----:B------:R-:W-:Y:S02]  /*100e0*/  FMNMX.FTZ R0, R171, R4, !PT ;  /* 0x00000004ab007209 */ /* 0x000fe40007810000 */
[----:B------:R-:W-:Y:S01]  /*100f0*/  FMNMX.FTZ R4, R198, R7, !PT ;  /* 0x00000007c6047209 */ /* 0x000fe20007810000 */
[----:B------:R-:W1:Y:S01]  /*10100*/  SHFL.BFLY PT, R3, R2, 0x1, 0x1f ;  /* 0x0c201f0002037f89 */ /* 0x000e6200000e0000 */
[----:B------:R-:W-:Y:S02]  /*10110*/  ISETP.GT.AND P0, PT, R5, 0x28, !P2 ;  /* 0x000000280500780c */ /* 0x000fe40005704270 */
[----:B------:R-:W-:Y:S02]  /*10120*/  FMNMX.FTZ R4, R199, R4, !PT ;  /* 0x00000004c7047209 */ /* 0x000fe40007810000 */
[----:B------:R-:W-:Y:S02]  /*10130*/  ISETP.LT.OR P0, PT, R26, 0x29, P0 ;  /* 0x000000291a00780c */ /* 0x000fe40000701670 */
[----:B------:R-:W-:Y:S01]  /*10140*/  FMNMX.FTZ R4, R251, R4, !PT ;  /* 0x00000004fb047209 */ /* 0x000fe20007810000 */
[----:B------:R-:W2:Y:S01]  /*10150*/  SHFL.BFLY PT, R7, R0, 0x2, 0x1f ;  /* 0x0c401f0000077f89 */ /* 0x000ea200000e0000 */
        /* <DEDUP_REMOVED lines=8> */
[----:B-1----:R-:W-:Y:S02]  /*101e0*/  FMNMX.FTZ R3, R2, R3, !PT ;  /* 0x0000000302037209 */ /* 0x002fe40007810000 */
[----:B------:R-:W-:Y:S02]  /*101f0*/  FMNMX.FTZ R6, R163, R4, !PT ;  /* 0x00000004a3067209 */ /* 0x000fe40007810000 */
[----:B------:R-:W-:Y:S01]  /*10200*/  FMNMX.FTZ R11, R9, R148, !PT ;  /* 0x00000094090b7209 */ /* 0x000fe20007810000 */
[C---:B------:R-:W-:Y:S01]  /*10210*/  FMUL.FTZ R170, R3.reuse, c[0x0][0x2d0] ;  /* 0x0000b40003aa7a20 */ /* 0x040fe20000410000 */
[C---:B------:R-:W-:Y:S01]  /*10220*/  FSETP.NEU.FTZ.AND P0, PT, R3.reuse, -INF , PT ;  /* 0xff8000000300780b */ /* 0x040fe20003f1d000 */
[----:B------:R-:W1:Y:S01]  /*10230*/  SHFL.BFLY PT, R5, R6, 0x2, 0x1f ;  /* 0x0c401f0006057f89 */ /* 0x000e6200000e0000 */
[----:B--2---:R-:W-:Y:S02]  /*10240*/  FMNMX.FTZ R2, R0, R7, !PT ;  /* 0x0000000700027209 */ /* 0x004fe40007810000 */
[----:B------:R-:W-:Y:S02]  /*10250*/  FMNMX.FTZ R11, R10, R11, !PT ;  /* 0x0000000b0a0b7209 */ /* 0x000fe40007810000 */
[----:B------:R-:W-:Y:S02]  /*10260*/  FSEL R170, R170, RZ, P0 ;  /* 0x000000ffaaaa7208 */ /* 0x000fe40000000000 */
[----:B------:R-:W-:Y:S01]  /*10270*/  FMNMX.FTZ R11, R12, R11, !PT ;  /* 0x0000000b0c0b7209 */ /* 0x000fe20007810000 */
[----:B------:R-:W2:Y:S01]  /*10280*/  SHFL.BFLY PT, R7, R2, 0x1, 0x1f ;  /* 0x0c201f0002077f89 */ /* 0x000ea200000e0000 */
[----:B------:R-:W-:Y:S01]  /*10290*/  FSEL R4, R3, RZ, P0 ;  /* 0x000000ff03047208 */ /* 0x000fe20000000000 */
[--C-:B------:R-:W-:Y:S01]  /*102a0*/  FFMA.FTZ R179, R161, c[0x0][0x2d0], -R170.reuse ;  /* 0x0000b400a1b37a23 */ /* 0x100fe200000108aa */
[----:B------:R-:W-:Y:S01]  /*102b0*/  FMNMX.FTZ R11, R8, R11, !PT ;  /* 0x0000000b080b7209 */ /* 0x000fe20007810000 */
[--C-:B------:R-:W-:Y:S02]  /*102c0*/  FFMA.FTZ R178, R27, c[0x0][0x2d0], -R170.reuse ;  /* 0x0000b4001bb27a23 */ /* 0x100fe400000108aa */
[----:B------:R-:W-:Y:S01]  /*102d0*/  FADD.FTZ R4, -R4, R151 ;  /* 0x0000009704047221 */ /* 0x000fe20000010100 */
[----:B------:R-:W-:Y:S01]  /*102e0*/  FMNMX.FTZ R11, R242, R11, !PT ;  /* 0x0000000bf20b7209 */ /* 0x000fe20007810000 */
[--C-:B------:R-:W-:Y:S01]  /*102f0*/  FFMA.FTZ R177, R25, c[0x0][0x2d0], -R170.reuse ;  /* 0x0000b40019b17a23 */ /* 0x100fe200000108aa */
[----:B------:R-:W-:Y:S01]  /*10300*/  MUFU.EX2 R179, R179 ;  /* 0x000000b300b37308 */ /* 0x000fe20000000800 */
[----:B------:R-:W-:Y:S01]  /*10310*/  FMUL.FTZ R151, R4, c[0x0][0x2d0] ;  /* 0x0000b40004977a20 */ /* 0x000fe20000410000 */
[----:B------:R-:W-:Y:S01]  /*10320*/  FMNMX.FTZ R11, R246, R11, !PT ;  /* 0x0000000bf60b7209 */ /* 0x000fe20007810000 */
[--C-:B------:R-:W-:Y:S02]  /*10330*/  FFMA.FTZ R176, R17, c[0x0][0x2d0], -R170.reuse ;  /* 0x0000b40011b07a23 */ /* 0x100fe400000108aa */
[--C-:B------:R-:W-:Y:S01]  /*10340*/  FFMA.FTZ R248, R172, c[0x0][0x2d0], -R170.reuse ;  /* 0x0000b400acf87a23 */ /* 0x100fe200000108aa */
[----:B------:R-:W-:Y:S01]  /*10350*/  FMNMX.FTZ R11, R244, R11, !PT ;  /* 0x0000000bf40b7209 */ /* 0x000fe20007810000 */
[--C-:B------:R-:W-:Y:S01]  /*10360*/  FFMA.FTZ R190, R43, c[0x0][0x2d0], -R170.reuse ;  /* 0x0000b4002bbe7a23 */ /* 0x100fe200000108aa */
[----:B-1----:R-:W-:Y:S01]  /*10370*/  FMNMX.FTZ R6, R6, R5, !PT ;  /* 0x0000000506067209 */ /* 0x002fe20007810000 */
[--C-:B------:R-:W-:Y:S01]  /*10380*/  FFMA.FTZ R191, R41, c[0x0][0x2d0], -R170.reuse ;  /* 0x0000b40029bf7a23 */ /* 0x100fe200000108aa */
[----:B------:R-:W-:Y:S01]  /*10390*/  FMNMX.FTZ R11, R174, R11, !PT ;  /* 0x0000000bae0b7209 */ /* 0x000fe20007810000 */
[----:B------:R-:W1:Y:S01]  /*103a0*/  MUFU.EX2 R151, R151 ;  /* 0x0000009700977308 */ /* 0x000e620000000800 */
[--C-:B------:R-:W-:Y:S02]  /*103b0*/  FFMA.FTZ R194, R194, c[0x0][0x2d0], -R170.reuse ;  /* 0x0000b400c2c27a23 */ /* 0x100fe400000108aa */
[----:B------:R-:W-:Y:S01]  /*103c0*/  FMNMX.FTZ R11, R164, R11, !PT ;  /* 0x0000000ba40b7209 */ /* 0x000fe20007810000 */
[--C-:B------:R-:W-:Y:S01]  /*103d0*/  FFMA.FTZ R195, R195, c[0x0][0x2d0], -R170.reuse ;  /* 0x0000b400c3c37a23 */ /* 0x100fe200000108aa */
[----:B--2---:R-:W-:Y:S01]  /*103e0*/  FMNMX.FTZ R2, R2, R7, !PT ;  /* 0x0000000702027209 */ /* 0x004fe20007810000 */
[--C-:B------:R-:W-:Y:S01]  /*103f0*/  FFMA.FTZ R249, R249, c[0x0][0x2d0], -R170.reuse ;  /* 0x0000b400f9f97a23 */ /* 0x100fe200000108aa */
[----:B------:R-:W2:Y:S01]  /*10400*/  SHFL.BFLY PT, R7, R6, 0x1, 0x1f ;  /* 0x0c201f0006077f89 */ /* 0x000ea200000e0000 */
[----:B------:R-:W-:Y:S01]  /*10410*/  FMNMX.FTZ R11, R162, R11, !PT ;  /* 0x0000000ba20b7209 */ /* 0x000fe20007810000 */
[--C-:B------:R-:W-:Y:S01]  /*10420*/  FFMA.FTZ R201, R201, c[0x0][0x2d0], -R170.reuse ;  /* 0x0000b400c9c97a23 */ /* 0x100fe200000108aa */
[C---:B------:R-:W-:Y:S01]  /*10430*/  FSETP.NEU.FTZ.AND P0, PT, R2.reuse, -INF , PT ;  /* 0xff8000000200780b */ /* 0x040fe20003f1d000 */
[----:B------:R-:W-:Y:S01]  /*10440*/  FMUL.FTZ R168, R2, c[0x0][0x2d0] ;  /* 0x0000b40002a87a20 */ /* 0x000fe20000410000 */
[----:B------:R-:W-:Y:S01]  /*10450*/  FMNMX.FTZ R0, R160, R11, !PT ;  /* 0x0000000ba0007209 */ /* 0x000fe20007810000 */
[----:B------:R-:W3:Y:S01]  /*10460*/  MUFU.EX2 R178, R178 ;  /* 0x000000b200b27308 */ /* 0x000ee20000000800 */
[----:B------:R-:W-:Y:S02]  /*10470*/  FFMA.FTZ R170, R175, c[0x0][0x2d0], -R170 ;  /* 0x0000b400afaa7a23 */ /* 0x000fe400000108aa */
[----:B------:R-:W-:Y:S02]  /*10480*/  FMNMX.FTZ R5, R153, R0, !PT ;  /* 0x0000000099057209 */ /* 0x000fe40007810000 */
[----:B------:R-:W-:Y:S05]  /*10490*/  FSEL R168, R168, RZ, P0 ;  /* 0x000000ffa8a87208 */ /* 0x000fea0000000000 */
[--C-:B------:R-:W-:Y:S01]  /*104a0*/  FFMA.FTZ R183, R21, c[0x0][0x2d0], -R168.reuse ;  /* 0x0000b40015b77a23 */ /* 0x100fe200000108a8 */
[----:B------:R-:W-:Y:S01]  /*104b0*/  MUFU.EX2 R177, R177 ;  /* 0x000000b100b17308 */ /* 0x000fe20000000800 */
[--C-:B------:R-:W-:Y:S02]  /*104c0*/  FFMA.FTZ R155, R155, c[0x0][0x2d0], -R168.reuse ;  /* 0x0000b4009b9b7a23 */ /* 0x100fe400000108a8 */
[--C-:B------:R-:W-:Y:S02]  /*104d0*/  FFMA.FTZ R154, R31, c[0x0][0x2d0], -R168.reuse ;  /* 0x0000b4001f9a7a23 */ /* 0x100fe400000108a8 */
[----:B------:R-:W-:Y:S01]  /*104e0*/  FFMA.FTZ R182, R15, c[0x0][0x2d0], -R168 ;  /* 0x0000b4000fb67a23 */ /* 0x000fe200000108a8 */
[----:B--2---:R-:W-:Y:S01]  /*104f0*/  FMNMX.FTZ R0, R6, R7, !PT ;  /* 0x0000000706007209 */ /* 0x004fe20007810000 */
[C---:B-1----:R-:W-:Y:S01]  /*10500*/  FMUL.FTZ R16, R151.reuse, R132 ;  /* 0x0000008497107220 */ /* 0x042fe20000410000 */
[----:B------:R-:W1:Y:S01]  /*10510*/  SHFL.BFLY PT, R6, R5, 0x2, 0x1f ;  /* 0x0c401f0005067f89 */ /* 0x000e6200000e0000 */
[----:B------:R-:W-:Y:S01]  /*10520*/  FSEL R7, R2, RZ, P0 ;  /* 0x000000ff02077208 */ /* 0x000fe20000000000 */
[----:B------:R-:W2:Y:S01]  /*10530*/  MUFU.EX2 R176, R176 ;  /* 0x000000b000b07308 */ /* 0x000ea20000000800 */
[C---:B------:R-:W-:Y:S01]  /*10540*/  FMUL.FTZ R166, R0.reuse, c[0x0][0x2d0] ;  /* 0x0000b40000a67a20 */ /* 0x040fe20000410000 */
[----:B------:R-:W-:Y:S01]  /*10550*/  FSETP.NEU.FTZ.AND P0, PT, R0, -INF , PT ;  /* 0xff8000000000780b */ /* 0x000fe20003f1d000 */
[----:B------:R-:W-:Y:S01]  /*10560*/  FMUL.FTZ R17, R151, R133 ;  /* 0x0000008597117220 */ /* 0x000fe20000410000 */
[----:B---3--:R-:W-:Y:S01]  /*10570*/  F2FP.PACK_AB R156, R178, R179 ;  /* 0x000000b3b29c723e */ /* 0x008fe200000000ff */
[----:B------:R-:W-:Y:S01]  /*10580*/  FADD.FTZ R7, -R7, R150 ;  /* 0x0000009607077221 */ /* 0x000fe20000010100 */
[----:B------:R-:W-:Y:S01]  /*10590*/  FSEL R166, R166, RZ, P0 ;  /* 0x000000ffa6a67208 */ /* 0x000fe20000000000 */
[----:B------:R-:W-:Y:S01]  /*105a0*/  FMUL.FTZ R32, R151, R116 ;  /* 0x0000007497207220 */ /* 0x000fe20000410000 */
[----:B------:R-:W-:Y:S01]  /*105b0*/  FSEL R4, R0, RZ, P0 ;  /* 0x000000ff00047208 */ /* 0x000fe20000000000 */
[----:B------:R-:W-:Y:S01]  /*105c0*/  FMUL.FTZ R150, R7, c[0x0][0x2d0] ;  /* 0x0000b40007967a20 */ /* 0x000fe20000410000 */
[----:B------:R-:W-:Y:S01]  /*105d0*/  MUFU.EX2 R155, R155 ;  /* 0x0000009b009b7308 */ /* 0x000fe20000000800 */
[--C-:B------:R-:W-:Y:S02]  /*105e0*/  FFMA.FTZ R181, R152, c[0x0][0x2d0], -R166.reuse ;  /* 0x0000b40098b57a23 */ /* 0x100fe400000108a6 */
[--C-:B------:R-:W-:Y:S02]  /*105f0*/  FFMA.FTZ R185, R23, c[0x0][0x2d0], -R166.reuse ;  /* 0x0000b40017b97a23 */ /* 0x100fe400000108a6 */
[----:B------:R-:W-:Y:S01]  /*10600*/  LDSM.16.MT88.4 R20, [R214+0x100] ;  /* 0x00010000d614783b */ /* 0x000fe20000004200 */
[----:B------:R-:W-:Y:S02]  /*10610*/  FADD.FTZ R4, -R4, R149 ;  /* 0x0000009504047221 */ /* 0x000fe40000010100 */
[--C-:B------:R-:W-:Y:S02]  /*10620*/  FFMA.FTZ R180, R29, c[0x0][0x2d0], -R166.reuse ;  /* 0x0000b4001db47a23 */ /* 0x100fe400000108a6 */
[----:B------:R-:W3:Y:S01]  /*10630*/  MUFU.EX2 R150, R150 ;  /* 0x0000009600967308 */ /* 0x000ee20000000800 */
[--C-:B------:R-:W-:Y:S01]  /*10640*/  FFMA.FTZ R184, R19, c[0x0][0x2d0], -R166.reuse ;  /* 0x0000b40013b87a23 */ /* 0x100fe200000108a6 */
[----:B-1----:R-:W-:Y:S01]  /*10650*/  FMNMX.FTZ R5, R5, R6, !PT ;  /* 0x0000000605057209 */ /* 0x002fe20007810000 */
[----:B------:R-:W-:Y:S01]  /*10660*/  FMUL.FTZ R149, R4, c[0x0][0x2d0] ;  /* 0x0000b40004957a20 */ /* 0x000fe20000410000 */
[----:B--2---:R-:W-:Y:S01]  /*10670*/  F2FP.PACK_AB R158, R176, R177 ;  /* 0x000000b1b09e723e */ /* 0x004fe200000000ff */
[C---:B------:R-:W-:Y:S02]  /*10680*/  FMUL.FTZ R4, R151.reuse, R144 ;  /* 0x0000009097047220 */ /* 0x040fe40000410000 */
[----:B------:R-:W1:Y:S01]  /*10690*/  SHFL.BFLY PT, R152, R5, 0x1, 0x1f ;  /* 0x0c201f0005987f89 */ /* 0x000e6200000e0000 */
[C---:B------:R-:W-:Y:S02]  /*106a0*/  FMUL.FTZ R33, R151.reuse, R117 ;  /* 0x0000007597217220 */ /* 0x040fe40000410000 */
[----:B------:R-:W2:Y:S01]  /*106b0*/  MUFU.EX2 R154, R154 ;  /* 0x0000009a009a7308 */ /* 0x000ea20000000800 */
[C---:B------:R-:W-:Y:S02]  /*106c0*/  FMUL.FTZ R48, R151.reuse, R100 ;  /* 0x0000006497307220 */ /* 0x040fe40000410000 */
[----:B------:R-:W-:Y:S02]  /*106d0*/  FMUL.FTZ R49, R151, R101 ;  /* 0x0000006597317220 */ /* 0x000fe40000410000 */
[--C-:B------:R-:W-:Y:S02]  /*106e0*/  FFMA.FTZ R169, R169, c[0x0][0x2d0], -R166.reuse ;  /* 0x0000b400a9a97a23 */ /* 0x100fe400000108a6 */
[--C-:B------:R-:W-:Y:S02]  /*106f0*/  FFMA.FTZ R167, R167, c[0x0][0x2d0], -R166.reuse ;  /* 0x0000b400a7a77a23 */ /* 0x100fe400000108a6 */
[----:B------:R-:W-:Y:S01]  /*10700*/  FFMA.FTZ R165, R165, c[0x0][0x2d0], -R166 ;  /* 0x0000b400a5a57a23 */ /* 0x000fe200000108a6 */
[----:B------:R-:W-:Y:S01]  /*10710*/  MUFU.EX2 R183, R183 ;  /* 0x000000b700b77308 */ /* 0x000fe20000000800 */
[--C-:B------:R-:W-:Y:S02]  /*10720*/  FFMA.FTZ R192, R47, c[0x0][0x2d0], -R168.reuse ;  /* 0x0000b4002fc07a23 */ /* 0x100fe400000108a8 */
[----:B------:R-:W-:Y:S02]  /*10730*/  FFMA.FTZ R193, R45, c[0x0][0x2d0], -R168 ;  /* 0x0000b4002dc17a23 */ /* 0x000fe400000108a8 */
[C---:B---3--:R-:W-:Y:S02]  /*10740*/  FMUL.FTZ R6, R150.reuse, R146 ;  /* 0x0000009296067220 */ /* 0x048fe40000410000 */
[C---:B------:R-:W-:Y:S02]  /*10750*/  FMUL.FTZ R7, R150.reuse, R147 ;  /* 0x0000009396077220 */ /* 0x040fe40000410000 */
[----:B------:R-:W-:Y:S01]  /*10760*/  FMUL.FTZ R18, R150, R134 ;  /* 0x0000008696127220 */ /* 0x000fe20000410000 */
[----:B------:R-:W3:Y:S01]  /*10770*/  MUFU.EX2 R182, R182 ;  /* 0x000000b600b67308 */ /* 0x000ee20000000800 */
[----:B-1----:R-:W-:Y:S01]  /*10780*/  FMNMX.FTZ R152, R152, R5, !PT ;  /* 0x0000000598987209 */ /* 0x002fe20007810000 */
[----:B------:R-:W-:Y:S01]  /*10790*/  FMUL.FTZ R19, R150, R135 ;  /* 0x0000008796137220 */ /* 0x000fe20000410000 */
[----:B--2---:R-:W-:Y:S01]  /*107a0*/  F2FP.PACK_AB R157, R154, R155 ;  /* 0x0000009b9a9d723e */ /* 0x004fe200000000ff */
[----:B------:R-:W-:Y:S01]  /*107b0*/  LDSM.16.MT88.4 R132, [R214+0x900] ;  /* 0x00090000d684783b */ /* 0x000fe20000004200 */
[C---:B------:R-:W-:Y:S01]  /*107c0*/  FSETP.NEU.FTZ.AND P0, PT, R152.reuse, -INF , PT ;  /* 0xff8000009800780b */ /* 0x040fe20003f1d000 */
[----:B------:R-:W-:Y:S02]  /*107d0*/  FMUL.FTZ R161, R152, c[0x0][0x2d0] ;  /* 0x0000b40098a17a20 */ /* 0x000fe40000410000 */
[----:B------:R-:W-:Y:S01]  /*107e0*/  FMUL.FTZ R34, R150, R118 ;  /* 0x0000007696227220 */ /* 0x000fe20000410000 */
[----:B------:R-:W-:Y:S01]  /*107f0*/  FSEL R5, R152, RZ, P0 ;  /* 0x000000ff98057208 */ /* 0x000fe20000000000 */
[----:B------:R-:W1:Y:S01]  /*10800*/  MUFU.EX2 R149, R149 ;  /* 0x0000009500957308 */ /* 0x000e620000000800 */
[----:B------:R-:W-:Y:S01]  /*10810*/  FSEL R161, R161, RZ, P0 ;  /* 0x000000ffa1a17208 */ /* 0x000fe20000000000 */
[----:B------:R-:W-:Y:S01]  /*10820*/  FMUL.FTZ R35, R150, R119 ;  /* 0x0000007796237220 */ /* 0x000fe20000410000 */
[----:B------:R-:W-:Y:S01]  /*10830*/  ISETP.GT.AND P0, PT, R240, R221, PT ;  /* 0x000000ddf000720c */ /* 0x000fe20003f04270 */
[----:B------:R-:W-:Y:S01]  /*10840*/  FADD.FTZ R5, -R5, R148 ;  /* 0x0000009405057221 */ /* 0x000fe20000010100 */
[----:B------:R-:W-:Y:S01]  /*10850*/  LDSM.16.MT88.4 R116, [R214+0x1100] ;  /* 0x00110000d674783b */ /* 0x000fe20000004200 */
[--C-:B------:R-:W-:Y:S01]  /*10860*/  FFMA.FTZ R187, R12, c[0x0][0x2d0], -R161.reuse ;  /* 0x0000b4000cbb7a23 */ /* 0x100fe200000108a1 */
[----:B------:R-:W-:Y:S01]  /*10870*/  IADD3 R240, R240, -0x1, RZ ;  /* 0xfffffffff0f07810 */ /* 0x000fe20007ffe0ff */
[--C-:B------:R-:W-:Y:S02]  /*10880*/  FFMA.FTZ R189, R9, c[0x0][0x2d0], -R161.reuse ;  /* 0x0000b40009bd7a23 */ /* 0x100fe400000108a1 */
[--C-:B------:R-:W-:Y:S01]  /*10890*/  FFMA.FTZ R188, R10, c[0x0][0x2d0], -R161.reuse ;  /* 0x0000b4000abc7a23 */ /* 0x100fe200000108a1 */
[----:B------:R-:W-:Y:S01]  /*108a0*/  MUFU.EX2 R181, R181 ;  /* 0x000000b500b57308 */ /* 0x000fe20000000800 */
[--C-:B------:R-:W-:Y:S01]  /*108b0*/  FFMA.FTZ R186, R8, c[0x0][0x2d0], -R161.reuse ;  /* 0x0000b40008ba7a23 */ /* 0x100fe200000108a1 */
[----:B---3--:R-:W-:Y:S01]  /*108c0*/  F2FP.PACK_AB R159, R182, R183 ;  /* 0x000000b7b69f723e */ /* 0x008fe200000000ff */
[----:B------:R-:W-:Y:S02]  /*108d0*/  FMUL.FTZ R8, R5, c[0x0][0x2d0] ;  /* 0x0000b40005087a20 */ /* 0x000fe40000410000 */
[----:B------:R-:W-:Y:S02]  /*108e0*/  FMUL.FTZ R5, R151, R145 ;  /* 0x0000009197057220 */ /* 0x000fe40000410000 */
[C---:B------:R-:W-:Y:S02]  /*108f0*/  FMUL.FTZ R50, R150.reuse, R102 ;  /* 0x0000006696327220 */ /* 0x040fe40000410000 */
[----:B------:R-:W-:Y:S01]  /*10900*/  FMUL.FTZ R51, R150, R103 ;  /* 0x0000006796337220 */ /* 0x000fe20000410000 */
[----:B------:R2:W3:Y:S01]  /*10910*/  MUFU.EX2 R148, R8 ;  /* 0x0000000800947308 */ /* 0x0004e20000000800 */
[----:B------:R-:W-:Y:S01]  /*10920*/  LDSM.16.MT88.4 R100, [R214+0x1900] ;  /* 0x00190000d664783b */ /* 0x000fe20000004200 */
[-C--:B------:R-:W-:Y:S01]  /*10930*/  HMMA.16816.F32 R4, R156, R20.reuse, R4 ;  /* 0x000000149c04723c */ /* 0x080fe20000001804 */
[C---:B-1----:R-:W-:Y:S02]  /*10940*/  FMUL.FTZ R9, R149.reuse, R141 ;  /* 0x0000008d95097220 */ /* 0x042fe40000410000 */
[C---:B------:R-:W-:Y:S02]  /*10950*/  FMUL.FTZ R12, R149.reuse, R136 ;  /* 0x00000088950c7220 */ /* 0x040fe40000410000 */
[C---:B------:R-:W-:Y:S02]  /*10960*/  FMUL.FTZ R13, R149.reuse, R137 ;  /* 0x00000089950d7220 */ /* 0x040fe40000410000 */
[C---:B------:R-:W-:Y:S01]  /*10970*/  FMUL.FTZ R40, R149.reuse, R108 ;  /* 0x0000006c95287220 */ /* 0x040fe20000410000 */
[----:B------:R-:W1:Y:S01]  /*10980*/  MUFU.EX2 R180, R180 ;  /* 0x000000b400b47308 */ /* 0x000e620000000800 */
[C---:B------:R-:W-:Y:S03]  /*10990*/  FMUL.FTZ R41, R149.reuse, R109 ;  /* 0x0000006d95297220 */ /* 0x040fe60000410000 */
[C---:B------:R-:W-:Y:S02]  /*109a0*/  FMUL.FTZ R44, R149.reuse, R104 ;  /* 0x00000068952c7220 */ /* 0x040fe40000410000 */
[C---:B------:R-:W-:Y:S02]  /*109b0*/  FMUL.FTZ R45, R149.reuse, R105 ;  /* 0x00000069952d7220 */ /* 0x040fe40000410000 */
[--C-:B------:R-:W-:Y:S02]  /*109c0*/  FFMA.FTZ R164, R164, c[0x0][0x2d0], -R161.reuse ;  /* 0x0000b400a4a47a23 */ /* 0x100fe400000108a1 */
[----:B------:R-:W-:Y:S01]  /*109d0*/  MUFU.EX2 R185, R185 ;  /* 0x000000b900b97308 */ /* 0x000fe20000000800 */
[C---:B------:R-:W-:Y:S02]  /*109e0*/  FMUL.FTZ R24, R149.reuse, R124 ;  /* 0x0000007c95187220 */ /* 0x040fe40000410000 */
[C---:B------:R-:W-:Y:S02]  /*109f0*/  FMUL.FTZ R25, R149.reuse, R125 ;  /* 0x0000007d95197220 */ /* 0x040fe40000410000 */
[----:B--2---:R-:W-:Y:S02]  /*10a00*/  FMUL.FTZ R8, R149, R140 ;  /* 0x0000008c95087220 */ /* 0x004fe40000410000 */
[C---:B---3--:R-:W-:Y:S02]  /*10a10*/  FMUL.FTZ R10, R148.reuse, R142 ;  /* 0x0000008e940a7220 */ /* 0x048fe40000410000 */
[C---:B------:R-:W-:Y:S01]  /*10a20*/  FMUL.FTZ R11, R148.reuse, R143 ;  /* 0x0000008f940b7220 */ /* 0x040fe20000410000 */
[----:B------:R-:W2:Y:S01]  /*10a30*/  MUFU.EX2 R184, R184 ;  /* 0x000000b800b87308 */ /* 0x000ea20000000800 */
[C---:B------:R-:W-:Y:S02]  /*10a40*/  FMUL.FTZ R14, R148.reuse, R138 ;  /* 0x0000008a940e7220 */ /* 0x040fe40000410000 */
[----:B------:R-:W-:Y:S01]  /*10a50*/  FMUL.FTZ R15, R148, R139 ;  /* 0x0000008b940f7220 */ /* 0x000fe20000410000 */
[----:B-1----:R-:W-:Y:S01]  /*10a60*/  F2FP.PACK_AB R144, R180, R181 ;  /* 0x000000b5b490723e */ /* 0x002fe200000000ff */
[C---:B------:R-:W-:Y:S02]  /*10a70*/  FMUL.FTZ R42, R148.reuse, R110 ;  /* 0x0000006e942a7220 */ /* 0x040fe40000410000 */
[C---:B------:R-:W-:Y:S02]  /*10a80*/  FMUL.FTZ R43, R148.reuse, R111 ;  /* 0x0000006f942b7220 */ /* 0x040fe40000410000 */
[----:B------:R-:W-:Y:S01]  /*10a90*/  LDSM.16.MT88.4 R108, [R214+0x500] ;  /* 0x00050000d66c783b */ /* 0x000fe20000004200 */
[----:B------:R-:W-:Y:S01]  /*10aa0*/  MUFU.EX2 R189, R189 ;  /* 0x000000bd00bd7308 */ /* 0x000fe20000000800 */
[C---:B------:R-:W-:Y:S02]  /*10ab0*/  FMUL.FTZ R46, R148.reuse, R106 ;  /* 0x0000006a942e7220 */ /* 0x040fe40000410000 */
[C---:B------:R-:W-:Y:S02]  /*10ac0*/  FMUL.FTZ R47, R148.reuse, R107 ;  /* 0x0000006b942f7220 */ /* 0x040fe40000410000 */
[----:B------:R-:W-:Y:S02]  /*10ad0*/  FMUL.FTZ R26, R148, R126 ;  /* 0x0000007e941a7220 */ /* 0x000fe40000410000 */
[----:B------:R-:W-:Y:S01]  /*10ae0*/  LDSM.16.MT88.4 R104, [R212+0x1900] ;  /* 0x00190000d468783b */ /* 0x000fe20000004200 */
[C---:B------:R-:W-:Y:S02]  /*10af0*/  FMUL.FTZ R52, R151.reuse, R52 ;  /* 0x0000003497347220 */ /* 0x040fe40000410000 */
[----:B------:R-:W1:Y:S01]  /*10b00*/  MUFU.EX2 R188, R188 ;  /* 0x000000bc00bc7308 */ /* 0x000e620000000800 */
[----:B------:R-:W-:Y:S02]  /*10b10*/  FMUL.FTZ R53, R151, R53 ;  /* 0x0000003597357220 */ /* 0x000fe40000410000 */
[----:B------:R-:W-:Y:S01]  /*10b20*/  FMUL.FTZ R54, R150, R54 ;  /* 0x0000003696367220 */ /* 0x000fe20000410000 */
[----:B--2---:R-:W-:Y:S01]  /*10b30*/  F2FP.PACK_AB R146, R184, R185 ;  /* 0x000000b9b892723e */ /* 0x004fe200000000ff */
[----:B------:R-:W-:Y:S02]  /*10b40*/  FMUL.FTZ R55, R150, R55 ;  /* 0x0000003796377220 */ /* 0x000fe40000410000 */
        /* <DEDUP_REMOVED lines=10> */
[C---:B------:R-:W-:Y:S01]  /*10bf0*/  FMUL.FTZ R64, R151.reuse, R64 ;  /* 0x0000004097407220 */ /* 0x040fe20000410000 */
[----:B-1----:R-:W-:Y:S01]  /*10c00*/  F2FP.PACK_AB R145, R188, R189 ;  /* 0x000000bdbc91723e */ /* 0x002fe200000000ff */
[----:B------:R-:W-:Y:S02]  /*10c10*/  FMUL.FTZ R65, R151, R65 ;  /* 0x0000004197417220 */ /* 0x000fe40000410000 */
[C---:B------:R-:W-:Y:S02]  /*10c20*/  FMUL.FTZ R66, R150.reuse, R66 ;  /* 0x0000004296427220 */ /* 0x040fe40000410000 */
[----:B------:R-:W-:Y:S01]  /*10c30*/  FMUL.FTZ R67, R150, R67 ;  /* 0x0000004396437220 */ /* 0x000fe20000410000 */
[----:B------:R-:W-:Y:S01]  /*10c40*/  MUFU.EX2 R252, R170 ;  /* 0x000000aa00fc7308 */ /* 0x000fe20000000800 */
[--C-:B------:R-:W-:Y:S02]  /*10c50*/  FFMA.FTZ R196, R196, c[0x0][0x2d0], -R168.reuse ;  /* 0x0000b400c4c47a23 */ /* 0x100fe400000108a8 */
[----:B------:R-:W-:Y:S02]  /*10c60*/  FFMA.FTZ R197, R197, c[0x0][0x2d0], -R168 ;  /* 0x0000b400c5c57a23 */ /* 0x000fe400000108a8 */
[--C-:B------:R-:W-:Y:S02]  /*10c70*/  FFMA.FTZ R198, R198, c[0x0][0x2d0], -R166.reuse ;  /* 0x0000b400c6c67a23 */ /* 0x100fe400000108a6 */
[--C-:B------:R-:W-:Y:S02]  /*10c80*/  FFMA.FTZ R199, R199, c[0x0][0x2d0], -R166.reuse ;  /* 0x0000b400c7c77a23 */ /* 0x100fe400000108a6 */
[--C-:B------:R-:W-:Y:S01]  /*10c90*/  FFMA.FTZ R202, R251, c[0x0][0x2d0], -R166.reuse ;  /* 0x0000b400fbca7a23 */ /* 0x100fe200000108a6 */
[----:B------:R-:W-:Y:S01]  /*10ca0*/  MUFU.EX2 R124, R169 ;  /* 0x000000a9007c7308 */ /* 0x000fe20000000800 */
[--C-:B------:R-:W-:Y:S02]  /*10cb0*/  FFMA.FTZ R245, R245, c[0x0][0x2d0], -R166.reuse ;  /* 0x0000b400f5f57a23 */ /* 0x100fe400000108a6 */
[----:B------:R-:W-:Y:S01]  /*10cc0*/  FFMA.FTZ R166, R163, c[0x0][0x2d0], -R166 ;  /* 0x0000b400a3a67a23 */ /* 0x000fe200000108a6 */
[----:B--2---:R-:W-:Y:S01]  /*10cd0*/  F2FP.PACK_AB R147, R186, R187 ;  /* 0x000000bbba93723e */ /* 0x004fe200000000ff */
[--C-:B------:R-:W-:Y:S02]  /*10ce0*/  FFMA.FTZ R247, R247, c[0x0][0x2d0], -R168.reuse ;  /* 0x0000b400f7f77a23 */ /* 0x100fe400000108a8 */
[--C-:B------:R-:W-:Y:S02]  /*10cf0*/  FFMA.FTZ R250, R203, c[0x0][0x2d0], -R168.reuse ;  /* 0x0000b400cbfa7a23 */ /* 0x100fe400000108a8 */
[--C-:B------:R-:W-:Y:S01]  /*10d00*/  FFMA.FTZ R203, R173, c[0x0][0x2d0], -R168.reuse ;  /* 0x0000b400adcb7a23 */ /* 0x100fe200000108a8 */
[----:B------:R-:W-:Y:S01]  /*10d10*/  MUFU.EX2 R126, R167 ;  /* 0x000000a7007e7308 */ /* 0x000fe20000000800 */
[C---:B------:R-:W-:Y:S01]  /*10d20*/  HMMA.16816.F32 R8, R144.reuse, R20, R8 ;  /* 0x000000149008723c */ /* 0x040fe20000001808 */
[----:B------:R-:W-:Y:S02]  /*10d30*/  FFMA.FTZ R168, R171, c[0x0][0x2d0], -R168 ;  /* 0x0000b400aba87a23 */ /* 0x000fe400000108a8 */
[C---:B------:R-:W-:Y:S02]  /*10d40*/  FMUL.FTZ R27, R148.reuse, R127 ;  /* 0x0000007f941b7220 */ /* 0x040fe40000410000 */
[----:B------:R-:W-:Y:S02]  /*10d50*/  FMUL.FTZ R28, R149, R120 ;  /* 0x00000078951c7220 */ /* 0x000fe40000410000 */
[C---:B------:R-:W-:Y:S01]  /*10d60*/  FMUL.FTZ R20, R151.reuse, R128 ;  /* 0x0000008097147220 */ /* 0x040fe20000410000 */
[-C--:B------:R-:W-:Y:S01]  /*10d70*/  HMMA.16816.F32 R12, R144, R22.reuse, R12 ;  /* 0x00000016900c723c */ /* 0x080fe2000000180c */
[----:B------:R-:W-:Y:S01]  /*10d80*/  FMUL.FTZ R21, R151, R129 ;  /* 0x0000008197157220 */ /* 0x000fe20000410000 */
[----:B------:R1:W-:Y:S02]  /*10d90*/  MUFU.EX2 R138, R168 ;  /* 0x000000a8008a7308 */ /* 0x0003e40000000800 */
[C---:B------:R-:W-:Y:S02]  /*10da0*/  FMUL.FTZ R29, R149.reuse, R121 ;  /* 0x00000079951d7220 */ /* 0x040fe40000410000 */
[C---:B------:R-:W-:Y:S02]  /*10db0*/  FMUL.FTZ R30, R148.reuse, R122 ;  /* 0x0000007a941e7220 */ /* 0x040fe40000410000 */
[C---:B------:R-:W-:Y:S01]  /*10dc0*/  HMMA.16816.F32 R16, R156.reuse, R22, R16 ;  /* 0x000000169c10723c */ /* 0x040fe20000001810 */
[----:B------:R-:W-:Y:S03]  /*10dd0*/  FMUL.FTZ R31, R148, R123 ;  /* 0x0000007b941f7220 */ /* 0x000fe60000410000 */
[----:B------:R-:W-:Y:S01]  /*10de0*/  MUFU.EX2 R136, R165 ;  /* 0x000000a500887308 */ /* 0x000fe20000000800 */
[C---:B------:R-:W-:Y:S02]  /*10df0*/  FMUL.FTZ R72, R149.reuse, R72 ;  /* 0x0000004895487220 */ /* 0x040fe40000410000 */
[C---:B------:R-:W-:Y:S02]  /*10e00*/  FMUL.FTZ R22, R150.reuse, R130 ;  /* 0x0000008296167220 */ /* 0x040fe40000410000 */
[----:B------:R-:W-:Y:S02]  /*10e10*/  FMUL.FTZ R23, R150, R131 ;  /* 0x0000008396177220 */ /* 0x000fe40000410000 */
[----:B------:R-:W2:Y:S01]  /*10e20*/  LDSM.16.MT88.4 R128, [R214+0xd00] ;  /* 0x000d0000d680783b */ /* 0x000ea20000004200 */
[C---:B------:R-:W-:Y:S02]  /*10e30*/  FMUL.FTZ R73, R149.reuse, R73 ;  /* 0x0000004995497220 */ /* 0x040fe40000410000 */
[----:B------:R-:W-:Y:S01]  /*10e40*/  MUFU.EX2 R139, R166 ;  /* 0x000000a6008b7308 */ /* 0x000fe20000000800 */
[C---:B------:R-:W-:Y:S01]  /*10e50*/  FMUL.FTZ R74, R148.reuse, R74 ;  /* 0x0000004a944a7220 */ /* 0x040fe20000410000 */
[-C--:B------:R-:W-:Y:S01]  /*10e60*/  HMMA.16816.F32 R20, R156, R36.reuse, R20 ;  /* 0x000000249c14723c */ /* 0x080fe20000001814 */
[C---:B------:R-:W-:Y:S02]  /*10e70*/  FMUL.FTZ R75, R148.reuse, R75 ;  /* 0x0000004b944b7220 */ /* 0x040fe40000410000 */
[----:B-1----:R-:W-:Y:S01]  /*10e80*/  LDSM.16.MT88.4 R168, [R212+0x1500] ;  /* 0x00150000d4a8783b */ /* 0x002fe20000004200 */
[C---:B------:R-:W-:Y:S02]  /*10e90*/  FMUL.FTZ R76, R149.reuse, R76 ;  /* 0x0000004c954c7220 */ /* 0x040fe40000410000 */
[----:B------:R-:W-:Y:S02]  /*10ea0*/  FMUL.FTZ R77, R149, R77 ;  /* 0x0000004d954d7220 */ /* 0x000fe40000410000 */
[C---:B------:R-:W-:Y:S01]  /*10eb0*/  HMMA.16816.F32 R24, R144.reuse, R36, R24 ;  /* 0x000000249018723c */ /* 0x040fe20000001818 */
[----:B------:R1:W-:Y:S03]  /*10ec0*/  MUFU.EX2 R125, R164 ;  /* 0x000000a4007d7308 */ /* 0x0003e60000000800 */
[C---:B------:R-:W-:Y:S02]  /*10ed0*/  FMUL.FTZ R78, R148.reuse, R78 ;  /* 0x0000004e944e7220 */ /* 0x040fe40000410000 */
[C---:B------:R-:W-:Y:S02]  /*10ee0*/  FMUL.FTZ R79, R148.reuse, R79 ;  /* 0x0000004f944f7220 */ /* 0x040fe40000410000 */
[-C--:B------:R-:W-:Y:S01]  /*10ef0*/  HMMA.16816.F32 R28, R144, R38.reuse, R28 ;  /* 0x00000026901c723c */ /* 0x080fe2000000181c */
[C---:B------:R-:W-:Y:S02]  /*10f00*/  FMUL.FTZ R36, R151.reuse, R112 ;  /* 0x0000007097247220 */ /* 0x040fe40000410000 */
[----:B------:R-:W-:Y:S01]  /*10f10*/  MUFU.EX2 R190, R190 ;  /* 0x000000be00be7308 */ /* 0x000fe20000000800 */
[----:B------:R-:W-:Y:S02]  /*10f20*/  FMUL.FTZ R37, R151, R113 ;  /* 0x0000007197257220 */ /* 0x000fe40000410000 */
[C---:B------:R-:W-:Y:S02]  /*10f30*/  FMUL.FTZ R88, R149.reuse, R88 ;  /* 0x0000005895587220 */ /* 0x040fe40000410000 */
[C---:B------:R-:W-:Y:S01]  /*10f40*/  HMMA.16816.F32 R32, R156.reuse, R38, R32 ;  /* 0x000000269c20723c */ /* 0x040fe20000001820 */
[C---:B------:R-:W-:Y:S03]  /*10f50*/  FMUL.FTZ R89, R149.reuse, R89 ;  /* 0x0000005995597220 */ /* 0x040fe60000410000 */
[C---:B------:R-:W-:Y:S01]  /*10f60*/  FMUL.FTZ R90, R148.reuse, R90 ;  /* 0x0000005a945a7220 */ /* 0x040fe20000410000 */
[----:B------:R-:W3:Y:S01]  /*10f70*/  MUFU.EX2 R191, R191 ;  /* 0x000000bf00bf7308 */ /* 0x000ee20000000800 */
[----:B------:R-:W-:Y:S02]  /*10f80*/  FMUL.FTZ R91, R148, R91 ;  /* 0x0000005b945b7220 */ /* 0x000fe40000410000 */
[C---:B------:R-:W-:Y:S01]  /*10f90*/  FMUL.FTZ R38, R150.reuse, R114 ;  /* 0x0000007296267220 */ /* 0x040fe20000410000 */
[----:B-1----:R-:W-:Y:S03]  /*10fa0*/  LDSM.16.MT88.4 R164, [R214+0x1500] ;  /* 0x00150000d6a4783b */ /* 0x002fe60000004200 */
[----:B------:R-:W-:Y:S02]  /*10fb0*/  FMUL.FTZ R39, R150, R115 ;  /* 0x0000007396277220 */ /* 0x000fe40000410000 */
[--C-:B------:R-:W-:Y:S01]  /*10fc0*/  FFMA.FTZ R251, R246, c[0x0][0x2d0], -R161.reuse ;  /* 0x0000b400f6fb7a23 */ /* 0x100fe200000108a1 */
[----:B------:R-:W-:Y:S01]  /*10fd0*/  MUFU.EX2 R192, R192 ;  /* 0x000000c000c07308 */ /* 0x000fe20000000800 */
[--C-:B------:R-:W-:Y:S01]  /*10fe0*/  FFMA.FTZ R246, R244, c[0x0][0x2d0], -R161.reuse ;  /* 0x0000b400f4f67a23 */ /* 0x100fe200000108a1 */
[----:B------:R-:W1:Y:S01]  /*10ff0*/  LDSM.16.MT88.4 R112, [R212+0xd00] ;  /* 0x000d0000d470783b */ /* 0x000e620000004200 */
[--C-:B------:R-:W-:Y:S01]  /*11000*/  FFMA.FTZ R244, R174, c[0x0][0x2d0], -R161.reuse ;  /* 0x0000b400aef47a23 */ /* 0x100fe200000108a1 */
[-C--:B--2---:R-:W-:Y:S01]  /*11010*/  HMMA.16816.F32 R36, R156, R128.reuse, R36 ;  /* 0x000000809c24723c */ /* 0x084fe20000001824 */
[C---:B------:R-:W-:Y:S02]  /*11020*/  FMUL.FTZ R92, R149.reuse, R92 ;  /* 0x0000005c955c7220 */ /* 0x040fe40000410000 */
[----:B------:R-:W-:Y:S02]  /*11030*/  FMUL.FTZ R93, R149, R93 ;  /* 0x0000005d955d7220 */ /* 0x000fe40000410000 */
[C---:B------:R-:W-:Y:S01]  /*11040*/  FMUL.FTZ R94, R148.reuse, R94 ;  /* 0x0000005e945e7220 */ /* 0x040fe20000410000 */
[----:B------:R-:W-:Y:S01]  /*11050*/  LDSM.16.MT88.4 R172, [R214+0x2100] ;  /* 0x00210000d6ac783b */ /* 0x000fe20000004200 */
[----:B------:R-:W2:Y:S01]  /*11060*/  MUFU.EX2 R193, R193 ;  /* 0x000000c100c17308 */ /* 0x000ea20000000800 */
[C---:B------:R-:W-:Y:S01]  /*11070*/  HMMA.16816.F32 R40, R144.reuse, R128, R40 ;  /* 0x000000809028723c */ /* 0x040fe20000001828 */
[----:B------:R-:W-:Y:S03]  /*11080*/  FMUL.FTZ R95, R148, R95 ;  /* 0x0000005f945f7220 */ /* 0x000fe60000410000 */
[C---:B------:R-:W-:Y:S02]  /*11090*/  FMUL.FTZ R96, R151.reuse, R96 ;  /* 0x0000006097607220 */ /* 0x040fe40000410000 */
[C---:B------:R-:W-:Y:S02]  /*110a0*/  FMUL.FTZ R97, R151.reuse, R97 ;  /* 0x0000006197617220 */ /* 0x040fe40000410000 */
[-C--:B------:R-:W-:Y:S01]  /*110b0*/  HMMA.16816.F32 R44, R144, R130.reuse, R44 ;  /* 0x00000082902c723c */ /* 0x080fe2000000182c */
[----:B------:R-:W-:Y:S03]  /*110c0*/  MUFU.EX2 R194, R194 ;  /* 0x000000c200c27308 */ /* 0x000fe60000000800 */
[C---:B------:R-:W-:Y:S02]  /*110d0*/  FMUL.FTZ R98, R150.reuse, R98 ;  /* 0x0000006296627220 */ /* 0x040fe40000410000 */
[C---:B------:R-:W-:Y:S02]  /*110e0*/  FMUL.FTZ R99, R150.reuse, R99 ;  /* 0x0000006396637220 */ /* 0x040fe40000410000 */
[C---:B------:R-:W-:Y:S01]  /*110f0*/  HMMA.16816.F32 R48, R156.reuse, R130, R48 ;  /* 0x000000829c30723c */ /* 0x040fe20000001830 */
[C---:B------:R-:W-:Y:S02]  /*11100*/  FMUL.FTZ R68, R151.reuse, R68 ;  /* 0x0000004497447220 */ /* 0x040fe40000410000 */
[----:B------:R-:W4:Y:S01]  /*11110*/  MUFU.EX2 R195, R195 ;  /* 0x000000c300c37308 */ /* 0x000f220000000800 */
[C---:B------:R-:W-:Y:S02]  /*11120*/  FMUL.FTZ R69, R151.reuse, R69 ;  /* 0x0000004597457220 */ /* 0x040fe40000410000 */
[C---:B------:R-:W-:Y:S02]  /*11130*/  FMUL.FTZ R70, R150.reuse, R70 ;  /* 0x0000004696467220 */ /* 0x040fe40000410000 */
[C---:B------:R-:W-:Y:S04]  /*11140*/  FMUL.FTZ R71, R150.reuse, R71 ;  /* 0x0000004796477220 */ /* 0x040fe80000410000 */
[C---:B------:R-:W-:Y:S01]  /*11150*/  FMUL.FTZ R80, R151.reuse, R80 ;  /* 0x0000005097507220 */ /* 0x040fe20000410000 */
[----:B------:R-:W-:Y:S01]  /*11160*/  MUFU.EX2 R196, R196 ;  /* 0x000000c400c47308 */ /* 0x000fe20000000800 */
[-C--:B-1----:R-:W-:Y:S01]  /*11170*/  HMMA.16816.F32 R52, R156, R112.reuse, R52 ;  /* 0x000000709c34723c */ /* 0x082fe20000001834 */
[C---:B------:R-:W-:Y:S02]  /*11180*/  FMUL.FTZ R81, R151.reuse, R81 ;  /* 0x0000005197517220 */ /* 0x040fe40000410000 */
[C---:B------:R-:W-:Y:S02]  /*11190*/  FMUL.FTZ R82, R150.reuse, R82 ;  /* 0x0000005296527220 */ /* 0x040fe40000410000 */
[C---:B------:R-:W-:Y:S02]  /*111a0*/  FMUL.FTZ R83, R150.reuse, R83 ;  /* 0x0000005396537220 */ /* 0x040fe40000410000 */
[C---:B------:R-:W-:Y:S01]  /*111b0*/  FMUL.FTZ R84, R151.reuse, R84 ;  /* 0x0000005497547220 */ /* 0x040fe20000410000 */
[C---:B------:R-:W-:Y:S01]  /*111c0*/  HMMA.16816.F32 R56, R144.reuse, R112, R56 ;  /* 0x000000709038723c */ /* 0x040fe20000001838 */
[----:B------:R-:W1:Y:S03]  /*111d0*/  MUFU.EX2 R197, R197 ;  /* 0x000000c500c57308 */ /* 0x000e660000000800 */
[----:B------:R-:W-:Y:S02]  /*111e0*/  FMUL.FTZ R85, R151, R85 ;  /* 0x0000005597557220 */ /* 0x000fe40000410000 */
[C---:B------:R-:W-:Y:S02]  /*111f0*/  FMUL.FTZ R86, R150.reuse, R86 ;  /* 0x0000005696567220 */ /* 0x040fe40000410000 */
[-C--:B------:R-:W-:Y:S01]  /*11200*/  HMMA.16816.F32 R60, R144, R114.reuse, R60 ;  /* 0x00000072903c723c */ /* 0x080fe2000000183c */
[----:B------:R-:W-:Y:S02]  /*11210*/  FMUL.FTZ R87, R150, R87 ;  /* 0x0000005796577220 */ /* 0x000fe40000410000 */
[----:B------:R-:W-:Y:S01]  /*11220*/  MUFU.EX2 R198, R198 ;  /* 0x000000c600c67308 */ /* 0x000fe20000000800 */
[--C-:B------:R-:W-:Y:S02]  /*11230*/  FFMA.FTZ R242, R242, c[0x0][0x2d0], -R161.reuse ;  /* 0x0000b400f2f27a23 */ /* 0x100fe400000108a1 */
[--C-:B------:R-:W-:Y:S02]  /*11240*/  FFMA.FTZ R162, R162, c[0x0][0x2d0], -R161.reuse ;  /* 0x0000b400a2a27a23 */ /* 0x100fe400000108a1 */
[C---:B------:R-:W-:Y:S01]  /*11250*/  HMMA.16816.F32 R64, R156.reuse, R114, R64 ;  /* 0x000000729c40723c */ /* 0x040fe20000001840 */
[----:B------:R-:W5:Y:S03]  /*11260*/  LDSM.16.MT88.4 R112, [R212+0x500] ;  /* 0x00050000d470783b */ /* 0x000f660000004200 */
[--C-:B------:R-:W-:Y:S01]  /*11270*/  FFMA.FTZ R160, R160, c[0x0][0x2d0], -R161.reuse ;  /* 0x0000b400a0a07a23 */ /* 0x100fe200000108a1 */
[----:B------:R-:W1:Y:S01]  /*11280*/  MUFU.EX2 R199, R199 ;  /* 0x000000c700c77308 */ /* 0x000e620000000800 */
[----:B------:R-:W-:Y:S02]  /*11290*/  FFMA.FTZ R161, R153, c[0x0][0x2d0], -R161 ;  /* 0x0000b40099a17a23 */ /* 0x000fe400000108a1 */
[-C--:B------:R-:W-:Y:S01]  /*112a0*/  HMMA.16816.F32 R68, R156, R100.reuse, R68 ;  /* 0x000000649c44723c */ /* 0x080fe20000001844 */
[----:B------:R-:W-:Y:S03]  /*112b0*/  FFMA.FTZ R179, R151, R238, R179 ;  /* 0x000000ee97b37223 */ /* 0x000fe600000100b3 */
[----:B------:R-:W-:Y:S01]  /*112c0*/  MOV R151, R3 ;  /* 0x0000000300977202 */ /* 0x000fe20000000f00 */
[----:B------:R-:W-:Y:S01]  /*112d0*/  FFMA.FTZ R155, R150, R239, R155 ;  /* 0x000000ef969b7223 */ /* 0x000fe2000001009b */
[----:B------:R-:W-:Y:S01]  /*112e0*/  MOV R150, R2 ;  /* 0x0000000200967202 */ /* 0x000fe20000000f00 */
[----:B------:R-:W-:Y:S01]  /*112f0*/  MUFU.EX2 R202, R202 ;  /* 0x000000ca00ca7308 */ /* 0x000fe20000000800 */
[C---:B------:R-:W-:Y:S01]  /*11300*/  HMMA.16816.F32 R72, R144.reuse, R100, R72 ;  /* 0x000000649048723c */ /* 0x040fe20000001848 */
[----:B------:R-:W-:Y:S03]  /*11310*/  FFMA.FTZ R181, R149, R236, R181 ;  /* 0x000000ec95b57223 */ /* 0x000fe600000100b5 */
[----:B------:R-:W-:Y:S01]  /*11320*/  FFMA.FTZ R189, R148, R237, R189 ;  /* 0x000000ed94bd7223 */ /* 0x000fe200000100bd */
[----:B------:R-:W-:Y:S01]  /*11330*/  MOV R149, R0 ;  /* 0x0000000000957202 */ /* 0x000fe20000000f00 */
[----:B------:R-:W-:Y:S01]  /*11340*/  FADD.FTZ R178, R178, R179 ;  /* 0x000000b3b2b27221 */ /* 0x000fe20000010000 */
[----:B---3--:R-:W-:Y:S01]  /*11350*/  F2FP.PACK_AB R100, R191, R190 ;  /* 0x000000bebf64723e */ /* 0x008fe200000000ff */
[-C--:B------:R-:W-:Y:S01]  /*11360*/  HMMA.16816.F32 R76, R144, R102.reuse, R76 ;  /* 0x00000066904c723c */ /* 0x080fe2000000184c */
[----:B--2---:R-:W-:Y:S01]  /*11370*/  F2FP.PACK_AB R101, R193, R192 ;  /* 0x000000c0c165723e */ /* 0x004fe200000000ff */
[----:B------:R-:W-:Y:S02]  /*11380*/  MUFU.EX2 R245, R245 ;  /* 0x000000f500f57308 */ /* 0x000fe40000000800 */
[----:B------:R-:W-:Y:S01]  /*11390*/  MOV R148, R152 ;  /* 0x0000009800947202 */ /* 0x000fe20000000f00 */
[----:B------:R-:W-:Y:S02]  /*113a0*/  FADD.FTZ R154, R154, R155 ;  /* 0x0000009b9a9a7221 */ /* 0x000fe40000010000 */
[----:B------:R-:W-:Y:S01]  /*113b0*/  FADD.FTZ R180, R180, R181 ;  /* 0x000000b5b4b47221 */ /* 0x000fe20000010000 */
[C---:B------:R-:W-:Y:S01]  /*113c0*/  HMMA.16816.F32 R80, R156.reuse, R102, R80 ;  /* 0x000000669c50723c */ /* 0x040fe20000001850 */
[----:B------:R-:W-:Y:S03]  /*113d0*/  FADD.FTZ R188, R188, R189 ;  /* 0x000000bdbcbc7221 */ /* 0x000fe60000010000 */
[----:B------:R-:W-:Y:S01]  /*113e0*/  MUFU.EX2 R242, R242 ;  /* 0x000000f200f27308 */ /* 0x000fe20000000800 */
[----:B------:R-:W-:Y:S02]  /*113f0*/  FADD.FTZ R177, R177, R178 ;  /* 0x000000b2b1b17221 */ /* 0x000fe40000010000 */
[----:B----4-:R-:W-:Y:S01]  /*11400*/  F2FP.PACK_AB R102, R195, R194 ;  /* 0x000000c2c366723e */ /* 0x010fe200000000ff */
[-C--:B------:R-:W-:Y:S01]  /*11410*/  HMMA.16816.F32 R84, R156, R104.reuse, R84 ;  /* 0x000000689c54723c */ /* 0x080fe20000001854 */
[----:B-1----:R-:W-:Y:S03]  /*11420*/  F2FP.PACK_AB R103, R197, R196 ;  /* 0x000000c4c567723e */ /* 0x002fe600000000ff */
[----:B------:R-:W-:Y:S02]  /*11430*/  FADD.FTZ R183, R183, R154 ;  /* 0x0000009ab7b77221 */ /* 0x000fe40000010000 */
[----:B------:R-:W1:Y:S01]  /*11440*/  MUFU.EX2 R251, R251 ;  /* 0x000000fb00fb7308 */ /* 0x000e620000000800 */
[----:B------:R-:W-:Y:S01]  /*11450*/  FADD.FTZ R185, R185, R180 ;  /* 0x000000b4b9b97221 */ /* 0x000fe20000010000 */
[C---:B------:R-:W-:Y:S01]  /*11460*/  HMMA.16816.F32 R88, R144.reuse, R104, R88 ;  /* 0x000000689058723c */ /* 0x040fe20000001858 */
[----:B------:R-:W-:Y:S03]  /*11470*/  FADD.FTZ R187, R187, R188 ;  /* 0x000000bcbbbb7221 */ /* 0x000fe60000010000 */
[----:B------:R-:W-:Y:S02]  /*11480*/  FADD.FTZ R177, R176, R177 ;  /* 0x000000b1b0b17221 */ /* 0x000fe40000010000 */
[----:B------:R-:W-:Y:S01]  /*11490*/  FADD.FTZ R183, R182, R183 ;  /* 0x000000b7b6b77221 */ /* 0x000fe20000010000 */
[----:B------:R-:W-:Y:S01]  /*114a0*/  F2FP.PACK_AB R104, R199, R198 ;  /* 0x000000c6c768723e */ /* 0x000fe200000000ff */
[-C--:B------:R-:W-:Y:S01]  /*114b0*/  HMMA.16816.F32 R92, R144, R106.reuse, R92 ;  /* 0x0000006a905c723c */ /* 0x080fe2000000185c */
[----:B------:R-:W-:Y:S03]  /*114c0*/  MUFU.EX2 R246, R246 ;  /* 0x000000f600f67308 */ /* 0x000fe60000000800 */
[----:B------:R-:W-:Y:S02]  /*114d0*/  FADD.FTZ R185, R184, R185 ;  /* 0x000000b9b8b97221 */ /* 0x000fe40000010000 */
[----:B------:R-:W-:Y:S02]  /*114e0*/  FADD.FTZ R187, R186, R187 ;  /* 0x000000bbbabb7221 */ /* 0x000fe40000010000 */
[----:B------:R-:W-:Y:S01]  /*114f0*/  HMMA.16816.F32 R96, R156, R106, R96 ;  /* 0x0000006a9c60723c */ /* 0x000fe20000001860 */
[----:B------:R-:W-:Y:S02]  /*11500*/  FADD.FTZ R190, R190, R177 ;  /* 0x000000b1bebe7221 */ /* 0x000fe40000010000 */
[----:B------:R-:W2:Y:S01]  /*11510*/  MUFU.EX2 R244, R244 ;  /* 0x000000f400f47308 */ /* 0x000ea20000000800 */
[----:B------:R-:W-:Y:S01]  /*11520*/  FADD.FTZ R192, R192, R183 ;  /* 0x000000b7c0c07221 */ /* 0x000fe20000010000 */
[----:B-1----:R-:W-:Y:S01]  /*11530*/  F2FP.PACK_AB R105, R251, R242 ;  /* 0x000000f2fb69723e */ /* 0x002fe200000000ff */
[----:B------:R-:W-:Y:S02]  /*11540*/  FADD.FTZ R198, R198, R185 ;  /* 0x000000b9c6c67221 */ /* 0x000fe40000010000 */
[-C--:B------:R-:W-:Y:S01]  /*11550*/  HMMA.16816.F32 R4, R100, R108.reuse, R4 ;  /* 0x0000006c6404723c */ /* 0x080fe20000001804 */
[----:B------:R-:W-:Y:S03]  /*11560*/  F2FP.PACK_AB R106, R245, R202 ;  /* 0x000000caf56a723e */ /* 0x000fe600000000ff */
[----:B------:R-:W-:Y:S01]  /*11570*/  FADD.FTZ R242, R242, R187 ;  /* 0x000000bbf2f27221 */ /* 0x000fe20000010000 */
[----:B------:R-:W-:Y:S01]  /*11580*/  MUFU.EX2 R248, R248 ;  /* 0x000000f800f87308 */ /* 0x000fe20000000800 */
[----:B------:R-:W-:Y:S02]  /*11590*/  FADD.FTZ R191, R191, R190 ;  /* 0x000000bebfbf7221 */ /* 0x000fe40000010000 */
[----:B------:R-:W-:Y:S04]  /*115a0*/  FADD.FTZ R193, R193, R192 ;  /* 0x000000c0c1c17221 */ /* 0x000fe80000010000 */
[----:B------:R-:W-:Y:S02]  /*115b0*/  FADD.FTZ R199, R199, R198 ;  /* 0x000000c6c7c77221 */ /* 0x000fe40000010000 */
[----:B------:R-:W-:Y:S01]  /*115c0*/  FADD.FTZ R251, R251, R242 ;  /* 0x000000f2fbfb7221 */ /* 0x000fe20000010000 */
[----:B------:R-:W1:Y:S01]  /*115d0*/  MUFU.EX2 R249, R249 ;  /* 0x000000f900f97308 */ /* 0x000e620000000800 */
[----:B------:R-:W-:Y:S02]  /*115e0*/  FADD.FTZ R194, R194, R191 ;  /* 0x000000bfc2c27221 */ /* 0x000fe40000010000 */
[----:B------:R-:W-:Y:S01]  /*115f0*/  FADD.FTZ R196, R196, R193 ;  /* 0x000000c1c4c47221 */ /* 0x000fe20000010000 */
[----:B--2---:R-:W-:Y:S01]  /*11600*/  F2FP.PACK_AB R107, R244, R246 ;  /* 0x000000f6f46b723e */ /* 0x004fe200000000ff */
[----:B------:R-:W-:Y:S02]  /*11610*/  FADD.FTZ R202, R202, R199 ;  /* 0x000000c7caca7221 */ /* 0x000fe40000010000 */
[----:B------:R-:W-:Y:S02]  /*11620*/  FADD.FTZ R251, R246, R251 ;  /* 0x000000fbf6fb7221 */ /* 0x000fe40000010000 */
[----:B------:R-:W-:Y:S01]  /*11630*/  FADD.FTZ R195, R195, R194 ;  /* 0x000000c2c3c37221 */ /* 0x000fe20000010000 */
[----:B------:R-:W-:Y:S01]  /*11640*/  MUFU.EX2 R247, R247 ;  /* 0x000000f700f77308 */ /* 0x000fe20000000800 */
[C---:B------:R-:W-:Y:S01]  /*11650*/  HMMA.16816.F32 R8, R104.reuse, R108, R8 ;  /* 0x0000006c6808723c */ /* 0x040fe20000001808 */
[----:B------:R-:W-:Y:S02]  /*11660*/  FADD.FTZ R196, R197, R196 ;  /* 0x000000c4c5c47221 */ /* 0x000fe40000010000 */
[----:B------:R-:W-:Y:S02]  /*11670*/  FADD.FTZ R202, R245, R202 ;  /* 0x000000caf5ca7221 */ /* 0x000fe40000010000 */
[----:B------:R-:W-:Y:S03]  /*11680*/  FADD.FTZ R251, R244, R251 ;  /* 0x000000fbf4fb7221 */ /* 0x000fe60000010000 */
[-C--:B------:R-:W-:Y:S01]  /*11690*/  HMMA.16816.F32 R12, R104, R110.reuse, R12 ;  /* 0x0000006e680c723c */ /* 0x080fe2000000180c */
[----:B------:R-:W2:Y:S03]  /*116a0*/  MUFU.EX2 R250, R250 ;  /* 0x000000fa00fa7308 */ /* 0x000ea60000000800 */
[C---:B-1----:R-:W-:Y:S01]  /*116b0*/  F2FP.PACK_AB R156, R249.reuse, R248 ;  /* 0x000000f8f99c723e */ /* 0x042fe200000000ff */
[----:B------:R-:W-:Y:S03]  /*116c0*/  FADD.FTZ R248, R248, R195 ;  /* 0x000000c3f8f87221 */ /* 0x000fe60000010000 */
[C---:B------:R-:W-:Y:S01]  /*116d0*/  HMMA.16816.F32 R16, R100.reuse, R110, R16 ;  /* 0x0000006e6410723c */ /* 0x040fe20000001810 */
[----:B------:R-:W1:Y:S02]  /*116e0*/  LDSM.16.MT88.4 R108, [R212+0x1100] ;  /* 0x00110000d46c783b */ /* 0x000e640000004200 */
[----:B------:R-:W3:Y:S01]  /*116f0*/  MUFU.EX2 R201, R201 ;  /* 0x000000c900c97308 */ /* 0x000ee20000000800 */
[----:B------:R-:W-:Y:S04]  /*11700*/  FADD.FTZ R248, R249, R248 ;  /* 0x000000f8f9f87221 */ /* 0x000fe80000010000 */
[-C--:B-----5:R-:W-:Y:S05]  /*11710*/  HMMA.16816.F32 R20, R100, R112.reuse, R20 ;  /* 0x000000706414723c */ /* 0x0a0fea0000001814 */
[----:B------:R-:W4:Y:S03]  /*11720*/  MUFU.EX2 R203, R203 ;  /* 0x000000cb00cb7308 */ /* 0x000f260000000800 */
[C---:B------:R-:W-:Y:S01]  /*11730*/  HMMA.16816.F32 R24, R104.reuse, R112, R24 ;  /* 0x000000706818723c */ /* 0x040fe20000001818 */
[C---:B--2---:R-:W-:Y:S03]  /*11740*/  F2FP.PACK_AB R157, R250.reuse, R247 ;  /* 0x000000f7fa9d723e */ /* 0x044fe600000000ff */
[----:B------:R-:W-:Y:S03]  /*11750*/  FADD.FTZ R247, R247, R196 ;  /* 0x000000c4f7f77221 */ /* 0x000fe60000010000 */
[----:B------:R2:W5:Y:S01]  /*11760*/  MUFU.EX2 R127, R162 ;  /* 0x000000a2007f7308 */ /* 0x0005620000000800 */
[-C--:B------:R-:W-:Y:S01]  /*11770*/  HMMA.16816.F32 R28, R104, R114.reuse, R28 ;  /* 0x00000072681c723c */ /* 0x080fe2000000181c */
[----:B------:R-:W-:Y:S03]  /*11780*/  FADD.FTZ R250, R250, R247 ;  /* 0x000000f7fafa7221 */ /* 0x000fe60000010000 */
[C---:B---3--:R-:W-:Y:S01]  /*11790*/  F2FP.PACK_AB R158, R252.reuse, R201 ;  /* 0x000000c9fc9e723e */ /* 0x048fe200000000ff */
[----:B------:R-:W-:Y:S03]  /*117a0*/  FADD.FTZ R201, R201, R248 ;  /* 0x000000f8c9c97221 */ /* 0x000fe60000010000 */
[C---:B------:R-:W-:Y:S01]  /*117b0*/  HMMA.16816.F32 R32, R100.reuse, R114, R32 ;  /* 0x000000726420723c */ /* 0x040fe20000001820 */
[----:B------:R-:W3:Y:S01]  /*117c0*/  LDSM.16.MT88.4 R112, [R214+0x1d00] ;  /* 0x001d0000d670783b */ /* 0x000ee20000004200 */
[----:B------:R1:W-:Y:S02]  /*117d0*/  MUFU.EX2 R137, R160 ;  /* 0x000000a000897308 */ /* 0x0003e40000000800 */
[----:B------:R-:W-:Y:S01]  /*117e0*/  FADD.FTZ R238, R252, R201 ;  /* 0x000000c9fcee7221 */ /* 0x000fe20000010000 */
[----:B----4-:R-:W-:Y:S01]  /*117f0*/  F2FP.PACK_AB R159, R138, R203 ;  /* 0x000000cb8a9f723e */ /* 0x010fe200000000ff */
[----:B------:R-:W-:Y:S02]  /*11800*/  FADD.FTZ R250, R203, R250 ;  /* 0x000000facbfa7221 */ /* 0x000fe40000010000 */
[-C--:B------:R-:W-:Y:S04]  /*11810*/  HMMA.16816.F32 R36, R100, R116.reuse, R36 ;  /* 0x000000746424723c */ /* 0x080fe80000001824 */
[----:B------:R5:W4:Y:S01]  /*11820*/  MUFU.EX2 R153, R161 ;  /* 0x000000a100997308 */ /* 0x000b220000000800 */
[----:B--2---:R-:W-:Y:S03]  /*11830*/  F2FP.PACK_AB R162, R139, R136 ;  /* 0x000000888ba2723e */ /* 0x004fe600000000ff */
[C---:B------:R-:W-:Y:S08]  /*11840*/  HMMA.16816.F32 R40, R104.reuse, R116, R40 ;  /* 0x000000746828723c */ /* 0x040ff00000001828 */
[-C--:B------:R-:W-:Y:S01]  /*11850*/  HMMA.16816.F32 R44, R104, R118.reuse, R44 ;  /* 0x00000076682c723c */ /* 0x080fe2000000182c */
[----:B-1----:R-:W-:Y:S07]  /*11860*/  F2FP.PACK_AB R160, R126, R124 ;  /* 0x0000007c7ea0723e */ /* 0x002fee00000000ff */
[C---:B------:R-:W-:Y:S01]  /*11870*/  HMMA.16816.F32 R48, R100.reuse, R118, R48 ;  /* 0x000000766430723c */ /* 0x040fe20000001830 */
[----:B------:R-:W1:Y:S03]  /*11880*/  LDSM.16.MT88.4 R116, [R212+0x1d00] ;  /* 0x001d0000d474783b */ /* 0x000e660000004200 */
[----:B-----5:R-:W-:Y:S02]  /*11890*/  F2FP.PACK_AB R161, R127, R125 ;  /* 0x0000007d7fa1723e */ /* 0x020fe400000000ff */
[----:B----4-:R-:W-:Y:S02]  /*118a0*/  F2FP.PACK_AB R163, R153, R137 ;  /* 0x0000008999a3723e */ /* 0x010fe400000000ff */
[-C--:B------:R-:W-:Y:S08]  /*118b0*/  HMMA.16816.F32 R52, R100, R108.reuse, R52 ;  /* 0x0000006c6434723c */ /* 0x080ff00000001834 */
        /* <DEDUP_REMOVED lines=18> */
[----:B------:R-:W-:Y:S01]  /*119e0*/  MOV R8, R136 ;  /* 0x0000008800087202 */ /* 0x000fe20000000f00 */
[----:B------:R-:W-:Y:S01]  /*119f0*/  FADD.FTZ R239, R10, R250 ;  /* 0x000000fa0aef7221 */ /* 0x000fe20000010000 */
[-C--:B------:R-:W-:Y:S07]  /*11a00*/  HMMA.16816.F32 R136, R160, R134.reuse, R12 ;  /* 0x00000086a088723c */ /* 0x080fee000000180c */
[----:B------:R-:W-:Y:S01]  /*11a10*/  MOV R15, R127 ;  /* 0x0000007f000f7202 */ /* 0x000fe20000000f00 */
[C---:B------:R-:W-:Y:S01]  /*11a20*/  HMMA.16816.F32 R132, R156.reuse, R134, R16 ;  /* 0x000000869c84723c */ /* 0x040fe20000001810 */
[----:B------:R-:W-:Y:S03]  /*11a30*/  MOV R14, R126 ;  /* 0x0000007e000e7202 */ /* 0x000fe60000000f00 */
[----:B------:R-:W-:Y:S02]  /*11a40*/  MOV R13, R125 ;  /* 0x0000007d000d7202 */ /* 0x000fe40000000f00 */
[----:B------:R-:W-:Y:S02]  /*11a50*/  MOV R12, R124 ;  /* 0x0000007c000c7202 */ /* 0x000fe40000000f00 */
[-C--:B--2---:R-:W-:Y:S01]  /*11a60*/  HMMA.16816.F32 R128, R156, R108.reuse, R20 ;  /* 0x0000006c9c80723c */ /* 0x084fe20000001814 */
[----:B------:R-:W-:Y:S03]  /*11a70*/  FADD.FTZ R251, R13, R251 ;  /* 0x000000fb0dfb7221 */ /* 0x000fe60000010000 */
[----:B------:R-:W-:Y:S02]  /*11a80*/  FADD.FTZ R202, R12, R202 ;  /* 0x000000ca0cca7221 */ /* 0x000fe40000010000 */
[----:B------:R-:W-:Y:S02]  /*11a90*/  FADD.FTZ R251, R15, R251 ;  /* 0x000000fb0ffb7221 */ /* 0x000fe40000010000 */
[C---:B------:R-:W-:Y:S01]  /*11aa0*/  HMMA.16816.F32 R124, R160.reuse, R108, R24 ;  /* 0x0000006ca07c723c */ /* 0x040fe20000001818 */
[----:B------:R-:W-:Y:S04]  /*11ab0*/  FADD.FTZ R202, R14, R202 ;  /* 0x000000ca0eca7221 */ /* 0x000fe80000010000 */
[----:B------:R-:W-:Y:S03]  /*11ac0*/  FADD.FTZ R202, R8, R202 ;  /* 0x000000ca08ca7221 */ /* 0x000fe60000010000 */
[-C--:B------:R-:W-:Y:S01]  /*11ad0*/  HMMA.16816.F32 R120, R160, R110.reuse, R28 ;  /* 0x0000006ea078723c */ /* 0x080fe2000000181c */
[----:B------:R-:W-:Y:S07]  /*11ae0*/  FADD.FTZ R236, R11, R202 ;  /* 0x000000ca0bec7221 */ /* 0x000fee0000010000 */
        /* <DEDUP_REMOVED lines=20> */
.L_x_510:
[----:B------:R-:W1:Y:S01]  /*11c30*/  SHFL.BFLY PT, R5, R238, 0x2, 0x1f ;  /* 0x0c401f00ee057f89 */ /* 0x000e6200000e0000 */
[----:B------:R-:W-:-:S03]  /*11c40*/  PLOP3.LUT P4, PT, PT, PT, PT, 0x8, 0x0 ;  /* 0x000000000000781c */ /* 0x000fc60003f8e170 */
[----:B------:R-:W2:Y:S04]  /*11c50*/  SHFL.BFLY PT, R6, R239, 0x2, 0x1f ;  /* 0x0c401f00ef067f89 */ /* 0x000ea800000e0000 */
[----:B------:R-:W3:Y:S01]  /*11c60*/  SHFL.BFLY PT, R4, R237, 0x2, 0x1f ;  /* 0x0c401f00ed047f89 */ /* 0x000ee200000e0000 */
[----:B-1----:R-:W-:-:S03]  /*11c70*/  FADD.FTZ R8, R5, R238 ;  /* 0x000000ee05087221 */ /* 0x002fc60000010000 */
[----:B------:R-:W1:Y:S01]  /*11c80*/  SHFL.BFLY PT, R5, R236, 0x2, 0x1f ;  /* 0x0c401f00ec057f89 */ /* 0x000e6200000e0000 */
[----:B--2---:R-:W-:-:S03]  /*11c90*/  FADD.FTZ R9, R6, R239 ;  /* 0x000000ef06097221 */ /* 0x004fc60000010000 */
[----:B------:R-:W2:Y:S01]  /*11ca0*/  SHFL.BFLY PT, R7, R8, 0x1, 0x1f ;  /* 0x0c201f0008077f89 */ /* 0x000ea200000e0000 */
[----:B---3--:R-:W-:-:S03]  /*11cb0*/  FADD.FTZ R11, R4, R237 ;  /* 0x000000ed040b7221 */ /* 0x008fc60000010000 */
[----:B------:R-:W3:Y:S04]  /*11cc0*/  SHFL.BFLY PT, R6, R9, 0x1, 0x1f ;  /* 0x0c201f0009067f89 */ /* 0x000ee800000e0000 */
[----:B------:R-:W4:Y:S01]  /*11cd0*/  SHFL.BFLY PT, R4, R11, 0x1, 0x1f ;  /* 0x0c201f000b047f89 */ /* 0x000f2200000e0000 */
[----:B-1----:R-:W-:Y:S02]  /*11ce0*/  FADD.FTZ R10, R5, R236 ;  /* 0x000000ec050a7221 */ /* 0x002fe40000010000 */
[----:B--2---:R-:W-:-:S03]  /*11cf0*/  FADD.FTZ R7, R8, R7 ;  /* 0x0000000708077221 */ /* 0x004fc60000010000 */
[----:B------:R-:W1:Y:S01]  /*11d00*/  SHFL.BFLY PT, R5, R10, 0x1, 0x1f ;  /* 0x0c201f000a057f89 */ /* 0x000e6200000e0000 */
[----:B------:R-:W-:Y:S01]  /*11d10*/  MOV R8, RZ ;  /* 0x000000ff00087202 */ /* 0x000fe20000000f00 */
[----:B---3--:R-:W-:Y:S01]  /*11d20*/  FADD.FTZ R6, R9, R6 ;  /* 0x0000000609067221 */ /* 0x008fe20000010000 */
[----:B------:R-:W-:Y:S02]  /*11d30*/  FSETP.NE.FTZ.AND P3, PT, R7, RZ, PT ;  /* 0x000000ff0700720b */ /* 0x000fe40003f75000 */
[----:B------:R-:W-:Y:S01]  /*11d40*/  MOV R9, RZ ;  /* 0x000000ff00097202 */ /* 0x000fe20000000f00 */
[----:B----4-:R-:W-:Y:S01]  /*11d50*/  FADD.FTZ R4, R4, R11 ;  /* 0x0000000b04047221 */ /* 0x010fe20000010000 */
[----:B------:R-:W-:-:S04]  /*11d60*/  FSETP.NE.FTZ.AND P2, PT, R6, RZ, PT ;  /* 0x000000ff0600720b */ /* 0x000fc80003f55000 */
[----:B------:R-:W-:-:S05]  /*11d70*/  FSETP.NE.FTZ.AND P0, PT, R4, RZ, PT ;  /* 0x000000ff0400720b */ /* 0x000fca0003f15000 */
[----:B------:R-:W2:Y:S01]  /*11d80*/  @P3 MUFU.RCP R8, R7 ;  /* 0x0000000700083308 */ /* 0x000ea20000001000 */
[----:B------:R-:W-:-:S03]  /*11d90*/  @P3 MOV R15, 0x3f317218 ;  /* 0x3f317218000f3802 */ /* 0x000fc60000000f00 */
[----:B------:R-:W-:Y:S02]  /*11da0*/  @P2 MOV R14, 0x3f317218 ;  /* 0x3f317218000e2802 */ /* 0x000fe40000000f00 */
[----:B------:R-:W-:Y:S02]  /*11db0*/  @P3 FMUL.FTZ R15, R15, c[0x0][0x2d0] ;  /* 0x0000b4000f0f3a20 */ /* 0x000fe40000410000 */
[----:B-1----:R-:W-:Y:S01]  /*11dc0*/  FADD.FTZ R5, R10, R5 ;  /* 0x000000050a057221 */ /* 0x002fe20000010000 */
[----:B------:R-:W-:Y:S01]  /*11dd0*/  MOV R10, RZ ;  /* 0x000000ff000a7202 */ /* 0x000fe20000000f00 */
[----:B------:R-:W-:Y:S01]  /*11de0*/  @P2 MUFU.RCP R9, R6 ;  /* 0x0000000600092308 */ /* 0x000fe20000001000 */
[----:B------:R-:W-:Y:S01]  /*11df0*/  @P0 MOV R12, 0x3f317218 ;  /* 0x3f317218000c0802 */ /* 0x000fe20000000f00 */
[----:B------:R-:W-:Y:S01]  /*11e00*/  @P2 FMUL.FTZ R14, R14, c[0x0][0x2d0] ;  /* 0x0000b4000e0e2a20 */ /* 0x000fe20000410000 */
[----:B------:R-:W-:Y:S01]  /*11e10*/  FSETP.NE.FTZ.AND P1, PT, R5, RZ, PT ;  /* 0x000000ff0500720b */ /* 0x000fe20003f35000 */
[----:B--2---:R-:W-:-:S02]  /*11e20*/  FMUL.FTZ R144, R8, R144 ;  /* 0x0000009008907220 */ /* 0x004fc40000410000 */
[C---:B------:R-:W-:Y:S02]  /*11e30*/  FMUL.FTZ R145, R8.reuse, R145 ;  /* 0x0000009108917220 */ /* 0x040fe40000410000 */
[----:B------:R-:W1:Y:S01]  /*11e40*/  @P3 MUFU.LG2 R7, R7 ;  /* 0x0000000700073308 */ /* 0x000e620000000c00 */
[C---:B------:R-:W-:Y:S02]  /*11e50*/  FMUL.FTZ R132, R8.reuse, R132 ;  /* 0x0000008408847220 */ /* 0x040fe40000410000 */
[C---:B------:R-:W-:Y:S02]  /*11e60*/  FMUL.FTZ R133, R8.reuse, R133 ;  /* 0x0000008508857220 */ /* 0x040fe40000410000 */
[C---:B------:R-:W-:Y:S02]  /*11e70*/  FMUL.FTZ R128, R8.reuse, R128 ;  /* 0x0000008008807220 */ /* 0x040fe40000410000 */
[C---:B------:R-:W-:Y:S01]  /*11e80*/  FMUL.FTZ R129, R8.reuse, R129 ;  /* 0x0000008108817220 */ /* 0x040fe20000410000 */
[----:B------:R-:W2:Y:S01]  /*11e90*/  @P2 MUFU.LG2 R6, R6 ;  /* 0x0000000600062308 */ /* 0x000ea20000000c00 */
[C---:B------:R-:W-:Y:S01]  /*11ea0*/  FMUL.FTZ R116, R8.reuse, R116 ;  /* 0x0000007408747220 */ /* 0x040fe20000410000 */
[----:B------:R-:W-:Y:S01]  /*11eb0*/  @P1 MOV R13, 0x3f317218 ;  /* 0x3f317218000d1802 */ /* 0x000fe20000000f00 */
[----:B------:R-:W-:-:S02]  /*11ec0*/  FMUL.FTZ R117, R8, R117 ;  /* 0x0000007508757220 */ /* 0x000fc40000410000 */
[C---:B------:R-:W-:Y:S02]  /*11ed0*/  FMUL.FTZ R112, R8.reuse, R112 ;  /* 0x0000007008707220 */ /* 0x040fe40000410000 */
[C---:B------:R-:W-:Y:S01]  /*11ee0*/  FMUL.FTZ R113, R8.reuse, R113 ;  /* 0x0000007108717220 */ /* 0x040fe20000410000 */
[----:B------:R-:W3:Y:S01]  /*11ef0*/  @P1 MUFU.LG2 R11, R5 ;  /* 0x00000005000b1308 */ /* 0x000ee20000000c00 */
[C---:B------:R-:W-:Y:S02]  /*11f00*/  FMUL.FTZ R100, R8.reuse, R100 ;  /* 0x0000006408647220 */ /* 0x040fe40000410000 */
[C---:B------:R-:W-:Y:S02]  /*11f10*/  FMUL.FTZ R101, R8.reuse, R101 ;  /* 0x0000006508657220 */ /* 0x040fe40000410000 */
[C---:B------:R-:W-:Y:S02]  /*11f20*/  FMUL.FTZ R52, R8.reuse, R52 ;  /* 0x0000003408347220 */ /* 0x040fe40000410000 */
[C---:B------:R-:W-:Y:S01]  /*11f30*/  FMUL.FTZ R53, R8.reuse, R53 ;  /* 0x0000003508357220 */ /* 0x040fe20000410000 */
[----:B------:R4:W-:Y:S01]  /*11f40*/  @P1 MUFU.RCP R10, R5 ;  /* 0x00000005000a1308 */ /* 0x0009e20000001000 */
[----:B------:R-:W-:-:S02]  /*11f50*/  FMUL.FTZ R64, R8, R64 ;  /* 0x0000004008407220 */ /* 0x000fc40000410000 */
[C---:B------:R-:W-:Y:S02]  /*11f60*/  FMUL.FTZ R65, R8.reuse, R65 ;  /* 0x0000004108417220 */ /* 0x040fe40000410000 */
[C---:B------:R-:W-:Y:S02]  /*11f70*/  FMUL.FTZ R68, R8.reuse, R68 ;  /* 0x0000004408447220 */ /* 0x040fe40000410000 */
[C---:B------:R-:W-:Y:S02]  /*11f80*/  FMUL.FTZ R69, R8.reuse, R69 ;  /* 0x0000004508457220 */ /* 0x040fe40000410000 */
[C---:B------:R-:W-:Y:S02]  /*11f90*/  FMUL.FTZ R80, R8.reuse, R80 ;  /* 0x0000005008507220 */ /* 0x040fe40000410000 */
[C---:B------:R-:W-:Y:S02]  /*11fa0*/  FMUL.FTZ R81, R8.reuse, R81 ;  /* 0x0000005108517220 */ /* 0x040fe40000410000 */
[----:B------:R-:W-:-:S02]  /*11fb0*/  FMUL.FTZ R84, R8, R84 ;  /* 0x0000005408547220 */ /* 0x000fc40000410000 */
[C---:B------:R-:W-:Y:S01]  /*11fc0*/  FMUL.FTZ R85, R8.reuse, R85 ;  /* 0x0000005508557220 */ /* 0x040fe20000410000 */
[----:B----4-:R-:W-:Y:S01]  /*11fd0*/  MOV R5, 0xff800000 ;  /* 0xff80000000057802 */ /* 0x010fe20000000f00 */
[C---:B------:R-:W-:Y:S02]  /*11fe0*/  FMUL.FTZ R96, R8.reuse, R96 ;  /* 0x0000006008607220 */ /* 0x040fe40000410000 */
[----:B------:R-:W-:Y:S01]  /*11ff0*/  FMUL.FTZ R97, R8, R97 ;  /* 0x0000006108617220 */ /* 0x000fe20000410000 */
[----:B------:R-:W-:Y:S01]  /*12000*/  MOV R8, RZ ;  /* 0x000000ff00087202 */ /* 0x000fe20000000f00 */
[----:B-1----:R-:W-:Y:S02]  /*12010*/  @P3 FMUL.FTZ R16, R7, 0.69314718246459960938 ;  /* 0x3f31721807103820 */ /* 0x002fe40000410000 */
[----:B--2---:R-:W-:Y:S02]  /*12020*/  @P2 FMUL.FTZ R7, R6, 0.69314718246459960938 ;  /* 0x3f31721806072820 */ /* 0x004fe40000410000 */
[----:B---3--:R-:W-:Y:S01]  /*12030*/  @P1 FMUL.FTZ R11, R11, 0.69314718246459960938 ;  /* 0x3f3172180b0b1820 */ /* 0x008fe20000410000 */
[----:B------:R-:W-:Y:S01]  /*12040*/  @P0 MUFU.RCP R8, R4 ;  /* 0x0000000400080308 */ /* 0x000fe20000001000 */
[----:B------:R-:W-:-:S02]  /*12050*/  @P1 FMUL.FTZ R13, R13, c[0x0][0x2d0] ;  /* 0x0000b4000d0d1a20 */ /* 0x000fc40000410000 */
[----:B------:R-:W-:Y:S02]  /*12060*/  @P0 FMUL.FTZ R12, R12, c[0x0][0x2d0] ;  /* 0x0000b4000c0c0a20 */ /* 0x000fe40000410000 */
[C---:B------:R-:W-:Y:S02]  /*12070*/  FMUL.FTZ R146, R9.reuse, R146 ;  /* 0x0000009209927220 */ /* 0x040fe40000410000 */
[C---:B------:R-:W-:Y:S01]  /*12080*/  FMUL.FTZ R147, R9.reuse, R147 ;  /* 0x0000009309937220 */ /* 0x040fe20000410000 */
[----:B------:R-:W1:Y:S01]  /*12090*/  @P0 MUFU.LG2 R4, R4 ;  /* 0x0000000400040308 */ /* 0x000e620000000c00 */
        /* <DEDUP_REMOVED lines=8> */
[----:B-1----:R-:W-:-:S02]  /*12120*/  @P0 FMUL.FTZ R17, R4, 0.69314718246459960938 ;  /* 0x3f31721804110820 */ /* 0x002fc40000410000 */
        /* <DEDUP_REMOVED lines=13> */
[----:B------:R-:W-:Y:S01]  /*12200*/  FMUL.FTZ R99, R9, R99 ;  /* 0x0000006309637220 */ /* 0x000fe20000410000 */
[----:B------:R-:W-:Y:S01]  /*12210*/  MOV R9, 0xff800000 ;  /* 0xff80000000097802 */ /* 0x000fe20000000f00 */
        /* <DEDUP_REMOVED lines=50> */
[----:B------:R-:W-:Y:S02]  /*12540*/  @P3 FFMA.FTZ R5, R15, R3, R16 ;  /* 0x000000030f053223 */ /* 0x000fe40000010010 */
[----:B------:R-:W-:Y:S02]  /*12550*/  @P2 FFMA.FTZ R8, R14, R2, R7 ;  /* 0x000000020e082223 */ /* 0x000fe40000010007 */
[----:B------:R-:W-:Y:S02]  /*12560*/  @P1 FFMA.FTZ R9, R13, R0, R11 ;  /* 0x000000000d091223 */ /* 0x000fe4000001000b */
[----:B------:R-:W-:-:S02]  /*12570*/  @P0 FFMA.FTZ R10, R12, R152, R17 ;  /* 0x000000980c0a0223 */ /* 0x000fc40000010011 */
.L_x_446:
[----:B------:R-:W-:Y:S05]  /*12580*/  @P4 BRA `(.L_x_532) ;  /* 0x00001ab000004947 */ /* 0x000fea0003800000 */
[----:B------:R-:W1:Y:S01]  /*12590*/  S2R R7, SR_TID.X ;  /* 0x0000000000077919 */ /* 0x000e620000002100 */
[----:B------:R-:W-:Y:S01]  /*125a0*/  IMAD R16, RZ, RZ, -UR8 ;  /* 0x80000008ff107e24 */ /* 0x000fe2000f8e02ff */
[----:B------:R-:W-:Y:S01]  /*125b0*/  USHF.R.S32.HI UR6, URZ, 0x1f, UR8 ;  /* 0x0000001f3f067899 */ /* 0x000fe20008011408 */
[----:B------:R-:W-:Y:S01]  /*125c0*/  IMAD.MOV.U32 R12, RZ, RZ, c[0x0][0x4e8] ;  /* 0x00013a00ff0c7624 */ /* 0x000fe200078e00ff */
[----:B------:R-:W2:Y:S01]  /*125d0*/  S2R R3, SR_CTAID.Y ;  /* 0x0000000000037919 */ /* 0x000ea20000002600 */
[----:B------:R-:W-:Y:S01]  /*125e0*/  ULDC.64 UR4, c[0x0][0x4d0] ;  /* 0x0001340000047ab9 */ /* 0x000fe20000000a00 */
[----:B------:R-:W-:Y:S01]  /*125f0*/  BSSY B0, `(.L_x_533) ;  /* 0x00000c5000007945 */ /* 0x000fe20003800000 */
[----:B------:R-:W-:Y:S01]  /*12600*/  UIMAD UR7, UR6, UR4, URZ ;  /* 0x00000004060772a4 */ /* 0x000fe2000f8e023f */
[----:B------:R-:W3:Y:S01]  /*12610*/  S2R R20, SR_CTAID.Z ;  /* 0x0000000000147919 */ /* 0x000ee20000002700 */
[----:B------:R-:W-:-:S03]  /*12620*/  UIMAD.WIDE.U32 UR10, UR8, UR4, URZ ;  /* 0x00000004080a72a5 */ /* 0x000fc6000f8e003f */
[----:B------:R-:W-:Y:S01]  /*12630*/  BAR.SYNC.DEFER_BLOCKING 0x1, 0x80 ;  /* 0x0042000000007b1d */ /* 0x000fe20000010000 */
[----:B------:R-:W-:Y:S01]  /*12640*/  UIMAD UR5, UR8, UR5, UR7 ;  /* 0x00000005080572a4 */ /* 0x000fe2000f8e0207 */
[C---:B------:R-:W-:Y:S01]  /*12650*/  ISETP.NE.AND P0, PT, R12.reuse, 0x1, PT ;  /* 0x000000010c00780c */ /* 0x040fe20003f05270 */
[----:B------:R-:W-:Y:S02]  /*12660*/  IMAD.U32 R23, RZ, RZ, UR11 ;  /* 0x0000000bff177e24 */ /* 0x000fe4000f8e00ff */
[----:B------:R-:W-:Y:S01]  /*12670*/  UIADD3 UR5, UR11, UR5, URZ ;  /* 0x000000050b057290 */ /* 0x000fe2000fffe03f */
[----:B------:R-:W4:Y:S01]  /*12680*/  S2R R13, SR_CTAID.X ;  /* 0x00000000000d7919 */ /* 0x000f220000002500 */
[----:B------:R-:W-:Y:S02]  /*12690*/  IMAD.U32 R22, RZ, RZ, UR10 ;  /* 0x0000000aff167e24 */ /* 0x000fe4000f8e00ff */
[----:B------:R-:W-:Y:S02]  /*126a0*/  IMAD R12, R12, c[0x0][0x388], RZ ;  /* 0x0000e2000c0c7a24 */ /* 0x000fe400078e02ff */
[----:B------:R-:W-:Y:S01]  /*126b0*/  IMAD.U32 R23, RZ, RZ, UR5 ;  /* 0x00000005ff177e24 */ /* 0x000fe2000f8e00ff */
[----:B-1----:R-:W-:Y:S01]  /*126c0*/  SHF.R.S32.HI R4, RZ, 0x1f, R7 ;  /* 0x0000001fff047819 */ /* 0x002fe20000011407 */
[----:B------:R-:W-:-:S02]  /*126d0*/  ULDC.64 UR4, c[0x0][0x438] ;  /* 0x00010e0000047ab9 */ /* 0x000fc40000000a00 */
[----:B------:R-:W-:Y:S01]  /*126e0*/  UIMAD UR6, UR6, UR4, URZ ;  /* 0x00000004060672a4 */ /* 0x000fe2000f8e023f */
[-C--:B------:R-:W-:Y:S01]  /*126f0*/  LEA.HI R0, R4, R7.reuse, RZ, 0x2 ;  /* 0x0000000704007211 */ /* 0x080fe200078f10ff */
[----:B--2---:R-:W-:Y:S01]  /*12700*/  IMAD R16, R16, c[0x0][0x550], R3 ;  /* 0x0001540010107a24 */ /* 0x004fe200078e0203 */
[-C--:B------:R-:W-:Y:S01]  /*12710*/  LEA.HI R4, R4, R7.reuse, RZ, 0x5 ;  /* 0x0000000704047211 */ /* 0x080fe200078f28ff */
[----:B------:R-:W-:Y:S01]  /*12720*/  UIMAD.WIDE.U32 UR10, UR8, UR4, URZ ;  /* 0x00000004080a72a5 */ /* 0x000fe2000f8e003f */
[----:B------:R-:W-:Y:S01]  /*12730*/  LOP3.LUT R0, R0, 0xfffffffc, RZ, 0xc0, !PT ;  /* 0xfffffffc00007812 */ /* 0x000fe200078ec0ff */
[----:B------:R-:W-:Y:S01]  /*12740*/  UIMAD UR4, UR8, UR5, UR6 ;  /* 0x00000005080472a4 */ /* 0x000fe2000f8e0206 */
[----:B------:R-:W-:Y:S01]  /*12750*/  LOP3.LUT R2, R4, 0xffffffe0, RZ, 0xc0, !PT ;  /* 0xffffffe004027812 */ /* 0x000fe200078ec0ff */
[----:B---3--:R-:W-:Y:S01]  /*12760*/  IMAD.WIDE.U32 R22, R20, c[0x0][0x4d8], R22 ;  /* 0x0001360014167a25 */ /* 0x008fe200078e0016 */
[----:B------:R-:W-:Y:S01]  /*12770*/  IADD3 R0, -R0, R7, RZ ;  /* 0x0000000700007210 */ /* 0x000fe20007ffe1ff */
[----:B------:R-:W-:Y:S01]  /*12780*/  UIADD3 UR4, UR11, UR4, URZ ;  /* 0x000000040b047290 */ /* 0x000fe2000fffe03f */
[----:B------:R-:W-:Y:S01]  /*12790*/  SHF.R.S32.HI R17, RZ, 0x5, R4 ;  /* 0x00000005ff117819 */ /* 0x000fe20000011404 */
[----:B------:R-:W-:Y:S01]  /*127a0*/  IMAD.IADD R2, R7, 0x1, -R2 ;  /* 0x0000000107027824 */ /* 0x000fe200078e0a02 */
[----:B------:R-:W-:Y:S01]  /*127b0*/  LEA.HI R3, R0, R0, RZ, 0x1 ;  /* 0x0000000000037211 */ /* 0x000fe200078f08ff */
[----:B------:R-:W-:Y:S01]  /*127c0*/  IMAD.U32 R15, RZ, RZ, UR11 ;  /* 0x0000000bff0f7e24 */ /* 0x000fe2000f8e00ff */
[----:B------:R-:W-:Y:S01]  /*127d0*/  SHF.R.S32.HI R4, RZ, 0x1f, R4 ;  /* 0x0000001fff047819 */ /* 0x000fe20000011404 */
[----:B------:R-:W-:Y:S01]  /*127e0*/  IMAD.U32 R15, RZ, RZ, UR4 ;  /* 0x00000004ff0f7e24 */ /* 0x000fe2000f8e00ff */
[----:B------:R-:W-:-:S02]  /*127f0*/  LOP3.LUT R7, R3, 0x1ffffffe, RZ, 0xc0, !PT ;  /* 0x1ffffffe03077812 */ /* 0x000fc400078ec0ff */
[----:B------:R-:W-:Y:S02]  /*12800*/  LEA.HI R4, R4, R17, RZ, 0x2 ;  /* 0x0000001104047211 */ /* 0x000fe400078f10ff */
[----:B------:R-:W-:Y:S01]  /*12810*/  SHF.R.S32.HI R11, RZ, 0x1f, R2 ;  /* 0x0000001fff0b7819 */ /* 0x000fe20000011402 */
[----:B------:R-:W-:Y:S01]  /*12820*/  IMAD.IADD R0, R0, 0x1, -R7 ;  /* 0x0000000100007824 */ /* 0x000fe200078e0a07 */
[----:B------:R-:W-:Y:S02]  /*12830*/  SHF.L.U32 R7, R3, 0x5, RZ ;  /* 0x0000000503077819 */ /* 0x000fe400000006ff */
[----:B------:R-:W-:Y:S02]  /*12840*/  LOP3.LUT R4, R4, 0xffffffc, RZ, 0xc0, !PT ;  /* 0x0ffffffc04047812 */ /* 0x000fe400078ec0ff */
[----:B------:R-:W-:Y:S02]  /*12850*/  LOP3.LUT R7, R7, 0xffffffc0, RZ, 0xc0, !PT ;  /* 0xffffffc007077812 */ /* 0x000fe400078ec0ff */
[----:B------:R-:W-:Y:S01]  /*12860*/  SHF.R.S32.HI R3, RZ, 0x1f, R20 ;  /* 0x0000001fff037819 */ /* 0x000fe20000011414 */
[----:B------:R-:W-:Y:S01]  /*12870*/  IMAD.IADD R17, R17, 0x1, -R4 ;  /* 0x0000000111117824 */ /* 0x000fe200078e0a04 */
[----:B------:R-:W-:Y:S01]  /*12880*/  MOV R14, UR10 ;  /* 0x0000000a000e7c02 */ /* 0x000fe20008000f00 */
[----:B------:R-:W-:Y:S01]  /*12890*/  IMAD R7, R0, 0x8, R7 ;  /* 0x0000000800077824 */ /* 0x000fe200078e0207 */
[----:B------:R-:W-:Y:S01]  /*128a0*/  LEA.HI R0, R11, R2, RZ, 0x2 ;  /* 0x000000020b007211 */ /* 0x000fe200078f10ff */
[----:B------:R-:W-:-:S02]  /*128b0*/  IMAD R11, R3, c[0x0][0x4d8], RZ ;  /* 0x00013600030b7a24 */ /* 0x000fc400078e02ff */
[----:B------:R-:W-:Y:S01]  /*128c0*/  IMAD R3, R3, c[0x0][0x440], RZ ;  /* 0x0001100003037a24 */ /* 0x000fe200078e02ff */
[----:B------:R-:W-:Y:S01]  /*128d0*/  SHF.R.S32.HI R6, RZ, 0x2, R0 ;  /* 0x00000002ff067819 */ /* 0x000fe20000011400 */
[C---:B------:R-:W-:Y:S02]  /*128e0*/  IMAD R11, R20.reuse, c[0x0][0x4dc], R11 ;  /* 0x00013700140b7a24 */ /* 0x040fe400078e020b */
[C---:B------:R-:W-:Y:S02]  /*128f0*/  IMAD R3, R20.reuse, c[0x0][0x444], R3 ;  /* 0x0001110014037a24 */ /* 0x040fe400078e0203 */
[----:B------:R-:W-:Y:S01]  /*12900*/  IMAD R6, R17, 0x10, R6 ;  /* 0x0000001011067824 */ /* 0x000fe200078e0206 */
[----:B------:R-:W-:Y:S01]  /*12910*/  IADD3 R23, R23, R11, RZ ;  /* 0x0000000b17177210 */ /* 0x000fe20007ffe0ff */
[----:B------:R-:W-:Y:S01]  /*12920*/  IMAD.WIDE.U32 R20, R20, c[0x0][0x440], R14 ;  /* 0x0001100014147a25 */ /* 0x000fe200078e000e */
[----:B------:R-:W-:-:S03]  /*12930*/  SHF.R.S32.HI R14, RZ, 0x1f, R16 ;  /* 0x0000001fff0e7819 */ /* 0x000fc60000011410 */
[----:B------:R-:W-:Y:S02]  /*12940*/  IMAD.IADD R4, R6, 0x1, R7 ;  /* 0x0000000106047824 */ /* 0x000fe400078e0207 */
[----:B------:R-:W-:Y:S02]  /*12950*/  IMAD.IADD R21, R21, 0x1, R3 ;  /* 0x0000000115157824 */ /* 0x000fe400078e0203 */
[C---:B----4-:R-:W-:Y:S01]  /*12960*/  IMAD R11, R13.reuse, 0x80, R4 ;  /* 0x000000800d0b7824 */ /* 0x050fe200078e0204 */
[----:B------:R-:W-:Y:S01]  /*12970*/  LEA R13, R13, R6, 0x7 ;  /* 0x000000060d0d7211 */ /* 0x000fe200078e38ff */
[----:B------:R-:W-:Y:S02]  /*12980*/  IMAD R15, R14, c[0x0][0x448], RZ ;  /* 0x000112000e0f7a24 */ /* 0x000fe400078e02ff */
[----:B------:R-:W-:Y:S01]  /*12990*/  @P0 IMAD.HI.U32 R17, R11, c[0x0][0x4ec], RZ ;  /* 0x00013b000b110a27 */ /* 0x000fe200078e00ff */
[----:B------:R-:W-:-:S03]  /*129a0*/  MOV R3, R11 ;  /* 0x0000000b00037202 */ /* 0x000fc60000000f00 */
[----:B------:R-:W-:Y:S01]  /*129b0*/  @P0 IMAD.HI.U32 R7, R11, c[0x0][0x4ec], RZ ;  /* 0x00013b000b070a27 */ /* 0x000fe200078e00ff */
[----:B------:R-:W-:-:S03]  /*129c0*/  @P0 SHF.R.U32.HI R3, RZ, c[0x0][0x4f0], R17 ;  /* 0x00013c00ff030a19 */ /* 0x000fc60000011611 */
[----:B------:R-:W-:Y:S01]  /*129d0*/  IMAD.MOV.U32 R4, RZ, RZ, R11 ;  /* 0x000000ffff047224 */ /* 0x000fe200078e000b */
[----:B------:R-:W-:Y:S01]  /*129e0*/  @P0 SHF.R.U32.HI R4, RZ, c[0x0][0x4f0], R7 ;  /* 0x00013c00ff040a19 */ /* 0x000fe20000011607 */
[----:B------:R-:W-:Y:S02]  /*129f0*/  IMAD R7, R14, c[0x0][0x4e0], RZ ;  /* 0x000138000e077a24 */ /* 0x000fe400078e02ff */
[----:B------:R-:W-:Y:S02]  /*12a00*/  IMAD.MOV R18, RZ, RZ, -R3 ;  /* 0x000000ffff127224 */ /* 0x000fe400078e0a03 */
[C---:B------:R-:W-:Y:S02]  /*12a10*/  IMAD R15, R16.reuse, c[0x0][0x44c], R15 ;  /* 0x00011300100f7a24 */ /* 0x040fe400078e020f */
[----:B------:R-:W-:-:S04]  /*12a20*/  IMAD.WIDE.U32 R20, R16, c[0x0][0x448], R20 ;  /* 0x0001120010147a25 */ /* 0x000fc800078e0014 */
[C---:B------:R-:W-:Y:S01]  /*12a30*/  IMAD R14, R16.reuse, c[0x0][0x4e4], R7 ;  /* 0x00013900100e7a24 */ /* 0x040fe200078e0207 */
[----:B------:R-:W-:Y:S01]  /*12a40*/  SHF.R.S32.HI R7, RZ, 0x1f, R4 ;  /* 0x0000001fff077819 */ /* 0x000fe20000011404 */
[----:B------:R-:W-:-:S04]  /*12a50*/  IMAD.WIDE.U32 R16, R16, c[0x0][0x4e0], R22 ;  /* 0x0001380010107a25 */ /* 0x000fc800078e0016 */
[----:B------:R-:W-:Y:S01]  /*12a60*/  IMAD R18, R18, c[0x0][0x4e8], R11 ;  /* 0x00013a0012127a24 */ /* 0x000fe200078e020b */
[----:B------:R-:W-:Y:S01]  /*12a70*/  IADD3 R16, P0, R3, R16, RZ ;  /* 0x0000001003107210 */ /* 0x000fe20007f1e0ff */
[----:B------:R-:W-:Y:S01]  /*12a80*/  IMAD.IADD R21, R21, 0x1, R15 ;  /* 0x0000000115157824 */ /* 0x000fe200078e020f */
[----:B------:R-:W-:Y:S01]  /*12a90*/  SHF.R.S32.HI R15, RZ, 0x1f, R3 ;  /* 0x0000001fff0f7819 */ /* 0x000fe20000011403 */
[----:B------:R-:W-:Y:S01]  /*12aa0*/  IMAD R7, R7, c[0x0][0x430], RZ ;  /* 0x00010c0007077a24 */ /* 0x000fe200078e02ff */
[----:B------:R-:W-:Y:S02]  /*12ab0*/  SHF.R.S32.HI R3, RZ, 0x1f, R18 ;  /* 0x0000001fff037819 */ /* 0x000fe40000011412 */
[----:B------:R-:W-:Y:S01]  /*12ac0*/  IADD3.X R17, R15, R17, R14, P0, !PT ;  /* 0x000000110f117210 */ /* 0x000fe200007fe40e */
[----:B------:R-:W-:-:S04]  /*12ad0*/  IMAD.WIDE.U32 R14, R4, c[0x0][0x430], R20 ;  /* 0x00010c00040e7a25 */ /* 0x000fc800078e0014 */
[----:B------:R-:W-:Y:S02]  /*12ae0*/  IMAD R3, R3, c[0x0][0x4c8], RZ ;  /* 0x0001320003037a24 */ /* 0x000fe400078e02ff */
[C---:B------:R-:W-:Y:S01]  /*12af0*/  IMAD R7, R4.reuse, c[0x0][0x434], R7 ;  /* 0x00010d0004077a24 */ /* 0x040fe200078e0207 */
[----:B------:R-:W-:Y:S01]  /*12b00*/  IADD3 R4, -R4, RZ, RZ ;  /* 0x000000ff04047210 */ /* 0x000fe20007ffe1ff */
[----:B------:R-:W-:-:S04]  /*12b10*/  IMAD.WIDE.U32 R16, R18, c[0x0][0x4c8], R16 ;  /* 0x0001320012107a25 */ /* 0x000fc800078e0010 */
[----:B------:R-:W-:Y:S01]  /*12b20*/  IMAD R3, R18, c[0x0][0x4cc], R3 ;  /* 0x0001330012037a24 */ /* 0x000fe200078e0203 */
[----:B------:R-:W-:Y:S01]  /*12b30*/  LEA R23, P0, R16, c[0x0][0x4a8], 0x2 ;  /* 0x00012a0010177a11 */ /* 0x000fe200078010ff */
[----:B------:R-:W-:Y:S02]  /*12b40*/  IMAD R4, R4, c[0x0][0x4e8], R11 ;  /* 0x00013a0004047a24 */ /* 0x000fe400078e020b */
[----:B------:R-:W-:Y:S02]  /*12b50*/  IMAD.IADD R11, R17, 0x1, R3 ;  /* 0x00000001110b7824 */ /* 0x000fe400078e0203 */
[----:B------:R-:W-:Y:S01]  /*12b60*/  SHFL.IDX PT, R20, R23, RZ, 0x1c1f ;  /* 0x001c1fff17147589 */ /* 0x000fe200000e0000 */
[----:B------:R-:W-:Y:S01]  /*12b70*/  IMAD.IADD R7, R15, 0x1, R7 ;  /* 0x000000010f077824 */ /* 0x000fe200078e0207 */
[----:B------:R-:W-:Y:S01]  /*12b80*/  SHF.R.S32.HI R3, RZ, 0x1f, R4 ;  /* 0x0000001fff037819 */ /* 0x000fe20000011404 */
[----:B------:R-:W-:Y:S01]  /*12b90*/  IMAD.MOV.U32 R6, RZ, RZ, R14 ;  /* 0x000000ffff067224 */ /* 0x000fe200078e000e */
[----:B------:R-:W-:Y:S01]  /*12ba0*/  LEA.HI.X R22, R16, c[0x0][0x4ac], R11, 0x2, P0 ;  /* 0x00012b0010167a11 */ /* 0x000fe200000f140b */
[----:B------:R-:W-:Y:S01]  /*12bb0*/  SHFL.IDX PT, R18, R23, 0x1, 0x1c1f ;  /* 0x003c1f0017127f89 */ /* 0x000fe200000e0000 */
[----:B------:R-:W-:Y:S01]  /*12bc0*/  LOP3.LUT P0, RZ, R2, 0x3, RZ, 0xc0, !PT ;  /* 0x0000000302ff7812 */ /* 0x000fe2000780c0ff */
[C---:B------:R-:W-:Y:S01]  /*12bd0*/  IMAD.WIDE.U32 R24, R4.reuse, c[0x0][0x428], R6 ;  /* 0x00010a0004187a25 */ /* 0x040fe200078e0006 */
[C---:B------:R-:W-:Y:S01]  /*12be0*/  IADD3 R11, R13.reuse, 0x8, RZ ;  /* 0x000000080d0b7810 */ /* 0x040fe20007ffe0ff */
[----:B------:R-:W1:Y:S01]  /*12bf0*/  SHFL.IDX PT, R21, R22, RZ, 0x1c1f ;  /* 0x001c1fff16157589 */ /* 0x000e6200000e0000 */
[----:B------:R-:W-:Y:S01]  /*12c00*/  IADD3 R7, R13, 0x40, RZ ;  /* 0x000000400d077810 */ /* 0x000fe20007ffe0ff */
[----:B------:R-:W-:Y:S01]  /*12c10*/  IMAD R3, R3, c[0x0][0x428], RZ ;  /* 0x00010a0003037a24 */ /* 0x000fe200078e02ff */
[C---:B------:R-:W-:Y:S01]  /*12c20*/  IADD3 R6, R13.reuse, 0x48, RZ ;  /* 0x000000480d067810 */ /* 0x040fe20007ffe0ff */
[----:B------:R-:W2:Y:S01]  /*12c30*/  SHFL.IDX PT, R19, R22, 0x1, 0x1c1f ;  /* 0x003c1f0016137f89 */ /* 0x000ea200000e0000 */
[-C--:B------:R-:W-:Y:S01]  /*12c40*/  ISETP.GE.OR P4, PT, R13, R12.reuse, P0 ;  /* 0x0000000c0d00720c */ /* 0x080fe20000786670 */
[----:B------:R-:W-:Y:S01]  /*12c50*/  IMAD R3, R4, c[0x0][0x42c], R3 ;  /* 0x00010b0004037a24 */ /* 0x000fe200078e0203 */
[-C--:B------:R-:W-:Y:S01]  /*12c60*/  ISETP.GE.OR P3, PT, R11, R12.reuse, P0 ;  /* 0x0000000c0b00720c */ /* 0x080fe20000766670 */
[----:B------:R-:W-:Y:S01]  /*12c70*/  SHFL.IDX PT, R16, R23, 0x2, 0x1c1f ;  /* 0x005c1f0017107f89 */ /* 0x000fe200000e0000 */
[-C--:B------:R-:W-:Y:S01]  /*12c80*/  ISETP.GE.OR P2, PT, R7, R12.reuse, P0 ;  /* 0x0000000c0700720c */ /* 0x080fe20000746670 */
[----:B------:R-:W-:Y:S01]  /*12c90*/  IMAD.IADD R3, R25, 0x1, R3 ;  /* 0x0000000119037824 */ /* 0x000fe200078e0203 */
[----:B------:R-:W-:Y:S01]  /*12ca0*/  ISETP.GE.OR P0, PT, R6, R12, P0 ;  /* 0x0000000c0600720c */ /* 0x000fe20000706670 */
[----:B------:R-:W3:Y:S01]  /*12cb0*/  SHFL.IDX PT, R17, R22, 0x2, 0x1c1f ;  /* 0x005c1f0016117f89 */ /* 0x000ee200000e0000 */
[----:B------:R-:W-:-:S02]  /*12cc0*/  LEA R4, P1, R24, c[0x0][0x400], 0x2 ;  /* 0x0001000018047a11 */ /* 0x000fc400078210ff */
[-C--:B------:R-:W-:Y:S01]  /*12cd0*/  ISETP.GE.AND P5, PT, R11, R12.reuse, PT ;  /* 0x0000000c0b00720c */ /* 0x080fe20003fa6270 */
[----:B------:R-:W-:Y:S01]  /*12ce0*/  SHFL.IDX PT, R14, R23, 0x3, 0x1c1f ;  /* 0x007c1f00170e7f89 */ /* 0x000fe200000e0000 */
[----:B------:R-:W-:Y:S02]  /*12cf0*/  LOP3.LUT R11, R0, 0x7ffffffc, RZ, 0xc0, !PT ;  /* 0x7ffffffc000b7812 */ /* 0x000fe400078ec0ff */
[----:B------:R-:W-:Y:S01]  /*12d00*/  LEA.HI.X R3, R24, c[0x0][0x404], R3, 0x2, P1 ;  /* 0x0001010018037a11 */ /* 0x000fe200008f1403 */
[----:B------:R-:W4:Y:S01]  /*12d10*/  SHFL.IDX PT, R15, R22, 0x3, 0x1c1f ;  /* 0x007c1f00160f7f89 */ /* 0x000f2200000e0000 */
[-C--:B------:R-:W-:Y:S02]  /*12d20*/  ISETP.GE.AND P1, PT, R6, R12.reuse, PT ;  /* 0x0000000c0600720c */ /* 0x080fe40003f26270 */
[-C--:B------:R-:W-:Y:S01]  /*12d30*/  ISETP.GE.AND P6, PT, R7, R12.reuse, PT ;  /* 0x0000000c0700720c */ /* 0x080fe20003fc6270 */
[----:B-1----:R1:W-:Y:S04]  /*12d40*/  @!P4 ST.E [R20.64], R5 ;  /* 0x000000051400c985 */ /* 0x0023e8000c10190c */
[----:B--2---:R2:W-:Y:S04]  /*12d50*/  @!P3 ST.E [R18.64], R8 ;  /* 0x000000081200b985 */ /* 0x0045e8000c10190c */
[----:B------:R2:W2:Y:S04]  /*12d60*/  SHFL.IDX PT, R22, R4, RZ, 0x1c1f ;  /* 0x001c1fff04167589 */ /* 0x0004a800000e0000 */
[----:B---3--:R3:W-:Y:S04]  /*12d70*/  @!P2 ST.E [R16.64], R9 ;  /* 0x000000091000a985 */ /* 0x0087e8000c10190c */
[----:B------:R3:W2:Y:S04]  /*12d80*/  SHFL.IDX PT, R23, R3, RZ, 0x1c1f ;  /* 0x001c1fff03177589 */ /* 0x0006a800000e0000 */
[----:B----4-:R3:W-:Y:S01]  /*12d90*/  @!P0 ST.E [R14.64], R10 ;  /* 0x0000000a0e008985 */ /* 0x0107e2000c10190c */
[----:B------:R-:W-:-:S02]  /*12da0*/  ISETP.GE.AND P0, PT, R13, R12, PT ;  /* 0x0000000c0d00720c */ /* 0x000fc40003f06270 */
[----:B-1----:R-:W-:Y:S02]  /*12db0*/  IADD3 R5, R2, -R11, RZ ;  /* 0x8000000b02057210 */ /* 0x002fe40007ffe0ff */
[----:B------:R-:W-:-:S03]  /*12dc0*/  P2R R2, PR, RZ, 0x2 ;  /* 0x00000002ff027803 */ /* 0x000fc60000000000 */
[----:B------:R-:W-:-:S06]  /*12dd0*/  IMAD.SHL.U32 R5, R5, 0x2, RZ ;  /* 0x0000000205057824 */ /* 0x000fcc00078e00ff */
[----:B------:R-:W-:Y:S05]  /*12de0*/  @P0 BRA `(.L_x_534) ;  /* 0x0000045000000947 */ /* 0x000fea0003800000 */
[C---:B---3--:R-:W-:Y:S02]  /*12df0*/  IADD3 R9, R5.reuse, 0x8, RZ ;  /* 0x0000000805097810 */ /* 0x048fe40007ffe0ff */
[C---:B------:R-:W-:Y:S02]  /*12e00*/  IADD3 R7, R5.reuse, 0x10, RZ ;  /* 0x0000001005077810 */ /* 0x040fe40007ffe0ff */
[----:B------:R-:W-:Y:S02]  /*12e10*/  IADD3 R0, R5, 0x18, RZ ;  /* 0x0000001805007810 */ /* 0x000fe40007ffe0ff */
[----:B------:R-:W-:Y:S02]  /*12e20*/  ISETP.GE.AND P1, PT, R9, c[0x0][0x3c8], PT ;  /* 0x0000f20009007a0c */ /* 0x000fe40003f26270 */
[----:B------:R-:W-:Y:S02]  /*12e30*/  ISETP.GE.AND P0, PT, R7, c[0x0][0x3c8], PT ;  /* 0x0000f20007007a0c */ /* 0x000fe40003f06270 */
[----:B------:R-:W-:-:S02]  /*12e40*/  ISETP.GE.AND P4, PT, R0, c[0x0][0x3c8], PT ;  /* 0x0000f20000007a0c */ /* 0x000fc40003f86270 */
[C---:B------:R-:W-:Y:S02]  /*12e50*/  ISETP.GE.AND P2, PT, R5.reuse, c[0x0][0x3c8], PT ;  /* 0x0000f20005007a0c */ /* 0x040fe40003f46270 */
[C---:B------:R-:W-:Y:S02]  /*12e60*/  IADD3 R14, R5.reuse, 0x28, RZ ;  /* 0x00000028050e7810 */ /* 0x040fe40007ffe0ff */
[C---:B------:R-:W-:Y:S02]  /*12e70*/  IADD3 R12, R5.reuse, 0x30, RZ ;  /* 0x00000030050c7810 */ /* 0x040fe40007ffe0ff */
[----:B------:R-:W-:Y:S02]  /*12e80*/  IADD3 R15, R5, 0x58, RZ ;  /* 0x00000058050f7810 */ /* 0x000fe40007ffe0ff */
[----:B------:R-:W-:Y:S02]  /*12e90*/  @!P1 LEA.HI R9, R9, R9, RZ, 0x1 ;  /* 0x0000000909099211 */ /* 0x000fe400078f08ff */
[----:B------:R-:W-:-:S02]  /*12ea0*/  @!P0 LEA.HI R7, R7, R7, RZ, 0x1 ;  /* 0x0000000707078211 */ /* 0x000fc400078f08ff */
[----:B------:R-:W-:Y:S01]  /*12eb0*/  @!P4 LEA.HI R0, R0, R0, RZ, 0x1 ;  /* 0x000000000000c211 */ /* 0x000fe200078f08ff */
[--C-:B--2---:R-:W-:Y:S01]  /*12ec0*/  @!P2 IMAD.WIDE R10, R5, 0x4, R22.reuse ;  /* 0x00000004050aa825 */ /* 0x104fe200078e0216 */
[----:B------:R-:W-:Y:S02]  /*12ed0*/  @!P1 LOP3.LUT R9, R9, 0xfffffffe, RZ, 0xc0, !PT ;  /* 0xfffffffe09099812 */ /* 0x000fe400078ec0ff */
[----:B------:R-:W-:Y:S02]  /*12ee0*/  @!P0 LOP3.LUT R7, R7, 0xfffffffe, RZ, 0xc0, !PT ;  /* 0xfffffffe07078812 */ /* 0x000fe400078ec0ff */
[----:B------:R-:W-:Y:S01]  /*12ef0*/  @!P4 LOP3.LUT R13, R0, 0xfffffffe, RZ, 0xc0, !PT ;  /* 0xfffffffe000dc812 */ /* 0x000fe200078ec0ff */
[--C-:B------:R-:W-:Y:S01]  /*12f00*/  @!P1 IMAD.WIDE R8, R9, 0x4, R22.reuse ;  /* 0x0000000409089825 */ /* 0x100fe200078e0216 */
[----:B------:R-:W-:Y:S01]  /*12f10*/  IADD3 R0, R5, 0x20, RZ ;  /* 0x0000002005007810 */ /* 0x000fe20007ffe0ff */
[----:B------:R1:W-:Y:S01]  /*12f20*/  @!P2 ST.E.64 [R10.64], R144 ;  /* 0x000000900a00a985 */ /* 0x0003e2000c101b0c */
[----:B------:R-:W-:Y:S01]  /*12f30*/  ISETP.GE.AND P2, PT, R14, c[0x0][0x3c8], PT ;  /* 0x0000f2000e007a0c */ /* 0x000fe20003f46270 */
[--C-:B------:R-:W-:Y:S01]  /*12f40*/  @!P0 IMAD.WIDE R6, R7, 0x4, R22.reuse ;  /* 0x0000000407068825 */ /* 0x100fe200078e0216 */
[----:B------:R-:W-:Y:S01]  /*12f50*/  ISETP.GE.AND P3, PT, R0, c[0x0][0x3c8], PT ;  /* 0x0000f20000007a0c */ /* 0x000fe20003f66270 */
[----:B------:R2:W-:Y:S01]  /*12f60*/  @!P1 ST.E.64 [R8.64], R132 ;  /* 0x0000008408009985 */ /* 0x0005e2000c101b0c */
[----:B------:R-:W-:Y:S01]  /*12f70*/  ISETP.GE.AND P1, PT, R12, c[0x0][0x3c8], PT ;  /* 0x0000f2000c007a0c */ /* 0x000fe20003f26270 */
[----:B------:R-:W-:Y:S01]  /*12f80*/  @!P4 IMAD.WIDE R16, R13, 0x4, R22 ;  /* 0x000000040d10c825 */ /* 0x000fe200078e0216 */
[----:B------:R-:W-:Y:S01]  /*12f90*/  IADD3 R13, R5, 0x38, RZ ;  /* 0x00000038050d7810 */ /* 0x000fe20007ffe0ff */
[----:B------:R3:W-:Y:S03]  /*12fa0*/  @!P0 ST.E.64 [R6.64], R128 ;  /* 0x0000008006008985 */ /* 0x0007e6000c101b0c */
[----:B------:R-:W-:Y:S01]  /*12fb0*/  ISETP.GE.AND P0, PT, R13, c[0x0][0x3c8], PT ;  /* 0x0000f2000d007a0c */ /* 0x000fe20003f06270 */
[----:B------:R4:W-:Y:S02]  /*12fc0*/  @!P4 ST.E.64 [R16.64], R116 ;  /* 0x000000741000c985 */ /* 0x0009e4000c101b0c */
[----:B------:R-:W-:-:S02]  /*12fd0*/  @!P2 LEA.HI R14, R14, R14, RZ, 0x1 ;  /* 0x0000000e0e0ea211 */ /* 0x000fc400078f08ff */
[----:B------:R-:W-:Y:S02]  /*12fe0*/  @!P3 LEA.HI R0, R0, R0, RZ, 0x1 ;  /* 0x000000000000b211 */ /* 0x000fe400078f08ff */
[----:B------:R-:W-:-:S06]  /*12ff0*/  @!P1 LEA.HI R12, R12, R12, RZ, 0x1 ;  /* 0x0000000c0c0c9211 */ /* 0x000fcc00078f08ff */
[----:B------:R-:W-:-:S04]  /*13000*/  @!P0 LEA.HI R13, R13, R13, RZ, 0x1 ;  /* 0x0000000d0d0d8211 */ /* 0x000fc800078f08ff */
[----:B------:R-:W-:Y:S02]  /*13010*/  @!P0 LOP3.LUT R13, R13, 0xfffffffe, RZ, 0xc0, !PT ;  /* 0xfffffffe0d0d8812 */ /* 0x000fe400078ec0ff */
[----:B-1----:R-:W-:Y:S02]  /*13020*/  @!P1 LOP3.LUT R11, R12, 0xfffffffe, RZ, 0xc0, !PT ;  /* 0xfffffffe0c0b9812 */ /* 0x002fe400078ec0ff */
[----:B--2---:R-:W-:Y:S01]  /*13030*/  @!P2 LOP3.LUT R9, R14, 0xfffffffe, RZ, 0xc0, !PT ;  /* 0xfffffffe0e09a812 */ /* 0x004fe200078ec0ff */
[--C-:B------:R-:W-:Y:S01]  /*13040*/  @!P0 IMAD.WIDE R12, R13, 0x4, R22.reuse ;  /* 0x000000040d0c8825 */ /* 0x100fe200078e0216 */
[----:B------:R-:W-:Y:S02]  /*13050*/  IADD3 R14, R5, 0x48, RZ ;  /* 0x00000048050e7810 */ /* 0x000fe40007ffe0ff */
[----:B---3--:R-:W-:Y:S01]  /*13060*/  @!P3 LOP3.LUT R7, R0, 0xfffffffe, RZ, 0xc0, !PT ;  /* 0xfffffffe0007b812 */ /* 0x008fe200078ec0ff */
[----:B------:R-:W-:Y:S01]  /*13070*/  @!P2 IMAD.WIDE R8, R9, 0x4, R22 ;  /* 0x000000040908a825 */ /* 0x000fe200078e0216 */
[----:B------:R-:W-:-:S02]  /*13080*/  IADD3 R0, R5, 0x40, RZ ;  /* 0x0000004005007810 */ /* 0x000fc40007ffe0ff */
[----:B----4-:R-:W-:Y:S01]  /*13090*/  IADD3 R16, R5, 0x50, RZ ;  /* 0x0000005005107810 */ /* 0x010fe20007ffe0ff */
[----:B------:R-:W-:-:S04]  /*130a0*/  @!P3 IMAD.WIDE R6, R7, 0x4, R22 ;  /* 0x000000040706b825 */ /* 0x000fc800078e0216 */
[----:B------:R-:W-:Y:S01]  /*130b0*/  @!P1 IMAD.WIDE R10, R11, 0x4, R22 ;  /* 0x000000040b0a9825 */ /* 0x000fe200078e0216 */
[----:B------:R1:W-:Y:S01]  /*130c0*/  @!P3 ST.E.64 [R6.64], R112 ;  /* 0x000000700600b985 */ /* 0x0003e2000c101b0c */
[----:B------:R-:W-:-:S03]  /*130d0*/  ISETP.GE.AND P3, PT, R0, c[0x0][0x3c8], PT ;  /* 0x0000f20000007a0c */ /* 0x000fc60003f66270 */
[----:B------:R2:W-:Y:S01]  /*130e0*/  @!P2 ST.E.64 [R8.64], R100 ;  /* 0x000000640800a985 */ /* 0x0005e2000c101b0c */
[----:B------:R-:W-:-:S03]  /*130f0*/  ISETP.GE.AND P2, PT, R14, c[0x0][0x3c8], PT ;  /* 0x0000f2000e007a0c */ /* 0x000fc60003f46270 */
[----:B------:R3:W-:Y:S01]  /*13100*/  @!P1 ST.E.64 [R10.64], R52 ;  /* 0x000000340a009985 */ /* 0x0007e2000c101b0c */
[----:B------:R-:W-:-:S03]  /*13110*/  ISETP.GE.AND P1, PT, R16, c[0x0][0x3c8], PT ;  /* 0x0000f20010007a0c */ /* 0x000fc60003f26270 */
[----:B------:R4:W-:Y:S01]  /*13120*/  @!P0 ST.E.64 [R12.64], R64 ;  /* 0x000000400c008985 */ /* 0x0009e2000c101b0c */
[----:B------:R-:W-:Y:S02]  /*13130*/  ISETP.GE.AND P0, PT, R15, c[0x0][0x3c8], PT ;  /* 0x0000f2000f007a0c */ /* 0x000fe40003f06270 */
[----:B------:R-:W-:-:S03]  /*13140*/  @!P3 LEA.HI R0, R0, R0, RZ, 0x1 ;  /* 0x000000000000b211 */ /* 0x000fc600078f08ff */
[----:B------:R-:W-:-:S04]  /*13150*/  @!P2 LEA.HI R14, R14, R14, RZ, 0x1 ;  /* 0x0000000e0e0ea211 */ /* 0x000fc800078f08ff */
[----:B------:R-:W-:-:S04]  /*13160*/  @!P1 LEA.HI R16, R16, R16, RZ, 0x1 ;  /* 0x0000001010109211 */ /* 0x000fc800078f08ff */
[----:B------:R-:W-:Y:S02]  /*13170*/  @!P0 LEA.HI R15, R15, R15, RZ, 0x1 ;  /* 0x0000000f0f0f8211 */ /* 0x000fe400078f08ff */
[----:B-1----:R-:W-:Y:S02]  /*13180*/  @!P3 LOP3.LUT R7, R0, 0xfffffffe, RZ, 0xc0, !PT ;  /* 0xfffffffe0007b812 */ /* 0x002fe400078ec0ff */
[----:B------:R-:W-:Y:S02]  /*13190*/  @!P0 LOP3.LUT R15, R15, 0xfffffffe, RZ, 0xc0, !PT ;  /* 0xfffffffe0f0f8812 */ /* 0x000fe400078ec0ff */
[----:B--2---:R-:W-:Y:S01]  /*131a0*/  @!P2 LOP3.LUT R9, R14, 0xfffffffe, RZ, 0xc0, !PT ;  /* 0xfffffffe0e09a812 */ /* 0x004fe200078ec0ff */
[----:B------:R-:W-:Y:S01]  /*131b0*/  @!P3 IMAD.WIDE R6, R7, 0x4, R22 ;  /* 0x000000040706b825 */ /* 0x000fe200078e0216 */
[----:B---3--:R-:W-:-:S03]  /*131c0*/  @!P1 LOP3.LUT R11, R16, 0xfffffffe, RZ, 0xc0, !PT ;  /* 0xfffffffe100b9812 */ /* 0x008fc600078ec0ff */
[--C-:B------:R-:W-:Y:S01]  /*131d0*/  @!P2 IMAD.WIDE R8, R9, 0x4, R22.reuse ;  /* 0x000000040908a825 */ /* 0x100fe200078e0216 */
[----:B------:R4:W-:Y:S03]  /*131e0*/  @!P3 ST.E.64 [R6.64], R68 ;  /* 0x000000440600b985 */ /* 0x0009e6000c101b0c */
[--C-:B------:R-:W-:Y:S01]  /*131f0*/  @!P1 IMAD.WIDE R10, R11, 0x4, R22.reuse ;  /* 0x000000040b0a9825 */ /* 0x100fe200078e0216 */
[----:B------:R4:W-:Y:S03]  /*13200*/  @!P2 ST.E.64 [R8.64], R80 ;  /* 0x000000500800a985 */ /* 0x0009e6000c101b0c */
[----:B------:R-:W-:Y:S01]  /*13210*/  @!P0 IMAD.WIDE R22, R15, 0x4, R22 ;  /* 0x000000040f168825 */ /* 0x000fe200078e0216 */
[----:B------:R4:W-:Y:S04]  /*13220*/  @!P1 ST.E.64 [R10.64], R84 ;  /* 0x000000540a009985 */ /* 0x0009e8000c101b0c */
[----:B------:R4:W-:Y:S02]  /*13230*/  @!P0 ST.E.64 [R22.64], R96 ;  /* 0x0000006016008985 */ /* 0x0009e4000c101b0c */
.L_x_534:
[----:B------:R-:W-:Y:S05]  /*13240*/  BSYNC B0 ;  /* 0x0000000000007941 */ /* 0x000fea0003800000 */
.L_x_533:
[----:B----4-:R1:W4:Y:S01]  /*13250*/  SHFL.IDX PT, R13, R3, 0x1, 0x1c1f ;  /* 0x003c1f00030d7f89 */ /* 0x01032200000e0000 */
[----:B------:R-:W-:Y:S03]  /*13260*/  BSSY B0, `(.L_x_535) ;  /* 0x0000048000007945 */ /* 0x000fe60003800000 */
[----:B------:R1:W3:Y:S01]  /*13270*/  SHFL.IDX PT, R12, R4, 0x1, 0x1c1f ;  /* 0x003c1f00040c7f89 */ /* 0x0002e200000e0000 */
[----:B------:R-:W-:Y:S05]  /*13280*/  @P5 BRA `(.L_x_536) ;  /* 0x0000045000005947 */ /* 0x000fea0003800000 */
[C---:B---3--:R-:W-:Y:S02]  /*13290*/  IADD3 R10, R5.reuse, 0x8, RZ ;  /* 0x00000008050a7810 */ /* 0x048fe40007ffe0ff */
[----:B------:R-:W-:-:S02]  /*132a0*/  ISETP.GE.AND P1, PT, R5, c[0x0][0x3c8], PT ;  /* 0x0000f20005007a0c */ /* 0x000fc40003f26270 */
[----:B------:R-:W-:Y:S02]  /*132b0*/  ISETP.GE.AND P0, PT, R10, c[0x0][0x3c8], PT ;  /* 0x0000f2000a007a0c */ /* 0x000fe40003f06270 */
[C---:B------:R-:W-:Y:S02]  /*132c0*/  IADD3 R9, R5.reuse, 0x10, RZ ;  /* 0x0000001005097810 */ /* 0x040fe40007ffe0ff */
[----:B--2---:R-:W-:Y:S02]  /*132d0*/  IADD3 R8, R5, 0x18, RZ ;  /* 0x0000001805087810 */ /* 0x004fe40007ffe0ff */
[----:B------:R-:W-:Y:S02]  /*132e0*/  ISETP.GE.AND P4, PT, R9, c[0x0][0x3c8], PT ;  /* 0x0000f20009007a0c */ /* 0x000fe40003f86270 */
[C---:B------:R-:W-:Y:S02]  /*132f0*/  IADD3 R7, R5.reuse, 0x20, RZ ;  /* 0x0000002005077810 */ /* 0x040fe40007ffe0ff */
[C---:B------:R-:W-:Y:S01]  /*13300*/  IADD3 R6, R5.reuse, 0x28, RZ ;  /* 0x0000002805067810 */ /* 0x040fe20007ffe0ff */
[C---:B----4-:R-:W-:Y:S01]  /*13310*/  @!P1 IMAD.WIDE R14, R5.reuse, 0x4, R12 ;  /* 0x00000004050e9825 */ /* 0x050fe200078e020c */
[----:B------:R-:W-:-:S02]  /*13320*/  IADD3 R0, R5, 0x30, RZ ;  /* 0x0000003005007810 */ /* 0x000fc40007ffe0ff */
[----:B------:R-:W-:Y:S02]  /*13330*/  @!P0 LEA.HI R10, R10, R10, RZ, 0x1 ;  /* 0x0000000a0a0a8211 */ /* 0x000fe400078f08ff */
[----:B------:R-:W-:Y:S01]  /*13340*/  ISETP.GE.AND P3, PT, R8, c[0x0][0x3c8], PT ;  /* 0x0000f20008007a0c */ /* 0x000fe20003f66270 */
[----:B------:R2:W-:Y:S01]  /*13350*/  @!P1 ST.E.64 [R14.64], R146 ;  /* 0x000000920e009985 */ /* 0x0005e2000c101b0c */
[----:B------:R-:W-:Y:S02]  /*13360*/  @!P0 LOP3.LUT R10, R10, 0xfffffffe, RZ, 0xc0, !PT ;  /* 0xfffffffe0a0a8812 */ /* 0x000fe400078ec0ff */
[----:B------:R-:W-:Y:S02]  /*13370*/  ISETP.GE.AND P2, PT, R7, c[0x0][0x3c8], PT ;  /* 0x0000f20007007a0c */ /* 0x000fe40003f46270 */
[----:B------:R-:W-:Y:S01]  /*13380*/  ISETP.GE.AND P1, PT, R6, c[0x0][0x3c8], PT ;  /* 0x0000f20006007a0c */ /* 0x000fe20003f26270 */
[----:B------:R-:W-:Y:S01]  /*13390*/  @!P0 IMAD.WIDE R10, R10, 0x4, R12 ;  /* 0x000000040a0a8825 */ /* 0x000fe200078e020c */
[----:B------:R-:W-:-:S02]  /*133a0*/  @!P4 LEA.HI R9, R9, R9, RZ, 0x1 ;  /* 0x000000090909c211 */ /* 0x000fc400078f08ff */
[----:B------:R-:W-:Y:S02]  /*133b0*/  IADD3 R18, R5, 0x40, RZ ;  /* 0x0000004005127810 */ /* 0x000fe40007ffe0ff */
[----:B------:R3:W-:Y:S01]  /*133c0*/  @!P0 ST.E.64 [R10.64], R134 ;  /* 0x000000860a008985 */ /* 0x0007e2000c101b0c */
[----:B------:R-:W-:Y:S02]  /*133d0*/  ISETP.GE.AND P0, PT, R0, c[0x0][0x3c8], PT ;  /* 0x0000f20000007a0c */ /* 0x000fe40003f06270 */
[----:B------:R-:W-:Y:S02]  /*133e0*/  @!P3 LEA.HI R8, R8, R8, RZ, 0x1 ;  /* 0x000000080808b211 */ /* 0x000fe400078f08ff */
[----:B------:R-:W-:Y:S02]  /*133f0*/  @!P4 LOP3.LUT R9, R9, 0xfffffffe, RZ, 0xc0, !PT ;  /* 0xfffffffe0909c812 */ /* 0x000fe400078ec0ff */
[----:B------:R-:W-:Y:S02]  /*13400*/  @!P2 LEA.HI R7, R7, R7, RZ, 0x1 ;  /* 0x000000070707a211 */ /* 0x000fe400078f08ff */
[----:B------:R-:W-:-:S02]  /*13410*/  @!P1 LEA.HI R6, R6, R6, RZ, 0x1 ;  /* 0x0000000606069211 */ /* 0x000fc400078f08ff */
[----:B------:R-:W-:Y:S02]  /*13420*/  @!P3 LOP3.LUT R17, R8, 0xfffffffe, RZ, 0xc0, !PT ;  /* 0xfffffffe0811b812 */ /* 0x000fe400078ec0ff */
[----:B------:R-:W-:Y:S02]  /*13430*/  @!P2 LOP3.LUT R7, R7, 0xfffffffe, RZ, 0xc0, !PT ;  /* 0xfffffffe0707a812 */ /* 0x000fe400078ec0ff */
[----:B------:R-:W-:Y:S01]  /*13440*/  @!P0 LEA.HI R0, R0, R0, RZ, 0x1 ;  /* 0x0000000000008211 */ /* 0x000fe200078f08ff */
[--C-:B------:R-:W-:Y:S01]  /*13450*/  @!P3 IMAD.WIDE R16, R17, 0x4, R12.reuse ;  /* 0x000000041110b825 */ /* 0x100fe200078e020c */
[C---:B------:R-:W-:Y:S02]  /*13460*/  IADD3 R20, R5.reuse, 0x48, RZ ;  /* 0x0000004805147810 */ /* 0x040fe40007ffe0ff */
[----:B------:R-:W-:Y:S01]  /*13470*/  IADD3 R19, R5, 0x50, RZ ;  /* 0x0000005005137810 */ /* 0x000fe20007ffe0ff */
[----:B--2---:R-:W-:Y:S01]  /*13480*/  @!P4 IMAD.WIDE R14, R9, 0x4, R12 ;  /* 0x00000004090ec825 */ /* 0x004fe200078e020c */
[----:B------:R-:W-:-:S03]  /*13490*/  @!P1 LOP3.LUT R9, R6, 0xfffffffe, RZ, 0xc0, !PT ;  /* 0xfffffffe06099812 */ /* 0x000fc600078ec0ff */
[--C-:B------:R-:W-:Y:S01]  /*134a0*/  @!P2 IMAD.WIDE R6, R7, 0x4, R12.reuse ;  /* 0x000000040706a825 */ /* 0x100fe200078e020c */
[----:B------:R2:W-:Y:S03]  /*134b0*/  @!P4 ST.E.64 [R14.64], R130 ;  /* 0x000000820e00c985 */ /* 0x0005e6000c101b0c */
[--C-:B------:R-:W-:Y:S01]  /*134c0*/  @!P1 IMAD.WIDE R8, R9, 0x4, R12.reuse ;  /* 0x0000000409089825 */ /* 0x100fe200078e020c */
[----:B---3--:R-:W-:Y:S01]  /*134d0*/  @!P0 LOP3.LUT R11, R0, 0xfffffffe, RZ, 0xc0, !PT ;  /* 0xfffffffe000b8812 */ /* 0x008fe200078ec0ff */
[----:B------:R-:W-:Y:S01]  /*134e0*/  @!P3 ST.E.64 [R16.64], R118 ;  /* 0x000000761000b985 */ /* 0x000fe2000c101b0c */
[----:B------:R-:W-:Y:S02]  /*134f0*/  IADD3 R0, R5, 0x38, RZ ;  /* 0x0000003805007810 */ /* 0x000fe40007ffe0ff */
[----:B------:R-:W-:Y:S01]  /*13500*/  ISETP.GE.AND P3, PT, R18, c[0x0][0x3c8], PT ;  /* 0x0000f20012007a0c */ /* 0x000fe20003f66270 */
[----:B------:R-:W-:Y:S01]  /*13510*/  @!P0 IMAD.WIDE R10, R11, 0x4, R12 ;  /* 0x000000040b0a8825 */ /* 0x000fe200078e020c */
[----:B------:R-:W-:Y:S01]  /*13520*/  ISETP.GE.AND P4, PT, R0, c[0x0][0x3c8], PT ;  /* 0x0000f20000007a0c */ /* 0x000fe20003f86270 */
[----:B------:R3:W-:Y:S01]  /*13530*/  @!P2 ST.E.64 [R6.64], R114 ;  /* 0x000000720600a985 */ /* 0x0007e2000c101b0c */
[----:B------:R-:W-:-:S03]  /*13540*/  ISETP.GE.AND P2, PT, R20, c[0x0][0x3c8], PT ;  /* 0x0000f20014007a0c */ /* 0x000fc60003f46270 */
[----:B------:R4:W-:Y:S01]  /*13550*/  @!P1 ST.E.64 [R8.64], R102 ;  /* 0x0000006608009985 */ /* 0x0009e2000c101b0c */
[----:B------:R-:W-:-:S03]  /*13560*/  ISETP.GE.AND P1, PT, R19, c[0x0][0x3c8], PT ;  /* 0x0000f20013007a0c */ /* 0x000fc60003f26270 */
[----:B------:R1:W-:Y:S02]  /*13570*/  @!P0 ST.E.64 [R10.64], R54 ;  /* 0x000000360a008985 */ /* 0x0003e4000c101b0c */
[----:B------:R-:W-:Y:S02]  /*13580*/  @!P3 LEA.HI R18, R18, R18, RZ, 0x1 ;  /* 0x000000121212b211 */ /* 0x000fe400078f08ff */
[----:B------:R-:W-:Y:S02]  /*13590*/  @!P4 LEA.HI R0, R0, R0, RZ, 0x1 ;  /* 0x000000000000c211 */ /* 0x000fe400078f08ff */
[----:B------:R-:W-:Y:S02]  /*135a0*/  @!P2 LEA.HI R20, R20, R20, RZ, 0x1 ;  /* 0x000000141414a211 */ /* 0x000fe400078f08ff */
[----:B--2---:R-:W-:Y:S02]  /*135b0*/  IADD3 R14, R5, 0x58, RZ ;  /* 0x00000058050e7810 */ /* 0x004fe40007ffe0ff */
[----:B------:R-:W-:-:S02]  /*135c0*/  @!P1 LEA.HI R19, R19, R19, RZ, 0x1 ;  /* 0x0000001313139211 */ /* 0x000fc400078f08ff */
[----:B------:R-:W-:Y:S02]  /*135d0*/  ISETP.GE.AND P0, PT, R14, c[0x0][0x3c8], PT ;  /* 0x0000f2000e007a0c */ /* 0x000fe40003f06270 */
[----:B------:R-:W-:Y:S02]  /*135e0*/  @!P1 LOP3.LUT R19, R19, 0xfffffffe, RZ, 0xc0, !PT ;  /* 0xfffffffe13139812 */ /* 0x000fe400078ec0ff */
[----:B---3--:R-:W-:-:S03]  /*135f0*/  @!P4 LOP3.LUT R7, R0, 0xfffffffe, RZ, 0xc0, !PT ;  /* 0xfffffffe0007c812 */ /* 0x008fc600078ec0ff */
[----:B------:R-:W-:Y:S01]  /*13600*/  @!P1 IMAD.WIDE R16, R19, 0x4, R12 ;  /* 0x0000000413109825 */ /* 0x000fe200078e020c */
[----:B----4-:R-:W-:-:S03]  /*13610*/  @!P3 LOP3.LUT R9, R18, 0xfffffffe, RZ, 0xc0, !PT ;  /* 0xfffffffe1209b812 */ /* 0x010fc600078ec0ff */
[--C-:B------:R-:W-:Y:S02]  /*13620*/  @!P4 IMAD.WIDE R6, R7, 0x4, R12.reuse ;  /* 0x000000040706c825 */ /* 0x100fe400078e020c */
[----:B------:R-:W-:Y:S02]  /*13630*/  @!P0 LEA.HI R14, R14, R14, RZ, 0x1 ;  /* 0x0000000e0e0e8211 */ /* 0x000fe400078f08ff */
[----:B-1----:R-:W-:Y:S01]  /*13640*/  @!P2 LOP3.LUT R11, R20, 0xfffffffe, RZ, 0xc0, !PT ;  /* 0xfffffffe140ba812 */ /* 0x002fe200078ec0ff */
[--C-:B------:R-:W-:Y:S01]  /*13650*/  @!P3 IMAD.WIDE R8, R9, 0x4, R12.reuse ;  /* 0x000000040908b825 */ /* 0x100fe200078e020c */
[----:B------:R-:W-:Y:S01]  /*13660*/  @!P0 LOP3.LUT R15, R14, 0xfffffffe, RZ, 0xc0, !PT ;  /* 0xfffffffe0e0f8812 */ /* 0x000fe200078ec0ff */
[----:B------:R1:W-:Y:S02]  /*13670*/  @!P4 ST.E.64 [R6.64], R66 ;  /* 0x000000420600c985 */ /* 0x0003e4000c101b0c */
[--C-:B------:R-:W-:Y:S02]  /*13680*/  @!P2 IMAD.WIDE R10, R11, 0x4, R12.reuse ;  /* 0x000000040b0aa825 */ /* 0x100fe400078e020c */
[----:B------:R1:W-:Y:S02]  /*13690*/  @!P3 ST.E.64 [R8.64], R70 ;  /* 0x000000460800b985 */ /* 0x0003e4000c101b0c */
[----:B------:R-:W-:-:S02]  /*136a0*/  @!P0 IMAD.WIDE R12, R15, 0x4, R12 ;  /* 0x000000040f0c8825 */ /* 0x000fc400078e020c */
[----:B------:R1:W-:Y:S04]  /*136b0*/  @!P2 ST.E.64 [R10.64], R82 ;  /* 0x000000520a00a985 */ /* 0x0003e8000c101b0c */
[----:B------:R1:W-:Y:S04]  /*136c0*/  @!P1 ST.E.64 [R16.64], R86 ;  /* 0x0000005610009985 */ /* 0x0003e8000c101b0c */
[----:B------:R1:W-:Y:S02]  /*136d0*/  @!P0 ST.E.64 [R12.64], R98 ;  /* 0x000000620c008985 */ /* 0x0003e4000c101b0c */
.L_x_536:
[----:B------:R-:W-:Y:S05]  /*136e0*/  BSYNC B0 ;  /* 0x0000000000007941 */ /* 0x000fea0003800000 */
.L_x_535:
[----:B-1----:R1:W4:Y:S01]  /*136f0*/  SHFL.IDX PT, R11, R3, 0x2, 0x1c1f ;  /* 0x005c1f00030b7f89 */ /* 0x00232200000e0000 */
[----:B------:R-:W-:Y:S03]  /*13700*/  BSSY B0, `(.L_x_537) ;  /* 0x0000048000007945 */ /* 0x000fe60003800000 */
[----:B---3--:R1:W3:Y:S01]  /*13710*/  SHFL.IDX PT, R10, R4, 0x2, 0x1c1f ;  /* 0x005c1f00040a7f89 */ /* 0x0082e200000e0000 */
[----:B------:R-:W-:Y:S05]  /*13720*/  @P6 BRA `(.L_x_538) ;  /* 0x0000045000006947 */ /* 0x000fea0003800000 */
[C---:B------:R-:W-:Y:S02]  /*13730*/  IADD3 R9, R5.reuse, 0x8, RZ ;  /* 0x0000000805097810 */ /* 0x040fe40007ffe0ff */
[----:B--2---:R-:W-:-:S02]  /*13740*/  IADD3 R8, R5, 0x10, RZ ;  /* 0x0000001005087810 */ /* 0x004fc40007ffe0ff */
[----:B------:R-:W-:Y:S02]  /*13750*/  ISETP.GE.AND P4, PT, R9, c[0x0][0x3c8], PT ;  /* 0x0000f20009007a0c */ /* 0x000fe40003f86270 */
[C---:B------:R-:W-:Y:S02]  /*13760*/  IADD3 R7, R5.reuse, 0x18, RZ ;  /* 0x0000001805077810 */ /* 0x040fe40007ffe0ff */
[C---:B------:R-:W-:Y:S02]  /*13770*/  IADD3 R6, R5.reuse, 0x20, RZ ;  /* 0x0000002005067810 */ /* 0x040fe40007ffe0ff */
[C---:B------:R-:W-:Y:S02]  /*13780*/  IADD3 R0, R5.reuse, 0x28, RZ ;  /* 0x0000002805007810 */ /* 0x040fe40007ffe0ff */
[----:B------:R-:W-:Y:S02]  /*13790*/  ISETP.GE.AND P3, PT, R8, c[0x0][0x3c8], PT ;  /* 0x0000f20008007a0c */ /* 0x000fe40003f66270 */
[----:B------:R-:W-:-:S02]  /*137a0*/  ISETP.GE.AND P5, PT, R5, c[0x0][0x3c8], PT ;  /* 0x0000f20005007a0c */ /* 0x000fc40003fa6270 */
[----:B------:R-:W-:Y:S02]  /*137b0*/  ISETP.GE.AND P2, PT, R7, c[0x0][0x3c8], PT ;  /* 0x0000f20007007a0c */ /* 0x000fe40003f46270 */
[----:B------:R-:W-:Y:S02]  /*137c0*/  ISETP.GE.AND P1, PT, R6, c[0x0][0x3c8], PT ;  /* 0x0000f20006007a0c */ /* 0x000fe40003f26270 */
[----:B------:R-:W-:Y:S02]  /*137d0*/  ISETP.GE.AND P0, PT, R0, c[0x0][0x3c8], PT ;  /* 0x0000f20000007a0c */ /* 0x000fe40003f06270 */
[----:B------:R-:W-:Y:S02]  /*137e0*/  @!P4 LEA.HI R9, R9, R9, RZ, 0x1 ;  /* 0x000000090909c211 */ /* 0x000fe400078f08ff */
[C---:B------:R-:W-:Y:S02]  /*137f0*/  IADD3 R18, R5.reuse, 0x38, RZ ;  /* 0x0000003805127810 */ /* 0x040fe40007ffe0ff */
[----:B------:R-:W-:Y:S01]  /*13800*/  @!P3 LEA.HI R8, R8, R8, RZ, 0x1 ;  /* 0x000000080808b211 */ /* 0x000fe200078f08ff */
[----:B---34-:R-:W-:Y:S01]  /*13810*/  @!P5 IMAD.WIDE R12, R5, 0x4, R10 ;  /* 0x00000004050cd825 */ /* 0x018fe200078e020a */
[----:B------:R-:W-:-:S02]  /*13820*/  @!P4 LOP3.LUT R9, R9, 0xfffffffe, RZ, 0xc0, !PT ;  /* 0xfffffffe0909c812 */ /* 0x000fc400078ec0ff */
[----:B------:R-:W-:Y:S02]  /*13830*/  @!P2 LEA.HI R7, R7, R7, RZ, 0x1 ;  /* 0x000000070707a211 */ /* 0x000fe400078f08ff */
[----:B------:R-:W-:Y:S01]  /*13840*/  @!P1 LEA.HI R6, R6, R6, RZ, 0x1 ;  /* 0x0000000606069211 */ /* 0x000fe200078f08ff */
[--C-:B------:R-:W-:Y:S01]  /*13850*/  @!P4 IMAD.WIDE R16, R9, 0x4, R10.reuse ;  /* 0x000000040910c825 */ /* 0x100fe200078e020a */
[----:B------:R-:W-:Y:S01]  /*13860*/  @!P0 LEA.HI R0, R0, R0, RZ, 0x1 ;  /* 0x0000000000008211 */ /* 0x000fe200078f08ff */
[----:B------:R2:W-:Y:S01]  /*13870*/  @!P5 ST.E.64 [R12.64], R140 ;  /* 0x0000008c0c00d985 */ /* 0x0005e2000c101b0c */
[----:B------:R-:W-:Y:S02]  /*13880*/  @!P3 LOP3.LUT R15, R8, 0xfffffffe, RZ, 0xc0, !PT ;  /* 0xfffffffe080fb812 */ /* 0x000fe400078ec0ff */
[----:B------:R-:W-:Y:S01]  /*13890*/  @!P2 LOP3.LUT R7, R7, 0xfffffffe, RZ, 0xc0, !PT ;  /* 0xfffffffe0707a812 */ /* 0x000fe200078ec0ff */
[----:B------:R3:W-:Y:S01]  /*138a0*/  @!P4 ST.E.64 [R16.64], R136 ;  /* 0x000000881000c985 */ /* 0x0007e2000c101b0c */
[----:B------:R-:W-:Y:S01]  /*138b0*/  @!P1 LOP3.LUT R9, R6, 0xfffffffe, RZ, 0xc0, !PT ;  /* 0xfffffffe06099812 */ /* 0x000fe200078ec0ff */
[----:B------:R-:W-:Y:S01]  /*138c0*/  @!P3 IMAD.WIDE R14, R15, 0x4, R10 ;  /* 0x000000040f0eb825 */ /* 0x000fe200078e020a */
[----:B------:R-:W-:-:S02]  /*138d0*/  IADD3 R20, R5, 0x40, RZ ;  /* 0x0000004005147810 */ /* 0x000fc40007ffe0ff */
[----:B------:R-:W-:Y:S01]  /*138e0*/  IADD3 R19, R5, 0x48, RZ ;  /* 0x0000004805137810 */ /* 0x000fe20007ffe0ff */
[--C-:B------:R-:W-:Y:S01]  /*138f0*/  @!P2 IMAD.WIDE R6, R7, 0x4, R10.reuse ;  /* 0x000000040706a825 */ /* 0x100fe200078e020a */
[----:B------:R-:W-:Y:S01]  /*13900*/  @!P3 ST.E.64 [R14.64], R124 ;  /* 0x0000007c0e00b985 */ /* 0x000fe2000c101b0c */
[----:B------:R-:W-:Y:S02]  /*13910*/  ISETP.GE.AND P4, PT, R18, c[0x0][0x3c8], PT ;  /* 0x0000f20012007a0c */ /* 0x000fe40003f86270 */
[----:B------:R-:W-:Y:S01]  /*13920*/  @!P1 IMAD.WIDE R8, R9, 0x4, R10 ;  /* 0x0000000409089825 */ /* 0x000fe200078e020a */
[----:B------:R-:W-:Y:S01]  /*13930*/  @!P2 ST.E.64 [R6.64], R120 ;  /* 0x000000780600a985 */ /* 0x000fe2000c101b0c */
[----:B------:R-:W-:Y:S02]  /*13940*/  ISETP.GE.AND P3, PT, R20, c[0x0][0x3c8], PT ;  /* 0x0000f20014007a0c */ /* 0x000fe40003f66270 */
[----:B------:R-:W-:Y:S01]  /*13950*/  ISETP.GE.AND P2, PT, R19, c[0x0][0x3c8], PT ;  /* 0x0000f20013007a0c */ /* 0x000fe20003f46270 */
[----:B------:R4:W-:Y:S06]  /*13960*/  @!P1 ST.E.64 [R8.64], R108 ;  /* 0x0000006c08009985 */ /* 0x0009ec000c101b0c */
[----:B------:R-:W-:-:S02]  /*13970*/  @!P4 LEA.HI R18, R18, R18, RZ, 0x1 ;  /* 0x000000121212c211 */ /* 0x000fc400078f08ff */
[----:B--2---:R-:W-:Y:S02]  /*13980*/  @!P0 LOP3.LUT R13, R0, 0xfffffffe, RZ, 0xc0, !PT ;  /* 0xfffffffe000d8812 */ /* 0x004fe400078ec0ff */
[C---:B------:R-:W-:Y:S02]  /*13990*/  IADD3 R0, R5.reuse, 0x30, RZ ;  /* 0x0000003005007810 */ /* 0x040fe40007ffe0ff */
[----:B---3--:R-:W-:Y:S01]  /*139a0*/  IADD3 R17, R5, 0x50, RZ ;  /* 0x0000005005117810 */ /* 0x008fe20007ffe0ff */
[----:B------:R-:W-:Y:S01]  /*139b0*/  @!P0 IMAD.WIDE R12, R13, 0x4, R10 ;  /* 0x000000040d0c8825 */ /* 0x000fe200078e020a */
[----:B------:R-:W-:Y:S02]  /*139c0*/  ISETP.GE.AND P5, PT, R0, c[0x0][0x3c8], PT ;  /* 0x0000f20000007a0c */ /* 0x000fe40003fa6270 */
[----:B------:R-:W-:Y:S02]  /*139d0*/  IADD3 R16, R5, 0x58, RZ ;  /* 0x0000005805107810 */ /* 0x000fe40007ffe0ff */
[----:B------:R2:W-:Y:S01]  /*139e0*/  @!P0 ST.E.64 [R12.64], R104 ;  /* 0x000000680c008985 */ /* 0x0005e2000c101b0c */
[----:B------:R-:W-:-:S02]  /*139f0*/  ISETP.GE.AND P1, PT, R17, c[0x0][0x3c8], PT ;  /* 0x0000f20011007a0c */ /* 0x000fc40003f26270 */
[----:B------:R-:W-:Y:S02]  /*13a00*/  ISETP.GE.AND P0, PT, R16, c[0x0][0x3c8], PT ;  /* 0x0000f20010007a0c */ /* 0x000fe40003f06270 */
[----:B------:R-:W-:Y:S02]  /*13a10*/  @!P3 LEA.HI R20, R20, R20, RZ, 0x1 ;  /* 0x000000141414b211 */ /* 0x000fe400078f08ff */
[----:B------:R-:W-:Y:S02]  /*13a20*/  @!P2 LEA.HI R19, R19, R19, RZ, 0x1 ;  /* 0x000000131313a211 */ /* 0x000fe400078f08ff */
[----:B------:R-:W-:Y:S02]  /*13a30*/  @!P5 LEA.HI R0, R0, R0, RZ, 0x1 ;  /* 0x000000000000d211 */ /* 0x000fe400078f08ff */
[----:B----4-:R-:W-:Y:S02]  /*13a40*/  @!P4 LOP3.LUT R9, R18, 0xfffffffe, RZ, 0xc0, !PT ;  /* 0xfffffffe1209c812 */ /* 0x010fe400078ec0ff */
[----:B------:R-:W-:-:S02]  /*13a50*/  @!P5 LOP3.LUT R7, R0, 0xfffffffe, RZ, 0xc0, !PT ;  /* 0xfffffffe0007d812 */ /* 0x000fc400078ec0ff */
[----:B------:R-:W-:Y:S01]  /*13a60*/  @!P1 LEA.HI R17, R17, R17, RZ, 0x1 ;  /* 0x0000001111119211 */ /* 0x000fe200078f08ff */
[--C-:B------:R-:W-:Y:S01]  /*13a70*/  @!P4 IMAD.WIDE R8, R9, 0x4, R10.reuse ;  /* 0x000000040908c825 */ /* 0x100fe200078e020a */
[----:B------:R-:W-:Y:S02]  /*13a80*/  @!P0 LEA.HI R16, R16, R16, RZ, 0x1 ;  /* 0x0000001010108211 */ /* 0x000fe400078f08ff */
[----:B------:R-:W-:Y:S01]  /*13a90*/  @!P2 LOP3.LUT R19, R19, 0xfffffffe, RZ, 0xc0, !PT ;  /* 0xfffffffe1313a812 */ /* 0x000fe200078ec0ff */
[--C-:B------:R-:W-:Y:S01]  /*13aa0*/  @!P5 IMAD.WIDE R6, R7, 0x4, R10.reuse ;  /* 0x000000040706d825 */ /* 0x100fe200078e020a */
[----:B------:R-:W-:Y:S02]  /*13ab0*/  @!P1 LOP3.LUT R17, R17, 0xfffffffe, RZ, 0xc0, !PT ;  /* 0xfffffffe11119812 */ /* 0x000fe400078ec0ff */
[----:B------:R-:W-:Y:S01]  /*13ac0*/  @!P0 LOP3.LUT R15, R16, 0xfffffffe, RZ, 0xc0, !PT ;  /* 0xfffffffe100f8812 */ /* 0x000fe200078ec0ff */
[--C-:B------:R-:W-:Y:S01]  /*13ad0*/  @!P2 IMAD.WIDE R18, R19, 0x4, R10.reuse ;  /* 0x000000041312a825 */ /* 0x100fe200078e020a */
[----:B------:R3:W-:Y:S03]  /*13ae0*/  @!P5 ST.E.64 [R6.64], R56 ;  /* 0x000000380600d985 */ /* 0x0007e6000c101b0c */
[--C-:B------:R-:W-:Y:S01]  /*13af0*/  @!P1 IMAD.WIDE R16, R17, 0x4, R10.reuse ;  /* 0x0000000411109825 */ /* 0x100fe200078e020a */
[----:B--2---:R-:W-:Y:S01]  /*13b00*/  @!P3 LOP3.LUT R13, R20, 0xfffffffe, RZ, 0xc0, !PT ;  /* 0xfffffffe140db812 */ /* 0x004fe200078ec0ff */
[----:B------:R3:W-:Y:S04]  /*13b10*/  @!P4 ST.E.64 [R8.64], R60 ;  /* 0x0000003c0800c985 */ /* 0x0007e8000c101b0c */
[----:B------:R-:W-:-:S04]  /*13b20*/  @!P3 IMAD.WIDE R12, R13, 0x4, R10 ;  /* 0x000000040d0cb825 */ /* 0x000fc800078e020a */
[----:B------:R-:W-:Y:S01]  /*13b30*/  @!P0 IMAD.WIDE R10, R15, 0x4, R10 ;  /* 0x000000040f0a8825 */ /* 0x000fe200078e020a */
[----:B------:R3:W-:Y:S04]  /*13b40*/  @!P3 ST.E.64 [R12.64], R72 ;  /* 0x000000480c00b985 */ /* 0x0007e8000c101b0c */
[----:B------:R3:W-:Y:S04]  /*13b50*/  @!P2 ST.E.64 [R18.64], R76 ;  /* 0x0000004c1200a985 */ /* 0x0007e8000c101b0c */
[----:B------:R3:W-:Y:S04]  /*13b60*/  @!P1 ST.E.64 [R16.64], R88 ;  /* 0x0000005810009985 */ /* 0x0007e8000c101b0c */
[----:B------:R3:W-:Y:S02]  /*13b70*/  @!P0 ST.E.64 [R10.64], R92 ;  /* 0x0000005c0a008985 */ /* 0x0007e4000c101b0c */
.L_x_538:
[----:B------:R-:W-:Y:S05]  /*13b80*/  BSYNC B0 ;  /* 0x0000000000007941 */ /* 0x000fea0003800000 */
.L_x_537:
[----:B------:R-:W-:Y:S01]  /*13b90*/  ISETP.NE.AND P0, PT, R2, RZ, PT ;  /* 0x000000ff0200720c */ /* 0x000fe20003f05270 */
[----:B---3--:R3:W1:Y:S04]  /*13ba0*/  SHFL.IDX PT, R9, R3, 0x3, 0x1c1f ;  /* 0x007c1f0003097f89 */ /* 0x00866800000e0000 */
[----:B--2---:R3:W2:Y:S08]  /*13bb0*/  SHFL.IDX PT, R8, R4, 0x3, 0x1c1f ;  /* 0x007c1f0004087f89 */ /* 0x0046b000000e0000 */
[----:B------:R-:W-:Y:S05]  /*13bc0*/  @P0 EXIT ;  /* 0x000000000000094d */ /* 0x000fea0003800000 */
[C---:B------:R-:W-:Y:S02]  /*13bd0*/  IADD3 R6, R5.reuse, 0x8, RZ ;  /* 0x0000000805067810 */ /* 0x040fe40007ffe0ff */
[----:B-1-3--:R-:W-:-:S02]  /*13be0*/  IADD3 R4, R5, 0x10, RZ ;  /* 0x0000001005047810 */ /* 0x00afc40007ffe0ff */
        /* <DEDUP_REMOVED lines=11> */
[----:B--2-4-:R-:W-:Y:S01]  /*13ca0*/  @!P3 IMAD.WIDE R10, R5, 0x4, R8 ;  /* 0x00000004050ab825 */ /* 0x014fe200078e0208 */
[----:B------:R-:W-:-:S02]  /*13cb0*/  @!P2 LOP3.LUT R6, R6, 0xfffffffe, RZ, 0xc0, !PT ;  /* 0xfffffffe0606a812 */ /* 0x000fc400078ec0ff */
[----:B------:R-:W-:Y:S02]  /*13cc0*/  @!P1 LOP3.LUT R4, R4, 0xfffffffe, RZ, 0xc0, !PT ;  /* 0xfffffffe04049812 */ /* 0x000fe400078ec0ff */
[----:B------:R-:W-:Y:S01]  /*13cd0*/  @!P0 LOP3.LUT R3, R3, 0xfffffffe, RZ, 0xc0, !PT ;  /* 0xfffffffe03038812 */ /* 0x000fe200078ec0ff */
[--C-:B------:R-:W-:Y:S01]  /*13ce0*/  @!P2 IMAD.WIDE R6, R6, 0x4, R8.reuse ;  /* 0x000000040606a825 */ /* 0x100fe200078e0208 */
[----:B------:R-:W-:Y:S01]  /*13cf0*/  ISETP.GE.AND P5, PT, R0, c[0x0][0x3c8], PT ;  /* 0x0000f20000007a0c */ /* 0x000fe20003fa6270 */
[----:B------:R1:W-:Y:S01]  /*13d00*/  @!P3 ST.E.64 [R10.64], R142 ;  /* 0x0000008e0a00b985 */ /* 0x0003e2000c101b0c */
[C---:B------:R-:W-:Y:S01]  /*13d10*/  IADD3 R18, R5.reuse, 0x30, RZ ;  /* 0x0000003005127810 */ /* 0x040fe20007ffe0ff */
[--C-:B------:R-:W-:Y:S01]  /*13d20*/  @!P1 IMAD.WIDE R12, R4, 0x4, R8.reuse ;  /* 0x00000004040c9825 */ /* 0x100fe200078e0208 */
[C---:B------:R-:W-:Y:S01]  /*13d30*/  IADD3 R17, R5.reuse, 0x38, RZ ;  /* 0x0000003805117810 */ /* 0x040fe20007ffe0ff */
[----:B------:R2:W-:Y:S01]  /*13d40*/  @!P2 ST.E.64 [R6.64], R138 ;  /* 0x0000008a0600a985 */ /* 0x0005e2000c101b0c */
[----:B------:R-:W-:Y:S01]  /*13d50*/  IADD3 R16, R5, 0x40, RZ ;  /* 0x0000004005107810 */ /* 0x000fe20007ffe0ff */
[----:B------:R-:W-:Y:S01]  /*13d60*/  @!P0 IMAD.WIDE R14, R3, 0x4, R8 ;  /* 0x00000004030e8825 */ /* 0x000fe200078e0208 */
[C---:B------:R-:W-:Y:S01]  /*13d70*/  IADD3 R4, R5.reuse, 0x48, RZ ;  /* 0x0000004805047810 */ /* 0x040fe20007ffe0ff */
[----:B------:R3:W-:Y:S01]  /*13d80*/  @!P1 ST.E.64 [R12.64], R126 ;  /* 0x0000007e0c009985 */ /* 0x0007e2000c101b0c */
[----:B------:R-:W-:-:S02]  /*13d90*/  IADD3 R3, R5, 0x50, RZ ;  /* 0x0000005005037810 */ /* 0x000fc40007ffe0ff */
[----:B------:R-:W-:Y:S01]  /*13da0*/  ISETP.GE.AND P4, PT, R18, c[0x0][0x3c8], PT ;  /* 0x0000f20012007a0c */ /* 0x000fe20003f86270 */
[----:B------:R4:W-:Y:S01]  /*13db0*/  @!P0 ST.E.64 [R14.64], R122 ;  /* 0x0000007a0e008985 */ /* 0x0009e2000c101b0c */
[----:B------:R-:W-:Y:S02]  /*13dc0*/  ISETP.GE.AND P3, PT, R17, c[0x0][0x3c8], PT ;  /* 0x0000f20011007a0c */ /* 0x000fe40003f66270 */
[----:B------:R-:W-:Y:S02]  /*13dd0*/  ISETP.GE.AND P2, PT, R16, c[0x0][0x3c8], PT ;  /* 0x0000f20010007a0c */ /* 0x000fe40003f46270 */
[----:B------:R-:W-:Y:S02]  /*13de0*/  ISETP.GE.AND P1, PT, R4, c[0x0][0x3c8], PT ;  /* 0x0000f20004007a0c */ /* 0x000fe40003f26270 */
[----:B------:R-:W-:Y:S02]  /*13df0*/  ISETP.GE.AND P0, PT, R3, c[0x0][0x3c8], PT ;  /* 0x0000f20003007a0c */ /* 0x000fe40003f06270 */
[----:B------:R-:W-:-:S02]  /*13e00*/  @!P6 LEA.HI R2, R2, R2, RZ, 0x1 ;  /* 0x000000020202e211 */ /* 0x000fc400078f08ff */
[----:B------:R-:W-:Y:S02]  /*13e10*/  @!P5 LEA.HI R0, R0, R0, RZ, 0x1 ;  /* 0x000000000000d211 */ /* 0x000fe400078f08ff */
[----:B------:R-:W-:Y:S02]  /*13e20*/  @!P4 LEA.HI R18, R18, R18, RZ, 0x1 ;  /* 0x000000121212c211 */ /* 0x000fe400078f08ff */
[----:B------:R-:W-:Y:S02]  /*13e30*/  @!P3 LEA.HI R17, R17, R17, RZ, 0x1 ;  /* 0x000000111111b211 */ /* 0x000fe400078f08ff */
[----:B-1----:R-:W-:Y:S02]  /*13e40*/  @!P5 LOP3.LUT R11, R0, 0xfffffffe, RZ, 0xc0, !PT ;  /* 0xfffffffe000bd812 */ /* 0x002fe400078ec0ff */
[----:B------:R-:W-:Y:S02]  /*13e50*/  @!P2 LEA.HI R16, R16, R16, RZ, 0x1 ;  /* 0x000000101010a211 */ /* 0x000fe400078f08ff */
[----:B--2---:R-:W-:Y:S01]  /*13e60*/  @!P6 LOP3.LUT R7, R2, 0xfffffffe, RZ, 0xc0, !PT ;  /* 0xfffffffe0207e812 */ /* 0x004fe200078ec0ff */
[----:B------:R-:W-:Y:S01]  /*13e70*/  @!P5 IMAD.WIDE R10, R11, 0x4, R8 ;  /* 0x000000040b0ad825 */ /* 0x000fe200078e0208 */
[----:B------:R-:W-:-:S02]  /*13e80*/  @!P1 LEA.HI R4, R4, R4, RZ, 0x1 ;  /* 0x0000000404049211 */ /* 0x000fc400078f08ff */
[----:B------:R-:W-:Y:S01]  /*13e90*/  @!P0 LEA.HI R3, R3, R3, RZ, 0x1 ;  /* 0x0000000303038211 */ /* 0x000fe200078f08ff */
[----:B------:R-:W-:Y:S01]  /*13ea0*/  @!P6 IMAD.WIDE R6, R7, 0x4, R8 ;  /* 0x000000040706e825 */ /* 0x000fe200078e0208 */
[----:B---3--:R-:W-:Y:S02]  /*13eb0*/  @!P4 LOP3.LUT R13, R18, 0xfffffffe, RZ, 0xc0, !PT ;  /* 0xfffffffe120dc812 */ /* 0x008fe400078ec0ff */
[----:B------:R-:W-:Y:S02]  /*13ec0*/  @!P3 LOP3.LUT R17, R17, 0xfffffffe, RZ, 0xc0, !PT ;  /* 0xfffffffe1111b812 */ /* 0x000fe400078ec0ff */
[----:B----4-:R-:W-:Y:S01]  /*13ed0*/  @!P2 LOP3.LUT R15, R16, 0xfffffffe, RZ, 0xc0, !PT ;  /* 0xfffffffe100fa812 */ /* 0x010fe200078ec0ff */
[----:B------:R1:W-:Y:S01]  /*13ee0*/  @!P6 ST.E.64 [R6.64], R110 ;  /* 0x0000006e0600e985 */ /* 0x0003e2000c101b0c */
[----:B------:R-:W-:Y:S02]  /*13ef0*/  @!P1 LOP3.LUT R19, R4, 0xfffffffe, RZ, 0xc0, !PT ;  /* 0xfffffffe04139812 */ /* 0x000fe400078ec0ff */
[----:B------:R-:W-:Y:S01]  /*13f00*/  @!P0 LOP3.LUT R3, R3, 0xfffffffe, RZ, 0xc0, !PT ;  /* 0xfffffffe03038812 */ /* 0x000fe200078ec0ff */
[----:B------:R2:W-:Y:S01]  /*13f10*/  @!P5 ST.E.64 [R10.64], R106 ;  /* 0x0000006a0a00d985 */ /* 0x0005e2000c101b0c */
[----:B------:R-:W-:-:S03]  /*13f20*/  IADD3 R5, R5, 0x58, RZ ;  /* 0x0000005805057810 */ /* 0x000fc60007ffe0ff */
[----:B------:R-:W-:-:S04]  /*13f30*/  @!P0 IMAD.WIDE R2, R3, 0x4, R8 ;  /* 0x0000000403028825 */ /* 0x000fc800078e0208 */
[----:B-1----:R-:W-:-:S04]  /*13f40*/  @!P4 IMAD.WIDE R6, R13, 0x4, R8 ;  /* 0x000000040d06c825 */ /* 0x002fc800078e0208 */
[--C-:B--2---:R-:W-:Y:S01]  /*13f50*/  @!P3 IMAD.WIDE R10, R17, 0x4, R8.reuse ;  /* 0x00000004110ab825 */ /* 0x104fe200078e0208 */
[----:B------:R1:W-:Y:S03]  /*13f60*/  @!P4 ST.E.64 [R6.64], R58 ;  /* 0x0000003a0600c985 */ /* 0x0003e6000c101b0c */
[--C-:B------:R-:W-:Y:S01]  /*13f70*/  @!P2 IMAD.WIDE R12, R15, 0x4, R8.reuse ;  /* 0x000000040f0ca825 */ /* 0x100fe200078e0208 */
[----:B------:R1:W-:Y:S03]  /*13f80*/  @!P3 ST.E.64 [R10.64], R62 ;  /* 0x0000003e0a00b985 */ /* 0x0003e6000c101b0c */
[----:B------:R-:W-:Y:S01]  /*13f90*/  @!P1 IMAD.WIDE R14, R19, 0x4, R8 ;  /* 0x00000004130e9825 */ /* 0x000fe200078e0208 */
[----:B------:R1:W-:Y:S04]  /*13fa0*/  @!P2 ST.E.64 [R12.64], R74 ;  /* 0x0000004a0c00a985 */ /* 0x0003e8000c101b0c */
[----:B------:R1:W-:Y:S04]  /*13fb0*/  @!P1 ST.E.64 [R14.64], R78 ;  /* 0x0000004e0e009985 */ /* 0x0003e8000c101b0c */
[----:B------:R1:W-:Y:S01]  /*13fc0*/  @!P0 ST.E.64 [R2.64], R90 ;  /* 0x0000005a02008985 */ /* 0x0003e2000c101b0c */
[----:B------:R-:W-:-:S13]  /*13fd0*/  ISETP.GE.AND P0, PT, R5, c[0x0][0x3c8], PT ;  /* 0x0000f20005007a0c */ /* 0x000fda0003f06270 */
[----:B------:R-:W-:Y:S05]  /*13fe0*/  @P0 EXIT ;  /* 0x000000000000094d */ /* 0x000fea0003800000 */
[----:B-1----:R-:W-:-:S04]  /*13ff0*/  LEA.HI R3, R5, R5, RZ, 0x1 ;  /* 0x0000000505037211 */ /* 0x002fc800078f08ff */
[----:B------:R-:W-:-:S05]  /*14000*/  LOP3.LUT R3, R3, 0xfffffffe, RZ, 0xc0, !PT ;  /* 0xfffffffe03037812 */ /* 0x000fca00078ec0ff */
[----:B------:R-:W-:-:S05]  /*14010*/  IMAD.WIDE R8, R3, 0x4, R8 ;  /* 0x0000000403087825 */ /* 0x000fca00078e0208 */
[----:B------:R-:W-:Y:S01]  /*14020*/  ST.E.64 [R8.64], R94 ;  /* 0x0000005e08007985 */ /* 0x000fe2000c101b0c */
[----:B------:R-:W-:Y:S05]  /*14030*/  EXIT ;  /* 0x000000000000794d */ /* 0x000fea0003800000 */
.L_x_532:
[----:B------:R-:W1:Y:S02]  /*14040*/  S2R R4, SR_TID.X ;  /* 0x0000000000047919 */ /* 0x000e640000002100 */
[----:B-1----:R-:W-:-:S13]  /*14050*/  ISETP.GT.AND P0, PT, R4, 0x7f, PT ;  /* 0x0000007f0400780c */ /* 0x002fda0003f04270 */
[----:B------:R-:W-:Y:S05]  /*14060*/  @P0 EXIT ;  /* 0x000000000000094d */ /* 0x000fea0003800000 */
[----:B------:R-:W1:Y:S01]  /*14070*/  S2R R7, SR_CTAID.X ;  /* 0x0000000000077919 */ /* 0x000e620000002500 */
[----:B------:R-:W-:-:S05]  /*14080*/  MOV R0, c[0x0][0x4e8] ;  /* 0x00013a0000007a02 */ /* 0x000fca0000000f00 */
[----:B------:R-:W-:Y:S01]  /*14090*/  IMAD R2, R0, c[0x0][0x388], RZ ;  /* 0x0000e20000027a24 */ /* 0x000fe200078e02ff */
[----:B-1----:R-:W-:-:S04]  /*140a0*/  LEA R7, R7, R4, 0x7 ;  /* 0x0000000407077211 */ /* 0x002fc800078e38ff */
[----:B------:R-:W-:-:S13]  /*140b0*/  ISETP.GE.AND P0, PT, R7, R2, PT ;  /* 0x000000020700720c */ /* 0x000fda0003f06270 */
[----:B------:R-:W-:Y:S05]  /*140c0*/  @P0 EXIT ;  /* 0x000000000000094d */ /* 0x000fea0003800000 */
[----:B------:R-:W1:Y:S01]  /*140d0*/  S2R R5, SR_CTAID.Z ;  /* 0x0000000000057919 */ /* 0x000e620000002700 */
[----:B------:R-:W-:Y:S01]  /*140e0*/  USHF.R.S32.HI UR6, URZ, 0x1f, UR8 ;  /* 0x0000001f3f067899 */ /* 0x000fe20008011408 */
[----:B------:R-:W-:Y:S01]  /*140f0*/  ISETP.NE.AND P0, PT, R0, 0x1, PT ;  /* 0x000000010000780c */ /* 0x000fe20003f05270 */
[----:B------:R-:W-:Y:S01]  /*14100*/  ULDC.64 UR4, c[0x0][0x4d0] ;  /* 0x0001340000047ab9 */ /* 0x000fe20000000a00 */
[----:B------:R-:W2:Y:S01]  /*14110*/  S2R R3, SR_CTAID.Y ;  /* 0x0000000000037919 */ /* 0x000ea20000002600 */
[----:B------:R-:W-:Y:S01]  /*14120*/  UIMAD UR6, UR6, UR4, URZ ;  /* 0x00000004060672a4 */ /* 0x000fe2000f8e023f */
[----:B------:R-:W-:Y:S01]  /*14130*/  IADD3 R2, RZ, -UR8, RZ ;  /* 0x80000008ff027c10 */ /* 0x000fe2000fffe0ff */
[----:B------:R-:W-:Y:S01]  /*14140*/  UIMAD.WIDE.U32 UR10, UR8, UR4, URZ ;  /* 0x00000004080a72a5 */ /* 0x000fe2000f8e003f */
[----:B------:R-:W-:Y:S01]  /*14150*/  MOV R6, R7 ;  /* 0x0000000700067202 */ /* 0x000fe20000000f00 */
[----:B------:R-:W-:-:S04]  /*14160*/  UIMAD UR4, UR8, UR5, UR6 ;  /* 0x00000005080472a4 */ /* 0x000fc8000f8e0206 */
[----:B------:R-:W-:Y:S01]  /*14170*/  UIADD3 UR4, UR11, UR4, URZ ;  /* 0x000000040b047290 */ /* 0x000fe2000fffe03f */
[----:B------:R-:W-:Y:S01]  /*14180*/  MOV R9, UR11 ;  /* 0x0000000b00097c02 */ /* 0x000fe20008000f00 */
[----:B------:R-:W-:-:S04]  /*14190*/  @P0 IMAD.HI.U32 R4, R7, c[0x0][0x4ec], RZ ;  /* 0x00013b0007040a27 */ /* 0x000fc800078e00ff */
[----:B------:R-:W-:Y:S01]  /*141a0*/  IMAD.U32 R8, RZ, RZ, UR10 ;  /* 0x0000000aff087e24 */ /* 0x000fe2000f8e00ff */
[----:B------:R-:W-:Y:S01]  /*141b0*/  @P0 SHF.R.U32.HI R6, RZ, c[0x0][0x4f0], R4 ;  /* 0x00013c00ff060a19 */ /* 0x000fe20000011604 */
[----:B------:R-:W-:Y:S01]  /*141c0*/  IMAD.U32 R9, RZ, RZ, UR4 ;  /* 0x00000004ff097e24 */ /* 0x000fe2000f8e00ff */
[----:B-1----:R-:W-:-:S03]  /*141d0*/  SHF.R.S32.HI R0, RZ, 0x1f, R5 ;  /* 0x0000001fff007819 */ /* 0x002fc60000011405 */
[----:B------:R-:W-:Y:S01]  /*141e0*/  IMAD.WIDE.U32 R8, R5, c[0x0][0x4d8], R8 ;  /* 0x0001360005087a25 */ /* 0x000fe200078e0008 */
[----:B------:R-:W-:-:S03]  /*141f0*/  IADD3 R4, -R6, RZ, RZ ;  /* 0x000000ff06047210 */ /* 0x000fc60007ffe1ff */
[----:B------:R-:W-:Y:S02]  /*14200*/  IMAD R0, R0, c[0x0][0x4d8], RZ ;  /* 0x0001360000007a24 */ /* 0x000fe400078e02ff */
[----:B--2---:R-:W-:Y:S02]  /*14210*/  IMAD R2, R2, c[0x0][0x550], R3 ;  /* 0x0001540002027a24 */ /* 0x004fe400078e0203 */
[----:B------:R-:W-:Y:S02]  /*14220*/  IMAD R0, R5, c[0x0][0x4dc], R0 ;  /* 0x0001370005007a24 */ /* 0x000fe400078e0200 */
[----:B------:R-:W-:Y:S01]  /*14230*/  IMAD R4, R4, c[0x0][0x4e8], R7 ;  /* 0x00013a0004047a24 */ /* 0x000fe200078e0207 */
[----:B------:R-:W-:Y:S01]  /*14240*/  SHF.R.S32.HI R3, RZ, 0x1f, R2 ;  /* 0x0000001fff037819 */ /* 0x000fe20000011402 */
[----:B------:R-:W-:Y:S01]  /*14250*/  IMAD.IADD R9, R0, 0x1, R9 ;  /* 0x0000000100097824 */ /* 0x000fe200078e0209 */
[----:B------:R-:W-:-:S03]  /*14260*/  SHF.R.S32.HI R0, RZ, 0x1f, R6 ;  /* 0x0000001fff007819 */ /* 0x000fc60000011406 */
[----:B------:R-:W-:Y:S02]  /*14270*/  IMAD R3, R3, c[0x0][0x4e0], RZ ;  /* 0x0001380003037a24 */ /* 0x000fe400078e02ff */
[----:B------:R-:W-:-:S04]  /*14280*/  IMAD.WIDE.U32 R8, R2, c[0x0][0x4e0], R8 ;  /* 0x0001380002087a25 */ /* 0x000fc800078e0008 */
[----:B------:R-:W-:Y:S01]  /*14290*/  IMAD R3, R2, c[0x0][0x4e4], R3 ;  /* 0x0001390002037a24 */ /* 0x000fe200078e0203 */
[----:B------:R-:W-:Y:S02]  /*142a0*/  SHF.R.S32.HI R2, RZ, 0x1f, R4 ;  /* 0x0000001fff027819 */ /* 0x000fe40000011404 */
[----:B------:R-:W-:-:S03]  /*142b0*/  IADD3 R6, P0, R6, R8, RZ ;  /* 0x0000000806067210 */ /* 0x000fc60007f1e0ff */
[----:B------:R-:W-:Y:S01]  /*142c0*/  IMAD R5, R2, c[0x0][0x4c8], RZ ;  /* 0x0001320002057a24 */ /* 0x000fe200078e02ff */
[----:B------:R-:W-:-:S03]  /*142d0*/  IADD3.X R7, R0, R9, R3, P0, !PT ;  /* 0x0000000900077210 */ /* 0x000fc600007fe403 */
[C---:B------:R-:W-:Y:S02]  /*142e0*/  IMAD R5, R4.reuse, c[0x0][0x4cc], R5 ;  /* 0x0001330004057a24 */ /* 0x040fe400078e0205 */
[----:B------:R-:W-:-:S05]  /*142f0*/  IMAD.WIDE.U32 R6, R4, c[0x0][0x4c8], R6 ;  /* 0x0001320004067a25 */ /* 0x000fca00078e0006 */
[----:B------:R-:W-:Y:S02]  /*14300*/  IADD3 R5, R7, R5, RZ ;  /* 0x0000000507057210 */ /* 0x000fe40007ffe0ff */
[----:B------:R-:W-:-:S04]  /*14310*/  LEA R2, P0, R6, c[0x0][0x4a8], 0x2 ;  /* 0x00012a0006027a11 */ /* 0x000fc800078010ff */
[----:B------:R-:W-:Y:S02]  /*14320*/  LEA.HI.X R3, R6, c[0x0][0x4ac], R5, 0x2, P0 ;  /* 0x00012b0006037a11 */ /* 0x000fe400000f1405 */
[----:B------:R-:W-:-:S05]  /*14330*/  MOV R5, 0xff800000 ;  /* 0xff80000000057802 */ /* 0x000fca0000000f00 */
[----:B------:R-:W-:Y:S01]  /*14340*/  STG.E [R2.64], R5 ;  /* 0x0000000502007986 */ /* 0x000fe2000c10190c */
[----:B------:R-:W-:Y:S05]  /*14350*/  EXIT ;  /* 0x000000000000794d */ /* 0x000fea0003800000 */
.L_x_455:
[----:B------:R-:W-:Y:S01]  /*14360*/  IMAD.MOV.U32 R7, RZ, RZ, 0x1 ;  /* 0x00000001ff077424 */ /* 0x000fe200078e00ff */
[----:B------:R-:W-:Y:S02]  /*14370*/  MOV R10, 0x1c1f ;  /* 0x00001c1f000a7802 */ /* 0x000fe40000000f00 */
[----:B------:R-:W-:Y:S02]  /*14380*/  MOV R8, 0x143a0 ;  /* 0x000143a000087802 */ /* 0x000fe40000000f00 */
[----:B-1----:R-:W-:Y:S05]  /*14390*/  CALL.REL.NOINC `($__internal_8_$__cuda_sm70_shflsync_idx_p) ;  /* 0x0000028000007944 */ /* 0x002fea0003c00000 */
[----:B--2---:R-:W-:Y:S01]  /*143a0*/  IMAD.MOV.U32 R14, RZ, RZ, R7 ;  /* 0x000000ffff0e7224 */ /* 0x004fe200078e0007 */
[----:B------:R-:W-:Y:S01]  /*143b0*/  MOV R7, 0x1 ;  /* 0x0000000100077802 */ /* 0x000fe20000000f00 */
[----:B-1----:R-:W-:Y:S01]  /*143c0*/  IMAD.MOV.U32 R12, RZ, RZ, R11 ;  /* 0x000000ffff0c7224 */ /* 0x002fe200078e000b */
[----:B------:R-:W-:Y:S02]  /*143d0*/  MOV R10, 0x1c1f ;  /* 0x00001c1f000a7802 */ /* 0x000fe40000000f00 */
[----:B------:R-:W-:Y:S02]  /*143e0*/  MOV R8, 0x14400 ;  /* 0x0001440000087802 */ /* 0x000fe40000000f00 */
[----:B------:R-:W-:Y:S05]  /*143f0*/  CALL.REL.NOINC `($__internal_8_$__cuda_sm70_shflsync_idx_p) ;  /* 0x0000022000007944 */ /* 0x000fea0003c00000 */
[----:B-12---:R-:W-:Y:S05]  /*14400*/  BRA `(.L_x_539) ;  /* 0xfffedf4000007947 */ /* 0x006fea000383ffff */
.L_x_482:
[----:B----4-:R-:W-:Y:S01]  /*14410*/  MOV R10, 0x1c1f ;  /* 0x00001c1f000a7802 */ /* 0x010fe20000000f00 */
[----:B------:R-:W-:Y:S01]  /*14420*/  IMAD.MOV.U32 R7, RZ, RZ, 0x1 ;  /* 0x00000001ff077424 */ /* 0x000fe200078e00ff */
[----:B------:R-:W-:Y:S02]  /*14430*/  MOV R8, 0x14450 ;  /* 0x0001445000087802 */ /* 0x000fe40000000f00 */
[----:B-123--:R-:W-:Y:S05]  /*14440*/  CALL.REL.NOINC `($__internal_8_$__cuda_sm70_shflsync_idx_p) ;  /* 0x000001d000007944 */ /* 0x00efea0003c00000 */
[----:B-1----:R-:W-:Y:S01]  /*14450*/  MOV R10, 0x1c1f ;  /* 0x00001c1f000a7802 */ /* 0x002fe20000000f00 */
[----:B--2---:R-:W-:Y:S01]  /*14460*/  IMAD.MOV.U32 R3, RZ, RZ, R7 ;  /* 0x000000ffff037224 */ /* 0x004fe200078e0007 */
[----:B------:R-:W-:Y:S01]  /*14470*/  MOV R7, 0x1 ;  /* 0x0000000100077802 */ /* 0x000fe20000000f00 */
[----:B------:R-:W-:Y:S01]  /*14480*/  IMAD.MOV.U32 R12, RZ, RZ, R0 ;  /* 0x000000ffff0c7224 */ /* 0x000fe200078e0000 */
[----:B------:R-:W-:Y:S02]  /*14490*/  MOV R8, 0x144b0 ;  /* 0x000144b000087802 */ /* 0x000fe40000000f00 */
[----:B------:R-:W-:Y:S05]  /*144a0*/  CALL.REL.NOINC `($__internal_8_$__cuda_sm70_shflsync_idx_p) ;  /* 0x0000017000007944 */ /* 0x000fea0003c00000 */
[----:B-12---:R-:W-:-:S05]  /*144b0*/  BRA `(.L_x_540) ;  /* 0xffff1e9000007947 */ /* 0x006fca000383ffff */
.L_x_507:
        /* <DEDUP_REMOVED lines=11> */
.L_x_513:
[----:B--2---:R-:W-:Y:S01]  /*14570*/  MOV R10, 0x1c1f ;  /* 0x00001c1f000a7802 */ /* 0x004fe20000000f00 */
[----:B------:R-:W-:Y:S01]  /*14580*/  IMAD.MOV.U32 R7, RZ, RZ, 0x1 ;  /* 0x00000001ff077424 */ /* 0x000fe200078e00ff */
[----:B------:R-:W-:Y:S02]  /*14590*/  MOV R8, 0x145b0 ;  /* 0x000145b000087802 */ /* 0x000fe40000000f00 */
[----:B-1-3--:R-:W-:Y:S05]  /*145a0*/  CALL.REL.NOINC `($__internal_8_$__cuda_sm70_shflsync_idx_p) ;  /* 0x0000007000007944 */ /* 0x00afea0003c00000 */
[----:B-1----:R-:W-:Y:S01]  /*145b0*/  MOV R10, 0x1c1f ;  /* 0x00001c1f000a7802 */ /* 0x002fe20000000f00 */
[----:B--2---:R-:W-:Y:S01]  /*145c0*/  IMAD.MOV.U32 R6, RZ, RZ, R7 ;  /* 0x000000ffff067224 */ /* 0x004fe200078e0007 */
[----:B------:R-:W-:Y:S01]  /*145d0*/  MOV R7, 0x1 ;  /* 0x0000000100077802 */ /* 0x000fe20000000f00 */
[----:B------:R-:W-:Y:S01]  /*145e0*/  IMAD.MOV.U32 R12, RZ, RZ, R4 ;  /* 0x000000ffff0c7224 */ /* 0x000fe200078e0004 */
[----:B------:R-:W-:Y:S02]  /*145f0*/  MOV R8, 0x14610 ;  /* 0x0001461000087802 */ /* 0x000fe40000000f00 */
[----:B------:R-:W-:Y:S05]  /*14600*/  CALL.REL.NOINC `($__internal_8_$__cuda_sm70_shflsync_idx_p) ;  /* 0x0000001000007944 */ /* 0x000fea0003c00000 */
[----:B-12---:R-:W-:-:S05]  /*14610*/  BRA `(.L_x_542) ;  /* 0xffff952000007947 */ /* 0x006fca000383ffff */
        .weak           $__internal_8_$__cuda_sm70_shflsync_idx_p
        .type           $__internal_8_$__cuda_sm70_shflsync_idx_p,@function
        .size           $__internal_8_$__cuda_sm70_shflsync_idx_p,(.L_x_1825 - $__internal_8_$__cuda_sm70_shflsync_idx_p)
$__internal_8_$__cuda_sm70_shflsync_idx_p:
[----:B------:R-:W-:Y:S01]  /*14620*/  MOV R9, 0x0 ;  /* 0x0000000000097802 */ /* 0x000fe20000000f00 */
[----:B------:R-:W-:Y:S04]  /*14630*/  WARPSYNC R223 ;  /* 0x000000df00007348 */ /* 0x000fe80003800000 */
[----:B------:R1:W2:Y:S01]  /*14640*/  SHFL.IDX PT, R7, R12, R7, R10 ;  /* 0x000000070c077389 */ /* 0x0002a200000e000a */
[----:B------:R-:W-:Y:S05]  /*14650*/  RET.REL.NODEC R8 `(_ZN7cutlass13device_kernelIN5flash19enable_sm80_to_sm89INS1_16FlashAttnFwdSm80INS1_25CollectiveMainloopFwdSm80ILi4ELi1ELb0EN4cute5tupleIJNS5_1CILi128EEENS7_ILi48EEENS7_ILi96EEEEEELi96ENS_6half_tEfNS_4arch4Sm80ELb0ELb1ELb1ELb0ELb1ELb0ELb1ELb1EEENS1_21CollectiveEpilogueFwdINS6_IJS8_SA_S9_EEENS6_IJNS7_ILi1EEESI_SI_EEESC_SE_Li128ELb0ELb1ELb1ELb0EEENS1_19SingleTileSchedulerILb0ELb1ELb1ELi128EEEEEEEEEvNT_6ParamsE) ;  /* 0xfffeb9a008007950 */ /* 0x000fea0003c3ffff */
.L_x_543:
        /* <DEDUP_REMOVED lines=10> */
.L_x_1825:


//--------------------- .text._ZN7cutlass13device_kernelIN5flash19enable_sm80_to_sm89INS1_16FlashAttnFwdSm80INS1_25CollectiveMainloopFwdSm80ILi4ELi1ELb0EN4cute5tupleIJNS5_1CILi128EEENS7_ILi48EEENS7_ILi96EEEEEELi96ENS_6half_tEfNS_4arch4Sm80ELb0ELb1ELb1ELb1ELb1ELb0ELb1ELb1EEENS1_21CollectiveEpilogueFwdINS6_IJS8_SA_S9_EEENS6_IJNS7_ILi1EEESI_SI_EEESC_SE_Li128ELb1ELb1ELb1ELb0EEENS1_36VarlenDynamicPersistentTileSchedulerILi128ELi48ELi128ELi128ELb1ELb1ELb0ELb1ELb0ELb1EEEEEEEEEvNT_6ParamsE --------------------------
	.section	.text._ZN7cutlass13device_kernelIN5flash19enable_sm80_to_sm89INS1_16FlashAttnFwdSm80INS1_25CollectiveMainloopFwdSm80ILi4ELi1ELb0EN4cute5tupleIJNS5_1CILi128EEENS7_ILi48EEENS7_ILi96EEEEEELi96ENS_6half_tEfNS_4arch4Sm80ELb0ELb1ELb1ELb1ELb1ELb0ELb1ELb1EEENS1_21CollectiveEpilogueFwdINS6_IJS8_SA_S9_EEENS6_IJNS7_ILi1EEESI_SI_EEESC_SE_Li128ELb1ELb1ELb1ELb0EEENS1_36VarlenDynamicPersistentTileSchedulerILi128ELi48ELi128ELi128ELb1ELb1ELb0ELb1ELb0ELb1EEEEEEEEEvNT_6ParamsE,"ax",@progbits
	.sectioninfo	@"SHI_REGISTERS=255"
	.align	128
.text._ZN7cutlass13device_kernelIN5flash19enable_sm80_to_sm89INS1_16FlashAttnFwdSm80INS1_25CollectiveMainloopFwdSm80ILi4ELi1ELb0EN4cute5tupleIJNS5_1CILi128EEENS7_ILi48EEENS7_ILi96EEEEEELi96ENS_6half_tEfNS_4arch4Sm80ELb0ELb1ELb1ELb1ELb1ELb0ELb1ELb1EEENS1_21CollectiveEpilogueFwdINS6_IJS8_SA_S9_EEENS6_IJNS7_ILi1EEESI_SI_EEESC_SE_Li128ELb1ELb1ELb1ELb0EEENS1_36VarlenDynamicPersistentTileSchedulerILi128ELi48ELi128ELi128ELb1ELb1ELb0ELb1ELb0ELb1EEEEEEEEEvNT_6ParamsE:
        .type           _ZN7cutlass13device_kernelIN5flash19enable_sm80_to_sm89INS1_16FlashAttnFwdSm80INS1_25CollectiveMainloopFwdSm80ILi4ELi1ELb0EN4cute5tupleIJNS5_1CILi128EEENS7_ILi48EEENS7_ILi96EEEEEELi96ENS_6half_tEfNS_4arch4Sm80ELb0ELb1ELb1ELb1ELb1ELb0ELb1ELb1EEENS1_21CollectiveEpilogueFwdINS6_IJS8_SA_S9_EEENS6_IJNS7_ILi1EEESI_SI_EEESC_SE_Li128ELb1ELb1ELb1ELb0EEENS1_36VarlenDynamicPersistentTileSchedulerILi128ELi48ELi128ELi128ELb1ELb1ELb0ELb1ELb0ELb1EEEEEEEEEvNT_6ParamsE,@function
        .size           _ZN7cutlass13device_kernelIN5flash19enable_sm80_to_sm89INS1_16FlashAttnFwdSm80INS1_25CollectiveMainloopFwdSm80ILi4ELi1ELb0EN4cute5tupleIJNS5_1CILi128EEENS7_ILi48EEENS7_ILi96EEEEEELi96ENS_6half_tEfNS_4arch4Sm80ELb0ELb1ELb1ELb1ELb1ELb0ELb1ELb1EEENS1_21CollectiveEpilogueFwdINS6_IJS8_SA_S9_EEENS6_IJNS7_ILi1EEESI_SI_EEESC_SE_Li128ELb1ELb1ELb1ELb0EEENS1_36VarlenDynamicPersistentTileSchedulerILi128ELi48ELi128ELi128ELb1ELb1ELb0ELb1ELb0ELb1EEEEEEEEEvNT_6ParamsE,(.L_x_1827 - _ZN7cutlass13device_kernelIN5flash19enable_sm80_to_sm89INS1_16FlashAttnFwdSm80INS1_25CollectiveMainloopFwdSm80ILi4ELi1ELb0EN4cute5tupleIJNS5_1CILi128EEENS7_ILi48EEENS7_ILi96EEEEEELi96ENS_6half_tEfNS_4arch4Sm80ELb0ELb1ELb1ELb1ELb1ELb0ELb1ELb1EEENS1_21CollectiveEpilogueFwdINS6_IJS8_SA_S9_EEENS6_IJNS7_ILi1EEESI_SI_EEESC_SE_Li128ELb1ELb1ELb1ELb0EEENS1_36VarlenDynamicPersistentTileSchedulerILi128ELi48ELi128ELi128ELb1ELb1ELb0ELb1ELb0ELb1EEEEEEEEEvNT_6ParamsE)
        .other          _ZN7cutlass13device_kernelIN5flash19enable_sm80_to_sm89INS1_16FlashAttnFwdSm80INS1_25CollectiveMainloopFwdSm80ILi4ELi1ELb0EN4cute5tupleIJNS5_1CILi128EEENS7_ILi48EEENS7_ILi96EEEEEELi96ENS_6half_tEfNS_4arch4Sm80ELb0ELb1ELb1ELb1ELb1ELb0ELb1ELb1EEENS1_21CollectiveEpilogueFwdINS6_IJS8_SA_S9_EEENS6_IJNS7_ILi1EEESI_SI_EEESC_SE_Li128ELb1ELb1ELb1ELb0EEENS1_36VarlenDynamicPersistentTileSchedulerILi128ELi48ELi128ELi128ELb1ELb1ELb0ELb1ELb0ELb1EEEEEEEEEvNT_6ParamsE,@"STO_CUDA_ENTRY STV_DEFAULT"
_ZN7cutlass13device_kernelIN5flash19enable_sm80_to_sm89INS1_16FlashAttnFwdSm80INS1_25CollectiveMainloopFwdSm80ILi4ELi1ELb0EN4cute5tupleIJNS5_1CILi128EEENS7_ILi48EEENS7_ILi96EEEEEELi96ENS_6half_tEfNS_4arch4Sm80ELb0ELb1ELb1ELb1ELb1ELb0ELb1ELb1EEENS1_21CollectiveEpilogueFwdINS6_IJS8_SA_S9_EEENS6_IJNS7_ILi1EEESI_SI_EEESC_SE_Li128ELb1ELb1ELb1ELb0EEENS1_36VarlenDynamicPersistentTileSchedulerILi128ELi48ELi128ELi128ELb1ELb1ELb0ELb1ELb0ELb1EEEEEEEEEvNT_6ParamsE:
        /* <DEDUP_REMOVED lines=15> */
[----:B------:R-:W-:-:S03]  /*00f0*/  CS2R R8, SRZ ;  /* 0x0000000000087805 */ /* 0x000fc6000001ff00 */
[----:B------:R-:W-:-:S04]  /*0100*/  ISETP.NE.AND P6, PT, R13, 0x1f, PT ;  /* 0x0000001f0d00780c */ /* 0x000fc80003fc5270 */
[----:B------:R-:W-:-:S13]  /*0110*/  ISETP.GE.OR P0, PT, R13, c[0x0][0x53c], !P6 ;  /* 0x00014f000d007a0c */ /* 0x000fda0007706670 */
[----:B-1----:R-:W-:Y:S02]  /*0120*/  @!P0 IMAD.MOV.U32 R4, RZ, RZ, 0x4 ;  /* 0x00000004ff048424 */ /* 0x002fe400078e00ff */
[----:B------:R-:W-:Y:S02]  /*0130*/  @!P0 IMAD.MOV.U32 R2, RZ, RZ, 0x4 ;  /* 0x00000004ff028424 */ /* 0x000fe400078e00ff */
[----:B------:R-:W-:-:S04]  /*0140*/  @!P0 IMAD.WIDE.U32 R4, R13, R4, c[0x0][0x580] ;  /* 0x000160000d048625 */ /* 0x000fc800078e0004 */
[C---:B------:R-:W-:Y:S01]  /*0150*/  @!P0 IMAD.WIDE.U32 R2, R13.reuse, R2, c[0x0][0x578] ;  /* 0x00015e000d028625 */ /* 0x040fe200078e0002 */
[----:B------:R-:W2:Y:S04]  /*0160*/  @!P0 LDG.E R9, [R4.64] ;  /* 0x0000000604098981 */ /* 0x000ea8000c1e1900 */
[----:B------:R-:W2:Y:S01]  /*0170*/  @!P0 LDG.E R8, [R2.64] ;  /* 0x0000000602088981 */ /* 0x000ea2000c1e1900 */
[C---:B------:R-:W-:Y:S01]  /*0180*/  ISETP.NE.AND P5, PT, R13.reuse, RZ, PT ;  /* 0x000000ff0d00720c */ /* 0x040fe20003fa5270 */
[----:B------:R-:W1:Y:S01]  /*0190*/  S2UR UR4, SR_CTAID.X ;  /* 0x00000000000479c3 */ /* 0x000e620000002500 */
[C---:B------:R-:W-:Y:S01]  /*01a0*/  ISETP.GE.U32.AND P4, PT, R13.reuse, 0x2, PT ;  /* 0x000000020d00780c */ /* 0x040fe20003f86070 */
[----:B------:R-:W-:Y:S01]  /*01b0*/  IMAD.MOV.U32 R6, RZ, RZ, RZ ;  /* 0x000000ffff067224 */ /* 0x000fe200078e00ff */
        /* <DEDUP_REMOVED lines=26> */
.L_x_549:
[----:B------:R-:W-:-:S04]  /*0360*/  IADD3 R0, R6, 0x1f, RZ ;  /* 0x0000001f06007810 */ /* 0x000fc80007ffe0ff */
[----:B------:R-:W-:-:S13]  /*0370*/  ISETP.GE.AND P0, PT, R0, c[0x0][0x53c], PT ;  /* 0x00014f0000007a0c */ /* 0x000fda0003f06270 */
[----:B------:R-:W-:Y:S05]  /*0380*/  @P0 BRA `(.L_x_546) ;  /* 0x00000c4000000947 */ /* 0x000fea0003800000 */
[----:B------:R-:W-:Y:S01]  /*0390*/  MOV R6, R0 ;  /* 0x0000000000067202 */ /* 0x000fe20000000f00 */
[----:B------:R-:W-:-:S03]  /*03a0*/  CS2R R8, SRZ ;  /* 0x0000000000087805 */ /* 0x000fc6000001ff00 */
[----:B------:R-:W-:-:S04]  /*03b0*/  IADD3 R0, R13, R6, RZ ;  /* 0x000000060d007210 */ /* 0x000fc80007ffe0ff */
[----:B------:R-:W-:-:S13]  /*03c0*/  ISETP.GE.OR P0, PT, R0, c[0x0][0x53c], !P6 ;  /* 0x00014f0000007a0c */ /* 0x000fda0007706670 */
[----:B------:R-:W-:Y:S02]  /*03d0*/  @!P0 MOV R2, 0x4 ;  /* 0x0000000400028802 */ /* 0x000fe40000000f00 */
[----:B------:R-:W-:-:S03]  /*03e0*/  @!P0 MOV R3, 0x4 ;  /* 0x0000000400038802 */ /* 0x000fc60000000f00 */
[----:B------:R-:W-:-:S04]  /*03f0*/  @!P0 IMAD.WIDE R4, R0, R2, c[0x0][0x580] ;  /* 0x0001600000048625 */ /* 0x000fc800078e0202 */
[----:B------:R-:W-:Y:S01]  /*0400*/  @!P0 IMAD.WIDE R2, R0, R3, c[0x0][0x578] ;  /* 0x00015e0000028625 */ /* 0x000fe200078e0203 */
[----:B------:R-:W2:Y:S04]  /*0410*/  @!P0 LDG.E R9, [R4.64] ;  /* 0x0000000604098981 */ /* 0x000ea8000c1e1900 */
[----:B------:R-:W2:Y:S02]  /*0420*/  @!P0 LDG.E R8, [R2.64] ;  /* 0x0000000602088981 */ /* 0x000ea4000c1e1900 */
[----:B--2---:R-:W-:Y:S01]  /*0430*/  IMAD R5, R9, R8, RZ ;  /* 0x0000000809057224 */ /* 0x004fe200078e02ff */
[----:B------:R-:W-:Y:S05]  /*0440*/  BRA.DIV ~URZ, `(.L_x_547) ;  /* 0x00018cb27f007947 */ /* 0x000fea000b800000 */
[----:B------:R1:W2:Y:S02]  /*0450*/  SHFL.UP PT, R0, R5, 0x1, RZ ;  /* 0x0420000005007989 */ /* 0x0002a400000e00ff */
.L_x_776:
        /* <DEDUP_REMOVED lines=16> */
.L_x_777:
[----:B--2---:R-:W-:-:S05]  /*0560*/  IMAD R0, R0, c[0x0][0x538], RZ ;  /* 0x00014e0000007a24 */ /* 0x004fca00078e02ff */
[----:B------:R-:W-:-:S04]  /*0570*/  IADD3 R7, R0, R7, RZ ;  /* 0x0000000700077210 */ /* 0x000fc80007ffe0ff */
[----:B------:R-:W-:-:S13]  /*0580*/  ISETP.GT.AND P0, PT, R7, UR4, PT ;  /* 0x0000000407007c0c */ /* 0x000fda000bf04270 */
[----:B-1----:R-:W-:Y:S05]  /*0590*/  @!P0 BRA `(.L_x_549) ;  /* 0xfffffdc000008947 */ /* 0x002fea000383ffff */
.L_x_545:
[----:B------:R-:W-:-:S05]  /*05a0*/  IADD3 R10, -R0, R7, RZ ;  /* 0x00000007000a7210 */ /* 0x000fca0007ffe1ff */
[----:B------:R-:W-:-:S05]  /*05b0*/  IMAD R0, R4, c[0x0][0x538], R10 ;  /* 0x00014e0004007a24 */ /* 0x000fca00078e020a */
[----:B------:R-:W-:Y:S01]  /*05c0*/  ISETP.GT.AND P0, PT, R0, UR4, PT ;  /* 0x0000000400007c0c */ /* 0x000fe2000bf04270 */
[----:B------:R-:W-:-:S12]  /*05d0*/  BRA.DIV ~URZ, `(.L_x_550) ;  /* 0x00018d427f007947 */ /* 0x000fd8000b800000 */
[----:B------:R-:W-:-:S04]  /*05e0*/  VOTE.ANY R7, PT, !P0 ;  /* 0x0000000000077806 */ /* 0x000fc800040e0100 */
.L_x_778:
[----:B------:R-:W1:Y:S02]  /*05f0*/  POPC R0, R7 ;  /* 0x0000000700007309 */ /* 0x000e640000000000 */
[----:B-1----:R-:W-:-:S05]  /*0600*/  IADD3 R2, R0, R6, RZ ;  /* 0x0000000600027210 */ /* 0x002fca0007ffe0ff */
[----:B------:R1:W-:Y:S01]  /*0610*/  STL [R1+0xc], R2 ;  /* 0x00000c0201007387 */ /* 0x0003e20000100800 */
[----:B------:R-:W-:Y:S05]  /*0620*/  BRA.DIV ~URZ, `(.L_x_551) ;  /* 0x00018d427f007947 */ /* 0x000fea000b800000 */
[----:B------:R2:W3:Y:S01]  /*0630*/  SHFL.IDX PT, R12, R9, R0, 0x1f ;  /* 0x00001f00090c7589 */ /* 0x0004e200000e0000 */
[----:B------:R-:W-:-:S03]  /*0640*/  MOV R6, RZ ;  /* 0x000000ff00067202 */ /* 0x000fc60000000f00 */
[----:B------:R2:W4:Y:S04]  /*0650*/  SHFL.IDX PT, R9, R8, R0, 0x1f ;  /* 0x00001f0008097589 */ /* 0x00052800000e0000 */
.L_x_779:
[----:B------:R-:W-:Y:S01]  /*0660*/  ISETP.NE.AND P0, PT, R7, RZ, PT ;  /* 0x000000ff0700720c */ /* 0x000fe20003f05270 */
[----:B------:R-:W-:-:S12]  /*0670*/  BSSY B0, `(.L_x_552) ;  /* 0x0000005000007945 */ /* 0x000fd80003800000 */
[----:B------:R-:W-:Y:S05]  /*0680*/  @!P0 BRA `(.L_x_553) ;  /* 0x0000003000008947 */ /* 0x000fea0003800000 */
[----:B--2---:R-:W-:Y:S01]  /*0690*/  IADD3 R0, R0, -0x1, RZ ;  /* 0xffffffff00007810 */ /* 0x004fe20007ffe0ff */
[----:B------:R-:W-:Y:S05]  /*06a0*/  BRA.DIV ~URZ, `(.L_x_554) ;  /* 0x00018da27f007947 */ /* 0x000fea000b800000 */
[----:B------:R2:W1:Y:S02]  /*06b0*/  SHFL.IDX PT, R6, R4, R0, 0x1f ;  /* 0x00001f0004067589 */ /* 0x00046400000e0000 */
.L_x_553:
[----:B------:R-:W-:Y:S05]  /*06c0*/  BSYNC B0 ;  /* 0x0000000000007941 */ /* 0x000fea0003800000 */
.L_x_552:
[----:B-12---:R-:W-:Y:S01]  /*06d0*/  IMAD R0, R6, c[0x0][0x538], R10 ;  /* 0x00014e0006007a24 */ /* 0x006fe200078e020a */
[----:B----4-:R-:W-:Y:S01]  /*06e0*/  ISETP.NE.AND P0, PT, R9, 0x1, PT ;  /* 0x000000010900780c */ /* 0x010fe20003f05270 */
[----:B------:R-:W-:Y:S03]  /*06f0*/  BSSY B0, `(.L_x_555) ;  /* 0x0000089000007945 */ /* 0x000fe60003800000 */
[----:B------:R1:W-:Y:S01]  /*0700*/  STL [R1], R0 ;  /* 0x0000000001007387 */ /* 0x0003e20000100800 */
[----:B------:R-:W-:-:S08]  /*0710*/  IADD3 R11, -R0, UR4, RZ ;  /* 0x00000004000b7c10 */ /* 0x000fd0000fffe1ff */
[----:B------:R-:W-:Y:S05]  /*0720*/  @!P0 BRA `(.L_x_556) ;  /* 0x000003f000008947 */ /* 0x000fea0003800000 */
[-C--:B-1-3--:R-:W-:Y:S02]  /*0730*/  IABS R0, R12.reuse ;  /* 0x0000000c00007213 */ /* 0x08afe40000000000 */
[----:B------:R-:W-:-:S03]  /*0740*/  IABS R6, R12 ;  /* 0x0000000c00067213 */ /* 0x000fc60000000000 */
[----:B------:R-:W-:Y:S01]  /*0750*/  IMAD.MOV.U32 R5, RZ, RZ, R0 ;  /* 0x000000ffff057224 */ /* 0x000fe200078e0000 */
[----:B------:R-:W-:-:S03]  /*0760*/  IABS R0, R9 ;  /* 0x0000000900007213 */ /* 0x000fc60000000000 */
[----:B------:R-:W1:Y:S02]  /*0770*/  I2F.RP R2, R5 ;  /* 0x0000000500027306 */ /* 0x000e640000209400 */
[----:B------:R-:W-:Y:S01]  /*0780*/  IMAD.MOV.U32 R8, RZ, RZ, R0 ;  /* 0x000000ffff087224 */ /* 0x000fe200078e0000 */
[----:B------:R-:W-:-:S05]  /*0790*/  IABS R0, R11 ;  /* 0x0000000b00007213 */ /* 0x000fca0000000000 */
[----:B------:R-:W-:Y:S08]  /*07a0*/  I2F.RP R7, R8 ;  /* 0x0000000800077306 */ /* 0x000ff00000209400 */
[----:B-1----:R-:W1:Y:S02]  /*07b0*/  MUFU.RCP R2, R2 ;  /* 0x0000000200027308 */ /* 0x002e640000001000 */
[----:B-1----:R-:W-:-:S06]  /*07c0*/  IADD3 R2, R2, 0xffffffe, RZ ;  /* 0x0ffffffe02027810 */ /* 0x002fcc0007ffe0ff */
[----:B------:R-:W1:Y:S02]  /*07d0*/  F2I.FTZ.U32.TRUNC.NTZ R3, R2 ;  /* 0x0000000200037305 */ /* 0x000e64000021f000 */
[----:B-1----:R-:W-:-:S04]  /*07e0*/  IMAD.MOV R2, RZ, RZ, -R3 ;  /* 0x000000ffff027224 */ /* 0x002fc800078e0a03 */
[----:B------:R-:W-:Y:S02]  /*07f0*/  IMAD R4, R2, R5, RZ ;  /* 0x0000000502047224 */ /* 0x000fe400078e02ff */
[----:B------:R-:W-:-:S04]  /*0800*/  IMAD.MOV.U32 R2, RZ, RZ, RZ ;  /* 0x000000ffff027224 */ /* 0x000fc800078e00ff */
[----:B------:R-:W-:Y:S01]  /*0810*/  IMAD.HI.U32 R2, R3, R4, R2 ;  /* 0x0000000403027227 */ /* 0x000fe200078e0002 */
[----:B------:R-:W-:-:S03]  /*0820*/  MOV R3, R0 ;  /* 0x0000000000037202 */ /* 0x000fc60000000f00 */
[----:B------:R-:W-:Y:S02]  /*0830*/  IMAD.MOV R0, RZ, RZ, -R6 ;  /* 0x000000ffff007224 */ /* 0x000fe400078e0a06 */
        /* <DEDUP_REMOVED lines=28> */
[----:B------:R-:W-:-:S03]  /*0a00*/  IMAD.MOV R5, RZ, RZ, -R4 ;  /* 0x000000ffff057224 */ /* 0x000fc600078e0a04 */
        /* <DEDUP_REMOVED lines=10> */
[----:B------:R-:W-:-:S04]  /*0ab0*/  IMAD.MOV R2, RZ, RZ, -R0 ;  /* 0x000000ffff027224 */ /* 0x000fc800078e0a00 */
[C---:B------:R-:W-:Y:S01]  /*0ac0*/  IMAD R3, R9.reuse, R2, R4 ;  /* 0x0000000209037224 */ /* 0x040fe200078e0204 */
[----:B------:R-:W-:Y:S01]  /*0ad0*/  LEA R2, R9, R0, 0x18 ;  /* 0x0000000009027211 */ /* 0x000fe200078ec0ff */
[----:B------:R-:W-:-:S04]  /*0ae0*/  IMAD R0, R12, R5, R11 ;  /* 0x000000050c007224 */ /* 0x000fc800078e020b */
[----:B------:R-:W-:-:S05]  /*0af0*/  IMAD R2, R3, 0x10000, R2 ;  /* 0x0001000003027824 */ /* 0x000fca00078e0202 */
[----:B------:R1:W-:Y:S01]  /*0b00*/  STL [R1+0x8], R2 ;  /* 0x0000080201007387 */ /* 0x0003e20000100800 */
[----:B------:R-:W-:Y:S05]  /*0b10*/  BRA `(.L_x_557) ;  /* 0x0000046000007947 */ /* 0x000fea0003800000 */
.L_x_556:
[----:B------:R-:W2:Y:S01]  /*0b20*/  LDL R3, [R1+0xc] ;  /* 0x00000c0001037983 */ /* 0x000ea20000100800 */
[----:B------:R-:W-:-:S04]  /*0b30*/  IMAD.MOV.U32 R2, RZ, RZ, 0x4 ;  /* 0x00000004ff027424 */ /* 0x000fc800078e00ff */
[----:B--2---:R-:W-:-:S05]  /*0b40*/  IMAD.WIDE R2, R3, R2, c[0x0][0x590] ;  /* 0x0001640003027625 */ /* 0x004fca00078e0202 */
[----:B------:R-:W2:Y:S02]  /*0b50*/  LDG.E R7, [R2.64] ;  /* 0x0000000602077981 */ /* 0x000ea4000c1e1900 */
[----:B--23--:R-:W-:-:S05]  /*0b60*/  IMAD R9, R7, R12, RZ ;  /* 0x0000000c07097224 */ /* 0x00cfca00078e02ff */
[-C--:B-1----:R-:W-:Y:S02]  /*0b70*/  IABS R0, R9.reuse ;  /* 0x0000000900007213 */ /* 0x082fe40000000000 */
[----:B------:R-:W-:-:S03]  /*0b80*/  IABS R8, R9 ;  /* 0x0000000900087213 */ /* 0x000fc60000000000 */
[----:B------:R-:W-:-:S04]  /*0b90*/  IMAD.MOV.U32 R6, RZ, RZ, R0 ;  /* 0x000000ffff067224 */ /* 0x000fc800078e0000 */
[----:B------:R-:W1:Y:S08]  /*0ba0*/  I2F.RP R2, R6 ;  /* 0x0000000600027306 */ /* 0x000e700000209400 */
[----:B-1----:R-:W1:Y:S02]  /*0bb0*/  MUFU.RCP R2, R2 ;  /* 0x0000000200027308 */ /* 0x002e640000001000 */
[----:B-1----:R-:W-:-:S06]  /*0bc0*/  IADD3 R2, R2, 0xffffffe, RZ ;  /* 0x0ffffffe02027810 */ /* 0x002fcc0007ffe0ff */
[----:B------:R-:W1:Y:S02]  /*0bd0*/  F2I.FTZ.U32.TRUNC.NTZ R3, R2 ;  /* 0x0000000200037305 */ /* 0x000e64000021f000 */
[----:B-1----:R-:W-:-:S04]  /*0be0*/  IMAD.MOV R0, RZ, RZ, -R3 ;  /* 0x000000ffff007224 */ /* 0x002fc800078e0a03 */
[----:B------:R-:W-:Y:S01]  /*0bf0*/  IMAD.MOV.U32 R2, RZ, RZ, R0 ;  /* 0x000000ffff027224 */ /* 0x000fe200078e0000 */
[----:B------:R-:W-:-:S03]  /*0c00*/  IABS R0, R11 ;  /* 0x0000000b00007213 */ /* 0x000fc60000000000 */
[----:B------:R-:W-:Y:S01]  /*0c10*/  IMAD R4, R2, R6, RZ ;  /* 0x0000000602047224 */ /* 0x000fe200078e02ff */
[----:B------:R-:W-:Y:S01]  /*0c20*/  MOV R5, R0 ;  /* 0x0000000000057202 */ /* 0x000fe20000000f00 */
[----:B------:R-:W-:-:S04]  /*0c30*/  IMAD.MOV.U32 R2, RZ, RZ, RZ ;  /* 0x000000ffff027224 */ /* 0x000fc800078e00ff */
[----:B------:R-:W-:-:S04]  /*0c40*/  IMAD.HI.U32 R0, R3, R4, R2 ;  /* 0x0000000403007227 */ /* 0x000fc800078e0002 */
[----:B------:R-:W-:Y:S02]  /*0c50*/  IMAD.MOV R2, RZ, RZ, -R8 ;  /* 0x000000ffff027224 */ /* 0x000fe400078e0a08 */
        /* <DEDUP_REMOVED lines=9> */
[----:B------:R-:W-:-:S04]  /*0cf0*/  @P2 IADD3 R0, R0, 0x1, RZ ;  /* 0x0000000100002810 */ /* 0x000fc80007ffe0ff */
[----:B------:R-:W-:-:S05]  /*0d00*/  MOV R4, R0 ;  /* 0x0000000000047202 */ /* 0x000fca0000000f00 */
[----:B------:R-:W-:Y:S01]  /*0d10*/  @!P1 IMAD.MOV R4, RZ, RZ, -R4 ;  /* 0x000000ffff049224 */ /* 0x000fe200078e0a04 */
[----:B------:R-:W-:-:S05]  /*0d20*/  @!P0 LOP3.LUT R4, RZ, R9, RZ, 0x33, !PT ;  /* 0x00000009ff048212 */ /* 0x000fca00078e33ff */
[----:B------:R-:W-:-:S05]  /*0d30*/  IMAD R10, R7, R4, RZ ;  /* 0x00000004070a7224 */ /* 0x000fca00078e02ff */
[----:B------:R-:W-:-:S04]  /*0d40*/  IADD3 R0, -R10, c[0x0][0x538], RZ ;  /* 0x00014e000a007a10 */ /* 0x000fc80007ffe1ff */
[----:B------:R-:W-:-:S04]  /*0d50*/  IMNMX R6, R7, R0, PT ;  /* 0x0000000007067217 */ /* 0x000fc80003800200 */
[----:B------:R-:W-:-:S05]  /*0d60*/  IABS R0, R6 ;  /* 0x0000000600007213 */ /* 0x000fca0000000000 */
[----:B------:R-:W-:-:S04]  /*0d70*/  IMAD.MOV.U32 R5, RZ, RZ, R0 ;  /* 0x000000ffff057224 */ /* 0x000fc800078e0000 */
[----:B------:R-:W1:Y:S08]  /*0d80*/  I2F.RP R2, R5 ;  /* 0x0000000500027306 */ /* 0x000e700000209400 */
[----:B-1----:R-:W1:Y:S02]  /*0d90*/  MUFU.RCP R2, R2 ;  /* 0x0000000200027308 */ /* 0x002e640000001000 */
[----:B-1----:R-:W-:-:S06]  /*0da0*/  IADD3 R2, R2, 0xffffffe, RZ ;  /* 0x0ffffffe02027810 */ /* 0x002fcc0007ffe0ff */
[----:B------:R1:W2:Y:S02]  /*0db0*/  F2I.FTZ.U32.TRUNC.NTZ R3, R2 ;  /* 0x0000000200037305 */ /* 0x0002a4000021f000 */
[----:B-1----:R-:W-:Y:S01]  /*0dc0*/  IMAD.MOV R2, RZ, RZ, -R4 ;  /* 0x000000ffff027224 */ /* 0x002fe200078e0a04 */
[----:B--2---:R-:W-:-:S03]  /*0dd0*/  IADD3 R0, RZ, -R3, RZ ;  /* 0x80000003ff007210 */ /* 0x004fc60007ffe0ff */
[----:B------:R-:W-:Y:S01]  /*0de0*/  IMAD R8, R9, R2, R11 ;  /* 0x0000000209087224 */ /* 0x000fe200078e020b */
[----:B------:R-:W-:Y:S01]  /*0df0*/  IABS R9, R6 ;  /* 0x0000000600097213 */ /* 0x000fe20000000000 */
[----:B------:R-:W-:-:S03]  /*0e00*/  IMAD.MOV.U32 R2, RZ, RZ, R0 ;  /* 0x000000ffff027224 */ /* 0x000fc600078e0000 */
[----:B------:R-:W-:Y:S01]  /*0e10*/  IABS R0, R8 ;  /* 0x0000000800007213 */ /* 0x000fe20000000000 */
[----:B------:R-:W-:Y:S02]  /*0e20*/  IMAD R7, R2, R5, RZ ;  /* 0x0000000502077224 */ /* 0x000fe400078e02ff */
[----:B------:R-:W-:Y:S02]  /*0e30*/  IMAD.MOV.U32 R2, RZ, RZ, RZ ;  /* 0x000000ffff027224 */ /* 0x000fe400078e00ff */
[----:B------:R-:W-:Y:S01]  /*0e40*/  IMAD.MOV.U32 R4, RZ, RZ, R0 ;  /* 0x000000ffff047224 */ /* 0x000fe200078e0000 */
[----:B------:R-:W-:Y:S01]  /*0e50*/  IADD3 R0, RZ, -R9, RZ ;  /* 0x80000009ff007210 */ /* 0x000fe20007ffe0ff */
[----:B------:R-:W-:-:S04]  /*0e60*/  IMAD.HI.U32 R3, R3, R7, R2 ;  /* 0x0000000703037227 */ /* 0x000fc800078e0002 */
[----:B------:R-:W-:Y:S02]  /*0e70*/  IMAD.MOV.U32 R2, RZ, RZ, R0 ;  /* 0x000000ffff027224 */ /* 0x000fe400078e0000 */
[----:B------:R-:W-:Y:S01]  /*0e80*/  IMAD.HI.U32 R0, R3, R4, RZ ;  /* 0x0000000403007227 */ /* 0x000fe200078e00ff */
[----:B------:R-:W-:-:S03]  /*0e90*/  IADD3 R3, R10, 0x1000000, R8 ;  /* 0x010000000a037810 */ /* 0x000fc60007ffe008 */
[----:B------:R-:W-:-:S05]  /*0ea0*/  IMAD R2, R0, R2, R4 ;  /* 0x0000000200027224 */ /* 0x000fca00078e0204 */
[----:B------:R-:W-:-:S13]  /*0eb0*/  ISETP.GT.U32.AND P0, PT, R5, R2, PT ;  /* 0x000000020500720c */ /* 0x000fda0003f04070 */
[----:B------:R-:W-:Y:S01]  /*0ec0*/  @!P0 IMAD.IADD R2, R2, 0x1, -R5 ;  /* 0x0000000102028824 */ /* 0x000fe200078e0a05 */
[----:B------:R-:W-:Y:S02]  /*0ed0*/  @!P0 IADD3 R0, R0, 0x1, RZ ;  /* 0x0000000100008810 */ /* 0x000fe40007ffe0ff */
[----:B------:R-:W-:Y:S02]  /*0ee0*/  ISETP.NE.AND P0, PT, R6, RZ, PT ;  /* 0x000000ff0600720c */ /* 0x000fe40003f05270 */
[----:B------:R-:W-:Y:S02]  /*0ef0*/  ISETP.GE.U32.AND P2, PT, R2, R5, PT ;  /* 0x000000050200720c */ /* 0x000fe40003f46070 */
[----:B------:R-:W-:-:S04]  /*0f00*/  LOP3.LUT R2, R8, R6, RZ, 0x3c, !PT ;  /* 0x0000000608027212 */ /* 0x000fc800078e3cff */
[----:B------:R-:W-:Y:S01]  /*0f10*/  ISETP.GE.AND P1, PT, R2, RZ, PT ;  /* 0x000000ff0200720c */ /* 0x000fe20003f26270 */
[----:B------:R-:W-:-:S06]  /*0f20*/  IMAD.MOV R2, RZ, RZ, -R6 ;  /* 0x000000ffff027224 */ /* 0x000fcc00078e0a06 */
[----:B------:R-:W-:-:S06]  /*0f30*/  @P2 IADD3 R0, R0, 0x1, RZ ;  /* 0x0000000100002810 */ /* 0x000fcc0007ffe0ff */
[----:B------:R-:W-:Y:S02]  /*0f40*/  @!P1 IADD3 R0, -R0, RZ, RZ ;  /* 0x000000ff00009210 */ /* 0x000fe40007ffe1ff */
[----:B------:R-:W-:-:S05]  /*0f50*/  @!P0 LOP3.LUT R0, RZ, R6, RZ, 0x33, !PT ;  /* 0x00000006ff008212 */ /* 0x000fca00078e33ff */
[----:B------:R-:W-:-:S05]  /*0f60*/  IMAD R2, R0, R2, R3 ;  /* 0x0000000200027224 */ /* 0x000fca00078e0203 */
[----:B------:R1:W-:Y:S02]  /*0f70*/  STL [R1+0x8], R2 ;  /* 0x0000080201007387 */ /* 0x0003e40000100800 */
.L_x_557:
[----:B------:R-:W-:Y:S05]  /*0f80*/  BSYNC B0 ;  /* 0x0000000000007941 */ /* 0x000fea0003800000 */
.L_x_555:
[----:B------:R-:W-:-:S04]  /*0f90*/  LOP3.LUT R0, RZ, R0, RZ, 0x33, !PT ;  /* 0x00000000ff007212 */ /* 0x000fc800078e33ff */
[----:B------:R-:W-:-:S05]  /*0fa0*/  IADD3 R0, R0, R12, RZ ;  /* 0x0000000c00007210 */ /* 0x000fca0007ffe0ff */
[----:B------:R2:W-:Y:S01]  /*0fb0*/  STL [R1+0x4], R0 ;  /* 0x0000040001007387 */ /* 0x0005e20000100800 */
[----:B------:R-:W-:Y:S05]  /*0fc0*/  BRA `(.L_x_558) ;  /* 0x0000006000007947 */ /* 0x000fea0003800000 */
.L_x_546:
[----:B------:R-:W-:Y:S01]  /*0fd0*/  MOV R0, UR4 ;  /* 0x0000000400007c02 */ /* 0x000fe20008000f00 */
[----:B------:R-:W-:Y:S04]  /*0fe0*/  STL [R1+0x4], RZ ;  /* 0x000004ff01007387 */ /* 0x000fe80000100800 */
[----:B------:R1:W-:Y:S04]  /*0ff0*/  STL [R1], R0 ;  /* 0x0000000001007387 */ /* 0x0003e80000100800 */
[----:B------:R2:W-:Y:S01]  /*1000*/  STL [R1+0x8], RZ ;  /* 0x000008ff01007387 */ /* 0x0005e20000100800 */
[----:B-1----:R-:W-:-:S05]  /*1010*/  MOV R0, c[0x0][0x53c] ;  /* 0x00014f0000007a02 */ /* 0x002fca0000000f00 */
[----:B------:R2:W-:Y:S02]  /*1020*/  STL [R1+0xc], R0 ;  /* 0x00000c0001007387 */ /* 0x0005e40000100800 */
.L_x_558:
[----:B------:R-:W3:Y:S04]  /*1030*/  LDL R4, [R1] ;  /* 0x0000000001047983 */ /* 0x000ee80000100800 */
[----:B------:R-:W3:Y:S04]  /*1040*/  LDL R5, [R1+0x4] ;  /* 0x0000040001057983 */ /* 0x000ee80000100800 */
[----:B------:R-:W3:Y:S04]  /*1050*/  LDL R6, [R1+0x8] ;  /* 0x0000080001067983 */ /* 0x000ee80000100800 */
[----:B------:R-:W3:Y:S01]  /*1060*/  LDL R7, [R1+0xc] ;  /* 0x00000c0001077983 */ /* 0x000ee20000100800 */
[----:B------:R-:W-:Y:S01]  /*1070*/  ISETP.NE.AND P0, PT, R13, RZ, PT ;  /* 0x000000ff0d00720c */ /* 0x000fe20003f05270 */
[----:B------:R-:W-:-:S12]  /*1080*/  WARPSYNC 0xffffffff ;  /* 0xffffffff00007948 */ /* 0x000fd80003800000 */
[----:B---3--:R3:W-:Y:S04]  /*1090*/  @!P0 STS.128 [0xc080], R4 ;  /* 0x00c08004ff008388 */ /* 0x0087e80000000c00 */
[----:B------:R-:W-:Y:S06]  /*10a0*/  BAR.ARV 0x5, 0x80 ;  /* 0x0142000000007b1d */ /* 0x000fec0000002000 */
.L_x_544:
[----:B--2---:R-:W2:Y:S02]  /*10b0*/  LDL R0, [R1+0xc] ;  /* 0x00000c0001007983 */ /* 0x004ea40000100800 */
[----:B--2---:R-:W-:-:S13]  /*10c0*/  ISETP.GE.AND P0, PT, R0, c[0x0][0x53c], PT ;  /* 0x00014f0000007a0c */ /* 0x004fda0003f06270 */
[----:B------:R-:W-:Y:S05]  /*10d0*/  @P0 EXIT ;  /* 0x000000000000094d */ /* 0x000fea0003800000 */
[----:B------:R-:W2:Y:S01]  /*10e0*/  S2R R17, SR_TID.X ;  /* 0x0000000000117919 */ /* 0x000ea20000002100 */
[----:B------:R-:W-:Y:S02]  /*10f0*/  ULDC UR5, c[0x0][0x2ac] ;  /* 0x0000ab0000057ab9 */ /* 0x000fe40000000800 */
[----:B------:R-:W-:Y:S02]  /*1100*/  ULDC UR4, c[0x0][0x1d0] ;  /* 0x0000740000047ab9 */ /* 0x000fe40000000800 */
[----:B------:R-:W-:Y:S01]  /*1110*/  UIMAD UR5, UR5, UR4, URZ ;  /* 0x00000004050572a4 */ /* 0x000fe2000f8e023f */
[----:B-123--:R-:W-:-:S04]  /*1120*/  SHF.R.S32.HI R6, RZ, 0x1f, R17 ;  /* 0x0000001fff067819 */ /* 0x00efc80000011411 */
[CC--:B------:R-:W-:Y:S02]  /*1130*/  LEA.HI R16, R6.reuse, R17.reuse, RZ, 0x3 ;  /* 0x0000001106107211 */ /* 0x0c0fe400078f18ff */
[-C--:B------:R-:W-:Y:S02]  /*1140*/  LEA.HI R8, R6, R17.reuse, RZ, 0x2 ;  /* 0x0000001106087211 */ /* 0x080fe400078f10ff */
[----:B------:R-:W-:Y:S02]  /*1150*/  SHF.R.S32.HI R0, RZ, 0x3, R16 ;  /* 0x00000003ff007819 */ /* 0x000fe40000011410 */
[----:B------:R-:W-:Y:S02]  /*1160*/  LOP3.LUT R2, R8, 0xfffffffc, RZ, 0xc0, !PT ;  /* 0xfffffffc08027812 */ /* 0x000fe400078ec0ff */
[----:B------:R-:W-:Y:S01]  /*1170*/  LEA.HI R4, R6, R17, RZ, 0x4 ;  /* 0x0000001106047211 */ /* 0x000fe200078f20ff */
[----:B------:R-:W-:Y:S01]  /*1180*/  IMAD.SHL.U32 R0, R0, 0x40, RZ ;  /* 0x0000004000007824 */ /* 0x000fe200078e00ff */
[----:B------:R-:W-:Y:S01]  /*1190*/  SHF.R.S32.HI R239, RZ, 0x2, R8 ;  /* 0x00000002ffef7819 */ /* 0x000fe20000011408 */
[----:B------:R-:W-:Y:S01]  /*11a0*/  IMAD.IADD R238, R17, 0x1, -R2 ;  /* 0x0000000111ee7824 */ /* 0x000fe200078e0a02 */
[----:B------:R-:W-:-:S02]  /*11b0*/  SHF.R.S32.HI R5, RZ, 0x4, R4 ;  /* 0x00000004ff057819 */ /* 0x000fc40000011404 */
[----:B------:R-:W-:Y:S01]  /*11c0*/  LOP3.LUT R0, R0, 0xc0, RZ, 0xc0, !PT ;  /* 0x000000c000007812 */ /* 0x000fe200078ec0ff */
[----:B------:R-:W-:Y:S01]  /*11d0*/  IMAD.SHL.U32 R210, R238, 0x8, RZ ;  /* 0x00000008eed27824 */ /* 0x000fe200078e00ff */
[----:B------:R-:W-:Y:S02]  /*11e0*/  LEA.HI R3, R4, R5, RZ, 0x1 ;  /* 0x0000000504037211 */ /* 0x000fe400078f08ff */
[----:B------:R-:W-:Y:S02]  /*11f0*/  SHF.R.U32.HI R2, RZ, 0x3, R0 ;  /* 0x00000003ff027819 */ /* 0x000fe40000011600 */
[----:B------:R-:W-:Y:S02]  /*1200*/  LOP3.LUT R0, R0, 0x18, R210, 0xf8, !PT ;  /* 0x0000001800007812 */ /* 0x000fe400078ef8d2 */
[----:B------:R-:W-:Y:S02]  /*1210*/  LOP3.LUT R3, R3, 0xfffffffe, RZ, 0xc0, !PT ;  /* 0xfffffffe03037812 */ /* 0x000fe400078ec0ff */
[----:B------:R-:W-:-:S02]  /*1220*/  LOP3.LUT R7, R0, R2, RZ, 0x3c, !PT ;  /* 0x0000000200077212 */ /* 0x000fc400078e3cff */
[----:B------:R-:W-:Y:S01]  /*1230*/  LOP3.LUT R0, R4, 0xfffffff0, RZ, 0xc0, !PT ;  /* 0xfffffff004007812 */ /* 0x000fe200078ec0ff */
[----:B------:R-:W-:Y:S01]  /*1240*/  IMAD.IADD R12, R5, 0x1, -R3 ;  /* 0x00000001050c7824 */ /* 0x000fe200078e0a03 */
[----:B------:R-:W-:Y:S02]  /*1250*/  LOP3.LUT R3, R16, 0xfffffff8, RZ, 0xc0, !PT ;  /* 0xfffffff810037812 */ /* 0x000fe400078ec0ff */
[----:B------:R-:W-:Y:S01]  /*1260*/  LEA.HI R2, R8, R239, RZ, 0x1 ;  /* 0x000000ef08027211 */ /* 0x000fe200078f08ff */
[C---:B------:R-:W-:Y:S01]  /*1270*/  IMAD.IADD R0, R17.reuse, 0x1, -R0 ;  /* 0x0000000111007824 */ /* 0x040fe200078e0a00 */
[----:B------:R-:W-:Y:S01]  /*1280*/  LEA.HI R11, R6, R17, RZ, 0x5 ;  /* 0x00000011060b7211 */ /* 0x000fe200078f28ff */
[----:B------:R-:W-:Y:S01]  /*1290*/  IMAD.IADD R3, R17, 0x1, -R3 ;  /* 0x0000000111037824 */ /* 0x000fe200078e0a03 */
[----:B------:R-:W-:Y:S02]  /*12a0*/  LOP3.LUT R2, R2, 0x7fffffe, RZ, 0xc0, !PT ;  /* 0x07fffffe02027812 */ /* 0x000fe400078ec0ff */
[----:B------:R-:W-:-:S02]  /*12b0*/  LEA.HI R6, R0, R0, RZ, 0x1 ;  /* 0x0000000000067211 */ /* 0x000fc400078f08ff */
[----:B------:R-:W-:Y:S01]  /*12c0*/  SHF.R.S32.HI R5, RZ, 0x1f, R0 ;  /* 0x0000001fff057819 */ /* 0x000fe20000011400 */
[----:B------:R-:W-:Y:S01]  /*12d0*/  IMAD.IADD R2, R239, 0x1, -R2 ;  /* 0x00000001ef027824 */ /* 0x000fe200078e0a02 */
[----:B------:R-:W-:Y:S02]  /*12e0*/  LEA.HI R9, R3, R3, RZ, 0x1 ;  /* 0x0000000303097211 */ /* 0x000fe400078f08ff */
[----:B------:R-:W-:Y:S02]  /*12f0*/  SHF.R.S32.HI R10, RZ, 0x5, R11 ;  /* 0x00000005ff0a7819 */ /* 0x000fe4000001140b */
[----:B------:R-:W-:Y:S02]  /*1300*/  LOP3.LUT R4, R6, 0x7fffffe, RZ, 0xc0, !PT ;  /* 0x07fffffe06047812 */ /* 0x000fe400078ec0ff */
[----:B------:R-:W-:Y:S01]  /*1310*/  LEA.HI R15, R5, R0, RZ, 0x3 ;  /* 0x00000000050f7211 */ /* 0x000fe200078f18ff */
[----:B------:R-:W-:Y:S01]  /*1320*/  IMAD R2, R10, 0x8, R2 ;  /* 0x000000080a027824 */ /* 0x000fe200078e0202 */
[----:B------:R-:W-:Y:S01]  /*1330*/  LOP3.LUT R5, R9, 0x3fffffe, RZ, 0xc0, !PT ;  /* 0x03fffffe09057812 */ /* 0x000fe200078ec0ff */
[----:B------:R-:W-:Y:S01]  /*1340*/  IMAD.IADD R13, R0, 0x1, -R4 ;  /* 0x00000001000d7824 */ /* 0x000fe200078e0a04 */
[----:B------:R-:W-:-:S02]  /*1350*/  LEA.HI R0, R238, R238, RZ, 0x1 ;  /* 0x000000eeee007211 */ /* 0x000fc400078f08ff */
[----:B------:R-:W-:Y:S01]  /*1360*/  SHF.R.S32.HI R4, RZ, 0x1f, R11 ;  /* 0x0000001fff047819 */ /* 0x000fe2000001140b */
[----:B------:R-:W-:Y:S01]  /*1370*/  IMAD.IADD R14, R3, 0x1, -R5 ;  /* 0x00000001030e7824 */ /* 0x000fe200078e0a05 */
[----:B------:R-:W-:Y:S01]  /*1380*/  SHF.R.S32.HI R5, RZ, 0x1f, R8 ;  /* 0x0000001fff057819 */ /* 0x000fe20000011408 */
[----:B------:R-:W-:Y:S01]  /*1390*/  IMAD.U32 R3, R2, 0x20, R7 ;  /* 0x0000002002037824 */ /* 0x000fe200078e0007 */
[C---:B------:R-:W-:Y:S01]  /*13a0*/  LOP3.LUT R2, R0.reuse, 0x1ffffffe, RZ, 0xc0, !PT ;  /* 0x1ffffffe00027812 */ /* 0x040fe200078ec0ff */
[----:B------:R-:W-:Y:S01]  /*13b0*/  IMAD.SHL.U32 R0, R0, 0x20, RZ ;  /* 0x0000002000007824 */ /* 0x000fe200078e00ff */
[----:B------:R-:W-:Y:S02]  /*13c0*/  LOP3.LUT R7, R11, 0xffffffe0, RZ, 0xc0, !PT ;  /* 0xffffffe00b077812 */ /* 0x000fe400078ec0ff */
[----:B------:R1:W-:Y:S01]  /*13d0*/  STL [R1+0x28], R3 ;  /* 0x0000280301007387 */ /* 0x0003e20000100800 */
[----:B------:R-:W-:Y:S02]  /*13e0*/  LEA.HI R4, R4, R10, RZ, 0x2 ;  /* 0x0000000a04047211 */ /* 0x000fe400078f10ff */
[----:B------:R-:W-:Y:S01]  /*13f0*/  LOP3.LUT R0, R0, 0xffffffc0, RZ, 0xc0, !PT ;  /* 0xffffffc000007812 */ /* 0x000fe200078ec0ff */
[----:B------:R-:W-:Y:S01]  /*1400*/  IMAD.IADD R20, R17, 0x1, -R7 ;  /* 0x0000000111147824 */ /* 0x000fe200078e0a07 */
[----:B------:R-:W-:-:S02]  /*1410*/  SHF.R.S32.HI R8, RZ, 0x1, R6 ;  /* 0x00000001ff087819 */ /* 0x000fc40000011406 */
[----:B------:R-:W-:Y:S02]  /*1420*/  SHF.R.S32.HI R7, RZ, 0x1f, R6 ;  /* 0x0000001fff077819 */ /* 0x000fe40000011406 */
[C---:B------:R-:W-:Y:S02]  /*1430*/  IADD3 R235, R210.reuse, 0x20, RZ ;  /* 0x00000020d2eb7810 */ /* 0x040fe40007ffe0ff */
[----:B------:R-:W-:Y:S01]  /*1440*/  IADD3 R236, R210, 0x40, RZ ;  /* 0x00000040d2ec7810 */ /* 0x000fe20007ffe0ff */
[----:B-1----:R-:W-:Y:S01]  /*1450*/  IMAD.IADD R3, R238, 0x1, -R2 ;  /* 0x00000001ee037824 */ /* 0x002fe200078e0a02 */
[----:B------:R-:W-:-:S03]  /*1460*/  LEA.HI R2, R5, R239, RZ, 0x3 ;  /* 0x000000ef05027211 */ /* 0x000fc600078f18ff */
[----:B------:R-:W-:Y:S01]  /*1470*/  IMAD R251, R3, 0x8, R0 ;  /* 0x0000000803fb7824 */ /* 0x000fe200078e0200 */
[----:B------:R-:W-:Y:S02]  /*1480*/  LOP3.LUT R0, R2, 0xfffffff8, RZ, 0xc0, !PT ;  /* 0xfffffff802007812 */ /* 0x000fe400078ec0ff */
[----:B------:R-:W-:Y:S02]  /*1490*/  LOP3.LUT R3, R4, 0xffffffc, RZ, 0xc0, !PT ;  /* 0x0ffffffc04037812 */ /* 0x000fe400078ec0ff */
[----:B------:R-:W-:Y:S01]  /*14a0*/  SHF.R.S32.HI R2, RZ, 0x1f, R20 ;  /* 0x0000001fff027819 */ /* 0x000fe20000011414 */
[----:B------:R-:W-:Y:S01]  /*14b0*/  IMAD.IADD R4, R239, 0x1, -R0 ;  /* 0x00000001ef047824 */ /* 0x000fe200078e0a00 */
[----:B------:R-:W-:Y:S01]  /*14c0*/  SHF.R.S32.HI R0, RZ, 0x1, R9 ;  /* 0x00000001ff007819 */ /* 0x000fe20000011409 */
[----:B------:R-:W-:Y:S01]  /*14d0*/  IMAD.IADD R3, R10, 0x1, -R3 ;  /* 0x000000010a037824 */ /* 0x000fe200078e0a03 */
[----:B------:R-:W-:Y:S02]  /*14e0*/  LEA.HI R11, R2, R20, RZ, 0x2 ;  /* 0x00000014020b7211 */ /* 0x000fe400078f10ff */
[----:B------:R-:W-:-:S02]  /*14f0*/  LEA.HI R6, R4, R4, RZ, 0x1 ;  /* 0x0000000404067211 */ /* 0x000fc400078f08ff */
[C---:B------:R-:W-:Y:S01]  /*1500*/  LOP3.LUT P2, RZ, R0.reuse, 0x2, RZ, 0xc0, !PT ;  /* 0x0000000200ff7812 */ /* 0x040fe2000784c0ff */
[----:B------:R-:W-:Y:S01]  /*1510*/  IMAD.SHL.U32 R0, R0, 0x40, RZ ;  /* 0x0000004000007824 */ /* 0x000fe200078e00ff */
[----:B------:R-:W-:Y:S02]  /*1520*/  SHF.R.S32.HI R2, RZ, 0x2, R11 ;  /* 0x00000002ff027819 */ /* 0x000fe4000001140b */
[----:B------:R-:W-:Y:S02]  /*1530*/  LOP3.LUT R5, R6, 0x3fffffe, RZ, 0xc0, !PT ;  /* 0x03fffffe06057812 */ /* 0x000fe400078ec0ff */
[----:B------:R-:W-:Y:S01]  /*1540*/  LOP3.LUT R0, R0, 0xc0, RZ, 0xc0, !PT ;  /* 0x000000c000007812 */ /* 0x000fe200078ec0ff */
[----:B------:R-:W-:Y:S01]  /*1550*/  IMAD R19, R3, 0x10, R2 ;  /* 0x0000001003137824 */ /* 0x000fe200078e0202 */
[----:B------:R-:W-:Y:S01]  /*1560*/  LEA.HI R2, R7, R8, RZ, 0x2 ;  /* 0x0000000807027211 */ /* 0x000fe200078f10ff */
[----:B------:R-:W-:Y:S01]  /*1570*/  IMAD.IADD R5, R4, 0x1, -R5 ;  /* 0x0000000104057824 */ /* 0x000fe200078e0a05 */
[----:B------:R-:W-:Y:S01]  /*1580*/  LOP3.LUT R4, R0, 0x8, R16, 0xf8, !PT ;  /* 0x0000000800047812 */ /* 0x000fe200078ef810 */
[----:B------:R-:W-:Y:S01]  /*1590*/  IMAD.SHL.U32 R7, R10, 0x200, RZ ;  /* 0x000002000a077824 */ /* 0x000fe200078e00ff */
[----:B------:R-:W-:Y:S01]  /*15a0*/  SHF.R.U32.HI R3, RZ, 0x3, R0 ;  /* 0x00000003ff037819 */ /* 0x000fe20000011600 */
[----:B------:R1:W-:Y:S01]  /*15b0*/  STL [R1+0x34], R19 ;  /* 0x0000341301007387 */ /* 0x0003e20000100800 */
[----:B------:R-:W-:Y:S01]  /*15c0*/  SHF.R.S32.HI R0, RZ, 0x1, R6 ;  /* 0x00000001ff007819 */ /* 0x000fe20000011406 */
[----:B------:R-:W-:Y:S01]  /*15d0*/  IMAD R9, R238, 0x2, R7 ;  /* 0x00000002ee097824 */ /* 0x000fe200078e0207 */
[----:B------:R-:W-:Y:S01]  /*15e0*/  LOP3.LUT R10, R4, R3, RZ, 0x3c, !PT ;  /* 0x00000003040a7212 */ /* 0x000fe200078e3cff */
[----:B------:R-:W-:Y:S01]  /*15f0*/  IMAD.IADD R251, R19, 0x1, R251 ;  /* 0x0000000113fb7824 */ /* 0x000fe200078e02fb */
[----:B------:R-:W-:Y:S01]  /*1600*/  LOP3.LUT R2, R2, 0xfffffffc, RZ, 0xc0, !PT ;  /* 0xfffffffc02027812 */ /* 0x000fe200078ec0ff */
[C---:B------:R-:W-:Y:S01]  /*1610*/  IMAD.SHL.U32 R3, R0.reuse, 0x40, RZ ;  /* 0x0000004000037824 */ /* 0x040fe200078e00ff */
[C---:B------:R-:W-:Y:S01]  /*1620*/  LOP3.LUT R4, R0.reuse, 0x1, RZ, 0xc0, !PT ;  /* 0x0000000100047812 */ /* 0x040fe200078ec0ff */
[----:B------:R-:W-:Y:S01]  /*1630*/  IMAD R6, R5, 0x20, R9 ;  /* 0x0000002005067824 */ /* 0x000fe200078e0209 */
[----:B------:R-:W-:Y:S01]  /*1640*/  LOP3.LUT P0, RZ, R0, 0x2, RZ, 0xc0, !PT ;  /* 0x0000000200ff7812 */ /* 0x000fe2000780c0ff */
[----:B------:R-:W-:Y:S01]  /*1650*/  IMAD.IADD R2, R8, 0x1, -R2 ;  /* 0x0000000108027824 */ /* 0x000fe200078e0a02 */
[----:B------:R-:W-:Y:S01]  /*1660*/  LOP3.LUT R3, R3, 0xc0, RZ, 0xc0, !PT ;  /* 0x000000c003037812 */ /* 0x000fe200078ec0ff */
[----:B------:R-:W-:Y:S01]  /*1670*/  IMAD.SHL.U32 R5, R15, 0x20, RZ ;  /* 0x000000200f057824 */ /* 0x000fe200078e00ff */
[----:B------:R-:W-:Y:S01]  /*1680*/  ISETP.NE.U32.AND P1, PT, R4, 0x1, PT ;  /* 0x000000010400780c */ /* 0x000fe20003f25070 */
[C---:B------:R-:W-:Y:S01]  /*1690*/  IMAD.SHL.U32 R8, R12.reuse, 0x8, RZ ;  /* 0x000000080c087824 */ /* 0x040fe200078e00ff */
[----:B------:R-:W-:Y:S01]  /*16a0*/  LEA.HI R3, R3, R3, RZ, 0x1d ;  /* 0x0000000303037211 */ /* 0x000fe200078fe8ff */
[----:B------:R-:W-:Y:S01]  /*16b0*/  IMAD R9, R12, 0x8, R14 ;  /* 0x000000080c097824 */ /* 0x000fe200078e020e */
[C---:B------:R-:W-:Y:S01]  /*16c0*/  LOP3.LUT P3, RZ, R2.reuse, 0x2, RZ, 0xc0, !PT ;  /* 0x0000000202ff7812 */ /* 0x040fe2000786c0ff */
[----:B------:R-:W-:Y:S01]  /*16d0*/  IMAD.SHL.U32 R2, R2, 0x40, RZ ;  /* 0x0000004002027824 */ /* 0x000fe200078e00ff */
[----:B------:R-:W-:Y:S01]  /*16e0*/  LOP3.LUT R0, R5, 0xffffff00, RZ, 0xc0, !PT ;  /* 0xffffff0005007812 */ /* 0x000fe200078ec0ff */
[----:B------:R-:W-:-:S02]  /*16f0*/  IMAD.IADD R3, R3, 0x1, R6 ;  /* 0x0000000103037824 */ /* 0x000fc400078e0206 */
[----:B------:R-:W-:Y:S01]  /*1700*/  IMAD R238, R238, 0x20, R239 ;  /* 0x00000020eeee7824 */ /* 0x000fe200078e02ef */
[----:B------:R-:W-:Y:S01]  /*1710*/  LOP3.LUT R2, R2, 0xc0, RZ, 0xc0, !PT ;  /* 0x000000c002027812 */ /* 0x000fe200078ec0ff */
[----:B------:R-:W-:Y:S02]  /*1720*/  IMAD.IADD R4, R0, 0x1, R7 ;  /* 0x0000000100047824 */ /* 0x000fe400078e0207 */
[----:B------:R-:W-:Y:S01]  /*1730*/  IMAD.SHL.U32 R18, R3, 0x2, RZ ;  /* 0x0000000203127824 */ /* 0x000fe200078e00ff */
[----:B------:R-:W-:Y:S01]  /*1740*/  LOP3.LUT R6, R2, 0x8, R8, 0xf8, !PT ;  /* 0x0000000802067812 */ /* 0x000fe200078ef808 */
[C---:B------:R-:W-:Y:S01]  /*1750*/  IMAD R7, R13.reuse, 0x20, R0 ;  /* 0x000000200d077824 */ /* 0x040fe200078e0200 */
[----:B------:R-:W-:Y:S01]  /*1760*/  SHF.R.U32.HI R5, RZ, 0x3, R2 ;  /* 0x00000003ff057819 */ /* 0x000fe20000011602 */
[----:B------:R-:W-:Y:S01]  /*1770*/  IMAD R2, R13, 0x20, R4 ;  /* 0x000000200d027824 */ /* 0x000fe200078e0204 */
[C---:B------:R-:W-:Y:S01]  /*1780*/  IADD3 R4, R18.reuse, 0x80, RZ ;  /* 0x0000008012047810 */ /* 0x040fe20007ffe0ff */
[----:B------:R-:W-:Y:S01]  /*1790*/  IMAD.U32 R0, R9, 0x20, R10 ;  /* 0x0000002009007824 */ /* 0x000fe200078e000a */
[----:B------:R-:W-:Y:S01]  /*17a0*/  IADD3 R17, R18, 0x70, RZ ;  /* 0x0000007012117810 */ /* 0x000fe20007ffe0ff */
[----:B------:R-:W-:Y:S01]  /*17b0*/  STL [R1+0x10], R18 ;  /* 0x0000101201007387 */ /* 0x000fe20000100800 */
[----:B------:R-:W-:-:S02]  /*17c0*/  @P1 IADD3 R17, R4, 0x10, RZ ;  /* 0x0000001004111810 */ /* 0x000fc40007ffe0ff */
[----:B------:R-:W-:Y:S02]  /*17d0*/  LOP3.LUT R4, R11, 0x7ffffffc, RZ, 0xc0, !PT ;  /* 0x7ffffffc0b047812 */ /* 0x000fe400078ec0ff */
[----:B------:R-:W-:Y:S01]  /*17e0*/  LOP3.LUT R3, R6, R5, RZ, 0x3c, !PT ;  /* 0x0000000506037212 */ /* 0x000fe200078e3cff */
[----:B------:R-:W-:Y:S01]  /*17f0*/  IMAD.MOV.U32 R6, RZ, RZ, 0x20 ;  /* 0x00000020ff067424 */ /* 0x000fe200078e00ff */
[----:B------:R-:W-:Y:S01]  /*1800*/  SHF.R.S32.HI R5, RZ, 0x1f, R235 ;  /* 0x0000001fff057819 */ /* 0x000fe200000114eb */
[----:B------:R-:W-:Y:S01]  /*1810*/  IMAD.IADD R4, R20, 0x1, -R4 ;  /* 0x0000000114047824 */ /* 0x000fe200078e0a04 */
[----:B------:R-:W-:Y:S01]  /*1820*/  LEA R180, R0, 0x3c80, 0x1 ;  /* 0x00003c8000b47811 */ /* 0x000fe200078e08ff */
[----:B------:R-:W-:Y:S01]  /*1830*/  STL [R1+0x14], R17 ;  /* 0x0000141101007387 */ /* 0x000fe20000100800 */
[----:B------:R-:W-:Y:S01]  /*1840*/  SEL R5, R6, 0xffffffe0, !P0 ;  /* 0xffffffe006057807 */ /* 0x000fe20004000000 */
[----:B------:R-:W-:Y:S01]  /*1850*/  IMAD.SHL.U32 R234, R4, 0x2, RZ ;  /* 0x0000000204ea7824 */ /* 0x000fe200078e00ff */
[----:B------:R-:W-:Y:S01]  /*1860*/  SHF.R.S32.HI R4, RZ, 0x1f, R236 ;  /* 0x0000001fff047819 */ /* 0x000fe200000114ec */
[C---:B------:R-:W-:Y:S01]  /*1870*/  IMAD.IADD R2, R3.reuse, 0x1, R2 ;  /* 0x0000000103027824 */ /* 0x040fe200078e0202 */
[----:B------:R-:W-:Y:S01]  /*1880*/  IADD3 R185, R180, 0x20, RZ ;  /* 0x00000020b4b97810 */ /* 0x000fe20007ffe0ff */
[----:B------:R-:W-:Y:S01]  /*1890*/  IMAD.IADD R3, R3, 0x1, R7 ;  /* 0x0000000103037824 */ /* 0x000fe200078e0207 */
[----:B------:R-:W-:-:S02]  /*18a0*/  IADD3 R10, R234, 0x40, RZ ;  /* 0x00000040ea0a7810 */ /* 0x000fc40007ffe0ff */
[----:B------:R-:W-:Y:S02]  /*18b0*/  IADD3 R8, R234, 0x50, RZ ;  /* 0x00000050ea087810 */ /* 0x000fe40007ffe0ff */
[----:B------:R-:W-:Y:S02]  /*18c0*/  SHF.R.S32.HI R0, RZ, 0x1f, R10 ;  /* 0x0000001fff007819 */ /* 0x000fe4000001140a */
[----:B------:R-:W-:Y:S01]  /*18d0*/  SHF.R.S32.HI R0, RZ, 0x1f, R8 ;  /* 0x0000001fff007819 */ /* 0x000fe20000011408 */
[----:B------:R-:W-:Y:S01]  /*18e0*/  IMAD.IADD R0, R18, 0x1, R5 ;  /* 0x0000000112007824 */ /* 0x000fe200078e0205 */
[C---:B------:R-:W-:Y:S02]  /*18f0*/  IADD3 R16, R234.reuse, 0x10, RZ ;  /* 0x00000010ea107810 */ /* 0x040fe40007ffe0ff */
[----:B------:R-:W-:Y:S02]  /*1900*/  SHF.R.S32.HI R4, RZ, 0x1f, R234 ;  /* 0x0000001fff047819 */ /* 0x000fe400000114ea */
[----:B------:R2:W-:Y:S01]  /*1910*/  STL [R1+0x1c], R0 ;  /* 0x00001c0001007387 */ /* 0x0005e20000100800 */
[----:B------:R-:W-:-:S02]  /*1920*/  IADD3 R13, R234, 0x28, RZ ;  /* 0x00000028ea0d7810 */ /* 0x000fc40007ffe0ff */
[----:B------:R-:W-:Y:S02]  /*1930*/  SHF.R.S32.HI R7, RZ, 0x1f, R210 ;  /* 0x0000001fff077819 */ /* 0x000fe400000114d2 */
[----:B------:R-:W-:Y:S02]  /*1940*/  IADD3 R11, R234, 0x38, RZ ;  /* 0x00000038ea0b7810 */ /* 0x000fe40007ffe0ff */
[----:B------:R-:W-:Y:S02]  /*1950*/  SEL R4, R6, 0xffffffe0, !P3 ;  /* 0xffffffe006047807 */ /* 0x000fe40005800000 */
[----:B------:R-:W-:Y:S02]  /*1960*/  LEA R183, R2, 0x6080, 0x1 ;  /* 0x0000608002b77811 */ /* 0x000fe400078e08ff */
[----:B------:R-:W-:Y:S02]  /*1970*/  LEA R181, R3, 0x1880, 0x1 ;  /* 0x0000188003b57811 */ /* 0x000fe400078e08ff */
[C---:B-1----:R-:W-:Y:S01]  /*1980*/  IADD3 R19, R234.reuse, 0x8, RZ ;  /* 0x00000008ea137810 */ /* 0x042fe20007ffe0ff */
[----:B------:R-:W-:Y:S01]  /*1990*/  IMAD.IADD R184, R183, 0x1, R4 ;  /* 0x00000001b7b87824 */ /* 0x000fe200078e0204 */
[----:B------:R-:W-:Y:S01]  /*19a0*/  IADD3 R15, R234, 0x18, RZ ;  /* 0x00000018ea0f7810 */ /* 0x000fe20007ffe0ff */
[----:B------:R-:W-:Y:S01]  /*19b0*/  IMAD.IADD R182, R4, 0x1, R181 ;  /* 0x0000000104b67824 */ /* 0x000fe200078e02b5 */
[----:B------:R-:W-:-:S02]  /*19c0*/  IADD3 R14, R234, 0x20, RZ ;  /* 0x00000020ea0e7810 */ /* 0x000fc40007ffe0ff */
[C---:B------:R-:W-:Y:S02]  /*19d0*/  IADD3 R12, R234.reuse, 0x30, RZ ;  /* 0x00000030ea0c7810 */ /* 0x040fe40007ffe0ff */
[C---:B------:R-:W-:Y:S02]  /*19e0*/  IADD3 R9, R234.reuse, 0x48, RZ ;  /* 0x00000048ea097810 */ /* 0x040fe40007ffe0ff */
[----:B------:R-:W-:Y:S01]  /*19f0*/  IADD3 R7, R234, 0x58, RZ ;  /* 0x00000058ea077810 */ /* 0x000fe20007ffe0ff */
[----:B--2---:R-:W-:Y:S01]  /*1a00*/  IMAD.IADD R0, R5, 0x1, R17 ;  /* 0x0000000105007824 */ /* 0x004fe200078e0211 */
[----:B------:R-:W-:Y:S02]  /*1a10*/  @P2 IADD3 R185, R180, -0x20, RZ ;  /* 0xffffffe0b4b92810 */ /* 0x000fe40007ffe0ff */
[----:B------:R-:W-:Y:S02]  /*1a20*/  SHF.R.S32.HI R6, RZ, 0x1f, R16 ;  /* 0x0000001fff067819 */ /* 0x000fe40000011410 */
[----:B------:R1:W-:Y:S01]  /*1a30*/  STL [R1+0x18], R0 ;  /* 0x0000180001007387 */ /* 0x0003e20000100800 */
[----:B------:R-:W-:-:S02]  /*1a40*/  SHF.R.S32.HI R6, RZ, 0x1f, R13 ;  /* 0x0000001fff067819 */ /* 0x000fc4000001140d */
[----:B------:R-:W-:Y:S02]  /*1a50*/  SHF.R.S32.HI R6, RZ, 0x1f, R11 ;  /* 0x0000001fff067819 */ /* 0x000fe4000001140b */
[----:B------:R-:W-:Y:S02]  /*1a60*/  SHF.R.S32.HI R19, RZ, 0x1f, R19 ;  /* 0x0000001fff137819 */ /* 0x000fe40000011413 */
[----:B------:R-:W-:Y:S02]  /*1a70*/  SHF.R.S32.HI R15, RZ, 0x1f, R15 ;  /* 0x0000001fff0f7819 */ /* 0x000fe4000001140f */
[----:B------:R-:W-:Y:S02]  /*1a80*/  SHF.R.S32.HI R14, RZ, 0x1f, R14 ;  /* 0x0000001fff0e7819 */ /* 0x000fe4000001140e */
[----:B------:R-:W-:Y:S02]  /*1a90*/  SHF.R.S32.HI R12, RZ, 0x1f, R12 ;  /* 0x0000001fff0c7819 */ /* 0x000fe4000001140c */
[----:B------:R-:W-:-:S02]  /*1aa0*/  SHF.R.S32.HI R9, RZ, 0x1f, R9 ;  /* 0x0000001fff097819 */ /* 0x000fc40000011409 */
[----:B------:R-:W-:Y:S02]  /*1ab0*/  SHF.R.S32.HI R6, RZ, 0x1f, R7 ;  /* 0x0000001fff067819 */ /* 0x000fe40000011407 */
[C---:B------:R-:W-:Y:S02]  /*1ac0*/  IADD3 R193, R185.reuse, 0x400, RZ ;  /* 0x00000400b9c17810 */ /* 0x040fe40007ffe0ff */
[C---:B------:R-:W-:Y:S02]  /*1ad0*/  IADD3 R192, R185.reuse, 0x800, RZ ;  /* 0x00000800b9c07810 */ /* 0x040fe40007ffe0ff */
[C---:B------:R-:W-:Y:S02]  /*1ae0*/  IADD3 R191, R185.reuse, 0xc00, RZ ;  /* 0x00000c00b9bf7810 */ /* 0x040fe40007ffe0ff */
[C---:B------:R-:W-:Y:S02]  /*1af0*/  IADD3 R190, R185.reuse, 0x1000, RZ ;  /* 0x00001000b9be7810 */ /* 0x040fe40007ffe0ff */
[----:B------:R-:W-:-:S02]  /*1b00*/  IADD3 R189, R185, 0x1400, RZ ;  /* 0x00001400b9bd7810 */ /* 0x000fc40007ffe0ff */
[C---:B------:R-:W-:Y:S02]  /*1b10*/  IADD3 R188, R185.reuse, 0x1800, RZ ;  /* 0x00001800b9bc7810 */ /* 0x040fe40007ffe0ff */
[C---:B------:R-:W-:Y:S02]  /*1b20*/  IADD3 R187, R185.reuse, 0x1c00, RZ ;  /* 0x00001c00b9bb7810 */ /* 0x040fe40007ffe0ff */
[----:B-1----:R-:W-:Y:S02]  /*1b30*/  IADD3 R186, R185, 0x2000, RZ ;  /* 0x00002000b9ba7810 */ /* 0x002fe40007ffe0ff */
.L_x_775:
[----:B------:R-:W2:Y:S01]  /*1b40*/  LDL R16, [R1+0xc] ;  /* 0x00000c0001107983 */ /* 0x000ea20000100800 */
[----:B------:R-:W-:Y:S01]  /*1b50*/  ISETP.NE.U32.AND P0, PT, RZ, c[0x0][0x370], PT ;  /* 0x0000dc00ff007a0c */ /* 0x000fe20003f05070 */
[----:B------:R-:W-:Y:S01]  /*1b60*/  IMAD.MOV.U32 R13, RZ, RZ, 0x4 ;  /* 0x00000004ff0d7424 */ /* 0x000fe200078e00ff */
[----:B------:R-:W-:Y:S01]  /*1b70*/  ISETP.NE.U32.AND P2, PT, RZ, c[0x0][0x360], PT ;  /* 0x0000d800ff007a0c */ /* 0x000fe20003f45070 */
[----:B------:R-:W-:Y:S01]  /*1b80*/  IMAD.MOV.U32 R240, RZ, RZ, RZ ;  /* 0x000000fffff07224 */ /* 0x000fe200078e00ff */
[----:B------:R-:W-:Y:S01]  /*1b90*/  ISETP.NE.AND.EX P1, PT, RZ, c[0x0][0x374], PT, P0 ;  /* 0x0000dd00ff007a0c */ /* 0x000fe20003f25300 */
[----:B------:R-:W-:Y:S01]  /*1ba0*/  IMAD.MOV.U32 R12, RZ, RZ, RZ ;  /* 0x000000ffff0c7224 */ /* 0x000fe200078e00ff */
[----:B------:R-:W-:-:S02]  /*1bb0*/  ISETP.NE.AND.EX P0, PT, RZ, c[0x0][0x364], PT, P2 ;  /* 0x0000d900ff007a0c */ /* 0x000fc40003f05320 */
[----:B------:R-:W-:-:S04]  /*1bc0*/  ISETP.NE.U32.AND P3, PT, RZ, c[0x0][0x348], PT ;  /* 0x0000d200ff007a0c */ /* 0x000fc80003f65070 */
[----:B------:R-:W-:Y:S01]  /*1bd0*/  ISETP.NE.AND.EX P3, PT, RZ, c[0x0][0x34c], PT, P3 ;  /* 0x0000d300ff007a0c */ /* 0x000fe20003f65330 */
[----:B--2---:R-:W-:-:S04]  /*1be0*/  IMAD.WIDE R2, R16, R13, c[0x0][0x348] ;  /* 0x0000d20010027625 */ /* 0x004fc800078e020d */
[----:B------:R-:W-:-:S08]  /*1bf0*/  @P1 IMAD.WIDE R6, R16, R13, c[0x0][0x370] ;  /* 0x0000dc0010061625 */ /* 0x000fd000078e020d */
[----:B------:R1:W5:Y:S01]  /*1c00*/  @P3 LDG.E R12, [R2.64] ;  /* 0x00000006020c3981 */ /* 0x000362000c1e1900 */
[----:B------:R-:W-:-:S03]  /*1c10*/  @P0 IMAD.WIDE R4, R16, R13, c[0x0][0x360] ;  /* 0x0000d80010040625 */ /* 0x000fc600078e020d */
[----:B------:R1:W5:Y:S04]  /*1c20*/  @P1 LDG.E R240, [R6.64] ;  /* 0x0000000606f01981 */ /* 0x000368000c1e1900 */
[----:B------:R1:W5:Y:S01]  /*1c30*/  @P0 LDG.E R232, [R4.64] ;  /* 0x0000000604e80981 */ /* 0x000362000c1e1900 */
[----:B------:R-:W-:Y:S01]  /*1c40*/  YIELD ;  /* 0x0000000000007946 */ /* 0x000fe20003800000 */
[----:B------:R-:W-:Y:S05]  /*1c50*/  @P0 BRA `(.L_x_559) ;  /* 0x0000005000000947 */ /* 0x000fea0003800000 */
[----:B-----5:R-:W-:Y:S01]  /*1c60*/  MOV R232, c[0x0][0x168] ;  /* 0x00005a0000e87a02 */ /* 0x020fe20000000f00 */
[----:B------:R-:W-:Y:S05]  /*1c70*/  @!P3 BRA `(.L_x_559) ;  /* 0x000000300000b947 */ /* 0x000fea0003800000 */
[----:B------:R2:W3:Y:S04]  /*1c80*/  LDG.E R0, [R2.64] ;  /* 0x0000000602007981 */ /* 0x0004e8000c1e1900 */
[----:B-12---:R-:W3:Y:S02]  /*1c90*/  LDG.E R2, [R2.64+0x4] ;  /* 0x0000040602027981 */ /* 0x006ee4000c1e1900 */
[----:B---3--:R-:W-:-:S02]  /*1ca0*/  IADD3 R232, -R0, R2, RZ ;  /* 0x0000000200e87210 */ /* 0x008fc40007ffe1ff */
.L_x_559:
[----:B------:R-:W-:-:S04]  /*1cb0*/  ISETP.NE.U32.AND P0, PT, RZ, c[0x0][0x368], PT ;  /* 0x0000da00ff007a0c */ /* 0x000fc80003f05070 */
[----:B------:R-:W-:-:S13]  /*1cc0*/  ISETP.NE.AND.EX P0, PT, RZ, c[0x0][0x36c], PT, P0 ;  /* 0x0000db00ff007a0c */ /* 0x000fda0003f05300 */
[----:B------:R-:W-:Y:S05]  /*1cd0*/  @!P0 BRA `(.L_x_560) ;  /* 0x0000003000008947 */ /* 0x000fea0003800000 */
[----:B-1----:R-:W-:-:S05]  /*1ce0*/  IMAD.WIDE R2, R16, R13, c[0x0][0x368] ;  /* 0x0000da0010027625 */ /* 0x002fca00078e020d */
[----:B------:R1:W5:Y:S01]  /*1cf0*/  LDG.E R0, [R2.64] ;  /* 0x0000000602007981 */ /* 0x000362000c1e1900 */
[----:B------:R-:W-:Y:S05]  /*1d00*/  BRA `(.L_x_561) ;  /* 0x0000008000007947 */ /* 0x000fea0003800000 */
.L_x_560:
[----:B------:R-:W-:Y:S01]  /*1d10*/  ISETP.NE.U32.AND P0, PT, RZ, c[0x0][0x350], PT ;  /* 0x0000d400ff007a0c */ /* 0x000fe20003f05070 */
[----:B------:R-:W-:-:S03]  /*1d20*/  IMAD.U32 R0, RZ, RZ, UR5 ;  /* 0x00000005ff007e24 */ /* 0x000fc6000f8e00ff */
[----:B------:R-:W-:-:S13]  /*1d30*/  ISETP.NE.AND.EX P0, PT, RZ, c[0x0][0x354], PT, P0 ;  /* 0x0000d500ff007a0c */ /* 0x000fda0003f05300 */
[----:B------:R-:W-:Y:S05]  /*1d40*/  @!P0 BRA `(.L_x_561) ;  /* 0x0000004000008947 */ /* 0x000fea0003800000 */
[----:B-1----:R-:W-:-:S05]  /*1d50*/  IMAD.WIDE R2, R16, R13, c[0x0][0x350] ;  /* 0x0000d40010027625 */ /* 0x002fca00078e020d */
[----:B------:R-:W2:Y:S04]  /*1d60*/  LDG.E R4, [R2.64] ;  /* 0x0000000602047981 */ /* 0x000ea8000c1e1900 */
[----:B------:R-:W2:Y:S02]  /*1d70*/  LDG.E R0, [R2.64+0x4] ;  /* 0x0000040602007981 */ /* 0x000ea4000c1e1900 */
[----:B--2---:R-:W-:Y:S02]  /*1d80*/  IADD3 R0, -R4, R0, RZ ;  /* 0x0000000004007210 */ /* 0x004fe40007ffe1ff */
.L_x_561:
[----:B-1----:R-:W2:Y:S01]  /*1d90*/  LDL.LU R2, [R1+0x4] ;  /* 0x0000040001027983 */ /* 0x002ea20000300800 */
[----:B------:R-:W-:Y:S01]  /*1da0*/  IMAD.MOV.U32 R3, RZ, RZ, c[0x0][0x2c4] ;  /* 0x0000b100ff037624 */ /* 0x000fe200078e00ff */
[----:B------:R-:W-:Y:S01]  /*1db0*/  LOP3.LUT R194, R194, 0xfffffdff, RZ, 0xc0, !PT ;  /* 0xfffffdffc2c27812 */ /* 0x000fe200078ec0ff */
[----:B------:R-:W-:Y:S02]  /*1dc0*/  IMAD.MOV.U32 R6, RZ, RZ, c[0x0][0x32c] ;  /* 0x0000cb00ff067624 */ /* 0x000fe400078e00ff */
[----:B-----5:R-:W-:Y:S01]  /*1dd0*/  IMAD.IADD R233, R0, 0x1, -R240 ;  /* 0x0000000100e97824 */ /* 0x020fe200078e0af0 */
[----:B------:R-:W-:-:S02]  /*1de0*/  ISETP.NE.AND P4, PT, R3, 0x1, PT ;  /* 0x000000010300780c */ /* 0x000fc40003f85270 */
[----:B------:R-:W-:-:S11]  /*1df0*/  ISETP.GE.AND P1, PT, R6, 0x1, PT ;  /* 0x000000010600780c */ /* 0x000fd60003f26270 */
[----:B------:R-:W-:-:S04]  /*1e00*/  @P4 LOP3.LUT R194, R194, 0x200, RZ, 0xfc, !PT ;  /* 0x00000200c2c24812 */ /* 0x000fc800078efcff */
[----:B------:R-:W-:-:S04]  /*1e10*/  LOP3.LUT R194, R194, 0xffffff7f, RZ, 0xc0, !PT ;  /* 0xffffff7fc2c27812 */ /* 0x000fc800078ec0ff */
[----:B------:R-:W-:Y:S01]  /*1e20*/  @P1 LOP3.LUT R194, R194, 0x80, RZ, 0xfc, !PT ;  /* 0x00000080c2c21812 */ /* 0x000fe200078efcff */
[----:B--2---:R-:W-:-:S05]  /*1e30*/  IMAD.SHL.U32 R250, R2, 0x80, RZ ;  /* 0x0000008002fa7824 */ /* 0x004fca00078e00ff */
[----:B------:R-:W-:-:S05]  /*1e40*/  IADD3 R2, R250, 0x7f, RZ ;  /* 0x0000007ffa027810 */ /* 0x000fca0007ffe0ff */
[----:B------:R-:W-:-:S04]  /*1e50*/  @P4 IMAD.HI.U32 R3, R2, c[0x0][0x2c8], RZ ;  /* 0x0000b20002034a27 */ /* 0x000fc800078e00ff */
[----:B------:R-:W-:Y:S01]  /*1e60*/  IMAD.MOV.U32 R0, RZ, RZ, R2 ;  /* 0x000000ffff007224 */ /* 0x000fe200078e0002 */
[----:B------:R-:W-:Y:S02]  /*1e70*/  IADD3 R2, R233, 0x1, -R232 ;  /* 0x00000001e9027810 */ /* 0x000fe40007ffe8e8 */
[----:B------:R-:W-:-:S05]  /*1e80*/  @P4 SHF.R.U32.HI R0, RZ, c[0x0][0x2cc], R3 ;  /* 0x0000b300ff004a19 */ /* 0x000fca0000011603 */
[----:B------:R-:W-:-:S05]  /*1e90*/  IMAD.IADD R0, R2, 0x1, R0 ;  /* 0x0000000102007824 */ /* 0x000fca00078e0200 */
[----:B------:R-:W-:Y:S01]  /*1ea0*/  IADD3 R3, R0, c[0x0][0x328], RZ ;  /* 0x0000ca0000037a10 */ /* 0x000fe20007ffe0ff */
[----:B------:R-:W-:Y:S05]  /*1eb0*/  @!P1 BRA `(.L_x_562) ;  /* 0x0000010000009947 */ /* 0x000fea0003800000 */
[C---:B------:R-:W-:Y:S01]  /*1ec0*/  ISETP.GT.AND P0, PT, R0.reuse, RZ, PT ;  /* 0x000000ff0000720c */ /* 0x040fe20003f04270 */
[----:B------:R-:W-:Y:S01]  /*1ed0*/  BSSY B0, `(.L_x_563) ;  /* 0x000000c000007945 */ /* 0x000fe20003800000 */
[----:B------:R-:W-:-:S11]  /*1ee0*/  IADD3 R2, R0, -0x1, RZ ;  /* 0xffffffff00027810 */ /* 0x000fd60007ffe0ff */
[----:B------:R-:W-:Y:S05]  /*1ef0*/  @P0 BRA `(.L_x_564) ;  /* 0x0000006000000947 */ /* 0x000fea0003800000 */
[----:B------:R-:W-:Y:S01]  /*1f00*/  ISETP.NE.AND P0, PT, R6, 0x1, PT ;  /* 0x000000010600780c */ /* 0x000fe20003f05270 */
[----:B------:R-:W-:-:S12]  /*1f10*/  IMAD.MOV R0, RZ, RZ, -R0 ;  /* 0x000000ffff007224 */ /* 0x000fd800078e0a00 */
[----:B------:R-:W-:-:S05]  /*1f20*/  @P0 IMAD.HI.U32 R2, R0, c[0x0][0x330], RZ ;  /* 0x0000cc0000020a27 */ /* 0x000fca00078e00ff */
[----:B------:R-:W-:-:S04]  /*1f30*/  @P0 SHF.R.U32.HI R0, RZ, c[0x0][0x334], R2 ;  /* 0x0000cd00ff000a19 */ /* 0x000fc80000011602 */
[----:B------:R-:W-:Y:S01]  /*1f40*/  LOP3.LUT R2, RZ, R0, RZ, 0x33, !PT ;  /* 0x00000000ff027212 */ /* 0x000fe200078e33ff */
[----:B------:R-:W-:Y:S05]  /*1f50*/  BRA `(.L_x_565) ;  /* 0x0000003000007947 */ /* 0x000fea0003800000 */
.L_x_564:
[----:B------:R-:W-:-:S13]  /*1f60*/  ISETP.NE.AND P0, PT, R6, 0x1, PT ;  /* 0x000000010600780c */ /* 0x000fda0003f05270 */
[----:B------:R-:W-:-:S05]  /*1f70*/  @P0 IMAD.HI.U32 R0, R2, c[0x0][0x330], RZ ;  /* 0x0000cc0002000a27 */ /* 0x000fca00078e00ff */
[----:B------:R-:W-:Y:S02]  /*1f80*/  @P0 SHF.R.U32.HI R2, RZ, c[0x0][0x334], R0 ;  /* 0x0000cd00ff020a19 */ /* 0x000fe40000011600 */
.L_x_565:
[----:B------:R-:W-:Y:S05]  /*1f90*/  BSYNC B0 ;  /* 0x0000000000007941 */ /* 0x000fea0003800000 */
.L_x_563:
[----:B------:R-:W-:-:S05]  /*1fa0*/  IMAD R2, R2, R6, c[0x0][0x32c] ;  /* 0x0000cb0002027624 */ /* 0x000fca00078e0206 */
[----:B------:R-:W-:-:S03]  /*1fb0*/  IMNMX R3, R3, R2, PT ;  /* 0x0000000203037217 */ /* 0x000fc60003800200 */
.L_x_562:
[----:B------:R-:W-:Y:S01]  /*1fc0*/  IMAD.IADD R7, R233, 0x1, -R232 ;  /* 0x00000001e9077824 */ /* 0x000fe200078e0ae8 */
[----:B------:R-:W-:Y:S01]  /*1fd0*/  IADD3 R3, R3, 0x2f, RZ ;  /* 0x0000002f03037810 */ /* 0x000fe20007ffe0ff */
[----:B------:R-:W-:Y:S01]  /*1fe0*/  @P4 IMAD.HI.U32 R4, R250, c[0x0][0x2c8], RZ ;  /* 0x0000b200fa044a27 */ /* 0x000fe200078e00ff */
[----:B------:R-:W-:Y:S02]  /*1ff0*/  IADD3 R2, R233, 0x2f, RZ ;  /* 0x0000002fe9027810 */ /* 0x000fe40007ffe0ff */
[----:B------:R1:W-:Y:S01]  /*2000*/  STL [R1+0x20], R7 ;  /* 0x0000200701007387 */ /* 0x0003e20000100800 */
[----:B------:R-:W-:-:S04]  /*2010*/  IMAD.HI R5, R3, 0x2aaaaaab, RZ ;  /* 0x2aaaaaab03057827 */ /* 0x000fc800078e02ff */
[----:B------:R-:W-:-:S04]  /*2020*/  IMAD.HI R2, R2, 0x2aaaaaab, RZ ;  /* 0x2aaaaaab02027827 */ /* 0x000fc800078e02ff */
[----:B------:R-:W-:Y:S01]  /*2030*/  IMAD.MOV.U32 R0, RZ, RZ, R250 ;  /* 0x000000ffff007224 */ /* 0x000fe200078e00fa */
[----:B------:R-:W-:Y:S02]  /*2040*/  @P4 SHF.R.U32.HI R0, RZ, c[0x0][0x2cc], R4 ;  /* 0x0000b300ff004a19 */ /* 0x000fe40000011604 */
[----:B------:R-:W-:Y:S02]  /*2050*/  SHF.R.U32.HI R4, RZ, 0x1f, R5 ;  /* 0x0000001fff047819 */ /* 0x000fe40000011605 */
[----:B------:R-:W-:Y:S01]  /*2060*/  SHF.R.U32.HI R3, RZ, 0x1f, R2 ;  /* 0x0000001fff037819 */ /* 0x000fe20000011602 */
[----:B------:R-:W-:Y:S01]  /*2070*/  IMAD.IADD R0, R7, 0x1, R0 ;  /* 0x0000000107007824 */ /* 0x000fe200078e0200 */
[----:B------:R-:W-:Y:S02]  /*2080*/  LEA.HI.SX32 R4, R5, R4, 0x1d ;  /* 0x0000000405047211 */ /* 0x000fe400078feaff */
[----:B------:R-:W-:Y:S02]  /*2090*/  LEA.HI.SX32 R3, R2, R3, 0x1d ;  /* 0x0000000302037211 */ /* 0x000fe400078feaff */
[----:B------:R-:W-:-:S02]  /*20a0*/  IADD3 R2, R0, -c[0x0][0x324], RZ ;  /* 0x8000c90000027a10 */ /* 0x000fc40007ffe0ff */
[----:B------:R-:W-:Y:S01]  /*20b0*/  IMNMX R10, R3, R4, PT ;  /* 0x00000004030a7217 */ /* 0x000fe20003800200 */
[----:B------:R-:W-:Y:S05]  /*20c0*/  @!P1 BRA `(.L_x_566) ;  /* 0x000000f000009947 */ /* 0x000fea0003800000 */
[----:B------:R-:W-:Y:S01]  /*20d0*/  ISETP.GT.AND P0, PT, R0, -0x1, PT ;  /* 0xffffffff0000780c */ /* 0x000fe20003f04270 */
[----:B------:R-:W-:-:S12]  /*20e0*/  BSSY B0, `(.L_x_567) ;  /* 0x000000b000007945 */ /* 0x000fd80003800000 */
[----:B------:R-:W-:Y:S05]  /*20f0*/  @P0 BRA `(.L_x_568) ;  /* 0x0000006000000947 */ /* 0x000fea0003800000 */
[----:B------:R-:W-:Y:S02]  /*2100*/  ISETP.NE.AND P0, PT, R6, 0x1, PT ;  /* 0x000000010600780c */ /* 0x000fe40003f05270 */
[----:B------:R-:W-:-:S11]  /*2110*/  LOP3.LUT R0, RZ, R0, RZ, 0x33, !PT ;  /* 0x00000000ff007212 */ /* 0x000fd600078e33ff */
[----:B------:R-:W-:-:S05]  /*2120*/  @P0 IMAD.HI.U32 R3, R0, c[0x0][0x330], RZ ;  /* 0x0000cc0000030a27 */ /* 0x000fca00078e00ff */
[----:B------:R-:W-:-:S04]  /*2130*/  @P0 SHF.R.U32.HI R0, RZ, c[0x0][0x334], R3 ;  /* 0x0000cd00ff000a19 */ /* 0x000fc80000011603 */
[----:B------:R-:W-:Y:S01]  /*2140*/  LOP3.LUT R0, RZ, R0, RZ, 0x33, !PT ;  /* 0x00000000ff007212 */ /* 0x000fe200078e33ff */
[----:B------:R-:W-:Y:S05]  /*2150*/  BRA `(.L_x_569) ;  /* 0x0000003000007947 */ /* 0x000fea0003800000 */
.L_x_568:
[----:B------:R-:W-:-:S13]  /*2160*/  ISETP.NE.AND P0, PT, R6, 0x1, PT ;  /* 0x000000010600780c */ /* 0x000fda0003f05270 */
[----:B------:R-:W-:-:S05]  /*2170*/  @P0 IMAD.HI.U32 R3, R0, c[0x0][0x330], RZ ;  /* 0x0000cc0000030a27 */ /* 0x000fca00078e00ff */
[----:B------:R-:W-:Y:S02]  /*2180*/  @P0 SHF.R.U32.HI R0, RZ, c[0x0][0x334], R3 ;  /* 0x0000cd00ff000a19 */ /* 0x000fe40000011603 */
.L_x_569:
[----:B------:R-:W-:Y:S05]  /*2190*/  BSYNC B0 ;  /* 0x0000000000007941 */ /* 0x000fea0003800000 */
.L_x_567:
[----:B------:R-:W-:-:S05]  /*21a0*/  IMAD R0, R0, c[0x0][0x32c], RZ ;  /* 0x0000cb0000007a24 */ /* 0x000fca00078e02ff */
[----:B------:R-:W-:-:S04]  /*21b0*/  IMNMX R2, R2, R0, !PT ;  /* 0x0000000002027217 */ /* 0x000fc80007800200 */
.L_x_566:
[----:B------:R-:W2:Y:S01]  /*21c0*/  LDL R15, [R1+0x8] ;  /* 0x00000800010f7983 */ /* 0x000ea20000100800 */
[----:B------:R-:W-:Y:S01]  /*21d0*/  IMAD.HI R2, R2, 0x2aaaaaab, RZ ;  /* 0x2aaaaaab02027827 */ /* 0x000fe200078e02ff */
[----:B------:R-:W-:Y:S04]  /*21e0*/  BSSY B0, `(.L_x_570) ;  /* 0x000002e000007945 */ /* 0x000fe80003800000 */
[----:B------:R-:W-:-:S04]  /*21f0*/  SHF.R.U32.HI R0, RZ, 0x1f, R2 ;  /* 0x0000001fff007819 */ /* 0x000fc80000011602 */
[----:B------:R-:W-:-:S04]  /*2200*/  LEA.HI.SX32 R2, R2, R0, 0x1d ;  /* 0x0000000002027211 */ /* 0x000fc800078feaff */
[----:B------:R-:W-:Y:S01]  /*2210*/  IMNMX R6, RZ, R2, !PT ;  /* 0x00000002ff067217 */ /* 0x000fe20007800200 */
[----:B------:R-:W-:-:S03]  /*2220*/  IMAD.MOV.U32 R2, RZ, RZ, RZ ;  /* 0x000000ffff027224 */ /* 0x000fc600078e00ff */
[----:B------:R-:W-:Y:S02]  /*2230*/  ISETP.GT.AND P0, PT, R10, R6, PT ;  /* 0x000000060a00720c */ /* 0x000fe40003f04270 */
        /* <DEDUP_REMOVED lines=9> */
[----:B------:R-:W-:-:S04]  /*22d0*/  ISETP.NE.AND P0, PT, R5, RZ, PT ;  /* 0x000000ff0500720c */ /* 0x000fc80003f05270 */
[----:B------:R-:W-:-:S04]  /*22e0*/  SEL R0, R5, c[0x0][0x338], P0 ;  /* 0x0000ce0005007a07 */ /* 0x000fc80000000000 */
[----:B------:R-:W-:Y:S02]  /*22f0*/  IABS R3, R0 ;  /* 0x0000000000037213 */ /* 0x000fe40000000000 */
[----:B-1----:R-:W-:Y:S02]  /*2300*/  IADD3 R7, R0, -0x1, R10 ;  /* 0xffffffff00077810 */ /* 0x002fe40007ffe00a */
[----:B------:R-:W1:Y:S03]  /*2310*/  I2F.RP R2, R3 ;  /* 0x0000000300027306 */ /* 0x000e660000209400 */
[----:B------:R-:W-:-:S05]  /*2320*/  IMAD.IADD R7, R7, 0x1, -R6 ;  /* 0x0000000107077824 */ /* 0x000fca00078e0a06 */
[----:B------:R-:W-:Y:S01]  /*2330*/  IABS R11, R7 ;  /* 0x00000007000b7213 */ /* 0x000fe20000000000 */
[----:B-1----:R-:W1:Y:S02]  /*2340*/  MUFU.RCP R2, R2 ;  /* 0x0000000200027308 */ /* 0x002e640000001000 */
[----:B-1----:R-:W-:-:S06]  /*2350*/  IADD3 R2, R2, 0xffffffe, RZ ;  /* 0x0ffffffe02027810 */ /* 0x002fcc0007ffe0ff */
[----:B--2---:R-:W1:Y:S02]  /*2360*/  F2I.FTZ.U32.TRUNC.NTZ R5, R2 ;  /* 0x0000000200057305 */ /* 0x004e64000021f000 */
        /* <DEDUP_REMOVED lines=21> */
.L_x_571:
[----:B------:R-:W-:Y:S05]  /*24c0*/  BSYNC B0 ;  /* 0x0000000000007941 */ /* 0x000fea0003800000 */
.L_x_570:
[----:B------:R-:W-:Y:S01]  /*24d0*/  IMAD R237, R14, R2, R6 ;  /* 0x000000020eed7224 */ /* 0x000fe200078e0206 */
[----:B------:R-:W-:Y:S01]  /*24e0*/  PRMT R0, RZ, 0x7610, R0 ;  /* 0x00007610ff007816 */ /* 0x000fe20000000000 */
[----:B------:R-:W-:Y:S01]  /*24f0*/  CS2R R22, SRZ ;  /* 0x0000000000167805 */ /* 0x000fe2000001ff00 */
[----:B------:R-:W-:Y:S01]  /*2500*/  CS2R R24, SRZ ;  /* 0x0000000000187805 */ /* 0x000fe2000001ff00 */
        /* <DEDUP_REMOVED lines=52> */
[----:B------:R-:W-:-:S04]  /*2850*/  ISETP.NE.U32.AND P0, PT, RZ, c[0x0][0x340], PT ;  /* 0x0000d000ff007a0c */ /* 0x000fc80003f05070 */
[----:B------:R-:W-:-:S13]  /*2860*/  ISETP.NE.AND.EX P1, PT, RZ, c[0x0][0x344], PT, P0 ;  /* 0x0000d100ff007a0c */ /* 0x000fda0003f25300 */
[----:B------:R-:W-:-:S05]  /*2870*/  @P1 IMAD.WIDE R2, R16, R13, c[0x0][0x340] ;  /* 0x0000d00010021625 */ /* 0x000fca00078e020d */
[----:B--2---:R2:W5:Y:S01]  /*2880*/  @P1 LDG.E R14, [R2.64] ;  /* 0x00000006020e1981 */ /* 0x004562000c1e1900 */
[----:B------:R-:W-:Y:S01]  /*2890*/  SHF.R.S32.HI R0, RZ, 0x1f, R12 ;  /* 0x0000001fff007819 */ /* 0x000fe2000001140c */
[----:B------:R-:W-:Y:S01]  /*28a0*/  IMAD.IADD R5, R238, 0x1, R250 ;  /* 0x00000001ee057824 */ /* 0x000fe200078e02fa */
[----:B------:R-:W-:Y:S02]  /*28b0*/  LOP3.LUT R15, R15, 0xffff, RZ, 0xc0, !PT ;  /* 0x0000ffff0f0f7812 */ /* 0x000fe400078ec0ff */
[----:B------:R-:W-:Y:S01]  /*28c0*/  SEL R4, R16, RZ, !P3 ;  /* 0x000000ff10047207 */ /* 0x000fe20005800000 */
[----:B------:R-:W-:Y:S01]  /*28d0*/  IMAD R0, R0, c[0x0][0x178], RZ ;  /* 0x00005e0000007a24 */ /* 0x000fe200078e02ff */
[----:B------:R-:W-:Y:S01]  /*28e0*/  ISETP.GE.AND P2, PT, R236, c[0x0][0x198], PT ;  /* 0x00006600ec007a0c */ /* 0x000fe20003f46270 */
[----:B-1----:R-:W-:Y:S01]  /*28f0*/  @P4 IMAD.HI.U32 R7, R5, c[0x0][0x2c8], RZ ;  /* 0x0000b20005074a27 */ /* 0x002fe200078e00ff */
[----:B------:R-:W-:-:S03]  /*2900*/  IADD3 R137, R208, -0x1, RZ ;  /* 0xffffffffd0897810 */ /* 0x000fc60007ffe0ff */
[C---:B------:R-:W-:Y:S02]  /*2910*/  IMAD R0, R12.reuse, c[0x0][0x17c], R0 ;  /* 0x00005f000c007a24 */ /* 0x040fe400078e0200 */
[----:B--2---:R-:W-:-:S05]  /*2920*/  IMAD.WIDE.U32 R2, R12, c[0x0][0x178], RZ ;  /* 0x00005e000c027a25 */ /* 0x004fca00078e00ff */
[----:B------:R-:W-:Y:S02]  /*2930*/  IADD3 R3, R3, R0, RZ ;  /* 0x0000000003037210 */ /* 0x000fe40007ffe0ff */
[----:B------:R-:W-:-:S03]  /*2940*/  SHF.R.S32.HI R0, RZ, 0x1f, R16 ;  /* 0x0000001fff007819 */ /* 0x000fc60000011410 */
[C---:B------:R-:W-:Y:S01]  /*2950*/  IMAD.WIDE.U32 R2, R15.reuse, c[0x0][0x1b8], R2 ;  /* 0x00006e000f027a25 */ /* 0x040fe200078e0002 */
[----:B------:R-:W-:Y:S02]  /*2960*/  SEL R6, R0, RZ, !P3 ;  /* 0x000000ff00067207 */ /* 0x000fe40005800000 */
[----:B------:R-:W-:Y:S01]  /*2970*/  MOV R0, R5 ;  /* 0x0000000500007202 */ /* 0x000fe20000000f00 */
[----:B------:R-:W-:Y:S01]  /*2980*/  IMAD R3, R15, c[0x0][0x1bc], R3 ;  /* 0x00006f000f037a24 */ /* 0x000fe200078e0203 */
[----:B------:R-:W-:Y:S01]  /*2990*/  @P4 SHF.R.U32.HI R0, RZ, c[0x0][0x2cc], R7 ;  /* 0x0000b300ff004a19 */ /* 0x000fe20000011607 */
[----:B------:R-:W-:Y:S01]  /*29a0*/  IMAD R6, R6, c[0x0][0x1c0], RZ ;  /* 0x0000700006067a24 */ /* 0x000fe200078e02ff */
[----:B------:R-:W-:Y:S01]  /*29b0*/  ISETP.GE.AND P4, PT, R210, c[0x0][0x198], PT ;  /* 0x00006600d2007a0c */ /* 0x000fe20003f86270 */
[C---:B------:R-:W-:Y:S01]  /*29c0*/  IMAD.WIDE.U32 R2, R4.reuse, c[0x0][0x1c0], R2 ;  /* 0x0000700004027a25 */ /* 0x040fe200078e0002 */
[----:B------:R-:W-:Y:S02]  /*29d0*/  SHF.R.S32.HI R7, RZ, 0x1f, R0 ;  /* 0x0000001fff077819 */ /* 0x000fe40000011400 */
[----:B------:R-:W-:Y:S01]  /*29e0*/  ISETP.GE.AND P3, PT, R235, c[0x0][0x198], PT ;  /* 0x00006600eb007a0c */ /* 0x000fe20003f66270 */
[----:B------:R-:W-:-:S02]  /*29f0*/  IMAD R6, R4, c[0x0][0x1c4], R6 ;  /* 0x0000710004067a24 */ /* 0x000fc400078e0206 */
[----:B------:R-:W-:-:S03]  /*2a00*/  IMAD.MOV R4, RZ, RZ, -R0 ;  /* 0x000000ffff047224 */ /* 0x000fc600078e0a00 */
[----:B------:R-:W-:Y:S01]  /*2a10*/  IADD3 R3, R3, R6, RZ ;  /* 0x0000000603037210 */ /* 0x000fe20007ffe0ff */
[----:B------:R-:W-:Y:S02]  /*2a20*/  IMAD R4, R4, c[0x0][0x2c4], R5 ;  /* 0x0000b10004047a24 */ /* 0x000fe400078e0205 */
[----:B------:R-:W-:Y:S02]  /*2a30*/  IMAD R5, R7, c[0x0][0x1b0], RZ ;  /* 0x00006c0007057a24 */ /* 0x000fe400078e02ff */
[----:B------:R-:W-:-:S04]  /*2a40*/  IMAD.WIDE.U32 R2, R0, c[0x0][0x1b0], R2 ;  /* 0x00006c0000027a25 */ /* 0x000fc800078e0002 */
[----:B------:R-:W-:Y:S01]  /*2a50*/  IMAD R6, R0, c[0x0][0x1b4], R5 ;  /* 0x00006d0000067a24 */ /* 0x000fe200078e0205 */
[----:B------:R-:W-:-:S03]  /*2a60*/  SHF.R.S32.HI R5, RZ, 0x1f, R4 ;  /* 0x0000001fff057819 */ /* 0x000fc60000011404 */
[----:B------:R-:W-:Y:S02]  /*2a70*/  IMAD.IADD R3, R3, 0x1, R6 ;  /* 0x0000000103037824 */ /* 0x000fe400078e0206 */
[----:B------:R-:W-:Y:S02]  /*2a80*/  IMAD R0, R5, c[0x0][0x1a8], RZ ;  /* 0x00006a0005007a24 */ /* 0x000fe400078e02ff */
[----:B------:R-:W-:-:S04]  /*2a90*/  IMAD.WIDE.U32 R2, R4, c[0x0][0x1a8], R2 ;  /* 0x00006a0004027a25 */ /* 0x000fc800078e0002 */
[----:B------:R-:W-:Y:S01]  /*2aa0*/  IMAD R0, R4, c[0x0][0x1ac], R0 ;  /* 0x00006b0004007a24 */ /* 0x000fe200078e0200 */
[----:B------:R-:W-:-:S04]  /*2ab0*/  LEA R13, P0, R2, c[0x0][0x160], 0x1 ;  /* 0x00005800020d7a11 */ /* 0x000fc800078008ff */
[----:B------:R-:W-:-:S04]  /*2ac0*/  IADD3 R0, R3, R0, RZ ;  /* 0x0000000003007210 */ /* 0x000fc80007ffe0ff */
[----:B------:R-:W-:Y:S02]  /*2ad0*/  LEA.HI.X R10, R2, c[0x0][0x164], R0, 0x1, P0 ;  /* 0x00005900020a7a11 */ /* 0x000fe400000f0c00 */
[----:B------:R-:W-:Y:S01]  /*2ae0*/  @!P1 MOV R14, R16 ;  /* 0x00000010000e9202 */ /* 0x000fe20000000f00 */
[----:B------:R-:W-:Y:S05]  /*2af0*/  BRA.DIV ~URZ, `(.L_x_573) ;  /* 0x000169c27f007947 */ /* 0x000fea000b800000 */
[----:B------:R1:W2:Y:S02]  /*2b00*/  SHFL.IDX PT, R4, R10, RZ, 0x1c1f ;  /* 0x001c1fff0a047589 */ /* 0x0002a400000e0000 */
.L_x_780:
[----:B------:R-:W-:Y:S05]  /*2b10*/  BRA.DIV ~URZ, `(.L_x_574) ;  /* 0x00016a127f007947 */ /* 0x000fea000b800000 */
[----:B------:R3:W4:Y:S02]  /*2b20*/  SHFL.IDX PT, R0, R13, RZ, 0x1c1f ;  /* 0x001c1fff0d007589 */ /* 0x00072400000e0000 */
.L_x_781:
[----:B------:R-:W-:Y:S01]  /*2b30*/  IMAD R12, R232, c[0x0][0x2c4], RZ ;  /* 0x0000b100e80c7a24 */ /* 0x000fe200078e02ff */
[----:B------:R-:W-:Y:S01]  /*2b40*/  IADD3 R11, R239, R250, RZ ;  /* 0x000000faef0b7210 */ /* 0x000fe20007ffe0ff */
[----:B------:R-:W-:Y:S03]  /*2b50*/  BSSY B0, `(.L_x_575) ;  /* 0x0000014000007945 */ /* 0x000fe60003800000 */
[----:B------:R-:W-:-:S13]  /*2b60*/  ISETP.GE.AND P0, PT, R11, R12, PT ;  /* 0x0000000c0b00720c */ /* 0x000fda0003f06270 */
[----:B------:R-:W-:Y:S05]  /*2b70*/  @P0 BRA `(.L_x_576) ;  /* 0x0000011000000947 */ /* 0x000fea0003800000 */
[----:B---3--:R-:W3:Y:S01]  /*2b80*/  LDL R5, [R1+0x28] ;  /* 0x0000280001057983 */ /* 0x008ee20000100800 */
[CC--:B----4-:R-:W-:Y:S02]  /*2b90*/  LEA R8, P0, R210.reuse, R0.reuse, 0x1 ;  /* 0x00000000d2087211 */ /* 0x0d0fe400078008ff */
[----:B------:R-:W-:Y:S02]  /*2ba0*/  SHF.R.S32.HI R2, RZ, 0x1f, R210 ;  /* 0x0000001fff027819 */ /* 0x000fe400000114d2 */
[----:B------:R-:W-:Y:S02]  /*2bb0*/  LEA R6, P1, R235, R0, 0x1 ;  /* 0x00000000eb067211 */ /* 0x000fe400078208ff */
[----:B------:R-:W-:Y:S02]  /*2bc0*/  SHF.R.S32.HI R17, RZ, 0x1f, R235 ;  /* 0x0000001fff117819 */ /* 0x000fe400000114eb */
[----:B--2---:R-:W-:Y:S02]  /*2bd0*/  LEA.HI.X R9, R210, R4, R2, 0x1, P0 ;  /* 0x00000004d2097211 */ /* 0x004fe400000f0c02 */
[----:B------:R-:W-:-:S02]  /*2be0*/  SHF.R.S32.HI R16, RZ, 0x1f, R236 ;  /* 0x0000001fff107819 */ /* 0x000fc400000114ec */
[C---:B------:R-:W-:Y:S02]  /*2bf0*/  LEA R2, P0, R236.reuse, R0, 0x1 ;  /* 0x00000000ec027211 */ /* 0x040fe400078008ff */
        /* <DEDUP_REMOVED lines=9> */
.L_x_576:
[----:B------:R-:W-:Y:S05]  /*2c90*/  BSYNC B0 ;  /* 0x0000000000007941 */ /* 0x000fea0003800000 */
.L_x_575:
[----:B------:R-:W-:Y:S05]  /*2ca0*/  BRA.DIV ~URZ, `(.L_x_577) ;  /* 0x000168f27f007947 */ /* 0x000fea000b800000 */
[----:B--2---:R2:W1:Y:S04]  /*2cb0*/  SHFL.IDX PT, R4, R10, 0x1, 0x1c1f ;  /* 0x003c1f000a047f89 */ /* 0x00446800000e0000 */
[----:B----4-:R2:W4:Y:S02]  /*2cc0*/  SHFL.IDX PT, R0, R13, 0x1, 0x1c1f ;  /* 0x003c1f000d007f89 */ /* 0x01052400000e0000 */
.L_x_782:
[----:B------:R-:W-:Y:S01]  /*2cd0*/  IADD3 R2, R11, 0x20, RZ ;  /* 0x000000200b027810 */ /* 0x000fe20007ffe0ff */
[----:B------:R-:W-:Y:S03]  /*2ce0*/  BSSY B0, `(.L_x_578) ;  /* 0x0000014000007945 */ /* 0x000fe60003800000 */
[----:B------:R-:W-:-:S13]  /*2cf0*/  ISETP.GE.AND P0, PT, R2, R12, PT ;  /* 0x0000000c0200720c */ /* 0x000fda0003f06270 */
[----:B------:R-:W-:Y:S05]  /*2d00*/  @P0 BRA `(.L_x_579) ;  /* 0x0000011000000947 */ /* 0x000fea0003800000 */
[----:B--2---:R-:W2:Y:S01]  /*2d10*/  LDL R5, [R1+0x28] ;  /* 0x0000280001057983 */ /* 0x004ea20000100800 */
[CC--:B----4-:R-:W-:Y:S02]  /*2d20*/  LEA R8, P0, R210.reuse, R0.reuse, 0x1 ;  /* 0x00000000d2087211 */ /* 0x0d0fe400078008ff */
[----:B------:R-:W-:Y:S02]  /*2d30*/  SHF.R.S32.HI R3, RZ, 0x1f, R210 ;  /* 0x0000001fff037819 */ /* 0x000fe400000114d2 */
[----:B------:R-:W-:Y:S02]  /*2d40*/  LEA R6, P1, R235, R0, 0x1 ;  /* 0x00000000eb067211 */ /* 0x000fe400078208ff */
[----:B------:R-:W-:Y:S02]  /*2d50*/  SHF.R.S32.HI R17, RZ, 0x1f, R235 ;  /* 0x0000001fff117819 */ /* 0x000fe400000114eb */
[----:B-1----:R-:W-:Y:S02]  /*2d60*/  LEA.HI.X R9, R210, R4, R3, 0x1, P0 ;  /* 0x00000004d2097211 */ /* 0x002fe400000f0c03 */
[----:B------:R-:W-:-:S02]  /*2d70*/  SHF.R.S32.HI R16, RZ, 0x1f, R236 ;  /* 0x0000001fff107819 */ /* 0x000fc400000114ec */
[C---:B------:R-:W-:Y:S02]  /*2d80*/  LEA R2, P0, R236.reuse, R0, 0x1 ;  /* 0x00000000ec027211 */ /* 0x040fe400078008ff */
        /* <DEDUP_REMOVED lines=9> */
.L_x_579:
[----:B------:R-:W-:Y:S05]  /*2e20*/  BSYNC B0 ;  /* 0x0000000000007941 */ /* 0x000fea0003800000 */
.L_x_578:
[----:B------:R-:W-:Y:S05]  /*2e30*/  BRA.DIV ~URZ, `(.L_x_580) ;  /* 0x000168327f007947 */ /* 0x000fea000b800000 */
[----:B-1----:R1:W2:Y:S02]  /*2e40*/  SHFL.IDX PT, R4, R10, 0x2, 0x1c1f ;  /* 0x005c1f000a047f89 */ /* 0x0022a400000e0000 */
.L_x_783:
[----:B------:R-:W-:Y:S05]  /*2e50*/  BRA.DIV ~URZ, `(.L_x_581) ;  /* 0x000168827f007947 */ /* 0x000fea000b800000 */
[----:B----4-:R4:W1:Y:S02]  /*2e60*/  SHFL.IDX PT, R0, R13, 0x2, 0x1c1f ;  /* 0x005c1f000d007f89 */ /* 0x01086400000e0000 */
.L_x_784:
[----:B------:R-:W-:Y:S01]  /*2e70*/  IADD3 R2, R11, 0x40, RZ ;  /* 0x000000400b027810 */ /* 0x000fe20007ffe0ff */
[----:B------:R-:W-:Y:S03]  /*2e80*/  BSSY B0, `(.L_x_582) ;  /* 0x0000014000007945 */ /* 0x000fe60003800000 */
[----:B------:R-:W-:-:S13]  /*2e90*/  ISETP.GE.AND P0, PT, R2, R12, PT ;  /* 0x0000000c0200720c */ /* 0x000fda0003f06270 */
[----:B------:R-:W-:Y:S05]  /*2ea0*/  @P0 BRA `(.L_x_583) ;  /* 0x0000011000000947 */ /* 0x000fea0003800000 */
[----:B---3--:R-:W3:Y:S01]  /*2eb0*/  LDL R5, [R1+0x28] ;  /* 0x0000280001057983 */ /* 0x008ee20000100800 */
[CC--:B-1----:R-:W-:Y:S02]  /*2ec0*/  LEA R8, P0, R210.reuse, R0.reuse, 0x1 ;  /* 0x00000000d2087211 */ /* 0x0c2fe400078008ff */
        /* <DEDUP_REMOVED lines=15> */
.L_x_583:
[----:B------:R-:W-:Y:S05]  /*2fc0*/  BSYNC B0 ;  /* 0x0000000000007941 */ /* 0x000fea0003800000 */
.L_x_582:
[----:B------:R-:W-:Y:S05]  /*2fd0*/  BRA.DIV ~URZ, `(.L_x_584) ;  /* 0x000167727f007947 */ /* 0x000fea000b800000 */
[----:B--2---:R2:W3:Y:S04]  /*2fe0*/  SHFL.IDX PT, R4, R10, 0x3, 0x1c1f ;  /* 0x007c1f000a047f89 */ /* 0x0044e800000e0000 */
[----:B-1----:R2:W1:Y:S02]  /*2ff0*/  SHFL.IDX PT, R0, R13, 0x3, 0x1c1f ;  /* 0x007c1f000d007f89 */ /* 0x00246400000e0000 */
.L_x_785:
[----:B--2---:R-:W2:Y:S01]  /*3000*/  LDL R20, [R1+0x28] ;  /* 0x0000280001147983 */ /* 0x004ea20000100800 */
[----:B------:R-:W-:Y:S01]  /*3010*/  IADD3 R2, R11, 0x60, RZ ;  /* 0x000000600b027810 */ /* 0x000fe20007ffe0ff */
[----:B-----5:R-:W-:Y:S01]  /*3020*/  IMAD.WIDE.U32 R244, R14, c[0x0][0x2b0], RZ ;  /* 0x0000ac000ef47a25 */ /* 0x020fe200078e00ff */
[----:B---34-:R-:W-:-:S02]  /*3030*/  SHF.R.S32.HI R13, RZ, 0x1f, R210 ;  /* 0x0000001fff0d7819 */ /* 0x018fc400000114d2 */
[----:B------:R-:W-:Y:S02]  /*3040*/  ISETP.GE.AND P0, PT, R2, R12, PT ;  /* 0x0000000c0200720c */ /* 0x000fe40003f06270 */
[----:B------:R-:W-:Y:S02]  /*3050*/  SHF.R.S32.HI R19, RZ, 0x1f, R235 ;  /* 0x0000001fff137819 */ /* 0x000fe400000114eb */
[----:B------:R-:W-:-:S09]  /*3060*/  SHF.R.S32.HI R18, RZ, 0x1f, R236 ;  /* 0x0000001fff127819 */ /* 0x000fd200000114ec */
[----:B-1----:R-:W-:-:S04]  /*3070*/  @!P0 LEA R8, P1, R210, R0, 0x1 ;  /* 0x00000000d2088211 */ /* 0x002fc800078208ff */
[----:B------:R-:W-:Y:S02]  /*3080*/  @!P0 LEA.HI.X R9, R210, R4, R13, 0x1, P1 ;  /* 0x00000004d2098211 */ /* 0x000fe400008f0c0d */
[----:B------:R-:W-:-:S04]  /*3090*/  @!P0 LEA R6, P1, R235, R0, 0x1 ;  /* 0x00000000eb068211 */ /* 0x000fc800078208ff */
[----:B------:R-:W-:Y:S02]  /*30a0*/  @!P0 LEA.HI.X R7, R235, R4, R19, 0x1, P1 ;  /* 0x00000004eb078211 */ /* 0x000fe400008f0c13 */
[C---:B------:R-:W-:Y:S02]  /*30b0*/  @!P0 LEA R2, P1, R236.reuse, R0, 0x1 ;  /* 0x00000000ec028211 */ /* 0x040fe400078208ff */
[----:B------:R-:W-:Y:S02]  /*30c0*/  SHF.R.S32.HI R0, RZ, 0x1f, R14 ;  /* 0x0000001fff007819 */ /* 0x000fe4000001140e */
[----:B------:R-:W-:-:S03]  /*30d0*/  @!P0 LEA.HI.X R3, R236, R4, R18, 0x1, P1 ;  /* 0x00000004ec038211 */ /* 0x000fc600008f0c12 */
[----:B------:R-:W-:-:S04]  /*30e0*/  IMAD R0, R0, c[0x0][0x2b0], RZ ;  /* 0x0000ac0000007a24 */ /* 0x000fc800078e02ff */
[----:B------:R-:W-:-:S04]  /*30f0*/  IMAD R0, R14, c[0x0][0x2b4], R0 ;  /* 0x0000ad000e007a24 */ /* 0x000fc800078e0200 */
[----:B------:R-:W-:Y:S02]  /*3100*/  IMAD.IADD R248, R245, 0x1, R0 ;  /* 0x00000001f5f87824 */ /* 0x000fe400078e0200 */
[----:B--2---:R-:W-:-:S05]  /*3110*/  IMAD.SHL.U32 R195, R20, 0x2, RZ ;  /* 0x0000000214c37824 */ /* 0x004fca00078e00ff */
[----:B------:R-:W-:Y:S01]  /*3120*/  @!PT LDS RZ, [RZ] ;  /* 0x00000000fffff984 */ /* 0x000fe20000000800 */
[----:B------:R-:W-:Y:S01]  /*3130*/  @!PT LDS RZ, [RZ] ;  /* 0x00000000fffff984 */ /* 0x000fe20000000800 */
[----:B------:R-:W-:Y:S01]  /*3140*/  @!PT LDS RZ, [RZ] ;  /* 0x00000000fffff984 */ /* 0x000fe20000000800 */
[----:B------:R1:W-:Y:S04]  /*3150*/  @!P0 LDGSTS.E.BYPASS.LTC128B.128 [R195+0x7880], [R8.64], !P4 ;  /* 0x0788000008c38fae */ /* 0x0003e8000e101d46 */
[----:B------:R1:W-:Y:S04]  /*3160*/  @!P0 LDGSTS.E.BYPASS.LTC128B.128 [R195+0x9880], [R6.64], !P3 ;  /* 0x0988000006c38fae */ /* 0x0003e8000d901d46 */
[----:B------:R1:W-:Y:S04]  /*3170*/  @!P0 LDGSTS.E.BYPASS.LTC128B.128 [R195+0xb880], [R2.64], !P2 ;  /* 0x0b88000002c38fae */ /* 0x0003e8000d101d46 */
[----:B------:R-:W0:Y:S01]  /*3180*/  LDGDEPBAR ;  /* 0x00000000000079af */ /* 0x000e220000000000 */
[----:B------:R-:W-:Y:S02]  /*3190*/  WARPSYNC 0xffffffff ;  /* 0xffffffff00007948 */ /* 0x000fe40003800000 */
[----:B------:R-:W-:Y:S01]  /*31a0*/  IMAD.MOV.U32 R40, RZ, RZ, 0x30 ;  /* 0x00000030ff287424 */ /* 0x000fe200078e00ff */
[----:B------:R-:W-:Y:S01]  /*31b0*/  BAR.SYNC.DEFER_BLOCKING 0x0 ;  /* 0x0000000000007b1d */ /* 0x000fe20000010000 */
[----:B------:R-:W-:Y:S01]  /*31c0*/  IMAD.MOV.U32 R0, RZ, RZ, c[0x0][0x2b8] ;  /* 0x0000ae00ff007624 */ /* 0x000fe200078e00ff */
[----:B------:R-:W-:Y:S01]  /*31d0*/  LOP3.LUT R194, R194, 0xfffffeff, RZ, 0xc0, !PT ;  /* 0xfffffeffc2c27812 */ /* 0x000fe200078ec0ff */
[----:B------:R-:W-:-:S02]  /*31e0*/  IMAD R136, R208, R40, -0x30 ;  /* 0xffffffd0d0887424 */ /* 0x000fc400078e0228 */
[----:B------:R-:W-:Y:S01]  /*31f0*/  IMAD.MOV.U32 R207, RZ, RZ, RZ ;  /* 0x000000ffffcf7224 */ /* 0x000fe200078e00ff */
[----:B------:R-:W-:Y:S01]  /*3200*/  ISETP.NE.AND P1, PT, R0, 0x1, PT ;  /* 0x000000010000780c */ /* 0x000fe20003f25270 */
[----:B-1----:R-:W-:-:S05]  /*3210*/  IMAD.IADD R2, R238, 0x1, R136 ;  /* 0x00000001ee027824 */ /* 0x002fca00078e0288 */
[C---:B------:R-:W-:Y:S01]  /*3220*/  ISETP.GE.AND P0, PT, R2.reuse, R233, PT ;  /* 0x000000e90200720c */ /* 0x040fe20003f06270 */
[----:B------:R-:W-:-:S03]  /*3230*/  IMAD.IADD R2, R2, 0x1, R240 ;  /* 0x0000000102027824 */ /* 0x000fc600078e02f0 */
[----:B------:R-:W-:Y:S01]  /*3240*/  ISETP.GT.OR P0, PT, R238, 0x2f, P0 ;  /* 0x0000002fee00780c */ /* 0x000fe20000704670 */
[----:B------:R-:W-:Y:S02]  /*3250*/  IMAD.MOV.U32 R0, RZ, RZ, R2 ;  /* 0x000000ffff007224 */ /* 0x000fe400078e0002 */
[----:B------:R-:W-:Y:S01]  /*3260*/  @P1 IMAD.HI.U32 R3, R2, c[0x0][0x2bc], RZ ;  /* 0x0000af0002031a27 */ /* 0x000fe200078e00ff */
[----:B------:R-:W-:-:S04]  /*3270*/  @P1 LOP3.LUT R194, R194, 0x100, RZ, 0xfc, !PT ;  /* 0x00000100c2c21812 */ /* 0x000fc800078efcff */
[----:B------:R-:W-:-:S05]  /*3280*/  @P1 SHF.R.U32.HI R0, RZ, c[0x0][0x2c0], R3 ;  /* 0x0000b000ff001a19 */ /* 0x000fca0000011603 */
[----:B------:R-:W-:-:S04]  /*3290*/  @!P0 IADD3 R3, P1, R0, R244, RZ ;  /* 0x000000f400038210 */ /* 0x000fc80007f3e0ff */
[----:B------:R-:W-:Y:S02]  /*32a0*/  @!P0 LEA.HI.X.SX32 R5, R0, R248, 0x1, P1 ;  /* 0x000000f800058211 */ /* 0x000fe400008f0eff */
[----:B------:R-:W-:-:S04]  /*32b0*/  @!P0 LEA R4, P1, R3, c[0x0][0x2a0], 0x2 ;  /* 0x0000a80003048a11 */ /* 0x000fc800078210ff */
[----:B------:R-:W-:-:S05]  /*32c0*/  @!P0 LEA.HI.X R5, R3, c[0x0][0x2a4], R5, 0x2, P1 ;  /* 0x0000a90003058a11 */ /* 0x000fca00008f1405 */
[----:B------:R1:W2:Y:S01]  /*32d0*/  @!P0 LDG.E R207, [R4.64] ;  /* 0x0000000604cf8981 */ /* 0x0002a2000c1e1900 */
[----:B------:R-:W-:Y:S01]  /*32e0*/  IMAD.MOV R0, RZ, RZ, -R0 ;  /* 0x000000ffff007224 */ /* 0x000fe200078e0a00 */
[----:B------:R-:W-:Y:S01]  /*32f0*/  SHF.L.U64.HI R217, R210, 0x1, R13 ;  /* 0x00000001d2d97819 */ /* 0x000fe2000001020d */
[----:B------:R-:W-:Y:S01]  /*3300*/  IMAD.WIDE.U32 R242, R15, c[0x0][0x1e8], RZ ;  /* 0x00007a000ff27a25 */ /* 0x000fe200078e00ff */
[----:B------:R-:W-:Y:S01]  /*3310*/  SHF.L.U64.HI R215, R235, 0x1, R19 ;  /* 0x00000001ebd77819 */ /* 0x000fe20000010213 */
[----:B------:R-:W-:Y:S01]  /*3320*/  BSSY B0, `(.L_x_585) ;  /* 0x0000085000007945 */ /* 0x000fe20003800000 */
[----:B------:R-:W-:Y:S01]  /*3330*/  SHF.L.U64.HI R216, R236, 0x1, R18 ;  /* 0x00000001ecd87819 */ /* 0x000fe20000010212 */
[----:B------:R-:W-:Y:S01]  /*3340*/  IMAD R209, R0, c[0x0][0x2b8], R2 ;  /* 0x0000ae0000d17a24 */ /* 0x000fe200078e0202 */
[----:B------:R-:W-:Y:S01]  /*3350*/  LOP3.LUT R194, R194, 0xfffffbff, RZ, 0xc0, !PT ;  /* 0xfffffbffc2c27812 */ /* 0x000fe200078ec0ff */
[----:B------:R-:W-:Y:S02]  /*3360*/  IMAD R40, R208, -0x30, R40 ;  /* 0xffffffd0d0287824 */ /* 0x000fe400078e0228 */
[----:B------:R-:W-:Y:S01]  /*3370*/  IMAD.WIDE.U32 R2, R209, c[0x0][0x1e0], RZ ;  /* 0x00007800d1027a25 */ /* 0x000fe200078e00ff */
[----:B------:R-:W-:-:S03]  /*3380*/  LOP3.LUT R194, R194, 0xffffffbf, RZ, 0xc0, !PT ;  /* 0xffffffbfc2c27812 */ /* 0x000fc600078ec0ff */
[----:B------:R-:W-:Y:S02]  /*3390*/  IMAD R241, R15, c[0x0][0x1ec], R243 ;  /* 0x00007b000ff17a24 */ /* 0x000fe400078e02f3 */
[----:B------:R-:W-:Y:S02]  /*33a0*/  IMAD.IADD R41, R233, 0x1, R40 ;  /* 0x00000001e9297824 */ /* 0x000fe400078e0228 */
[----:B------:R-:W-:-:S03]  /*33b0*/  IMAD.WIDE.U32 R246, R15, c[0x0][0x210], RZ ;  /* 0x000084000ff67a25 */ /* 0x000fc600078e00ff */
[----:B------:R-:W-:Y:S01]  /*33c0*/  IMNMX R7, R41, 0x30, PT ;  /* 0x0000003029077817 */ /* 0x000fe20003800200 */
[----:B------:R-:W-:Y:S01]  /*33d0*/  IMAD R249, R15, c[0x0][0x214], R247 ;  /* 0x000085000ff97a24 */ /* 0x000fe200078e02f7 */
[----:B-1----:R-:W-:-:S03]  /*33e0*/  SHF.R.S32.HI R4, RZ, 0x1f, R209 ;  /* 0x0000001fff047819 */ /* 0x002fc600000114d1 */
[----:B------:R-:W-:Y:S02]  /*33f0*/  IMAD.IADD R7, R7, 0x1, -R239 ;  /* 0x0000000107077824 */ /* 0x000fe400078e0aef */
[----:B------:R-:W-:-:S03]  /*3400*/  IMAD R0, R4, c[0x0][0x1e0], RZ ;  /* 0x0000780004007a24 */ /* 0x000fc600078e02ff */
[----:B------:R-:W-:Y:S01]  /*3410*/  ISETP.GE.AND P1, PT, R7, 0x1, PT ;  /* 0x000000010700780c */ /* 0x000fe20003f26270 */
[----:B------:R-:W-:-:S04]  /*3420*/  IMAD R0, R209, c[0x0][0x1e4], R0 ;  /* 0x00007900d1007a24 */ /* 0x000fc800078e0200 */
[----:B------:R-:W-:-:S08]  /*3430*/  IMAD.IADD R3, R3, 0x1, R0 ;  /* 0x0000000103037824 */ /* 0x000fd000078e0200 */
[----:B------:R-:W-:Y:S01]  /*3440*/  @P1 ISETP.GE.AND P3, PT, R210, c[0x0][0x1d4], PT ;  /* 0x00007500d2001a0c */ /* 0x000fe20003f66270 */
[----:B------:R-:W-:Y:S01]  /*3450*/  @P1 IMAD.SHL.U32 R9, R20, 0x2, RZ ;  /* 0x0000000214091824 */ /* 0x000fe200078e00ff */
[----:B------:R-:W-:Y:S02]  /*3460*/  @P1 ISETP.GE.AND P4, PT, R235, c[0x0][0x1d4], PT ;  /* 0x00007500eb001a0c */ /* 0x000fe40003f86270 */
[----:B--2---:R-:W-:Y:S01]  /*3470*/  SHF.R.S32.HI R12, RZ, 0x1f, R207 ;  /* 0x0000001fff0c7819 */ /* 0x004fe200000114cf */
[----:B------:R-:W-:-:S04]  /*3480*/  IMAD.WIDE.U32 R2, R207, c[0x0][0x1f0], R2 ;  /* 0x00007c00cf027a25 */ /* 0x000fc800078e0002 */
[----:B------:R-:W-:-:S04]  /*3490*/  IMAD R0, R12, c[0x0][0x1f0], RZ ;  /* 0x00007c000c007a24 */ /* 0x000fc800078e02ff */
[----:B------:R-:W-:Y:S01]  /*34a0*/  IMAD R5, R207, c[0x0][0x1f4], R0 ;  /* 0x00007d00cf057a24 */ /* 0x000fe200078e0200 */
[----:B------:R-:W-:-:S04]  /*34b0*/  IADD3 R0, P0, R2, R242, RZ ;  /* 0x000000f202007210 */ /* 0x000fc80007f1e0ff */
[----:B------:R-:W-:Y:S01]  /*34c0*/  IADD3.X R3, R241, R3, R5, P0, !PT ;  /* 0x00000003f1037210 */ /* 0x000fe200007fe405 */
[----:B------:R-:W-:Y:S01]  /*34d0*/  IMAD R5, R4, c[0x0][0x208], RZ ;  /* 0x0000820004057a24 */ /* 0x000fe200078e02ff */
[----:B------:R-:W-:-:S03]  /*34e0*/  LEA R2, P0, R0, c[0x0][0x1c8], 0x1 ;  /* 0x0000720000027a11 */ /* 0x000fc600078008ff */
[C---:B------:R-:W-:Y:S01]  /*34f0*/  IMAD R6, R209.reuse, c[0x0][0x20c], R5 ;  /* 0x00008300d1067a24 */ /* 0x040fe200078e0205 */
[----:B------:R-:W-:Y:S01]  /*3500*/  LEA.HI.X R11, R0, c[0x0][0x1cc], R3, 0x1, P0 ;  /* 0x00007300000b7a11 */ /* 0x000fe200000f0c03 */
[----:B------:R-:W-:Y:S04]  /*3510*/  SHFL.IDX PT, R10, R2, 0x1, 0x1c1f ;  /* 0x003c1f00020a7f89 */ /* 0x000fe800000e0000 */
[----:B------:R1:W2:Y:S04]  /*3520*/  SHFL.IDX PT, R0, R2, RZ, 0x1c1f ;  /* 0x001c1fff02007589 */ /* 0x0002a800000e0000 */
[----:B------:R-:W3:Y:S04]  /*3530*/  SHFL.IDX PT, R8, R11, RZ, 0x1c1f ;  /* 0x001c1fff0b087589 */ /* 0x000ee800000e0000 */
[----:B------:R-:W4:Y:S01]  /*3540*/  SHFL.IDX PT, R11, R11, 0x1, 0x1c1f ;  /* 0x003c1f000b0b7f89 */ /* 0x000f2200000e0000 */
[----:B-1----:R-:W-:Y:S01]  /*3550*/  IMAD.WIDE.U32 R2, R209, c[0x0][0x208], RZ ;  /* 0x00008200d1027a25 */ /* 0x002fe200078e00ff */
[----:B--2---:R-:W-:-:S03]  /*3560*/  @P1 LEA R4, P0, R210, R0, 0x1 ;  /* 0x00000000d2041211 */ /* 0x004fc600078008ff */
[----:B------:R-:W-:Y:S01]  /*3570*/  IMAD.IADD R3, R3, 0x1, R6 ;  /* 0x0000000103037824 */ /* 0x000fe200078e0206 */
[----:B---3--:R-:W-:Y:S02]  /*3580*/  @P1 LEA.HI.X R5, R210, R8, R13, 0x1, P0 ;  /* 0x00000008d2051211 */ /* 0x008fe400000f0c0d */
[----:B------:R-:W-:Y:S01]  /*3590*/  @P1 LEA R6, P2, R235, R0, 0x1 ;  /* 0x00000000eb061211 */ /* 0x000fe200078408ff */
[----:B------:R-:W-:Y:S01]  /*35a0*/  IMAD.WIDE.U32 R2, R207, c[0x0][0x218], R2 ;  /* 0x00008600cf027a25 */ /* 0x000fe200078e0002 */
[----:B------:R-:W-:Y:S01]  /*35b0*/  ISETP.GE.AND P0, PT, R7, 0x21, PT ;  /* 0x000000210700780c */ /* 0x000fe20003f06270 */
[----:B------:R1:W-:Y:S01]  /*35c0*/  @P1 LDGSTS.E.BYPASS.LTC128B.128 [R9+0x3c80], [R4.64], !P3 ;  /* 0x03c8000004091fae */ /* 0x0003e2000d901d46 */
[----:B------:R-:W-:-:S05]  /*35d0*/  @P1 LEA.HI.X R7, R235, R8, R19, 0x1, P2 ;  /* 0x00000008eb071211 */ /* 0x000fca00010f0c13 */
[----:B------:R2:W-:Y:S01]  /*35e0*/  @P1 LDGSTS.E.BYPASS.LTC128B.128 [R9+0x4880], [R6.64], !P4 ;  /* 0x0488000006091fae */ /* 0x0005e2000e101d46 */
[----:B------:R-:W-:Y:S01]  /*35f0*/  ISETP.GE.AND P4, PT, R235, c[0x0][0x1d4], PT ;  /* 0x00007500eb007a0c */ /* 0x000fe20003f86270 */
[----:B-1----:R-:W-:Y:S01]  /*3600*/  IMAD R5, R12, c[0x0][0x218], RZ ;  /* 0x000086000c057a24 */ /* 0x002fe200078e02ff */
[----:B------:R-:W-:Y:S02]  /*3610*/  @P1 LEA R4, P2, R236, R0, 0x1 ;  /* 0x00000000ec041211 */ /* 0x000fe400078408ff */
[----:B------:R-:W-:Y:S01]  /*3620*/  IADD3 R0, P3, R2, R246, RZ ;  /* 0x000000f602007210 */ /* 0x000fe20007f7e0ff */
[----:B--2---:R-:W-:Y:S01]  /*3630*/  IMAD R6, R207, c[0x0][0x21c], R5 ;  /* 0x00008700cf067a24 */ /* 0x004fe200078e0205 */
[----:B------:R-:W-:Y:S01]  /*3640*/  @P1 LEA.HI.X R5, R236, R8, R18, 0x1, P2 ;  /* 0x00000008ec051211 */ /* 0x000fe200010f0c12 */
[C---:B------:R-:W-:Y:S01]  /*3650*/  IMAD.SHL.U32 R8, R210.reuse, 0x2, RZ ;  /* 0x00000002d2087824 */ /* 0x040fe200078e00ff */
[----:B------:R-:W-:Y:S02]  /*3660*/  @P0 LEA R2, P2, R210, R10, 0x1 ;  /* 0x0000000ad2020211 */ /* 0x000fe400078408ff */
[----:B------:R-:W-:-:S02]  /*3670*/  IADD3.X R6, R249, R3, R6, P3, !PT ;  /* 0x00000003f9067210 */ /* 0x000fc40001ffe406 */
[----:B------:R-:W-:Y:S02]  /*3680*/  @P1 ISETP.GE.AND P3, PT, R236, c[0x0][0x1d4], PT ;  /* 0x00007500ec001a0c */ /* 0x000fe40003f66270 */
[----:B----4-:R-:W-:Y:S02]  /*3690*/  @P0 LEA.HI.X R3, R210, R11, R13, 0x1, P2 ;  /* 0x0000000bd2030211 */ /* 0x010fe400010f0c0d */
[----:B------:R-:W-:-:S04]  /*36a0*/  LEA R17, P2, R0, c[0x0][0x1f8], 0x1 ;  /* 0x00007e0000117a11 */ /* 0x000fc800078408ff */
[----:B------:R-:W-:Y:S01]  /*36b0*/  LEA.HI.X R16, R0, c[0x0][0x1fc], R6, 0x1, P2 ;  /* 0x00007f0000107a11 */ /* 0x000fe200010f0c06 */
[----:B------:R-:W-:Y:S01]  /*36c0*/  @P0 IMAD.SHL.U32 R0, R20, 0x2, RZ ;  /* 0x0000000214000824 */ /* 0x000fe200078e00ff */
[----:B------:R-:W-:Y:S01]  /*36d0*/  @P0 ISETP.GE.AND P2, PT, R210, c[0x0][0x1d4], PT ;  /* 0x00007500d2000a0c */ /* 0x000fe20003f46270 */
[----:B------:R-:W1:Y:S04]  /*36e0*/  SHFL.IDX PT, R7, R17, RZ, 0x1c1f ;  /* 0x001c1fff11077589 */ /* 0x000e6800000e0000 */
[----:B------:R2:W-:Y:S01]  /*36f0*/  @P1 LDGSTS.E.BYPASS.LTC128B.128 [R9+0x5480], [R4.64], !P3 ;  /* 0x0548000004091fae */ /* 0x0005e2000d901d46 */
[----:B------:R-:W-:-:S03]  /*3700*/  @P0 ISETP.GE.AND P3, PT, R235, c[0x0][0x1d4], PT ;  /* 0x00007500eb000a0c */ /* 0x000fc60003f66270 */
[----:B------:R-:W3:Y:S04]  /*3710*/  SHFL.IDX PT, R6, R16, RZ, 0x1c1f ;  /* 0x001c1fff10067589 */ /* 0x000ee800000e0000 */
[----:B------:R4:W-:Y:S01]  /*3720*/  @P0 LDGSTS.E.BYPASS.LTC128B.128 [R0+0x4480], [R2.64], !P2 ;  /* 0x0448000002000fae */ /* 0x0009e2000d101d46 */
[----:B--2---:R-:W-:-:S04]  /*3730*/  @P0 LEA R4, P1, R235, R10, 0x1 ;  /* 0x0000000aeb040211 */ /* 0x004fc800078208ff */
[-C--:B------:R-:W-:Y:S02]  /*3740*/  @P0 LEA.HI.X R5, R235, R11.reuse, R19, 0x1, P1 ;  /* 0x0000000beb050211 */ /* 0x080fe400008f0c13 */
[C---:B------:R-:W-:Y:S02]  /*3750*/  @P0 ISETP.GE.AND P1, PT, R236.reuse, c[0x0][0x1d4], PT ;  /* 0x00007500ec000a0c */ /* 0x040fe40003f26270 */
[----:B----4-:R-:W-:Y:S01]  /*3760*/  @P0 LEA R2, P2, R236, R10, 0x1 ;  /* 0x0000000aec020211 */ /* 0x010fe200078408ff */
[----:B------:R2:W-:Y:S01]  /*3770*/  @P0 LDGSTS.E.BYPASS.LTC128B.128 [R0+0x5080], [R4.64], !P3 ;  /* 0x0508000004000fae */ /* 0x0005e2000d901d46 */
[----:B------:R-:W-:Y:S02]  /*3780*/  ISETP.GE.AND P3, PT, R210, c[0x0][0x1d4], PT ;  /* 0x00007500d2007a0c */ /* 0x000fe40003f66270 */
[C---:B------:R-:W-:Y:S02]  /*3790*/  @P0 LEA.HI.X R3, R236.reuse, R11, R18, 0x1, P2 ;  /* 0x0000000bec030211 */ /* 0x040fe400010f0c12 */
[----:B------:R-:W4:Y:S01]  /*37a0*/  S2R R18, SR_TID.X ;  /* 0x0000000000127919 */ /* 0x000f220000002100 */
[----:B------:R-:W-:-:S04]  /*37b0*/  ISETP.GE.AND P2, PT, R236, c[0x0][0x1d4], PT ;  /* 0x00007500ec007a0c */ /* 0x000fc80003f46270 */
[----:B------:R1:W-:Y:S04]  /*37c0*/  @P0 LDGSTS.E.BYPASS.LTC128B.128 [R0+0x5c80], [R2.64], !P1 ;  /* 0x05c8000002000fae */ /* 0x0003e8000c901d46 */
[----:B------:R-:W0:Y:S01]  /*37d0*/  LDGDEPBAR ;  /* 0x00000000000079af */ /* 0x000e220000000000 */
[----:B--2---:R-:W-:Y:S01]  /*37e0*/  IMAD.SHL.U32 R4, R235, 0x2, RZ ;  /* 0x00000002eb047824 */ /* 0x004fe200078e00ff */
[----:B-1----:R-:W-:Y:S01]  /*37f0*/  IADD3 R2, P0, R7, R8, RZ ;  /* 0x0000000807027210 */ /* 0x002fe20007f1e0ff */
[----:B------:R-:W-:-:S04]  /*3800*/  DEPBAR.LE SB0, 0x1 ;  /* 0x000080400000791a */ /* 0x000fc80000000000 */
[----:B------:R-:W-:-:S04]  /*3810*/  DEPBAR.LE SB0, 0x0 ;  /* 0x000080000000791a */ /* 0x000fc80000000000 */
[----:B------:R-:W-:Y:S01]  /*3820*/  BAR.SYNC.DEFER_BLOCKING 0x0 ;  /* 0x0000000000007b1d */ /* 0x000fe20000010000 */
[----:B------:R-:W-:Y:S02]  /*3830*/  IMAD.IADD R0, R41, 0x1, -R239 ;  /* 0x0000000129007824 */ /* 0x000fe400078e0aef */
[----:B---3--:R-:W-:-:S03]  /*3840*/  IMAD.X R3, R6, 0x1, R217, P0 ;  /* 0x0000000106037824 */ /* 0x008fc600000e06d9 */
[C---:B------:R-:W-:Y:S02]  /*3850*/  ISETP.LT.OR P0, PT, R0.reuse, 0x1, P3 ;  /* 0x000000010000780c */ /* 0x040fe40001f01670 */
[----:B------:R-:W-:Y:S01]  /*3860*/  ISETP.LT.OR P1, PT, R0, 0x1, P4 ;  /* 0x000000010000780c */ /* 0x000fe20002721670 */
[----:B------:R1:W2:Y:S04]  /*3870*/  LDSM.16.M88.4 R12, [R183] ;  /* 0x00000000b70c783b */ /* 0x0002a80000000200 */
[----:B------:R1:W3:Y:S04]  /*3880*/  LDSM.16.M88.4 R8, [R183+0x1000] ;  /* 0x00100000b708783b */ /* 0x0002e80000000200 */
[----:B------:R1:W1:Y:S04]  /*3890*/  LDSM.16.M88.4 R20, [R180] ;  /* 0x00000000b414783b */ /* 0x0002680000000200 */
        /* <DEDUP_REMOVED lines=11> */
[----:B------:R-:W-:-:S05]  /*3950*/  IADD3 R4, P0, R7, R4, RZ ;  /* 0x0000000407047210 */ /* 0x000fca0007f1e0ff */
[----:B------:R-:W-:-:S05]  /*3960*/  IMAD.X R5, R6, 0x1, R215, P0 ;  /* 0x0000000106057824 */ /* 0x000fca00000e06d7 */
[----:B------:R1:W-:Y:S01]  /*3970*/  LDGSTS.E.BYPASS.LTC128B.128 [R195+0x2480], [R4.64], !P1 ;  /* 0x0248000004c37fae */ /* 0x0003e2000c901d46 */
[----:B------:R-:W-:-:S13]  /*3980*/  ISETP.GT.AND P1, PT, R238, 0x2f, PT ;  /* 0x0000002fee00780c */ /* 0x000fda0003f24270 */
[----:B------:R-:W-:Y:S01]  /*3990*/  @P1 LOP3.LUT R194, R194, 0x40, RZ, 0xfc, !PT ;  /* 0x00000040c2c21812 */ /* 0x000fe200078efcff */
[----:B-----5:R-:W-:-:S05]  /*39a0*/  IMAD.SHL.U32 R2, R236, 0x2, RZ ;  /* 0x00000002ec027824 */ /* 0x020fca00078e00ff */
[----:B------:R-:W-:-:S05]  /*39b0*/  IADD3 R2, P0, R7, R2, RZ ;  /* 0x0000000207027210 */ /* 0x000fca0007f1e0ff */
[----:B------:R-:W-:Y:S01]  /*39c0*/  IMAD.X R3, R6, 0x1, R216, P0 ;  /* 0x0000000106037824 */ /* 0x000fe200000e06d8 */
[----:B------:R-:W-:-:S13]  /*39d0*/  ISETP.LT.OR P0, PT, R0, 0x1, P2 ;  /* 0x000000010000780c */ /* 0x000fda0001701670 */
[----:B------:R1:W-:Y:S01]  /*39e0*/  LDGSTS.E.BYPASS.LTC128B.128 [R195+0x3080], [R2.64], !P0 ;  /* 0x0308000002c37fae */ /* 0x0003e2000c101d46 */
[----:B----4-:R-:W-:-:S13]  /*39f0*/  ISETP.GT.AND P0, PT, R18, 0x3f, PT ;  /* 0x0000003f1200780c */ /* 0x010fda0003f04270 */
[----:B------:R-:W-:Y:S01]  /*3a00*/  @P0 LOP3.LUT R194, R194, 0x400, RZ, 0xfc, !PT ;  /* 0x00000400c2c20812 */ /* 0x000fe200078efcff */
[----:B------:R-:W-:Y:S05]  /*3a10*/  @P0 BRA `(.L_x_586) ;  /* 0x0000015000000947 */ /* 0x000fea0003800000 */
[----:B--23--:R-:W-:Y:S05]  /*3a20*/  BRA.DIV ~URZ, `(.L_x_587) ;  /* 0x00015df27f007947 */ /* 0x00cfea000b800000 */
[----:B-1----:R1:W2:Y:S04]  /*3a30*/  SHFL.IDX PT, R4, R16, 0x1, 0x1c1f ;  /* 0x003c1f0010047f89 */ /* 0x0022a800000e0000 */
[----:B------:R1:W3:Y:S02]  /*3a40*/  SHFL.IDX PT, R2, R17, 0x1, 0x1c1f ;  /* 0x003c1f0011027f89 */ /* 0x0002e400000e0000 */
.L_x_786:
[----:B------:R-:W-:Y:S01]  /*3a50*/  IMAD.SHL.U32 R3, R210, 0x2, RZ ;  /* 0x00000002d2037824 */ /* 0x000fe200078e00ff */
[----:B------:R-:W-:Y:S01]  /*3a60*/  ISETP.LT.OR P1, PT, R0, 0x21, P4 ;  /* 0x000000210000780c */ /* 0x000fe20002721670 */
[----:B------:R-:W-:-:S03]  /*3a70*/  IMAD.SHL.U32 R5, R235, 0x2, RZ ;  /* 0x00000002eb057824 */ /* 0x000fc600078e00ff */
[----:B-1-3--:R-:W-:Y:S01]  /*3a80*/  IADD3 R16, P0, R2, R3, RZ ;  /* 0x0000000302107210 */ /* 0x00afe20007f1e0ff */
[----:B------:R-:W-:-:S04]  /*3a90*/  IMAD.SHL.U32 R3, R236, 0x2, RZ ;  /* 0x00000002ec037824 */ /* 0x000fc800078e00ff */
[----:B--2---:R-:W-:Y:S01]  /*3aa0*/  IMAD.X R17, R4, 0x1, R217, P0 ;  /* 0x0000000104117824 */ /* 0x004fe200000e06d9 */
[----:B------:R-:W-:-:S05]  /*3ab0*/  IADD3 R6, P0, R2, R5, RZ ;  /* 0x0000000502067210 */ /* 0x000fca0007f1e0ff */
[----:B------:R-:W-:Y:S01]  /*3ac0*/  IMAD.X R7, R4, 0x1, R215, P0 ;  /* 0x0000000104077824 */ /* 0x000fe200000e06d7 */
[----:B------:R-:W-:-:S05]  /*3ad0*/  IADD3 R2, P0, R2, R3, RZ ;  /* 0x0000000302027210 */ /* 0x000fca0007f1e0ff */
[----:B------:R-:W-:Y:S01]  /*3ae0*/  IMAD.X R3, R4, 0x1, R216, P0 ;  /* 0x0000000104037824 */ /* 0x000fe200000e06d8 */
[----:B------:R-:W-:-:S13]  /*3af0*/  ISETP.LT.OR P0, PT, R0, 0x21, P3 ;  /* 0x000000210000780c */ /* 0x000fda0001f01670 */
[----:B------:R-:W-:Y:S01]  /*3b00*/  @!PT LDS RZ, [RZ] ;  /* 0x00000000fffff984 */ /* 0x000fe20000000800 */
[----:B------:R-:W-:Y:S01]  /*3b10*/  @!PT LDS RZ, [RZ] ;  /* 0x00000000fffff984 */ /* 0x000fe20000000800 */
[----:B------:R-:W-:Y:S01]  /*3b20*/  @!PT LDS RZ, [RZ] ;  /* 0x00000000fffff984 */ /* 0x000fe20000000800 */
[----:B------:R1:W-:Y:S01]  /*3b30*/  LDGSTS.E.BYPASS.LTC128B.128 [R195+0x2080], [R16.64], !P0 ;  /* 0x0208000010c37fae */ /* 0x0003e2000c101d46 */
[----:B------:R-:W-:-:S03]  /*3b40*/  ISETP.LT.OR P0, PT, R0, 0x21, P2 ;  /* 0x000000210000780c */ /* 0x000fc60001701670 */
[----:B------:R1:W-:Y:S10]  /*3b50*/  LDGSTS.E.BYPASS.LTC128B.128 [R195+0x2c80], [R6.64], !P1 ;  /* 0x02c8000006c37fae */ /* 0x0003f4000c901d46 */
[----:B------:R1:W-:Y:S02]  /*3b60*/  LDGSTS.E.BYPASS.LTC128B.128 [R195+0x3880], [R2.64], !P0 ;  /* 0x0388000002c37fae */ /* 0x0003e4000c101d46 */
.L_x_586:
[----:B--23--:R-:W-:Y:S05]  /*3b70*/  BSYNC B0 ;  /* 0x0000000000007941 */ /* 0x00cfea0003800000 */
.L_x_585:
[----:B------:R-:W0:Y:S01]  /*3b80*/  LDGDEPBAR ;  /* 0x00000000000079af */ /* 0x000e220000000000 */
[----:B------:R-:W-:Y:S01]  /*3b90*/  WARPSYNC 0xffffffff ;  /* 0xffffffff00007948 */ /* 0x000fe20003800000 */
[-C--:B-1----:R-:W-:Y:S01]  /*3ba0*/  HMMA.16816.F32 R4, R12, R20.reuse, RZ ;  /* 0x000000140c04723c */ /* 0x082fe200000018ff */
[----:B------:R-:W-:Y:S01]  /*3bb0*/  ISETP.GT.AND P0, PT, R137, R237, PT ;  /* 0x000000ed8900720c */ /* 0x000fe20003f04270 */
[----:B------:R-:W-:Y:S01]  /*3bc0*/  LDSM.16.M88.4 R64, [R180+0xc00] ;  /* 0x000c0000b440783b */ /* 0x000fe20000000200 */
[----:B------:R-:W-:Y:S03]  /*3bd0*/  BSSY B1, `(.L_x_588) ;  /* 0x000010d000017945 */ /* 0x000fe60003800000 */
[----:B------:R-:W1:Y:S02]  /*3be0*/  LDSM.16.M88.4 R36, [R183+0x2000] ;  /* 0x00200000b724783b */ /* 0x000e640000000200 */
[C---:B------:R-:W-:Y:S02]  /*3bf0*/  HMMA.16816.F32 R16, R8.reuse, R20, RZ ;  /* 0x000000140810723c */ /* 0x040fe400000018ff */
[----:B------:R-:W2:Y:S04]  /*3c00*/  LDSM.16.M88.4 R32, [R183+0x3000] ;  /* 0x00300000b720783b */ /* 0x000ea80000000200 */
[----:B------:R-:W-:Y:S02]  /*3c10*/  LDSM.16.M88.4 R56, [R191] ;  /* 0x00000000bf38783b */ /* 0x000fe40000000200 */
[----:B------:R-:W-:Y:S08]  /*3c20*/  HMMA.16816.F32 R84, R8, R28, RZ ;  /* 0x0000001c0854723c */ /* 0x000ff000000018ff */
[----:B------:R-:W-:Y:S08]  /*3c30*/  HMMA.16816.F32 R4, R44, R52, R4 ;  /* 0x000000342c04723c */ /* 0x000ff00000001804 */
[----:B------:R-:W-:Y:S08]  /*3c40*/  HMMA.16816.F32 R80, R8, R30, RZ ;  /* 0x0000001e0850723c */ /* 0x000ff000000018ff */
[C---:B------:R-:W-:Y:S08]  /*3c50*/  HMMA.16816.F32 R108, R12.reuse, R28, RZ ;  /* 0x0000001c0c6c723c */ /* 0x040ff000000018ff */
[C---:B------:R-:W-:Y:S08]  /*3c60*/  HMMA.16816.F32 R60, R12.reuse, R22, RZ ;  /* 0x000000160c3c723c */ /* 0x040ff000000018ff */
[----:B------:R-:W-:Y:S01]  /*3c70*/  HMMA.16816.F32 R120, R12, R30, RZ ;  /* 0x0000001e0c78723c */ /* 0x000fe200000018ff */
[----:B------:R-:W3:Y:S07]  /*3c80*/  LDSM.16.M88.4 R28, [R184+0x2000] ;  /* 0x00200000b81c783b */ /* 0x000eee0000000200 */
[C---:B------:R-:W-:Y:S08]  /*3c90*/  HMMA.16816.F32 R72, R8.reuse, R48, RZ ;  /* 0x000000300848723c */ /* 0x040ff000000018ff */
[C---:B------:R-:W-:Y:S01]  /*3ca0*/  HMMA.16816.F32 R68, R8.reuse, R22, RZ ;  /* 0x000000160844723c */ /* 0x040fe200000018ff */
[----:B------:R-:W4:Y:S07]  /*3cb0*/  LDSM.16.M88.4 R20, [R184+0x3000] ;  /* 0x00300000b814783b */ /* 0x000f2e0000000200 */
[----:B------:R-:W-:Y:S08]  /*3cc0*/  HMMA.16816.F32 R88, R8, R50, RZ ;  /* 0x000000320858723c */ /* 0x000ff000000018ff */
[----:B------:R-:W-:Y:S01]  /*3cd0*/  HMMA.16816.F32 R8, R24, R52, R16 ;  /* 0x000000341808723c */ /* 0x000fe20000001810 */
[----:B------:R-:W-:Y:S07]  /*3ce0*/  LDSM.16.M88.4 R16, [R183+0x4000] ;  /* 0x00400000b710783b */ /* 0x000fee0000000200 */
[----:B-1----:R-:W-:Y:S08]  /*3cf0*/  HMMA.16816.F32 R4, R36, R64, R4 ;  /* 0x000000402404723c */ /* 0x002ff00000001804 */
[-C--:B------:R-:W-:Y:S01]  /*3d00*/  HMMA.16816.F32 R76, R44, R54.reuse, R60 ;  /* 0x000000362c4c723c */ /* 0x080fe2000000183c */
[----:B------:R-:W1:Y:S07]  /*3d10*/  LDSM.16.M88.4 R60, [R180+0x1800] ;  /* 0x00180000b43c783b */ /* 0x000e6e0000000200 */
[----:B------:R-:W-:Y:S08]  /*3d20*/  HMMA.16816.F32 R100, R24, R54, R68 ;  /* 0x000000361864723c */ /* 0x000ff00000001844 */
[----:B--2---:R-:W-:Y:S01]  /*3d30*/  HMMA.16816.F32 R52, R32, R64, R8 ;  /* 0x000000402034723c */ /* 0x004fe20000001808 */
[----:B------:R-:W-:Y:S07]  /*3d40*/  LDSM.16.M88.4 R8, [R184+0x4000] ;  /* 0x00400000b808783b */ /* 0x000fee0000000200 */
[C---:B------:R-:W-:Y:S08]  /*3d50*/  HMMA.16816.F32 R112, R12.reuse, R48, RZ ;  /* 0x000000300c70723c */ /* 0x040ff000000018ff */
[----:B------:R-:W-:Y:S01]  /*3d60*/  HMMA.16816.F32 R116, R12, R50, RZ ;  /* 0x000000320c74723c */ /* 0x000fe200000018ff */
[----:B------:R-:W2:Y:S04]  /*3d70*/  LDSM.16.M88.4 R12, [R183+0x5000] ;  /* 0x00500000b70c783b */ /* 0x000ea80000000200 */
[----:B------:R-:W5:Y:S03]  /*3d80*/  LDSM.16.M88.4 R48, [R188] ;  /* 0x00000000bc30783b */ /* 0x000f660000000200 */
[----:B---3--:R-:W-:Y:S01]  /*3d90*/  HMMA.16816.F32 R68, R28, R56, R4 ;  /* 0x000000381c44723c */ /* 0x008fe20000001804 */
[----:B------:R-:W-:Y:S07]  /*3da0*/  LDSM.16.M88.4 R4, [R184+0x5000] ;  /* 0x00500000b804783b */ /* 0x000fee0000000200 */
[C---:B------:R-:W-:Y:S08]  /*3db0*/  HMMA.16816.F32 R104, R24.reuse, R92, R84 ;  /* 0x0000005c1868723c */ /* 0x040ff00000001854 */
[C---:B------:R-:W-:Y:S08]  /*3dc0*/  HMMA.16816.F32 R128, R24.reuse, R96, R72 ;  /* 0x000000601880723c */ /* 0x040ff00000001848 */
[C---:B------:R-:W-:Y:S08]  /*3dd0*/  HMMA.16816.F32 R124, R24.reuse, R94, R80 ;  /* 0x0000005e187c723c */ /* 0x040ff00000001850 */
[----:B------:R-:W-:Y:S08]  /*3de0*/  HMMA.16816.F32 R132, R24, R98, R88 ;  /* 0x000000621884723c */ /* 0x000ff00000001858 */
[----:B----4-:R-:W-:Y:S01]  /*3df0*/  HMMA.16816.F32 R24, R20, R56, R52 ;  /* 0x000000381418723c */ /* 0x010fe20000001834 */
[----:B------:R-:W3:Y:S07]  /*3e00*/  LDSM.16.M88.4 R52, [R180+0x1000] ;  /* 0x00100000b434783b */ /* 0x000eee0000000200 */
[-C--:B------:R-:W-:Y:S08]  /*3e10*/  HMMA.16816.F32 R76, R36, R66.reuse, R76 ;  /* 0x00000042244c723c */ /* 0x080ff0000000184c */
[----:B------:R-:W-:Y:S01]  /*3e20*/  HMMA.16816.F32 R80, R32, R66, R100 ;  /* 0x000000422050723c */ /* 0x000fe20000001864 */
[----:B------:R-:W4:Y:S07]  /*3e30*/  LDSM.16.M88.4 R64, [R190] ;  /* 0x00000000be40783b */ /* 0x000f2e0000000200 */
[----:B-1----:R-:W-:Y:S08]  /*3e40*/  HMMA.16816.F32 R72, R16, R60, R68 ;  /* 0x0000003c1048723c */ /* 0x002ff00000001844 */
[----:B------:R-:W-:Y:S08]  /*3e50*/  HMMA.16816.F32 R88, R44, R92, R108 ;  /* 0x0000005c2c58723c */ /* 0x000ff0000000186c */
[----:B--2---:R-:W-:Y:S08]  /*3e60*/  HMMA.16816.F32 R24, R12, R60, R24 ;  /* 0x0000003c0c18723c */ /* 0x004ff00000001818 */
[-C--:B------:R-:W-:Y:S08]  /*3e70*/  HMMA.16816.F32 R68, R28, R58.reuse, R76 ;  /* 0x0000003a1c44723c */ /* 0x080ff0000000184c */
[----:B------:R-:W-:Y:S08]  /*3e80*/  HMMA.16816.F32 R76, R20, R58, R80 ;  /* 0x0000003a144c723c */ /* 0x000ff00000001850 */
[----:B-----5:R-:W-:Y:S08]  /*3e90*/  HMMA.16816.F32 R84, R8, R48, R72 ;  /* 0x000000300854723c */ /* 0x020ff00000001848 */
[----:B---3--:R-:W-:Y:S08]  /*3ea0*/  HMMA.16816.F32 R72, R36, R52, R88 ;  /* 0x000000342448723c */ /* 0x008ff00000001858 */
[----:B------:R-:W-:Y:S01]  /*3eb0*/  HMMA.16816.F32 R80, R4, R48, R24 ;  /* 0x000000300450723c */ /* 0x000fe20000001818 */
[----:B------:R-:W1:Y:S07]  /*3ec0*/  LDSM.16.M88.4 R24, [R180+0x1c00] ;  /* 0x001c0000b418783b */ /* 0x000e6e0000000200 */
[----:B------:R-:W-:Y:S01]  /*3ed0*/  HMMA.16816.F32 R56, R16, R62, R68 ;  /* 0x0000003e1038723c */ /* 0x000fe20000001844 */
[----:B------:R-:W-:-:S04]  /*3ee0*/  FMUL.FTZ R0, R84, c[0x0][0x320] ;  /* 0x0000c80054007a20 */ /* 0x000fc80000410000 */
[----:B------:R2:W3:Y:S03]  /*3ef0*/  MUFU.TANH R108, R0 ;  /* 0x00000000006c7308 */ /* 0x0004e60000002400 */
[C---:B------:R-:W-:Y:S08]  /*3f00*/  HMMA.16816.F32 R112, R44.reuse, R96, R112 ;  /* 0x000000602c70723c */ /* 0x040ff00000001870 */
[----:B------:R-:W-:Y:S01]  /*3f10*/  HMMA.16816.F32 R92, R44, R94, R120 ;  /* 0x0000005e2c5c723c */ /* 0x000fe20000001878 */
[----:B--2---:R-:W-:-:S07]  /*3f20*/  FMUL.FTZ R0, R85, c[0x0][0x320] ;  /* 0x0000c80055007a20 */ /* 0x004fce0000410000 */
[----:B------:R-:W-:Y:S01]  /*3f30*/  HMMA.16816.F32 R116, R44, R98, R116 ;  /* 0x000000622c74723c */ /* 0x000fe20000001874 */
[----:B------:R2:W1:Y:S07]  /*3f40*/  MUFU.TANH R101, R0 ;  /* 0x0000000000657308 */ /* 0x00046e0000002400 */
[----:B------:R-:W-:Y:S01]  /*3f50*/  HMMA.16816.F32 R68, R12, R62, R76 ;  /* 0x0000003e0c44723c */ /* 0x000fe2000000184c */
[----:B------:R-:W5:Y:S07]  /*3f60*/  LDSM.16.M88.4 R60, [R187] ;  /* 0x00000000bb3c783b */ /* 0x000f6e0000000200 */
[----:B------:R-:W-:Y:S01]  /*3f70*/  HMMA.16816.F32 R44, R32, R52, R104 ;  /* 0x00000034202c723c */ /* 0x000fe20000001868 */
[----:B--2---:R-:W-:-:S04]  /*3f80*/  FMUL.FTZ R0, R86, c[0x0][0x320] ;  /* 0x0000c80056007a20 */ /* 0x004fc80000410000 */
[----:B------:R2:W1:Y:S03]  /*3f90*/  MUFU.TANH R105, R0 ;  /* 0x0000000000697308 */ /* 0x0004660000002400 */
[----:B----4-:R-:W-:Y:S08]  /*3fa0*/  HMMA.16816.F32 R72, R28, R64, R72 ;  /* 0x000000401c48723c */ /* 0x010ff00000001848 */
[----:B------:R-:W-:Y:S01]  /*3fb0*/  HMMA.16816.F32 R76, R8, R50, R56 ;  /* 0x00000032084c723c */ /* 0x000fe20000001838 */
[----:B------:R-:W4:Y:S01]  /*3fc0*/  LDSM.16.M88.4 R56, [R180+0x1400] ;  /* 0x00140000b438783b */ /* 0x000f220000000200 */
[----:B--2---:R-:W-:-:S06]  /*3fd0*/  FMUL.FTZ R0, R87, c[0x0][0x320] ;  /* 0x0000c80057007a20 */ /* 0x004fcc0000410000 */
[----:B------:R-:W-:Y:S01]  /*3fe0*/  HMMA.16816.F32 R84, R4, R50, R68 ;  /* 0x000000320454723c */ /* 0x000fe20000001844 */
[----:B------:R2:W1:Y:S07]  /*3ff0*/  MUFU.TANH R102, R0 ;  /* 0x0000000000667308 */ /* 0x00046e0000002400 */
[----:B------:R-:W-:Y:S08]  /*4000*/  HMMA.16816.F32 R44, R20, R64, R44 ;  /* 0x00000040142c723c */ /* 0x000ff0000000182c */
[----:B------:R-:W-:Y:S01]  /*4010*/  HMMA.16816.F32 R48, R36, R54, R92 ;  /* 0x000000362430723c */ /* 0x000fe2000000185c */
[----:B--2---:R-:W-:-:S04]  /*4020*/  FMUL.FTZ R0, R80, c[0x0][0x320] ;  /* 0x0000c80050007a20 */ /* 0x004fc80000410000 */
[----:B------:R2:W2:Y:S03]  /*4030*/  MUFU.TANH R106, R0 ;  /* 0x00000000006a7308 */ /* 0x0004a60000002400 */
[----:B-1----:R-:W-:Y:S08]  /*4040*/  HMMA.16816.F32 R68, R16, R24, R72 ;  /* 0x000000181044723c */ /* 0x002ff00000001848 */
[----:B------:R-:W-:Y:S01]  /*4050*/  HMMA.16816.F32 R72, R32, R54, R124 ;  /* 0x000000362048723c */ /* 0x000fe2000000187c */
[----:B--2---:R-:W-:-:S07]  /*4060*/  FMUL.FTZ R0, R81, c[0x0][0x320] ;  /* 0x0000c80051007a20 */ /* 0x004fce0000410000 */
[----:B------:R-:W-:Y:S01]  /*4070*/  HMMA.16816.F32 R44, R12, R24, R44 ;  /* 0x000000180c2c723c */ /* 0x000fe2000000182c */
[----:B------:R1:W2:Y:S07]  /*4080*/  MUFU.TANH R103, R0 ;  /* 0x0000000000677308 */ /* 0x0002ae0000002400 */
[----:B------:R-:W-:Y:S01]  /*4090*/  HMMA.16816.F32 R52, R28, R66, R48 ;  /* 0x000000421c34723c */ /* 0x000fe20000001830 */
[----:B------:R-:W2:Y:S01]  /*40a0*/  LDSM.16.M88.4 R48, [R189] ;  /* 0x00000000bd30783b */ /* 0x000ea20000000200 */
[----:B-1----:R-:W-:-:S04]  /*40b0*/  FMUL.FTZ R0, R82, c[0x0][0x320] ;  /* 0x0000c80052007a20 */ /* 0x002fc80000410000 */
[----:B------:R1:W1:Y:S10]  /*40c0*/  MUFU.TANH R109, R0 ;  /* 0x00000000006d7308 */ /* 0x0002740000002400 */
[----:B-----5:R-:W-:Y:S01]  /*40d0*/  HMMA.16816.F32 R88, R4, R60, R44 ;  /* 0x0000003c0458723c */ /* 0x020fe2000000182c */
[----:B------:R-:W5:Y:S07]  /*40e0*/  LDSM.16.M88.4 R44, [R180+0x2000] ;  /* 0x00200000b42c783b */ /* 0x000f6e0000000200 */
[----:B------:R-:W-:Y:S01]  /*40f0*/  HMMA.16816.F32 R52, R16, R26, R52 ;  /* 0x0000001a1034723c */ /* 0x000fe20000001834 */
[----:B-1----:R-:W-:-:S07]  /*4100*/  FMUL.FTZ R0, R83, c[0x0][0x320] ;  /* 0x0000c80053007a20 */ /* 0x002fce0000410000 */
[----:B------:R-:W-:Y:S01]  /*4110*/  HMMA.16816.F32 R80, R8, R60, R68 ;  /* 0x0000003c0850723c */ /* 0x000fe20000001844 */
[----:B------:R1:W1:Y:S07]  /*4120*/  MUFU.TANH R104, R0 ;  /* 0x0000000000687308 */ /* 0x00026e0000002400 */
[----:B------:R-:W-:Y:S08]  /*4130*/  HMMA.16816.F32 R68, R20, R66, R72 ;  /* 0x000000421444723c */ /* 0x000ff00000001848 */
[----:B----4-:R-:W-:Y:S01]  /*4140*/  HMMA.16816.F32 R64, R36, R56, R112 ;  /* 0x000000382440723c */ /* 0x010fe20000001870 */
[----:B-1----:R-:W-:-:S04]  /*4150*/  FMUL.FTZ R0, R76, c[0x0][0x320] ;  /* 0x0000c8004c007a20 */ /* 0x002fc80000410000 */
[----:B------:R1:W4:Y:S03]  /*4160*/  MUFU.TANH R94, R0 ;  /* 0x00000000005e7308 */ /* 0x0003260000002400 */
[----:B------:R-:W-:Y:S08]  /*4170*/  HMMA.16816.F32 R36, R36, R58, R116 ;  /* 0x0000003a2424723c */ /* 0x000ff00000001874 */
[----:B------:R-:W-:Y:S01]  /*4180*/  HMMA.16816.F32 R72, R12, R26, R68 ;  /* 0x0000001a0c48723c */ /* 0x000fe20000001844 */
[----:B------:R-:W3:Y:S01]  /*4190*/  LDSM.16.M88.4 R24, [R186] ;  /* 0x00000000ba18783b */ /* 0x000ee20000000200 */
[----:B------:R-:W-:-:S04]  /*41a0*/  DEPBAR.LE SB0, 0x0 ;  /* 0x000080000000791a */ /* 0x000fc80000000000 */
[----:B-1----:R-:W-:Y:S02]  /*41b0*/  FMUL.FTZ R0, R77, c[0x0][0x320] ;  /* 0x0000c8004d007a20 */ /* 0x002fe40000410000 */
[C---:B--2---:R-:W-:Y:S02]  /*41c0*/  HMMA.16816.F32 R64, R28.reuse, R48, R64 ;  /* 0x000000301c40723c */ /* 0x044fe40000001840 */
[----:B------:R1:W2:Y:S06]  /*41d0*/  MUFU.TANH R93, R0 ;  /* 0x00000000005d7308 */ /* 0x0002ac0000002400 */
[----:B------:R-:W-:Y:S08]  /*41e0*/  HMMA.16816.F32 R28, R28, R50, R36 ;  /* 0x000000321c1c723c */ /* 0x000ff00000001824 */
[----:B------:R-:W-:Y:S01]  /*41f0*/  HMMA.16816.F32 R72, R4, R62, R72 ;  /* 0x0000003e0448723c */ /* 0x000fe20000001848 */
[----:B-1----:R-:W-:-:S04]  /*4200*/  FMUL.FTZ R0, R78, c[0x0][0x320] ;  /* 0x0000c8004e007a20 */ /* 0x002fc80000410000 */
[----:B------:R1:W1:Y:S02]  /*4210*/  MUFU.TANH R96, R0 ;  /* 0x0000000000607308 */ /* 0x0002640000002400 */
[----:B-1----:R-:W-:Y:S02]  /*4220*/  FMUL.FTZ R0, R79, c[0x0][0x320] ;  /* 0x0000c8004f007a20 */ /* 0x002fe40000410000 */
[C---:B------:R-:W-:Y:S04]  /*4230*/  HMMA.16816.F32 R76, R32.reuse, R56, R128 ;  /* 0x00000038204c723c */ /* 0x040fe80000001880 */
[----:B------:R1:W1:Y:S04]  /*4240*/  MUFU.TANH R95, R0 ;  /* 0x00000000005f7308 */ /* 0x0002680000002400 */
[----:B------:R-:W-:Y:S01]  /*4250*/  HMMA.16816.F32 R32, R32, R58, R132 ;  /* 0x0000003a2020723c */ /* 0x000fe20000001884 */
[----:B-1----:R-:W-:-:S04]  /*4260*/  FMUL.FTZ R0, R84, c[0x0][0x320] ;  /* 0x0000c80054007a20 */ /* 0x002fc80000410000 */
[----:B------:R1:W1:Y:S11]  /*4270*/  MUFU.TANH R98, R0 ;  /* 0x0000000000627308 */ /* 0x0002760000002400 */
[C---:B------:R-:W-:Y:S08]  /*4280*/  HMMA.16816.F32 R68, R20.reuse, R48, R76 ;  /* 0x000000301444723c */ /* 0x040ff0000000184c */
[----:B------:R-:W-:Y:S01]  /*4290*/  HMMA.16816.F32 R48, R20, R50, R32 ;  /* 0x000000321430723c */ /* 0x000fe20000001820 */
[----:B-1----:R-:W-:-:S04]  /*42a0*/  FMUL.FTZ R0, R85, c[0x0][0x320] ;  /* 0x0000c80055007a20 */ /* 0x002fc80000410000 */
[----:B------:R1:W1:Y:S11]  /*42b0*/  MUFU.TANH R97, R0 ;  /* 0x0000000000617308 */ /* 0x0002760000002400 */
[C---:B-----5:R-:W-:Y:S08]  /*42c0*/  HMMA.16816.F32 R36, R12.reuse, R44, R68 ;  /* 0x0000002c0c24723c */ /* 0x060ff00000001844 */
[----:B------:R-:W-:Y:S01]  /*42d0*/  HMMA.16816.F32 R12, R12, R46, R48 ;  /* 0x0000002e0c0c723c */ /* 0x000fe20000001830 */
[----:B-1----:R-:W-:-:S04]  /*42e0*/  FMUL.FTZ R0, R86, c[0x0][0x320] ;  /* 0x0000c80056007a20 */ /* 0x002fc80000410000 */
[----:B------:R1:W1:Y:S11]  /*42f0*/  MUFU.TANH R100, R0 ;  /* 0x0000000000647308 */ /* 0x0002760000002400 */
[----:B---3--:R-:W-:Y:S01]  /*4300*/  HMMA.16816.F32 R20, R4, R24, R36 ;  /* 0x000000180414723c */ /* 0x008fe20000001824 */
[----:B-1----:R-:W-:-:S07]  /*4310*/  FMUL.FTZ R0, R87, c[0x0][0x320] ;  /* 0x0000c80057007a20 */ /* 0x002fce0000410000 */
[----:B------:R-:W-:Y:S01]  /*4320*/  HMMA.16816.F32 R4, R4, R26, R12 ;  /* 0x0000001a0404723c */ /* 0x000fe2000000180c */
[----:B------:R1:W3:Y:S02]  /*4330*/  MUFU.TANH R99, R0 ;  /* 0x0000000000637308 */ /* 0x0002e40000002400 */
        /* <DEDUP_REMOVED lines=71> */
[----:B--234-:R-:W-:Y:S01]  /*47b0*/  IMAD.MOV.U32 R2, RZ, RZ, c[0x0][0x2b8] ;  /* 0x0000ae00ff027624 */ /* 0x01cfe200078e00ff */
[----:B------:R-:W-:Y:S01]  /*47c0*/  ISETP.GT.AND P1, PT, R238, 0x2f, PT ;  /* 0x0000002fee00780c */ /* 0x000fe20003f24270 */
[----:B------:R-:W-:-:S03]  /*47d0*/  IMAD.MOV.U32 R207, RZ, RZ, RZ ;  /* 0x000000ffffcf7224 */ /* 0x000fc600078e00ff */
[----:B------:R-:W-:Y:S02]  /*47e0*/  ISETP.NE.AND P2, PT, R2, 0x1, PT ;  /* 0x000000010200780c */ /* 0x000fe40003f45270 */
[----:B------:R-:W-:-:S04]  /*47f0*/  IADD3 R2, R238, R136, R240 ;  /* 0x00000088ee027210 */ /* 0x000fc80007ffe0f0 */
[----:B------:R-:W-:-:S05]  /*4800*/  IADD3 R2, R2, -0x30, RZ ;  /* 0xffffffd002027810 */ /* 0x000fca0007ffe0ff */
[----:B-1----:R-:W-:Y:S02]  /*4810*/  IMAD.MOV.U32 R0, RZ, RZ, R2 ;  /* 0x000000ffff007224 */ /* 0x002fe400078e0002 */
        /* <DEDUP_REMOVED lines=18> */
[----:B------:R-:W-:-:S04]  /*4940*/  IMAD R0, R0, c[0x0][0x1f0], RZ ;  /* 0x00007c0000007a24 */ /* 0x000fc800078e02ff */
[----:B------:R-:W-:Y:S01]  /*4950*/  IMAD R4, R207, c[0x0][0x1f4], R0 ;  /* 0x00007d00cf047a24 */ /* 0x000fe200078e0200 */
[----:B------:R-:W-:-:S04]  /*4960*/  IADD3 R0, P0, R242, R2, RZ ;  /* 0x00000002f2007210 */ /* 0x000fc80007f1e0ff */
[----:B------:R-:W-:Y:S02]  /*4970*/  IADD3.X R2, R241, R3, R4, P0, !PT ;  /* 0x00000003f1027210 */ /* 0x000fe400007fe404 */
[----:B------:R-:W-:-:S04]  /*4980*/  LEA R9, P0, R0, c[0x0][0x1c8], 0x1 ;  /* 0x0000720000097a11 */ /* 0x000fc800078008ff */
[----:B------:R-:W-:Y:S01]  /*4990*/  LEA.HI.X R8, R0, c[0x0][0x1cc], R2, 0x1, P0 ;  /* 0x0000730000087a11 */ /* 0x000fe200000f0c02 */
[----:B------:R-:W-:Y:S06]  /*49a0*/  BRA.DIV ~URZ, `(.L_x_590) ;  /* 0x00014f427f007947 */ /* 0x000fec000b800000 */
[----:B------:R1:W2:Y:S02]  /*49b0*/  SHFL.IDX PT, R4, R8, RZ, 0x1c1f ;  /* 0x001c1fff08047589 */ /* 0x0002a400000e0000 */
.L_x_787:
[----:B------:R-:W-:Y:S05]  /*49c0*/  BRA.DIV ~URZ, `(.L_x_591) ;  /* 0x00014f927f007947 */ /* 0x000fea000b800000 */
[----:B------:R3:W4:Y:S02]  /*49d0*/  SHFL.IDX PT, R0, R9, RZ, 0x1c1f ;  /* 0x001c1fff09007589 */ /* 0x00072400000e0000 */
.L_x_788:
[----:B------:R-:W-:Y:S01]  /*49e0*/  BSSY B0, `(.L_x_592) ;  /* 0x0000014000007945 */ /* 0x000fe20003800000 */
[----:B------:R-:W-:Y:S05]  /*49f0*/  @!P1 BRA `(.L_x_593) ;  /* 0x0000012000009947 */ /* 0x000fea0003800000 */
[C---:B------:R-:W-:Y:S01]  /*4a00*/  IMAD.SHL.U32 R2, R210.reuse, 0x2, RZ ;  /* 0x00000002d2027824 */ /* 0x040fe200078e00ff */
[----:B------:R-:W-:Y:S01]  /*4a10*/  ISETP.GE.AND P0, PT, R210, c[0x0][0x1d4], PT ;  /* 0x00007500d2007a0c */ /* 0x000fe20003f06270 */
[----:B------:R-:W-:Y:S02]  /*4a20*/  IMAD.SHL.U32 R6, R235, 0x2, RZ ;  /* 0x00000002eb067824 */ /* 0x000fe400078e00ff */
[----:B------:R-:W-:Y:S01]  /*4a30*/  IMAD.SHL.U32 R5, R236, 0x2, RZ ;  /* 0x00000002ec057824 */ /* 0x000fe200078e00ff */
[----:B----4-:R-:W-:-:S05]  /*4a40*/  IADD3 R2, P1, R0, R2, RZ ;  /* 0x0000000200027210 */ /* 0x010fca0007f3e0ff */
[----:B--2---:R-:W-:Y:S01]  /*4a50*/  IMAD.X R3, R4, 0x1, R217, P1 ;  /* 0x0000000104037824 */ /* 0x004fe200008e06d9 */
[----:B------:R-:W-:-:S04]  /*4a60*/  IADD3 R6, P1, R0, R6, RZ ;  /* 0x0000000600067210 */ /* 0x000fc80007f3e0ff */
[----:B------:R-:W-:Y:S01]  /*4a70*/  @!PT LDS RZ, [RZ] ;  /* 0x00000000fffff984 */ /* 0x000fe20000000800 */
[----:B------:R-:W-:Y:S01]  /*4a80*/  @!PT LDS RZ, [RZ] ;  /* 0x00000000fffff984 */ /* 0x000fe20000000800 */
[----:B------:R-:W-:Y:S01]  /*4a90*/  @!PT LDS RZ, [RZ] ;  /* 0x00000000fffff984 */ /* 0x000fe20000000800 */
[----:B------:R2:W-:Y:S01]  /*4aa0*/  LDGSTS.E.BYPASS.LTC128B.128 [R195+0x3c80], [R2.64], !P0 ;  /* 0x03c8000002c37fae */ /* 0x0005e2000c101d46 */
[----:B------:R-:W-:Y:S01]  /*4ab0*/  IMAD.X R7, R4, 0x1, R215, P1 ;  /* 0x0000000104077824 */ /* 0x000fe200008e06d7 */
[----:B------:R-:W-:-:S13]  /*4ac0*/  ISETP.GE.AND P1, PT, R235, c[0x0][0x1d4], PT ;  /* 0x00007500eb007a0c */ /* 0x000fda0003f26270 */
[----:B------:R4:W-:Y:S01]  /*4ad0*/  LDGSTS.E.BYPASS.LTC128B.128 [R195+0x4880], [R6.64], !P1 ;  /* 0x0488000006c37fae */ /* 0x0009e2000c901d46 */
[----:B--2---:R-:W-:-:S05]  /*4ae0*/  IADD3 R2, P0, R0, R5, RZ ;  /* 0x0000000500027210 */ /* 0x004fca0007f1e0ff */
[----:B------:R-:W-:Y:S01]  /*4af0*/  IMAD.X R3, R4, 0x1, R216, P0 ;  /* 0x0000000104037824 */ /* 0x000fe200000e06d8 */
[----:B------:R-:W-:-:S13]  /*4b00*/  ISETP.GE.AND P0, PT, R236, c[0x0][0x1d4], PT ;  /* 0x00007500ec007a0c */ /* 0x000fda0003f06270 */
[----:B------:R4:W-:Y:S02]  /*4b10*/  LDGSTS.E.BYPASS.LTC128B.128 [R195+0x5480], [R2.64], !P0 ;  /* 0x0548000002c37fae */ /* 0x0009e4000c101d46 */
.L_x_593:
[----:B------:R-:W-:Y:S05]  /*4b20*/  BSYNC B0 ;  /* 0x0000000000007941 */ /* 0x000fea0003800000 */
.L_x_592:
[----:B------:R-:W-:Y:S01]  /*4b30*/  ISETP.GE.AND P0, PT, R10, 0x21, PT ;  /* 0x000000210a00780c */ /* 0x000fe20003f06270 */
[----:B------:R-:W-:Y:S06]  /*4b40*/  BRA.DIV ~URZ, `(.L_x_594) ;  /* 0x00014e827f007947 */ /* 0x000fec000b800000 */
[----:B--2---:R2:W1:Y:S04]  /*4b50*/  SHFL.IDX PT, R4, R8, 0x1, 0x1c1f ;  /* 0x003c1f0008047f89 */ /* 0x00446800000e0000 */
[----:B----4-:R2:W4:Y:S02]  /*4b60*/  SHFL.IDX PT, R0, R9, 0x1, 0x1c1f ;  /* 0x003c1f0009007f89 */ /* 0x01052400000e0000 */
.L_x_789:
[----:B------:R-:W-:Y:S05]  /*4b70*/  @!P0 BRA `(.L_x_589) ;  /* 0x0000012000008947 */ /* 0x000fea0003800000 */
[C---:B------:R-:W-:Y:S01]  /*4b80*/  IMAD.SHL.U32 R2, R210.reuse, 0x2, RZ ;  /* 0x00000002d2027824 */ /* 0x040fe200078e00ff */
[----:B------:R-:W-:Y:S01]  /*4b90*/  ISETP.GE.AND P0, PT, R210, c[0x0][0x1d4], PT ;  /* 0x00007500d2007a0c */ /* 0x000fe20003f06270 */
[----:B------:R-:W-:Y:S02]  /*4ba0*/  IMAD.SHL.U32 R6, R235, 0x2, RZ ;  /* 0x00000002eb067824 */ /* 0x000fe400078e00ff */
[----:B------:R-:W-:Y:S01]  /*4bb0*/  IMAD.SHL.U32 R5, R236, 0x2, RZ ;  /* 0x00000002ec057824 */ /* 0x000fe200078e00ff */
[----:B----4-:R-:W-:-:S05]  /*4bc0*/  IADD3 R2, P1, R0, R2, RZ ;  /* 0x0000000200027210 */ /* 0x010fca0007f3e0ff */
[----:B-1----:R-:W-:Y:S01]  /*4bd0*/  IMAD.X R3, R4, 0x1, R217, P1 ;  /* 0x0000000104037824 */ /* 0x002fe200008e06d9 */
        /* <DEDUP_REMOVED lines=8> */
[----:B-1----:R-:W-:-:S05]  /*4c60*/  IADD3 R2, P0, R0, R5, RZ ;  /* 0x0000000500027210 */ /* 0x002fca0007f1e0ff */
[----:B------:R-:W-:Y:S01]  /*4c70*/  IMAD.X R3, R4, 0x1, R216, P0 ;  /* 0x0000000104037824 */ /* 0x000fe200000e06d8 */
[----:B------:R-:W-:-:S13]  /*4c80*/  ISETP.GE.AND P0, PT, R236, c[0x0][0x1d4], PT ;  /* 0x00007500ec007a0c */ /* 0x000fda0003f06270 */
[----:B------:R4:W-:Y:S02]  /*4c90*/  LDGSTS.E.BYPASS.LTC128B.128 [R195+0x5c80], [R2.64], !P0 ;  /* 0x05c8000002c37fae */ /* 0x0009e4000c101d46 */
.L_x_589:
[----:B--234-:R-:W-:Y:S05]  /*4ca0*/  BSYNC B1 ;  /* 0x0000000000017941 */ /* 0x01cfea0003800000 */
.L_x_588:
[----:B-1----:R-:W-:Y:S01]  /*4cb0*/  IMAD.MOV.U32 R0, RZ, RZ, c[0x0][0x2c4] ;  /* 0x0000b100ff007624 */ /* 0x002fe200078e00ff */
[----:B------:R-:W-:Y:S01]  /*4cc0*/  ULDC UR4, c[0x0][0x324] ;  /* 0x0000c90000047ab9 */ /* 0x000fe20000000800 */
[----:B------:R-:W-:Y:S01]  /*4cd0*/  IADD3 R2, -R234, 0x1, R41 ;  /* 0x00000001ea027810 */ /* 0x000fe20007ffe129 */
[----:B------:R-:W-:Y:S01]  /*4ce0*/  ULOP3.LUT UR4, URZ, UR4, URZ, 0x33, !UPT ;  /* 0x000000043f047292 */ /* 0x000fe2000f8e333f */
[----:B------:R-:W0:Y:S01]  /*4cf0*/  LDGDEPBAR ;  /* 0x00000000000079af */ /* 0x000e220000000000 */
[----:B------:R-:W-:Y:S01]  /*4d00*/  ISETP.NE.AND P0, PT, R0, 0x1, PT ;  /* 0x000000010000780c */ /* 0x000fe20003f05270 */
[----:B------:R-:W-:Y:S01]  /*4d10*/  IMAD.IADD R0, R251, 0x1, R250 ;  /* 0x00000001fb007824 */ /* 0x000fe200078e02fa */
[----:B------:R-:W-:Y:S01]  /*4d20*/  IADD3 R8, -R234, R40, RZ ;  /* 0x00000028ea087210 */ /* 0x000fe20007ffe1ff */
[----:B------:R-:W-:Y:S02]  /*4d30*/  IMAD.IADD R7, R41, 0x1, -R234 ;  /* 0x0000000129077824 */ /* 0x000fe400078e0aea */
[----:B------:R-:W-:-:S08]  /*4d40*/  IMAD.MOV.U32 R5, RZ, RZ, R0 ;  /* 0x000000ffff057224 */ /* 0x000fd000078e0000 */
[----:B------:R-:W-:Y:S01]  /*4d50*/  @P0 IMAD.HI.U32 R3, R0, c[0x0][0x2c8], RZ ;  /* 0x0000b20000030a27 */ /* 0x000fe200078e00ff */
[----:B------:R-:W-:-:S04]  /*4d60*/  IADD3 R0, R2, -R232, RZ ;  /* 0x800000e802007210 */ /* 0x000fc80007ffe0ff */
[C---:B------:R-:W-:Y:S02]  /*4d70*/  IADD3 R6, R0.reuse, UR4, RZ ;  /* 0x0000000400067c10 */ /* 0x040fe4000fffe0ff */
[----:B------:R-:W-:Y:S02]  /*4d80*/  @P0 SHF.R.U32.HI R5, RZ, c[0x0][0x2cc], R3 ;  /* 0x0000b300ff050a19 */ /* 0x000fe40000011603 */
[----:B------:R-:W-:Y:S01]  /*4d90*/  IADD3 R4, R0, c[0x0][0x328], RZ ;  /* 0x0000ca0000047a10 */ /* 0x000fe20007ffe0ff */
[----:B------:R-:W-:Y:S05]  /*4da0*/  BRA.DIV ~URZ, `(.L_x_595) ;  /* 0x00014cf27f007947 */ /* 0x000fea000b800000 */
[----:B------:R1:W2:Y:S02]  /*4db0*/  SHFL.IDX PT, R3, R5, RZ, 0x1c1f ;  /* 0x001c1fff05037589 */ /* 0x0002a400000e0000 */
.L_x_790:
[----:B------:R-:W-:Y:S01]  /*4dc0*/  IMAD.MOV.U32 R0, RZ, RZ, c[0x0][0x32c] ;  /* 0x0000cb00ff007624 */ /* 0x000fe200078e00ff */
[----:B--2---:R-:W-:-:S04]  /*4dd0*/  IADD3 R2, R4, R3, RZ ;  /* 0x0000000304027210 */ /* 0x004fc80007ffe0ff */
[----:B------:R-:W-:Y:S01]  /*4de0*/  ISETP.GE.AND P0, PT, R0, 0x1, PT ;  /* 0x000000010000780c */ /* 0x000fe20003f06270 */
[----:B------:R-:W-:Y:S01]  /*4df0*/  IMAD.IADD R0, R6, 0x1, R3 ;  /* 0x0000000106007824 */ /* 0x000fe200078e0203 */
[----:B------:R-:W-:-:S11]  /*4e00*/  IMNMX R2, R7, R2, PT ;  /* 0x0000000207027217 */ /* 0x000fd60003800200 */
[----:B------:R-:W-:Y:S05]  /*4e10*/  @!P0 BRA `(.L_x_596) ;  /* 0x0000014000008947 */ /* 0x000fea0003800000 */
[----:B------:R-:W-:Y:S01]  /*4e20*/  IADD3 R3, -R232, R233, R3 ;  /* 0x000000e9e8037210 */ /* 0x000fe20007ffe103 */
[----:B------:R-:W-:Y:S03]  /*4e30*/  BSSY B0, `(.L_x_597) ;  /* 0x000000e000007945 */ /* 0x000fe60003800000 */
        /* <DEDUP_REMOVED lines=9> */
.L_x_598:
[----:B------:R-:W-:-:S04]  /*4ed0*/  MOV R9, 0x1 ;  /* 0x0000000100097802 */ /* 0x000fc80000000f00 */
[----:B------:R-:W-:-:S13]  /*4ee0*/  ISETP.NE.AND P0, PT, R9, c[0x0][0x32c], PT ;  /* 0x0000cb0009007a0c */ /* 0x000fda0003f05270 */
[----:B------:R-:W-:-:S05]  /*4ef0*/  @P0 IMAD.HI.U32 R9, R3, c[0x0][0x330], RZ ;  /* 0x0000cc0003090a27 */ /* 0x000fca00078e00ff */
[----:B------:R-:W-:Y:S02]  /*4f00*/  @P0 SHF.R.U32.HI R3, RZ, c[0x0][0x334], R9 ;  /* 0x0000cd00ff030a19 */ /* 0x000fe40000011609 */
.L_x_599:
[----:B------:R-:W-:Y:S05]  /*4f10*/  BSYNC B0 ;  /* 0x0000000000007941 */ /* 0x000fea0003800000 */
.L_x_597:
[----:B------:R-:W-:-:S05]  /*4f20*/  IMAD R3, R3, c[0x0][0x32c], R8 ;  /* 0x0000cb0003037a24 */ /* 0x000fca00078e0208 */
[----:B------:R-:W-:Y:S02]  /*4f30*/  IADD3 R9, R3, c[0x0][0x32c], RZ ;  /* 0x0000cb0003097a10 */ /* 0x000fe40007ffe0ff */
[----:B------:R-:W-:Y:S02]  /*4f40*/  IMNMX R0, R0, R3, !PT ;  /* 0x0000000300007217 */ /* 0x000fe40007800200 */
[----:B------:R-:W-:Y:S02]  /*4f50*/  IMNMX R2, R2, R9, PT ;  /* 0x0000000902027217 */ /* 0x000fe40003800200 */
.L_x_596:
[----:B------:R-:W-:Y:S02]  /*4f60*/  ISETP.GE.AND P0, PT, R40, 0x2, PT ;  /* 0x000000022800780c */ /* 0x000fe40003f06270 */
[----:B------:R-:W-:Y:S02]  /*4f70*/  LOP3.LUT R194, R194, 0xfffffff7, RZ, 0xc0, !PT ;  /* 0xfffffff7c2c27812 */ /* 0x000fe400078ec0ff */
[C---:B------:R-:W-:Y:S02]  /*4f80*/  ISETP.GE.AND P1, PT, R40.reuse, 0x9, PT ;  /* 0x000000092800780c */ /* 0x040fe40003f26270 */
[----:B------:R-:W-:-:S02]  /*4f90*/  ISETP.GE.AND P6, PT, R40, 0x12, PT ;  /* 0x000000122800780c */ /* 0x000fc40003fc6270 */
[C---:B------:R-:W-:Y:S02]  /*4fa0*/  ISETP.GE.AND P5, PT, R40.reuse, 0x19, PT ;  /* 0x000000192800780c */ /* 0x040fe40003fa6270 */
[C---:B------:R-:W-:Y:S02]  /*4fb0*/  ISETP.GE.AND P4, PT, R40.reuse, 0x1a, PT ;  /* 0x0000001a2800780c */ /* 0x040fe40003f86270 */
[----:B------:R-:W-:Y:S02]  /*4fc0*/  ISETP.GE.AND P3, PT, R40, 0x21, PT ;  /* 0x000000212800780c */ /* 0x000fe40003f66270 */
[----:B------:R-:W-:Y:S02]  /*4fd0*/  @P0 LOP3.LUT R194, R194, 0x8, RZ, 0xfc, !PT ;  /* 0x00000008c2c20812 */ /* 0x000fe400078efcff */
[----:B------:R-:W-:Y:S02]  /*4fe0*/  ISETP.GT.AND P0, PT, R0, 0x1, !P0 ;  /* 0x000000010000780c */ /* 0x000fe40004704270 */
[----:B------:R-:W-:-:S02]  /*4ff0*/  LOP3.LUT R194, R194, 0xfffffffb, RZ, 0xc0, !PT ;  /* 0xfffffffbc2c27812 */ /* 0x000fc400078ec0ff */
[----:B------:R-:W-:Y:S02]  /*5000*/  ISETP.LT.OR P0, PT, R2, 0x2, P0 ;  /* 0x000000020200780c */ /* 0x000fe40000701670 */
[----:B------:R-:W-:Y:S02]  /*5010*/  @P1 LOP3.LUT R194, R194, 0x4, RZ, 0xfc, !PT ;  /* 0x00000004c2c21812 */ /* 0x000fe400078efcff */
[----:B------:R-:W-:Y:S02]  /*5020*/  FSEL R19, R101, -INF , !P0 ;  /* 0xff80000065137808 */ /* 0x000fe40004000000 */
[----:B------:R-:W-:Y:S02]  /*5030*/  ISETP.GT.AND P0, PT, R0, 0x8, !P1 ;  /* 0x000000080000780c */ /* 0x000fe40004f04270 */
[----:B------:R-:W-:Y:S02]  /*5040*/  ISETP.GE.AND P1, PT, R40, 0xa, PT ;  /* 0x0000000a2800780c */ /* 0x000fe40003f26270 */
[----:B------:R-:W-:-:S02]  /*5050*/  ISETP.LT.OR P0, PT, R2, 0x9, P0 ;  /* 0x000000090200780c */ /* 0x000fc40000701670 */
[----:B------:R-:W-:Y:S02]  /*5060*/  LOP3.LUT R194, R194, 0xfffffffd, RZ, 0xc0, !PT ;  /* 0xfffffffdc2c27812 */ /* 0x000fe400078ec0ff */
[----:B------:R-:W-:Y:S02]  /*5070*/  FSEL R27, R94, -INF , !P0 ;  /* 0xff8000005e1b7808 */ /* 0x000fe40004000000 */
[----:B------:R-:W-:Y:S02]  /*5080*/  ISETP.GT.AND P0, PT, R0, 0x9, !P1 ;  /* 0x000000090000780c */ /* 0x000fe40004f04270 */
[----:B------:R-:W-:Y:S02]  /*5090*/  ISETP.GE.AND P2, PT, R40, 0x22, PT ;  /* 0x000000222800780c */ /* 0x000fe40003f46270 */
[----:B------:R-:W-:Y:S02]  /*50a0*/  ISETP.LT.OR P0, PT, R2, 0xa, P0 ;  /* 0x0000000a0200780c */ /* 0x000fe40000701670 */
[----:B------:R-:W-:-:S02]  /*50b0*/  @P1 LOP3.LUT R194, R194, 0x2, RZ, 0xfc, !PT ;  /* 0x00000002c2c21812 */ /* 0x000fc400078efcff */
[----:B------:R-:W-:Y:S02]  /*50c0*/  ISETP.GE.AND P1, PT, R40, 0x11, PT ;  /* 0x000000112800780c */ /* 0x000fe40003f26270 */
[----:B------:R-:W-:Y:S02]  /*50d0*/  FSEL R30, R93, -INF , !P0 ;  /* 0xff8000005d1e7808 */ /* 0x000fe40004000000 */
[----:B------:R-:W-:Y:S02]  /*50e0*/  ISETP.GT.AND P0, PT, R0, 0x10, !P1 ;  /* 0x000000100000780c */ /* 0x000fe40004f04270 */
[----:B------:R-:W-:Y:S02]  /*50f0*/  LOP3.LUT R194, R194, 0xfffffffe, RZ, 0xc0, !PT ;  /* 0xfffffffec2c27812 */ /* 0x000fe400078ec0ff */
[----:B------:R-:W-:-:S04]  /*5100*/  ISETP.LT.OR P0, PT, R2, 0x11, P0 ;  /* 0x000000110200780c */ /* 0x000fc80000701670 */
[----:B------:R-:W-:Y:S02]  /*5110*/  FSEL R33, R85, -INF , !P0 ;  /* 0xff80000055217808 */ /* 0x000fe40004000000 */
[----:B------:R-:W-:Y:S02]  /*5120*/  ISETP.GT.AND P0, PT, R0, 0x11, !P6 ;  /* 0x000000110000780c */ /* 0x000fe40007704270 */
[----:B------:R-:W-:Y:S02]  /*5130*/  @P1 LOP3.LUT R194, R194, 0x1, RZ, 0xfc, !PT ;  /* 0x00000001c2c21812 */ /* 0x000fe400078efcff */
[----:B------:R-:W-:Y:S02]  /*5140*/  ISETP.LT.OR P0, PT, R2, 0x12, P0 ;  /* 0x000000120200780c */ /* 0x000fe40000701670 */
[----:B------:R-:W-:Y:S02]  /*5150*/  ISETP.GE.AND P1, PT, R40, 0x29, PT ;  /* 0x000000292800780c */ /* 0x000fe40003f26270 */
[----:B------:R-:W-:-:S02]  /*5160*/  FSEL R34, R84, -INF , !P0 ;  /* 0xff80000054227808 */ /* 0x000fc40004000000 */
[----:B------:R-:W-:Y:S02]  /*5170*/  ISETP.GT.AND P0, PT, R0, 0x18, !P5 ;  /* 0x000000180000780c */ /* 0x000fe40006f04270 */
[----:B------:R-:W-:Y:S02]  /*5180*/  LOP3.LUT R194, R194, 0xffffffef, RZ, 0xc0, !PT ;  /* 0xffffffefc2c27812 */ /* 0x000fe400078ec0ff */
[----:B------:R-:W-:-:S04]  /*5190*/  ISETP.LT.OR P0, PT, R2, 0x19, P0 ;  /* 0x000000190200780c */ /* 0x000fc80000701670 */
[----:B------:R-:W-:Y:S02]  /*51a0*/  FSEL R39, R60, -INF , !P0 ;  /* 0xff8000003c277808 */ /* 0x000fe40004000000 */
[----:B------:R-:W-:Y:S02]  /*51b0*/  ISETP.GT.AND P0, PT, R0, 0x19, !P4 ;  /* 0x000000190000780c */ /* 0x000fe40006704270 */
[----:B------:R-:W-:Y:S02]  /*51c0*/  @P1 LOP3.LUT R194, R194, 0x10, RZ, 0xfc, !PT ;  /* 0x00000010c2c21812 */ /* 0x000fe400078efcff */
[----:B------:R-:W-:Y:S02]  /*51d0*/  ISETP.LT.OR P0, PT, R2, 0x1a, P0 ;  /* 0x0000001a0200780c */ /* 0x000fe40000701670 */
[----:B------:R-:W-:Y:S02]  /*51e0*/  LOP3.LUT R194, R194, 0xffffffdf, RZ, 0xc0, !PT ;  /* 0xffffffdfc2c27812 */ /* 0x000fe400078ec0ff */
[----:B------:R-:W-:-:S02]  /*51f0*/  FSEL R41, R57, -INF , !P0 ;  /* 0xff80000039297808 */ /* 0x000fc40004000000 */
[----:B------:R-:W-:-:S04]  /*5200*/  ISETP.GT.AND P0, PT, R0, 0x20, !P3 ;  /* 0x000000200000780c */ /* 0x000fc80005f04270 */
[----:B------:R-:W-:-:S04]  /*5210*/  ISETP.LT.OR P0, PT, R2, 0x21, P0 ;  /* 0x000000210200780c */ /* 0x000fc80000701670 */
[----:B------:R-:W-:Y:S02]  /*5220*/  FSEL R139, R25, -INF , !P0 ;  /* 0xff800000198b7808 */ /* 0x000fe40004000000 */
[----:B------:R-:W-:-:S04]  /*5230*/  ISETP.GT.AND P0, PT, R0, 0x21, !P2 ;  /* 0x000000210000780c */ /* 0x000fc80005704270 */
[----:B------:R-:W-:-:S04]  /*5240*/  ISETP.LT.OR P0, PT, R2, 0x22, P0 ;  /* 0x000000220200780c */ /* 0x000fc80000701670 */
[----:B------:R-:W-:Y:S02]  /*5250*/  FSEL R138, R24, -INF , !P0 ;  /* 0xff800000188a7808 */ /* 0x000fe40004000000 */
[----:B------:R-:W-:Y:S02]  /*5260*/  ISETP.GT.AND P0, PT, R0, 0x28, !P1 ;  /* 0x000000280000780c */ /* 0x000fe40004f04270 */
[----:B------:R-:W-:Y:S02]  /*5270*/  ISETP.GE.AND P1, PT, R40, 0x1, PT ;  /* 0x000000012800780c */ /* 0x000fe40003f26270 */
[----:B------:R-:W-:-:S04]  /*5280*/  ISETP.LT.OR P0, PT, R2, 0x29, P0 ;  /* 0x000000290200780c */ /* 0x000fc80000701670 */
[----:B------:R-:W-:Y:S02]  /*5290*/  FSEL R137, R13, -INF , !P0 ;  /* 0xff8000000d897808 */ /* 0x000fe40004000000 */
[----:B------:R-:W-:-:S04]  /*52a0*/  ISETP.GT.AND P0, PT, R0, RZ, !P1 ;  /* 0x000000ff0000720c */ /* 0x000fc80004f04270 */
[----:B------:R-:W-:-:S04]  /*52b0*/  ISETP.LT.OR P0, PT, R2, 0x1, P0 ;  /* 0x000000010200780c */ /* 0x000fc80000701670 */
[----:B------:R-:W-:Y:S02]  /*52c0*/  FSEL R18, R108, -INF , !P0 ;  /* 0xff8000006c127808 */ /* 0x000fe40004000000 */
[----:B------:R-:W-:-:S13]  /*52d0*/  ISETP.GE.AND P0, PT, R40, 0x2a, PT ;  /* 0x0000002a2800780c */ /* 0x000fda0003f06270 */
[----:B------:R-:W-:Y:S02]  /*52e0*/  @P0 LOP3.LUT R194, R194, 0x20, RZ, 0xfc, !PT ;  /* 0x00000020c2c20812 */ /* 0x000fe400078efcff */
[----:B------:R-:W-:-:S04]  /*52f0*/  ISETP.GT.AND P0, PT, R0, 0x29, !P0 ;  /* 0x000000290000780c */ /* 0x000fc80004704270 */
[----:B------:R-:W-:-:S04]  /*5300*/  ISETP.LT.OR P0, PT, R2, 0x2a, P0 ;  /* 0x0000002a0200780c */ /* 0x000fc80000701670 */
[----:B------:R-:W-:Y:S01]  /*5310*/  FSEL R136, R12, -INF , !P0 ;  /* 0xff8000000c887808 */ /* 0x000fe20004000000 */
[----:B------:R-:W-:Y:S06]  /*5320*/  BRA.DIV ~URZ, `(.L_x_600) ;  /* 0x000147d27f007947 */ /* 0x000fec000b800000 */
[----:B------:R2:W3:Y:S02]  /*5330*/  SHFL.IDX PT, R3, R5, 0x1, 0x1c1f ;  /* 0x003c1f0005037f89 */ /* 0x0004e400000e0000 */
.L_x_791:
[----:B------:R-:W-:Y:S01]  /*5340*/  IMAD.MOV.U32 R0, RZ, RZ, c[0x0][0x32c] ;  /* 0x0000cb00ff007624 */ /* 0x000fe200078e00ff */
[----:B---3--:R-:W-:-:S04]  /*5350*/  IADD3 R2, R4, R3, RZ ;  /* 0x0000000304027210 */ /* 0x008fc80007ffe0ff */
        /* <DEDUP_REMOVED lines=15> */
.L_x_603:
[----:B------:R-:W-:-:S04]  /*5450*/  MOV R9, 0x1 ;  /* 0x0000000100097802 */ /* 0x000fc80000000f00 */
[----:B------:R-:W-:-:S13]  /*5460*/  ISETP.NE.AND P0, PT, R9, c[0x0][0x32c], PT ;  /* 0x0000cb0009007a0c */ /* 0x000fda0003f05270 */
[----:B------:R-:W-:-:S05]  /*5470*/  @P0 IMAD.HI.U32 R9, R3, c[0x0][0x330], RZ ;  /* 0x0000cc0003090a27 */ /* 0x000fca00078e00ff */
[----:B------:R-:W-:Y:S02]  /*5480*/  @P0 SHF.R.U32.HI R3, RZ, c[0x0][0x334], R9 ;  /* 0x0000cd00ff030a19 */ /* 0x000fe40000011609 */
.L_x_604:
[----:B------:R-:W-:Y:S05]  /*5490*/  BSYNC B0 ;  /* 0x0000000000007941 */ /* 0x000fea0003800000 */
.L_x_602:
[----:B------:R-:W-:-:S05]  /*54a0*/  IMAD R3, R3, c[0x0][0x32c], R8 ;  /* 0x0000cb0003037a24 */ /* 0x000fca00078e0208 */
[----:B------:R-:W-:Y:S02]  /*54b0*/  IADD3 R9, R3, c[0x0][0x32c], RZ ;  /* 0x0000cb0003097a10 */ /* 0x000fe40007ffe0ff */
[----:B------:R-:W-:Y:S02]  /*54c0*/  IMNMX R0, R0, R3, !PT ;  /* 0x0000000300007217 */ /* 0x000fe40007800200 */
[----:B------:R-:W-:Y:S02]  /*54d0*/  IMNMX R2, R2, R9, PT ;  /* 0x0000000902027217 */ /* 0x000fe40003800200 */
.L_x_601:
[----:B------:R-:W-:-:S04]  /*54e0*/  LOP3.LUT P0, RZ, R194, 0x8, RZ, 0xc0, !PT ;  /* 0x00000008c2ff7812 */ /* 0x000fc8000780c0ff */
[----:B------:R-:W-:-:S04]  /*54f0*/  ISETP.GT.AND P0, PT, R0, 0x1, !P0 ;  /* 0x000000010000780c */ /* 0x000fc80004704270 */
[----:B------:R-:W-:-:S04]  /*5500*/  ISETP.LT.OR P0, PT, R2, 0x2, P0 ;  /* 0x000000020200780c */ /* 0x000fc80000701670 */
[----:B------:R-:W-:Y:S02]  /*5510*/  FSEL R17, R102, -INF , !P0 ;  /* 0xff80000066117808 */ /* 0x000fe40004000000 */
        /* <DEDUP_REMOVED lines=27> */
[----:B------:R-:W-:-:S04]  /*56d0*/  LOP3.LUT P0, RZ, R194, 0x10, RZ, 0xc0, !PT ;  /* 0x00000010c2ff7812 */ /* 0x000fc8000780c0ff */
[----:B------:R-:W-:-:S04]  /*56e0*/  ISETP.GT.AND P0, PT, R0, 0x28, !P0 ;  /* 0x000000280000780c */ /* 0x000fc80004704270 */
[----:B------:R-:W-:-:S04]  /*56f0*/  ISETP.LT.OR P0, PT, R2, 0x29, P0 ;  /* 0x000000290200780c */ /* 0x000fc80000701670 */
[----:B------:R-:W-:Y:S02]  /*5700*/  FSEL R125, R14, -INF , !P0 ;  /* 0xff8000000e7d7808 */ /* 0x000fe40004000000 */
[----:B------:R-:W-:-:S04]  /*5710*/  ISETP.GT.AND P0, PT, R0, RZ, !P1 ;  /* 0x000000ff0000720c */ /* 0x000fc80004f04270 */
[----:B------:R-:W-:-:S04]  /*5720*/  ISETP.LT.OR P0, PT, R2, 0x1, P0 ;  /* 0x000000010200780c */ /* 0x000fc80000701670 */
[----:B------:R-:W-:Y:S02]  /*5730*/  FSEL R15, R105, -INF , !P0 ;  /* 0xff800000690f7808 */ /* 0x000fe40004000000 */
[----:B------:R-:W-:-:S04]  /*5740*/  LOP3.LUT P0, RZ, R194, 0x20, RZ, 0xc0, !PT ;  /* 0x00000020c2ff7812 */ /* 0x000fc8000780c0ff */
[----:B------:R-:W-:-:S04]  /*5750*/  ISETP.GT.AND P0, PT, R0, 0x29, !P0 ;  /* 0x000000290000780c */ /* 0x000fc80004704270 */
[----:B------:R-:W-:-:S04]  /*5760*/  ISETP.LT.OR P0, PT, R2, 0x2a, P0 ;  /* 0x0000002a0200780c */ /* 0x000fc80000701670 */
[----:B------:R-:W-:Y:S01]  /*5770*/  FSEL R124, R11, -INF , !P0 ;  /* 0xff8000000b7c7808 */ /* 0x000fe20004000000 */
[----:B------:R-:W-:Y:S06]  /*5780*/  BRA.DIV ~URZ, `(.L_x_605) ;  /* 0x000143d27f007947 */ /* 0x000fec000b800000 */
[----:B------:R3:W4:Y:S02]  /*5790*/  SHFL.IDX PT, R3, R5, 0x2, 0x1c1f ;  /* 0x005c1f0005037f89 */ /* 0x00072400000e0000 */
.L_x_792:
[----:B------:R-:W-:Y:S01]  /*57a0*/  IMAD.MOV.U32 R0, RZ, RZ, c[0x0][0x32c] ;  /* 0x0000cb00ff007624 */ /* 0x000fe200078e00ff */
[----:B----4-:R-:W-:-:S04]  /*57b0*/  IADD3 R2, R4, R3, RZ ;  /* 0x0000000304027210 */ /* 0x010fc80007ffe0ff */
        /* <DEDUP_REMOVED lines=15> */
.L_x_608:
[----:B------:R-:W-:-:S04]  /*58b0*/  MOV R9, 0x1 ;  /* 0x0000000100097802 */ /* 0x000fc80000000f00 */
[----:B------:R-:W-:-:S13]  /*58c0*/  ISETP.NE.AND P0, PT, R9, c[0x0][0x32c], PT ;  /* 0x0000cb0009007a0c */ /* 0x000fda0003f05270 */
[----:B------:R-:W-:-:S05]  /*58d0*/  @P0 IMAD.HI.U32 R9, R3, c[0x0][0x330], RZ ;  /* 0x0000cc0003090a27 */ /* 0x000fca00078e00ff */
[----:B------:R-:W-:Y:S02]  /*58e0*/  @P0 SHF.R.U32.HI R3, RZ, c[0x0][0x334], R9 ;  /* 0x0000cd00ff030a19 */ /* 0x000fe40000011609 */
.L_x_609:
[----:B------:R-:W-:Y:S05]  /*58f0*/  BSYNC B0 ;  /* 0x0000000000007941 */ /* 0x000fea0003800000 */
.L_x_607:
[----:B------:R-:W-:-:S05]  /*5900*/  IMAD R3, R3, c[0x0][0x32c], R8 ;  /* 0x0000cb0003037a24 */ /* 0x000fca00078e0208 */
[----:B------:R-:W-:Y:S02]  /*5910*/  IADD3 R9, R3, c[0x0][0x32c], RZ ;  /* 0x0000cb0003097a10 */ /* 0x000fe40007ffe0ff */
[----:B------:R-:W-:Y:S02]  /*5920*/  IMNMX R0, R0, R3, !PT ;  /* 0x0000000300007217 */ /* 0x000fe40007800200 */
[----:B------:R-:W-:Y:S02]  /*5930*/  IMNMX R2, R2, R9, PT ;  /* 0x0000000902027217 */ /* 0x000fe40003800200 */
.L_x_606:
        /* <DEDUP_REMOVED lines=43> */
[----:B------:R4:W1:Y:S02]  /*5bf0*/  SHFL.IDX PT, R3, R5, 0x3, 0x1c1f ;  /* 0x007c1f0005037f89 */ /* 0x00086400000e0000 */
.L_x_793:
[----:B------:R-:W-:Y:S01]  /*5c00*/  IMAD.MOV.U32 R0, RZ, RZ, c[0x0][0x32c] ;  /* 0x0000cb00ff007624 */ /* 0x000fe200078e00ff */
[----:B-1----:R-:W-:-:S04]  /*5c10*/  IADD3 R2, R4, R3, RZ ;  /* 0x0000000304027210 */ /* 0x002fc80007ffe0ff */
        /* <DEDUP_REMOVED lines=15> */
.L_x_613:
[----:B------:R-:W-:-:S04]  /*5d10*/  MOV R4, 0x1 ;  /* 0x0000000100047802 */ /* 0x000fc80000000f00 */
[----:B------:R-:W-:-:S13]  /*5d20*/  ISETP.NE.AND P0, PT, R4, c[0x0][0x32c], PT ;  /* 0x0000cb0004007a0c */ /* 0x000fda0003f05270 */
[----:B------:R-:W-:-:S05]  /*5d30*/  @P0 IMAD.HI.U32 R4, R3, c[0x0][0x330], RZ ;  /* 0x0000cc0003040a27 */ /* 0x000fca00078e00ff */
[----:B------:R-:W-:Y:S02]  /*5d40*/  @P0 SHF.R.U32.HI R3, RZ, c[0x0][0x334], R4 ;  /* 0x0000cd00ff030a19 */ /* 0x000fe40000011604 */
.L_x_614:
[----:B------:R-:W-:Y:S05]  /*5d50*/  BSYNC B0 ;  /* 0x0000000000007941 */ /* 0x000fea0003800000 */
.L_x_612:
[----:B------:R-:W-:-:S05]  /*5d60*/  IMAD R3, R3, c[0x0][0x32c], R8 ;  /* 0x0000cb0003037a24 */ /* 0x000fca00078e0208 */
[----:B------:R-:W-:Y:S02]  /*5d70*/  IADD3 R4, R3, c[0x0][0x32c], RZ ;  /* 0x0000cb0003047a10 */ /* 0x000fe40007ffe0ff */
[----:B------:R-:W-:Y:S02]  /*5d80*/  IMNMX R0, R0, R3, !PT ;  /* 0x0000000300007217 */ /* 0x000fe40007800200 */
[----:B------:R-:W-:Y:S02]  /*5d90*/  IMNMX R2, R2, R4, PT ;  /* 0x0000000402027217 */ /* 0x000fe40003800200 */
.L_x_611:
[----:B------:R-:W-:Y:S02]  /*5da0*/  LOP3.LUT P0, RZ, R194, 0x8, RZ, 0xc0, !PT ;  /* 0x00000008c2ff7812 */ /* 0x000fe4000780c0ff */
[----:B------:R-:W-:Y:S02]  /*5db0*/  FMNMX.FTZ R3, R14, R16, !PT ;  /* 0x000000100e037209 */ /* 0x000fe40007810000 */
        /* <DEDUP_REMOVED lines=15> */
[----:B------:R-:W-:Y:S02]  /*5eb0*/  ISETP.GT.AND P0, PT, R0, 0x11, !P6 ;  /* 0x000000110000780c */ /* 0x000fe40007704270 */
[----:B------:R-:W-:Y:S02]  /*5ec0*/  LOP3.LUT P6, RZ, R194, 0x20, RZ, 0xc0, !PT ;  /* 0x00000020c2ff7812 */ /* 0x000fe400078cc0ff */
[----:B------:R-:W-:-:S04]  /*5ed0*/  ISETP.LT.OR P0, PT, R2, 0x12, P0 ;  /* 0x000000120200780c */ /* 0x000fc80000701670 */
[----:B------:R-:W-:Y:S02]  /*5ee0*/  FSEL R21, R76, -INF , !P0 ;  /* 0xff8000004c157808 */ /* 0x000fe40004000000 */
[----:B------:R-:W-:Y:S02]  /*5ef0*/  ISETP.GT.AND P0, PT, R0, 0x18, !P5 ;  /* 0x000000180000780c */ /* 0x000fe40006f04270 */
[----:B------:R-:W-:Y:S02]  /*5f00*/  LOP3.LUT P5, RZ, R194, 0x10, RZ, 0xc0, !PT ;  /* 0x00000010c2ff7812 */ /* 0x000fe400078ac0ff */
        /* <DEDUP_REMOVED lines=11> */
[C---:B------:R-:W-:Y:S02]  /*5fc0*/  ISETP.GT.AND P0, PT, R0.reuse, RZ, !P1 ;  /* 0x000000ff0000720c */ /* 0x040fe40004f04270 */
[----:B------:R-:W-:Y:S02]  /*5fd0*/  ISETP.GT.AND P1, PT, R0, 0x28, !P5 ;  /* 0x000000280000780c */ /* 0x000fe40006f24270 */
[C---:B------:R-:W-:Y:S02]  /*5fe0*/  ISETP.LT.OR P0, PT, R2.reuse, 0x1, P0 ;  /* 0x000000010200780c */ /* 0x040fe40000701670 */
[----:B------:R-:W-:Y:S02]  /*5ff0*/  ISETP.LT.OR P1, PT, R2, 0x29, P1 ;  /* 0x000000290200780c */ /* 0x000fe40000f21670 */
[----:B------:R-:W-:-:S02]  /*6000*/  FSEL R9, R109, -INF , !P0 ;  /* 0xff8000006d097808 */ /* 0x000fc40004000000 */
[----:B------:R-:W-:Y:S02]  /*6010*/  ISETP.GT.AND P0, PT, R0, 0x29, !P6 ;  /* 0x000000290000780c */ /* 0x000fe40007704270 */
[----:B------:R-:W-:Y:S02]  /*6020*/  FMNMX.FTZ R0, R15, R17, !PT ;  /* 0x000000110f007209 */ /* 0x000fe40007810000 */
[----:B------:R-:W-:Y:S02]  /*6030*/  ISETP.LT.OR P0, PT, R2, 0x2a, P0 ;  /* 0x0000002a0200780c */ /* 0x000fe40000701670 */
[----:B------:R-:W-:Y:S02]  /*6040*/  FMNMX.FTZ R2, R18, R19, !PT ;  /* 0x0000001312027209 */ /* 0x000fe40007810000 */
[----:B------:R-:W-:Y:S02]  /*6050*/  FMNMX.FTZ R4, R24, R0, !PT ;  /* 0x0000000018047209 */ /* 0x000fe40007810000 */
[----:B------:R-:W-:-:S02]  /*6060*/  FMNMX.FTZ R0, R9, R10, !PT ;  /* 0x0000000a09007209 */ /* 0x000fc40007810000 */
[----:B--234-:R-:W-:Y:S02]  /*6070*/  FMNMX.FTZ R5, R27, R2, !PT ;  /* 0x000000021b057209 */ /* 0x01cfe40007810000 */
        /* <DEDUP_REMOVED lines=26> */
[----:B------:R-:W-:Y:S02]  /*6220*/  FSEL R105, R43, -INF , !P1 ;  /* 0xff8000002b697808 */ /* 0x000fe40004800000 */
[----:B------:R-:W-:Y:S02]  /*6230*/  FMNMX.FTZ R4, R138, R4, !PT ;  /* 0x000000048a047209 */ /* 0x000fe40007810000 */
[----:B------:R-:W-:-:S02]  /*6240*/  FMNMX.FTZ R3, R126, R3, !PT ;  /* 0x000000037e037209 */ /* 0x000fc40007810000 */
[----:B------:R-:W-:Y:S02]  /*6250*/  FMNMX.FTZ R2, R122, R2, !PT ;  /* 0x000000027a027209 */ /* 0x000fe40007810000 */
[----:B------:R-:W-:Y:S02]  /*6260*/  FMNMX.FTZ R0, R107, R0, !PT ;  /* 0x000000006b007209 */ /* 0x000fe40007810000 */
[----:B------:R-:W-:Y:S02]  /*6270*/  FSEL R100, R42, -INF , !P0 ;  /* 0xff8000002a647808 */ /* 0x000fe40004000000 */
[----:B------:R-:W-:Y:S02]  /*6280*/  FMNMX.FTZ R4, R137, R4, !PT ;  /* 0x0000000489047209 */ /* 0x000fe40007810000 */
[----:B------:R-:W-:Y:S02]  /*6290*/  FMNMX.FTZ R3, R125, R3, !PT ;  /* 0x000000037d037209 */ /* 0x000fe40007810000 */
[----:B------:R-:W-:-:S02]  /*62a0*/  FMNMX.FTZ R2, R121, R2, !PT ;  /* 0x0000000279027209 */ /* 0x000fc40007810000 */
[----:B------:R-:W-:Y:S02]  /*62b0*/  FMNMX.FTZ R0, R105, R0, !PT ;  /* 0x0000000069007209 */ /* 0x000fe40007810000 */
[----:B------:R-:W-:Y:S02]  /*62c0*/  FMNMX.FTZ R4, R136, R4, !PT ;  /* 0x0000000488047209 */ /* 0x000fe40007810000 */
[----:B------:R-:W-:Y:S02]  /*62d0*/  FMNMX.FTZ R5, R124, R3, !PT ;  /* 0x000000037c057209 */ /* 0x000fe40007810000 */
[----:B------:R-:W-:Y:S02]  /*62e0*/  FMNMX.FTZ R6, R120, R2, !PT ;  /* 0x0000000278067209 */ /* 0x000fe40007810000 */
[----:B------:R-:W-:Y:S01]  /*62f0*/  FMNMX.FTZ R7, R100, R0, !PT ;  /* 0x0000000064077209 */ /* 0x000fe20007810000 */
[----:B------:R-:W-:Y:S05]  /*6300*/  BRA.DIV ~URZ, `(.L_x_615) ;  /* 0x000139127f007947 */ /* 0x000fea000b800000 */
[----:B------:R1:W2:Y:S02]  /*6310*/  SHFL.BFLY PT, R0, R4, 0x2, 0x1f ;  /* 0x0c401f0004007f89 */ /* 0x0002a400000e0000 */
.L_x_794:
        /* <DEDUP_REMOVED lines=15> */
.L_x_795:
[C---:B------:R-:W-:Y:S01]  /*6410*/  FMUL.FTZ R0, R104.reuse, c[0x0][0x2d0] ;  /* 0x0000b40068007a20 */ /* 0x040fe20000410000 */
[----:B------:R-:W-:Y:S01]  /*6420*/  FSETP.NEU.FTZ.AND P0, PT, R104, -INF , PT ;  /* 0xff8000006800780b */ /* 0x000fe20003f1d000 */
[C---:B------:R-:W-:Y:S01]  /*6430*/  FMUL.FTZ R3, R103.reuse, c[0x0][0x2d0] ;  /* 0x0000b40067037a20 */ /* 0x040fe20000410000 */
[----:B----4-:R-:W-:Y:S01]  /*6440*/  FMNMX.FTZ R101, R8, R7, !PT ;  /* 0x0000000708657209 */ /* 0x010fe20007810000 */
[----:B------:R-:W-:Y:S01]  /*6450*/  WARPSYNC 0xffffffff ;  /* 0xffffffff00007948 */ /* 0x000fe20003800000 */
[----:B------:R-:W-:Y:S01]  /*6460*/  FSEL R20, R0, RZ, P0 ;  /* 0x000000ff00147208 */ /* 0x000fe20000000000 */
[----:B------:R-:W1:Y:S01]  /*6470*/  LDSM.16.MT88.4 R48, [R181+0xc00] ;  /* 0x000c0000b530783b */ /* 0x000e620000004200 */
[----:B------:R-:W-:-:S03]  /*6480*/  FSETP.NEU.FTZ.AND P0, PT, R103, -INF , PT ;  /* 0xff8000006700780b */ /* 0x000fc60003f1d000 */
        /* <DEDUP_REMOVED lines=9> */
[----:B------:R-:W-:Y:S04]  /*6520*/  LDSM.16.MT88.4 R56, [R182+0xc00] ;  /* 0x000c0000b638783b */ /* 0x000fe80000004200 */
[----:B------:R-:W-:Y:S01]  /*6530*/  LDSM.16.MT88.4 R52, [R181+0x1800] ;  /* 0x00180000b534783b */ /* 0x000fe20000004200 */
[----:B--2---:R-:W-:Y:S02]  /*6540*/  FFMA.FTZ R0, R19, c[0x0][0x2d0], -R20 ;  /* 0x0000b40013007a23 */ /* 0x004fe40000010814 */
[----:B------:R2:W-:Y:S01]  /*6550*/  MUFU.EX2 R6, R4 ;  /* 0x0000000400067308 */ /* 0x0005e20000000800 */
[----:B------:R-:W-:Y:S01]  /*6560*/  LDSM.16.MT88.4 R64, [R181+0x1c00] ;  /* 0x001c0000b540783b */ /* 0x000fe20000004200 */
[----:B----4-:R-:W-:-:S06]  /*6570*/  FMUL.FTZ R2, R102, c[0x0][0x2d0] ;  /* 0x0000b40066027a20 */ /* 0x010fcc0000410000 */
[----:B------:R4:W-:Y:S01]  /*6580*/  MUFU.EX2 R221, R0 ;  /* 0x0000000000dd7308 */ /* 0x0009e20000000800 */
[----:B------:R-:W-:Y:S02]  /*6590*/  FSEL R2, R2, RZ, P0 ;  /* 0x000000ff02027208 */ /* 0x000fe40000000000 */
[----:B------:R-:W-:-:S03]  /*65a0*/  FSETP.NEU.FTZ.AND P0, PT, R101, -INF , PT ;  /* 0xff8000006500780b */ /* 0x000fc60003f1d000 */
[----:B--2---:R-:W-:-:S04]  /*65b0*/  FFMA.FTZ R4, R35, c[0x0][0x2d0], -R2 ;  /* 0x0000b40023047a23 */ /* 0x004fc80000010802 */
[----:B------:R2:W-:Y:S01]  /*65c0*/  MUFU.EX2 R148, R4 ;  /* 0x0000000400947308 */ /* 0x0005e20000000800 */
[----:B----4-:R-:W-:-:S07]  /*65d0*/  FFMA.FTZ R0, R27, c[0x0][0x2d0], -R20 ;  /* 0x0000b4001b007a23 */ /* 0x010fce0000010814 */
[----:B------:R4:W-:Y:S01]  /*65e0*/  MUFU.EX2 R225, R0 ;  /* 0x0000000000e17308 */ /* 0x0009e20000000800 */
[----:B--2---:R-:W-:-:S07]  /*65f0*/  FFMA.FTZ R4, R37, c[0x0][0x2d0], -R2 ;  /* 0x0000b40025047a23 */ /* 0x004fce0000010802 */
[----:B------:R-:W-:Y:S01]  /*6600*/  MUFU.EX2 R73, R4 ;  /* 0x0000000400497308 */ /* 0x000fe20000000800 */
[----:B----4-:R-:W-:-:S07]  /*6610*/  FFMA.FTZ R0, R30, c[0x0][0x2d0], -R20 ;  /* 0x0000b4001e007a23 */ /* 0x010fce0000010814 */
[----:B------:R2:W4:Y:S02]  /*6620*/  MUFU.EX2 R226, R0 ;  /* 0x0000000000e27308 */ /* 0x0005240000000800 */
[----:B--2---:R-:W-:Y:S01]  /*6630*/  FFMA.FTZ R0, R33, c[0x0][0x2d0], -R20 ;  /* 0x0000b40021007a23 */ /* 0x004fe20000010814 */
[----:B----4-:R-:W-:-:S05]  /*6640*/  F2FP.PACK_AB R18, R226, R225 ;  /* 0x000000e1e212723e */ /* 0x010fca00000000ff */
[----:B------:R2:W-:Y:S02]  /*6650*/  MUFU.EX2 R5, R0 ;  /* 0x0000000000057308 */ /* 0x0005e40000000800 */
[----:B--2---:R-:W-:-:S06]  /*6660*/  FFMA.FTZ R0, R34, c[0x0][0x2d0], -R20 ;  /* 0x0000b40022007a23 */ /* 0x004fcc0000010814 */
[----:B------:R2:W-:Y:S02]  /*6670*/  MUFU.EX2 R154, R0 ;  /* 0x00000000009a7308 */ /* 0x0005e40000000800 */
[----:B--2---:R-:W-:Y:S02]  /*6680*/  FFMA.FTZ R0, R41, c[0x0][0x2d0], -R20 ;  /* 0x0000b40029007a23 */ /* 0x004fe40000010814 */
[----:B------:R-:W-:Y:S04]  /*6690*/  LDSM.16.MT88.4 R40, [R182] ;  /* 0x00000000b628783b */ /* 0x000fe80000004200 */
[----:B------:R2:W-:Y:S02]  /*66a0*/  MUFU.EX2 R149, R0 ;  /* 0x0000000000957308 */ /* 0x0005e40000000800 */
[----:B--2---:R-:W-:-:S06]  /*66b0*/  FFMA.FTZ R0, R15, c[0x0][0x2d0], -R3 ;  /* 0x0000b4000f007a23 */ /* 0x004fcc0000010803 */
[----:B------:R2:W-:Y:S02]  /*66c0*/  MUFU.EX2 R218, R0 ;  /* 0x0000000000da7308 */ /* 0x0005e40000000800 */
[----:B--2---:R-:W-:-:S06]  /*66d0*/  FFMA.FTZ R0, R17, c[0x0][0x2d0], -R3 ;  /* 0x0000b40011007a23 */ /* 0x004fcc0000010803 */
[----:B------:R2:W4:Y:S02]  /*66e0*/  MUFU.EX2 R214, R0 ;  /* 0x0000000000d67308 */ /* 0x0005240000000800 */
[----:B--2---:R-:W-:Y:S01]  /*66f0*/  FFMA.FTZ R0, R24, c[0x0][0x2d0], -R3 ;  /* 0x0000b40018007a23 */ /* 0x004fe20000010803 */
[----:B----4-:R-:W-:-:S05]  /*6700*/  F2FP.PACK_AB R17, R214, R218 ;  /* 0x000000dad611723e */ /* 0x010fca00000000ff */
[----:B------:R2:W-:Y:S02]  /*6710*/  MUFU.EX2 R219, R0 ;  /* 0x0000000000db7308 */ /* 0x0005e40000000800 */
[----:B--2---:R-:W-:-:S06]  /*6720*/  FFMA.FTZ R0, R26, c[0x0][0x2d0], -R3 ;  /* 0x0000b4001a007a23 */ /* 0x004fcc0000010803 */
[----:B------:R2:W4:Y:S02]  /*6730*/  MUFU.EX2 R223, R0 ;  /* 0x0000000000df7308 */ /* 0x0005240000000800 */
[----:B--2---:R-:W-:Y:S01]  /*6740*/  FFMA.FTZ R0, R29, c[0x0][0x2d0], -R3 ;  /* 0x0000b4001d007a23 */ /* 0x004fe20000010803 */
[----:B----4-:R-:W-:-:S05]  /*6750*/  F2FP.PACK_AB R19, R223, R219 ;  /* 0x000000dbdf13723e */ /* 0x010fca00000000ff */
[----:B------:R2:W-:Y:S02]  /*6760*/  MUFU.EX2 R153, R0 ;  /* 0x0000000000997308 */ /* 0x0005e40000000800 */
[----:B--2---:R-:W-:-:S06]  /*6770*/  FFMA.FTZ R0, R32, c[0x0][0x2d0], -R3 ;  /* 0x0000b40020007a23 */ /* 0x004fcc0000010803 */
[----:B------:R2:W-:Y:S02]  /*6780*/  MUFU.EX2 R155, R0 ;  /* 0x00000000009b7308 */ /* 0x0005e40000000800 */
[----:B--2---:R-:W-:Y:S02]  /*6790*/  FFMA.FTZ R0, R38, c[0x0][0x2d0], -R3 ;  /* 0x0000b40026007a23 */ /* 0x004fe40000010803 */
[----:B------:R-:W2:Y:S04]  /*67a0*/  LDSM.16.MT88.4 R36, [R181] ;  /* 0x00000000b524783b */ /* 0x000ea80000004200 */
[----:B------:R4:W-:Y:S02]  /*67b0*/  MUFU.EX2 R72, R0 ;  /* 0x0000000000487308 */ /* 0x0009e40000000800 */
[----:B----4-:R-:W-:-:S06]  /*67c0*/  FFMA.FTZ R0, R14, c[0x0][0x2d0], -R2 ;  /* 0x0000b4000e007a23 */ /* 0x010fcc0000010802 */
[----:B------:R4:W-:Y:S02]  /*67d0*/  MUFU.EX2 R211, R0 ;  /* 0x0000000000d37308 */ /* 0x0009e40000000800 */
[----:B----4-:R-:W-:Y:S01]  /*67e0*/  FFMA.FTZ R0, R16, c[0x0][0x2d0], -R2 ;  /* 0x0000b40010007a23 */ /* 0x010fe20000010802 */
[----:B------:R-:W-:-:S05]  /*67f0*/  F2FP.PACK_AB R16, R221, R224 ;  /* 0x000000e0dd10723e */ /* 0x000fca00000000ff */
[----:B------:R4:W-:Y:S02]  /*6800*/  MUFU.EX2 R206, R0 ;  /* 0x0000000000ce7308 */ /* 0x0009e40000000800 */
[C---:B-1----:R-:W-:Y:S08]  /*6810*/  HMMA.16816.F32 R112, R16.reuse, R48, RZ ;  /* 0x000000301070723c */ /* 0x042ff000000018ff */
[----:B--2---:R-:W-:Y:S01]  /*6820*/  HMMA.16816.F32 R32, R16, R36, RZ ;  /* 0x000000241020723c */ /* 0x004fe200000018ff */
[----:B----4-:R-:W-:Y:S01]  /*6830*/  FFMA.FTZ R0, R23, c[0x0][0x2d0], -R2 ;  /* 0x0000b40017007a23 */ /* 0x010fe20000010802 */
[----:B------:R-:W-:-:S02]  /*6840*/  MOV R23, R6 ;  /* 0x0000000600177202 */ /* 0x000fc40000000f00 */
[----:B------:R-:W-:Y:S01]  /*6850*/  F2FP.PACK_AB R6, R73, R148 ;  /* 0x000000944906723e */ /* 0x000fe200000000ff */
[----:B------:R1:W-:Y:S03]  /*6860*/  MUFU.EX2 R212, R0 ;  /* 0x0000000000d47308 */ /* 0x0003e60000000800 */
[C---:B------:R-:W-:Y:S08]  /*6870*/  HMMA.16816.F32 R84, R16.reuse, R52, RZ ;  /* 0x000000341054723c */ /* 0x040ff000000018ff */
[----:B------:R-:W-:Y:S01]  /*6880*/  HMMA.16816.F32 R76, R16, R68, RZ ;  /* 0x00000044104c723c */ /* 0x000fe200000018ff */
[----:B-1----:R-:W-:-:S07]  /*6890*/  FFMA.FTZ R0, R25, c[0x0][0x2d0], -R2 ;  /* 0x0000b40019007a23 */ /* 0x002fce0000010802 */
[C---:B------:R-:W-:Y:S01]  /*68a0*/  HMMA.16816.F32 R116, R16.reuse, R40, RZ ;  /* 0x000000281074723c */ /* 0x040fe200000018ff */
[----:B------:R1:W2:Y:S07]  /*68b0*/  MUFU.EX2 R220, R0 ;  /* 0x0000000000dc7308 */ /* 0x0002ae0000000800 */
[----:B------:R-:W-:Y:S01]  /*68c0*/  HMMA.16816.F32 R108, R16, R56, RZ ;  /* 0x00000038106c723c */ /* 0x000fe200000018ff */
[----:B-1----:R-:W-:Y:S01]  /*68d0*/  FFMA.FTZ R0, R28, c[0x0][0x2d0], -R2 ;  /* 0x0000b4001c007a23 */ /* 0x002fe20000010802 */
[----:B--2---:R-:W-:-:S03]  /*68e0*/  F2FP.PACK_AB R14, R220, R212 ;  /* 0x000000d4dc0e723e */ /* 0x004fc600000000ff */
[----:B------:R1:W-:Y:S02]  /*68f0*/  MUFU.EX2 R152, R0 ;  /* 0x0000000000987308 */ /* 0x0003e40000000800 */
[----:B-1----:R-:W-:Y:S02]  /*6900*/  FFMA.FTZ R0, R31, c[0x0][0x2d0], -R2 ;  /* 0x0000b4001f007a23 */ /* 0x002fe40000010802 */
[----:B------:R-:W1:Y:S04]  /*6910*/  LDSM.16.MT88.4 R28, [R181+0x400] ;  /* 0x00040000b51c783b */ /* 0x000e680000004200 */
[----:B------:R2:W-:Y:S02]  /*6920*/  MUFU.EX2 R222, R0 ;  /* 0x0000000000de7308 */ /* 0x0005e40000000800 */
[----:B--2---:R-:W-:-:S05]  /*6930*/  FMUL.FTZ R0, R101, c[0x0][0x2d0] ;  /* 0x0000b40065007a20 */ /* 0x004fca0000410000 */
[----:B------:R-:W-:-:S05]  /*6940*/  FSEL R0, R0, RZ, P0 ;  /* 0x000000ff00007208 */ /* 0x000fca0000000000 */
[----:B------:R-:W-:Y:S01]  /*6950*/  FFMA.FTZ R4, R9, c[0x0][0x2d0], -R0 ;  /* 0x0000b40009047a23 */ /* 0x000fe20000010800 */
[----:B------:R-:W-:-:S03]  /*6960*/  F2FP.PACK_AB R9, R155, R153 ;  /* 0x000000999b09723e */ /* 0x000fc600000000ff */
[----:B------:R2:W-:Y:S02]  /*6970*/  MUFU.EX2 R205, R4 ;  /* 0x0000000400cd7308 */ /* 0x0005e40000000800 */
[----:B--2---:R-:W-:Y:S01]  /*6980*/  FFMA.FTZ R4, R10, c[0x0][0x2d0], -R0 ;  /* 0x0000b4000a047a23 */ /* 0x004fe20000010800 */
[----:B------:R-:W-:-:S05]  /*6990*/  F2FP.PACK_AB R10, R149, R228 ;  /* 0x000000e4950a723e */ /* 0x000fca00000000ff */
[----:B------:R2:W4:Y:S02]  /*69a0*/  MUFU.EX2 R204, R4 ;  /* 0x0000000400cc7308 */ /* 0x0005240000000800 */
[----:B--2---:R-:W-:Y:S01]  /*69b0*/  FFMA.FTZ R4, R11, c[0x0][0x2d0], -R0 ;  /* 0x0000b4000b047a23 */ /* 0x004fe20000010800 */
[----:B------:R-:W-:-:S05]  /*69c0*/  F2FP.PACK_AB R11, R72, R23 ;  /* 0x00000017480b723e */ /* 0x000fca00000000ff */
[----:B------:R2:W-:Y:S02]  /*69d0*/  MUFU.EX2 R213, R4 ;  /* 0x0000000400d57308 */ /* 0x0005e40000000800 */
[----:B--2---:R-:W-:Y:S01]  /*69e0*/  FFMA.FTZ R4, R12, c[0x0][0x2d0], -R0 ;  /* 0x0000b4000c047a23 */ /* 0x004fe20000010800 */
[----:B------:R-:W-:-:S05]  /*69f0*/  F2FP.PACK_AB R12, R206, R211 ;  /* 0x000000d3ce0c723e */ /* 0x000fca00000000ff */
[----:B------:R2:W5:Y:S02]  /*6a00*/  MUFU.EX2 R227, R4 ;  /* 0x0000000400e37308 */ /* 0x0005640000000800 */
[----:B--2---:R-:W-:Y:S01]  /*6a10*/  FFMA.FTZ R4, R13, c[0x0][0x2d0], -R0 ;  /* 0x0000b4000d047a23 */ /* 0x004fe20000010800 */
[----:B----4-:R-:W-:Y:S02]  /*6a20*/  F2FP.PACK_AB R13, R204, R205 ;  /* 0x000000cdcc0d723e */ /* 0x010fe400000000ff */
[----:B-----5:R-:W-:-:S03]  /*6a30*/  F2FP.PACK_AB R15, R227, R213 ;  /* 0x000000d5e30f723e */ /* 0x020fc600000000ff */
[----:B------:R2:W-:Y:S04]  /*6a40*/  MUFU.EX2 R229, R4 ;  /* 0x0000000400e57308 */ /* 0x0005e80000000800 */
[C---:B------:R-:W-:Y:S07]  /*6a50*/  HMMA.16816.F32 R92, R12.reuse, R48, RZ ;  /* 0x000000300c5c723c */ /* 0x040fee00000018ff */
[----:B------:R-:W-:Y:S01]  /*6a60*/  MOV R49, R73 ;  /* 0x0000004900317202 */ /* 0x000fe20000000f00 */
[----:B------:R-:W-:Y:S01]  /*6a70*/  HMMA.16816.F32 R24, R12, R36, RZ ;  /* 0x000000240c18723c */ /* 0x000fe200000018ff */
[----:B------:R-:W-:Y:S01]  /*6a80*/  MOV R48, R72 ;  /* 0x0000004800307202 */ /* 0x000fe20000000f00 */
[----:B--2---:R-:W-:Y:S01]  /*6a90*/  FFMA.FTZ R4, R21, c[0x0][0x2d0], -R0 ;  /* 0x0000b40015047a23 */ /* 0x004fe20000010800 */
[----:B------:R-:W-:-:S03]  /*6aa0*/  MOV R21, R5 ;  /* 0x0000000500157202 */ /* 0x000fc60000000f00 */
[----:B------:R2:W4:Y:S01]  /*6ab0*/  MUFU.EX2 R230, R4 ;  /* 0x0000000400e67308 */ /* 0x0005220000000800 */
[----:B------:R-:W-:Y:S01]  /*6ac0*/  F2FP.PACK_AB R8, R154, R21 ;  /* 0x000000159a08723e */ /* 0x000fe200000000ff */
[C---:B------:R-:W-:Y:S08]  /*6ad0*/  HMMA.16816.F32 R72, R12.reuse, R68, RZ ;  /* 0x000000440c48723c */ /* 0x040ff000000018ff */
[----:B------:R-:W-:Y:S01]  /*6ae0*/  HMMA.16816.F32 R80, R12, R52, RZ ;  /* 0x000000340c50723c */ /* 0x000fe200000018ff */
[----:B--2---:R-:W-:Y:S01]  /*6af0*/  FFMA.FTZ R4, R22, c[0x0][0x2d0], -R0 ;  /* 0x0000b40016047a23 */ /* 0x004fe20000010800 */
[----:B----4-:R-:W-:-:S06]  /*6b00*/  F2FP.PACK_AB R5, R230, R229 ;  /* 0x000000e5e605723e */ /* 0x010fcc00000000ff */
[----:B-1----:R-:W-:Y:S01]  /*6b10*/  HMMA.16816.F32 R132, R8, R28, R32 ;  /* 0x0000001c0884723c */ /* 0x002fe20000001820 */
[----:B------:R-:W-:Y:S01]  /*6b20*/  LDSM.16.MT88.4 R32, [R182+0x400] ;  /* 0x00040000b620783b */ /* 0x000fe20000004200 */
[----:B------:R1:W-:Y:S06]  /*6b30*/  MUFU.EX2 R252, R4 ;  /* 0x0000000400fc7308 */ /* 0x0003ec0000000800 */
[----:B------:R-:W-:Y:S08]  /*6b40*/  HMMA.16816.F32 R96, R12, R40, RZ ;  /* 0x000000280c60723c */ /* 0x000ff000000018ff */
[----:B------:R-:W-:Y:S01]  /*6b50*/  HMMA.16816.F32 R168, R8, R64, R84 ;  /* 0x0000004008a8723c */ /* 0x000fe20000001854 */
[----:B-1----:R-:W-:-:S02]  /*6b60*/  FFMA.FTZ R4, R44, c[0x0][0x2d0], -R0 ;  /* 0x0000b4002c047a23 */ /* 0x002fc40000010800 */
[----:B------:R-:W1:Y:S02]  /*6b70*/  LDSM.16.MT88.4 R44, [R182+0x1000] ;  /* 0x00100000b62c783b */ /* 0x000e640000004200 */
[----:B------:R2:W4:Y:S03]  /*6b80*/  MUFU.EX2 R231, R4 ;  /* 0x0000000400e77308 */ /* 0x0005260000000800 */
[----:B------:R-:W-:Y:S08]  /*6b90*/  HMMA.16816.F32 R164, R8, R60, R76 ;  /* 0x0000003c08a4723c */ /* 0x000ff0000000184c */
[----:B------:R-:W-:Y:S01]  /*6ba0*/  HMMA.16816.F32 R88, R12, R56, RZ ;  /* 0x000000380c58723c */ /* 0x000fe200000018ff */
[----:B--2---:R-:W-:-:S02]  /*6bb0*/  F2FP.PACK_AB R4, R222, R152 ;  /* 0x00000098de04723e */ /* 0x004fc400000000ff */
[----:B---34-:R-:W-:-:S05]  /*6bc0*/  F2FP.PACK_AB R7, R231, R252 ;  /* 0x000000fce707723e */ /* 0x018fca00000000ff */
[----:B------:R-:W-:Y:S01]  /*6bd0*/  HMMA.16816.F32 R84, R12, R38, RZ ;  /* 0x000000260c54723c */ /* 0x000fe200000018ff */
[----:B------:R-:W-:Y:S02]  /*6be0*/  MOV R57, R153 ;  /* 0x0000009900397202 */ /* 0x000fe40000000f00 */
[----:B------:R-:W-:-:S05]  /*6bf0*/  MOV R56, R152 ;  /* 0x0000009800387202 */ /* 0x000fca0000000f00 */
[----:B------:R-:W-:Y:S08]  /*6c00*/  HMMA.16816.F32 R176, R4, R60, R72 ;  /* 0x0000003c04b0723c */ /* 0x000ff00000001848 */
[----:B------:R-:W-:Y:S08]  /*6c10*/  HMMA.16816.F32 R72, R12, R58, RZ ;  /* 0x0000003a0c48723c */ /* 0x000ff000000018ff */
[C---:B------:R-:W-:Y:S01]  /*6c20*/  HMMA.16816.F32 R128, R4.reuse, R28, R24 ;  /* 0x0000001c0480723c */ /* 0x040fe20000001818 */
[----:B------:R-:W2:Y:S07]  /*6c30*/  LDSM.16.MT88.4 R24, [R181+0x1000] ;  /* 0x00100000b518783b */ /* 0x000eae0000004200 */
[C---:B------:R-:W-:Y:S08]  /*6c40*/  HMMA.16816.F32 R196, R4.reuse, R64, R80 ;  /* 0x0000004004c4723c */ /* 0x040ff00000001850 */
[----:B-1----:R-:W-:Y:S08]  /*6c50*/  HMMA.16816.F32 R160, R4, R46, R72 ;  /* 0x0000002e04a0723c */ /* 0x002ff00000001848 */
[C---:B------:R-:W-:Y:S08]  /*6c60*/  HMMA.16816.F32 R80, R12.reuse, R42, RZ ;  /* 0x0000002a0c50723c */ /* 0x040ff000000018ff */
[C---:B------:R-:W-:Y:S08]  /*6c70*/  HMMA.16816.F32 R76, R12.reuse, R50, RZ ;  /* 0x000000320c4c723c */ /* 0x040ff000000018ff */
[C---:B------:R-:W-:Y:S08]  /*6c80*/  HMMA.16816.F32 R72, R12.reuse, R54, RZ ;  /* 0x000000360c48723c */ /* 0x040ff000000018ff */
[----:B------:R-:W-:Y:S08]  /*6c90*/  HMMA.16816.F32 R12, R12, R70, RZ ;  /* 0x000000460c0c723c */ /* 0x000ff000000018ff */
[-C--:B------:R-:W-:Y:S01]  /*6ca0*/  HMMA.16816.F32 R140, R8, R32.reuse, R116 ;  /* 0x00000020088c723c */ /* 0x080fe20000001874 */
[----:B------:R-:W-:Y:S07]  /*6cb0*/  LDSM.16.MT88.4 R116, [R182+0x800] ;  /* 0x00080000b674783b */ /* 0x000fee0000004200 */
[C---:B------:R-:W-:Y:S07]  /*6cc0*/  HMMA.16816.F32 R144, R4.reuse, R32, R96 ;  /* 0x000000200490723c */ /* 0x040fee0000001860 */
[----:B------:R-:W-:Y:S01]  /*6cd0*/  MOV R33, R149 ;  /* 0x0000009500217202 */ /* 0x000fe20000000f00 */
[----:B------:R-:W-:Y:S01]  /*6ce0*/  HMMA.16816.F32 R200, R4, R44, R88 ;  /* 0x0000002c04c8723c */ /* 0x000fe20000001858 */
[----:B------:R-:W-:-:S07]  /*6cf0*/  MOV R32, R148 ;  /* 0x0000009400207202 */ /* 0x000fce0000000f00 */
[-C--:B--2---:R-:W-:Y:S08]  /*6d00*/  HMMA.16816.F32 R148, R8, R24.reuse, R112 ;  /* 0x000000180894723c */ /* 0x084ff00000001870 */
[C---:B------:R-:W-:Y:S08]  /*6d10*/  HMMA.16816.F32 R112, R4.reuse, R24, R92 ;  /* 0x000000180470723c */ /* 0x040ff0000000185c */
[C---:B------:R-:W-:Y:S08]  /*6d20*/  HMMA.16816.F32 R84, R4.reuse, R30, R84 ;  /* 0x0000001e0454723c */ /* 0x040ff00000001854 */
[C---:B------:R-:W-:Y:S08]  /*6d30*/  HMMA.16816.F32 R88, R4.reuse, R34, R80 ;  /* 0x000000220458723c */ /* 0x040ff00000001850 */
[C---:B------:R-:W-:Y:S08]  /*6d40*/  HMMA.16816.F32 R76, R4.reuse, R26, R76 ;  /* 0x0000001a044c723c */ /* 0x040ff0000000184c */
[C---:B------:R-:W-:Y:S08]  /*6d50*/  HMMA.16816.F32 R156, R4.reuse, R66, R72 ;  /* 0x00000042049c723c */ /* 0x040ff00000001848 */
[----:B------:R-:W-:Y:S08]  /*6d60*/  HMMA.16816.F32 R12, R4, R62, R12 ;  /* 0x0000003e040c723c */ /* 0x000ff0000000180c */
[----:B------:R-:W-:Y:S07]  /*6d70*/  HMMA.16816.F32 R4, R16, R50, RZ ;  /* 0x000000321004723c */ /* 0x000fee00000018ff */
[----:B------:R-:W-:Y:S01]  /*6d80*/  MOV R51, R155 ;  /* 0x0000009b00337202 */ /* 0x000fe20000000f00 */
[----:B------:R-:W-:Y:S01]  /*6d90*/  HMMA.16816.F32 R172, R8, R44, R108 ;  /* 0x0000002c08ac723c */ /* 0x000fe2000000186c */
[----:B------:R-:W-:Y:S01]  /*6da0*/  MOV R50, R154 ;  /* 0x0000009a00327202 */ /* 0x000fe20000000f00 */
[----:B------:R-:W1:Y:S06]  /*6db0*/  LDSM.16.MT88.4 R108, [R181+0x1400] ;  /* 0x00140000b56c783b */ /* 0x000e6c0000004200 */
[----:B------:R-:W-:Y:S08]  /*6dc0*/  HMMA.16816.F32 R36, R16, R38, RZ ;  /* 0x000000261024723c */ /* 0x000ff000000018ff */
[----:B------:R-:W-:Y:S08]  /*6dd0*/  HMMA.16816.F32 R152, R8, R26, R4 ;  /* 0x0000001a0898723c */ /* 0x000ff00000001804 */
[C---:B------:R-:W-:Y:S08]  /*6de0*/  HMMA.16816.F32 R4, R16.reuse, R58, RZ ;  /* 0x0000003a1004723c */ /* 0x040ff000000018ff */
[----:B------:R-:W-:Y:S08]  /*6df0*/  HMMA.16816.F32 R40, R16, R42, RZ ;  /* 0x0000002a1028723c */ /* 0x000ff000000018ff */
[C---:B------:R-:W-:Y:S07]  /*6e00*/  HMMA.16816.F32 R36, R8.reuse, R30, R36 ;  /* 0x0000001e0824723c */ /* 0x040fee0000001824 */
[----:B------:R-:W-:Y:S01]  /*6e10*/  MOV R31, R23 ;  /* 0x00000017001f7202 */ /* 0x000fe20000000f00 */
[----:B------:R-:W-:Y:S08]  /*6e20*/  HMMA.16816.F32 R44, R8, R46, R4 ;  /* 0x0000002e082c723c */ /* 0x000ff00000001804 */
[----:B------:R-:W-:Y:S08]  /*6e30*/  HMMA.16816.F32 R4, R16, R54, RZ ;  /* 0x000000361004723c */ /* 0x000ff000000018ff */
[----:B------:R-:W-:Y:S07]  /*6e40*/  HMMA.16816.F32 R40, R8, R34, R40 ;  /* 0x000000220828723c */ /* 0x000fee0000001828 */
[----:B------:R-:W-:Y:S01]  /*6e50*/  MOV R34, R222 ;  /* 0x000000de00227202 */ /* 0x000fe20000000f00 */
[----:B------:R-:W-:Y:S01]  /*6e60*/  HMMA.16816.F32 R16, R16, R70, RZ ;  /* 0x000000461010723c */ /* 0x000fe200000018ff */
[----:B------:R-:W-:-:S07]  /*6e70*/  MOV R35, R228 ;  /* 0x000000e400237202 */ /* 0x000fce0000000f00 */
[----:B------:R-:W-:Y:S07]  /*6e80*/  HMMA.16816.F32 R80, R8, R66, R4 ;  /* 0x000000420850723c */ /* 0x000fee0000001804 */
[----:B------:R-:W-:Y:S02]  /*6e90*/  FFMA.FTZ R4, R139, c[0x0][0x2d0], -R20 ;  /* 0x0000b4008b047a23 */ /* 0x000fe40000010814 */
[----:B------:R-:W-:Y:S01]  /*6ea0*/  FADD.FTZ R5, R224, R221 ;  /* 0x000000dde0057221 */ /* 0x000fe20000010000 */
[----:B------:R-:W-:Y:S01]  /*6eb0*/  MOV R72, c[0x0][0x2c4] ;  /* 0x0000b10000487a02 */ /* 0x000fe20000000f00 */
[----:B------:R2:W-:Y:S01]  /*6ec0*/  MUFU.EX2 R28, R4 ;  /* 0x00000004001c7308 */ /* 0x0005e20000000800 */
[----:B------:R-:W-:Y:S01]  /*6ed0*/  FADD.FTZ R6, R211, R206 ;  /* 0x000000ced3067221 */ /* 0x000fe20000010000 */
[----:B------:R-:W-:-:S03]  /*6ee0*/  MOV R224, R56 ;  /* 0x0000003800e07202 */ /* 0x000fc60000000f00 */
[----:B------:R-:W-:Y:S01]  /*6ef0*/  HMMA.16816.F32 R16, R8, R62, R16 ;  /* 0x0000003e0810723c */ /* 0x000fe20000001810 */
[----:B--2---:R-:W-:Y:S02]  /*6f00*/  FFMA.FTZ R4, R138, c[0x0][0x2d0], -R20 ;  /* 0x0000b4008a047a23 */ /* 0x004fe40000010814 */
[----:B------:R-:W-:Y:S01]  /*6f10*/  FADD.FTZ R5, R225, R5 ;  /* 0x00000005e1057221 */ /* 0x000fe20000010000 */
[----:B------:R-:W-:Y:S01]  /*6f20*/  ISETP.NE.AND P1, PT, R72, 0x1, PT ;  /* 0x000000014800780c */ /* 0x000fe20003f25270 */
[----:B------:R2:W3:Y:S01]  /*6f30*/  MUFU.EX2 R29, R4 ;  /* 0x00000004001d7308 */ /* 0x0004e20000000800 */
[----:B------:R-:W-:Y:S01]  /*6f40*/  FADD.FTZ R6, R212, R6 ;  /* 0x00000006d4067221 */ /* 0x000fe20000010000 */
[----:B------:R-:W-:Y:S01]  /*6f50*/  LDSM.16.MT88.4 R60, [R182+0x1400] ;  /* 0x00140000b63c783b */ /* 0x000fe20000004200 */
[----:B--2---:R-:W-:-:S05]  /*6f60*/  FFMA.FTZ R4, R137, c[0x0][0x2d0], -R20 ;  /* 0x0000b40089047a23 */ /* 0x004fca0000010814 */
[----:B------:R2:W-:Y:S02]  /*6f70*/  MUFU.EX2 R30, R4 ;  /* 0x00000004001e7308 */ /* 0x0005e40000000800 */
[----:B--2---:R-:W-:-:S06]  /*6f80*/  FFMA.FTZ R4, R136, c[0x0][0x2d0], -R20 ;  /* 0x0000b40088047a23 */ /* 0x004fcc0000010814 */
[----:B------:R2:W-:Y:S02]  /*6f90*/  MUFU.EX2 R222, R4 ;  /* 0x0000000400de7308 */ /* 0x0005e40000000800 */
[----:B--2---:R-:W-:-:S06]  /*6fa0*/  FFMA.FTZ R4, R127, c[0x0][0x2d0], -R3 ;  /* 0x0000b4007f047a23 */ /* 0x004fcc0000010803 */
[----:B------:R2:W-:Y:S02]  /*6fb0*/  MUFU.EX2 R25, R4 ;  /* 0x0000000400197308 */ /* 0x0005e40000000800 */
[----:B--2---:R-:W-:-:S06]  /*6fc0*/  FFMA.FTZ R4, R126, c[0x0][0x2d0], -R3 ;  /* 0x0000b4007e047a23 */ /* 0x004fcc0000010803 */
[----:B------:R2:W4:Y:S02]  /*6fd0*/  MUFU.EX2 R26, R4 ;  /* 0x00000004001a7308 */ /* 0x0005240000000800 */
[--C-:B--2---:R-:W-:Y:S02]  /*6fe0*/  FFMA.FTZ R4, R125, c[0x0][0x2d0], -R3.reuse ;  /* 0x0000b4007d047a23 */ /* 0x104fe40000010803 */
[----:B------:R-:W-:-:S04]  /*6ff0*/  FFMA.FTZ R3, R124, c[0x0][0x2d0], -R3 ;  /* 0x0000b4007c037a23 */ /* 0x000fc80000010803 */
[----:B------:R2:W-:Y:S01]  /*7000*/  MUFU.EX2 R27, R4 ;  /* 0x00000004001b7308 */ /* 0x0005e20000000800 */
[----:B------:R-:W5:Y:S07]  /*7010*/  LDSM.16.MT88.4 R124, [R181+0x800] ;  /* 0x00080000b57c783b */ /* 0x000f6e0000004200 */
[----:B------:R1:W1:Y:S01]  /*7020*/  MUFU.EX2 R228, R3 ;  /* 0x0000000300e47308 */ /* 0x0002620000000800 */
[----:B--2---:R-:W-:Y:S01]  /*7030*/  FADD.FTZ R4, R218, R214 ;  /* 0x000000d6da047221 */ /* 0x004fe20000010000 */
[----:B------:R-:W-:Y:S01]  /*7040*/  MOV R218, R21 ;  /* 0x0000001500da7202 */ /* 0x000fe20000000f00 */
[----:B------:R-:W-:-:S02]  /*7050*/  FADD.FTZ R9, R226, R5 ;  /* 0x00000005e2097221 */ /* 0x000fc40000010000 */
[----:B------:R-:W-:Y:S01]  /*7060*/  FADD.FTZ R8, R220, R6 ;  /* 0x00000006dc087221 */ /* 0x000fe20000010000 */
[----:B---3--:R-:W-:Y:S01]  /*7070*/  F2FP.PACK_AB R96, R29, R28 ;  /* 0x0000001c1d60723e */ /* 0x008fe200000000ff */
[--C-:B-1----:R-:W-:Y:S01]  /*7080*/  FFMA.FTZ R3, R123, c[0x0][0x2d0], -R2.reuse ;  /* 0x0000b4007b037a23 */ /* 0x102fe20000010802 */
[----:B----4-:R-:W-:Y:S02]  /*7090*/  F2FP.PACK_AB R97, R26, R25 ;  /* 0x000000191a61723e */ /* 0x010fe400000000ff */
[----:B------:R-:W-:Y:S01]  /*70a0*/  F2FP.PACK_AB R98, R222, R30 ;  /* 0x0000001ede62723e */ /* 0x000fe200000000ff */
[----:B------:R1:W-:Y:S01]  /*70b0*/  MUFU.EX2 R22, R3 ;  /* 0x0000000300167308 */ /* 0x0003e20000000800 */
[----:B------:R-:W-:Y:S02]  /*70c0*/  F2FP.PACK_AB R99, R228, R27 ;  /* 0x0000001be463723e */ /* 0x000fe400000000ff */
[----:B------:R-:W-:Y:S01]  /*70d0*/  MOV R214, R57 ;  /* 0x0000003900d67202 */ /* 0x000fe20000000f00 */
[----:B-1----:R-:W-:-:S04]  /*70e0*/  FFMA.FTZ R3, R122, c[0x0][0x2d0], -R2 ;  /* 0x0000b4007a037a23 */ /* 0x002fc80000010802 */
[----:B------:R1:W2:Y:S02]  /*70f0*/  MUFU.EX2 R23, R3 ;  /* 0x0000000300177308 */ /* 0x0002a40000000800 */
[--C-:B-1----:R-:W-:Y:S02]  /*7100*/  FFMA.FTZ R3, R121, c[0x0][0x2d0], -R2.reuse ;  /* 0x0000b40079037a23 */ /* 0x102fe40000010802 */
[----:B------:R-:W-:Y:S02]  /*7110*/  FFMA.FTZ R2, R120, c[0x0][0x2d0], -R2 ;  /* 0x0000b40078027a23 */ /* 0x000fe40000010802 */
[----:B------:R-:W-:Y:S02]  /*7120*/  FADD.FTZ R4, R219, R4 ;  /* 0x00000004db047221 */ /* 0x000fe40000010000 */
[----:B------:R-:W-:Y:S08]  /*7130*/  MUFU.EX2 R24, R3 ;  /* 0x0000000300187308 */ /* 0x000ff00000000800 */
[----:B------:R1:W3:Y:S02]  /*7140*/  MUFU.EX2 R221, R2 ;  /* 0x0000000200dd7308 */ /* 0x0002e40000000800 */
[----:B-1----:R-:W-:-:S02]  /*7150*/  FFMA.FTZ R2, R106, c[0x0][0x2d0], -R0 ;  /* 0x0000b4006a027a23 */ /* 0x002fc40000010800 */
[----:B------:R-:W4:Y:S01]  /*7160*/  LDL.LU R106, [R1+0x20] ;  /* 0x00002000016a7983 */ /* 0x000f220000300800 */
[----:B------:R-:W-:-:S03]  /*7170*/  FFMA.FTZ R3, R105, c[0x0][0x2d0], -R0 ;  /* 0x0000b40069037a23 */ /* 0x000fc60000010800 */
[----:B------:R1:W-:Y:S01]  /*7180*/  MUFU.EX2 R21, R2 ;  /* 0x0000000200157308 */ /* 0x0003e20000000800 */
[----:B------:R-:W-:Y:S01]  /*7190*/  FADD.FTZ R10, R223, R4 ;  /* 0x00000004df0a7221 */ /* 0x000fe20000010000 */
[----:B--2---:R-:W-:Y:S01]  /*71a0*/  F2FP.PACK_AB R92, R23, R22 ;  /* 0x00000016175c723e */ /* 0x004fe200000000ff */
[----:B------:R-:W2:Y:S01]  /*71b0*/  LDSM.16.MT88.4 R4, [R182+0x2000] ;  /* 0x00200000b604783b */ /* 0x000ea20000004200 */
[----:B---3--:R-:W-:Y:S01]  /*71c0*/  F2FP.PACK_AB R94, R221, R24 ;  /* 0x00000018dd5e723e */ /* 0x008fe200000000ff */
[C---:B------:R-:W-:Y:S01]  /*71d0*/  HMMA.16816.F32 R148, R96.reuse, R108, R148 ;  /* 0x0000006c6094723c */ /* 0x040fe20000001894 */
[----:B------:R-:W-:Y:S02]  /*71e0*/  IADD3 R208, R208, -0x2, RZ ;  /* 0xfffffffed0d07810 */ /* 0x000fe40007ffe0ff */
[----:B------:R-:W-:Y:S05]  /*71f0*/  MUFU.EX2 R20, R3 ;  /* 0x0000000300147308 */ /* 0x000fea0000000800 */
[----:B------:R-:W-:Y:S01]  /*7200*/  HMMA.16816.F32 R152, R96, R110, R152 ;  /* 0x0000006e6098723c */ /* 0x000fe20000001898 */
[----:B-1----:R-:W-:-:S02]  /*7210*/  FFMA.FTZ R2, R107, c[0x0][0x2d0], -R0 ;  /* 0x0000b4006b027a23 */ /* 0x002fc40000010800 */
[----:B------:R-:W-:Y:S02]  /*7220*/  FFMA.FTZ R0, R100, c[0x0][0x2d0], -R0 ;  /* 0x0000b40064007a23 */ /* 0x000fe40000010800 */
[----:B------:R-:W1:Y:S03]  /*7230*/  MUFU.EX2 R11, R2 ;  /* 0x00000002000b7308 */ /* 0x000e660000000800 */
[C---:B-----5:R-:W-:Y:S05]  /*7240*/  HMMA.16816.F32 R132, R96.reuse, R124, R132 ;  /* 0x0000007c6084723c */ /* 0x060fea0000001884 */
[----:B------:R-:W3:Y:S03]  /*7250*/  MUFU.EX2 R223, R0 ;  /* 0x0000000000df7308 */ /* 0x000ee60000000800 */
[----:B------:R-:W-:Y:S01]  /*7260*/  HMMA.16816.F32 R136, R96, R126, R36 ;  /* 0x0000007e6088723c */ /* 0x000fe20000001824 */
[----:B-1----:R-:W-:Y:S01]  /*7270*/  F2FP.PACK_AB R93, R11, R21 ;  /* 0x000000150b5d723e */ /* 0x002fe200000000ff */
[----:B------:R-:W-:-:S06]  /*7280*/  FADD.FTZ R2, R205, R204 ;  /* 0x000000cccd027221 */ /* 0x000fcc0000010000 */
[C---:B------:R-:W-:Y:S01]  /*7290*/  HMMA.16816.F32 R140, R96.reuse, R116, R140 ;  /* 0x00000074608c723c */ /* 0x040fe2000000188c */
[----:B------:R-:W-:Y:S02]  /*72a0*/  FADD.FTZ R3, R213, R2 ;  /* 0x00000002d5037221 */ /* 0x000fe40000010000 */
[----:B------:R-:W-:Y:S01]  /*72b0*/  @P1 IMAD.HI.U32 R2, R250, c[0x0][0x2c8], RZ ;  /* 0x0000b200fa021a27 */ /* 0x000fe200078e00ff */
[----:B---3--:R-:W-:Y:S02]  /*72c0*/  F2FP.PACK_AB R95, R223, R20 ;  /* 0x00000014df5f723e */ /* 0x008fe400000000ff */
[----:B------:R-:W-:Y:S02]  /*72d0*/  MOV R0, R250 ;  /* 0x000000fa00007202 */ /* 0x000fe40000000f00 */
[----:B------:R-:W-:Y:S01]  /*72e0*/  HMMA.16816.F32 R52, R96, R60, R172 ;  /* 0x0000003c6034723c */ /* 0x000fe200000018ac */
[----:B------:R-:W-:-:S07]  /*72f0*/  @P1 SHF.R.U32.HI R0, RZ, c[0x0][0x2cc], R2 ;  /* 0x0000b300ff001a19 */ /* 0x000fce0000011602 */
[C---:B------:R-:W-:Y:S08]  /*7300*/  HMMA.16816.F32 R112, R92.reuse, R108, R112 ;  /* 0x0000006c5c70723c */ /* 0x040ff00000001870 */
[C---:B------:R-:W-:Y:S01]  /*7310*/  HMMA.16816.F32 R108, R92.reuse, R110, R76 ;  /* 0x0000006e5c6c723c */ /* 0x040fe2000000184c */
[----:B------:R-:W1:Y:S07]  /*7320*/  LDSM.16.MT88.4 R76, [R181+0x2000] ;  /* 0x00200000b54c783b */ /* 0x000e6e0000004200 */
[C---:B------:R-:W-:Y:S08]  /*7330*/  HMMA.16816.F32 R120, R92.reuse, R116, R144 ;  /* 0x000000745c78723c */ /* 0x040ff00000001890 */
[----:B------:R-:W-:Y:S08]  /*7340*/  HMMA.16816.F32 R128, R92, R124, R128 ;  /* 0x0000007c5c80723c */ /* 0x000ff00000001880 */
[----:B------:R-:W-:Y:S08]  /*7350*/  HMMA.16816.F32 R144, R96, R118, R40 ;  /* 0x000000766090723c */ /* 0x000ff00000001828 */
[C---:B------:R-:W-:Y:S08]  /*7360*/  HMMA.16816.F32 R124, R92.reuse, R126, R84 ;  /* 0x0000007e5c7c723c */ /* 0x040ff00000001854 */
[----:B------:R-:W-:Y:S08]  /*7370*/  HMMA.16816.F32 R116, R92, R118, R88 ;  /* 0x000000765c74723c */ /* 0x000ff00000001858 */
[-C--:B--2---:R-:W-:Y:S08]  /*7380*/  HMMA.16816.F32 R84, R96, R4.reuse, R164 ;  /* 0x000000046054723c */ /* 0x084ff000000018a4 */
[----:B------:R-:W-:Y:S07]  /*7390*/  HMMA.16816.F32 R88, R92, R4, R176 ;  /* 0x000000045c58723c */ /* 0x000fee00000018b0 */
[----:B------:R-:W-:Y:S01]  /*73a0*/  FADD.FTZ R5, R227, R3 ;  /* 0x00000003e3057221 */ /* 0x000fe20000010000 */
[----:B-1----:R-:W-:Y:S01]  /*73b0*/  HMMA.16816.F32 R68, R96, R76, R168 ;  /* 0x0000004c6044723c */ /* 0x002fe200000018a8 */
        /* <DEDUP_REMOVED lines=29> */
[----:B------:R-:W-:Y:S08]  /*7590*/  HMMA.16816.F32 R76, R92, R78, R156 ;  /* 0x0000004e5c4c723c */ /* 0x000ff0000000189c */
[-C--:B------:R-:W-:Y:S08]  /*75a0*/  HMMA.16816.F32 R96, R96, R6.reuse, R16 ;  /* 0x000000066060723c */ /* 0x080ff00000001810 */
[----:B------:R-:W-:Y:S01]  /*75b0*/  HMMA.16816.F32 R92, R92, R6, R12 ;  /* 0x000000065c5c723c */ /* 0x000fe2000000180c */
[----:B----4-:R-:W-:Y:S01]  /*75c0*/  IADD3 R2, R106, R0, RZ ;  /* 0x000000006a027210 */ /* 0x010fe20007ffe0ff */
[----:B------:R-:W-:Y:S01]  /*75d0*/  FADD.FTZ R0, R218, R9 ;  /* 0x00000009da007221 */ /* 0x000fe20000010000 */
[----:B------:R-:W-:-:S02]  /*75e0*/  MOV R9, c[0x0][0x32c] ;  /* 0x0000cb0000097a02 */ /* 0x000fc40000000f00 */
[----:B------:R-:W-:Y:S01]  /*75f0*/  IADD3 R3, R2, c[0x0][0x328], RZ ;  /* 0x0000ca0002037a10 */ /* 0x000fe20007ffe0ff */
[----:B------:R-:W-:Y:S01]  /*7600*/  FADD.FTZ R0, R50, R0 ;  /* 0x0000000032007221 */ /* 0x000fe20000010000 */
[----:B------:R-:W-:-:S03]  /*7610*/  ISETP.GE.AND P0, PT, R9, 0x1, PT ;  /* 0x000000010900780c */ /* 0x000fc60003f06270 */
[----:B------:R-:W-:-:S04]  /*7620*/  FADD.FTZ R0, R35, R0 ;  /* 0x0000000023007221 */ /* 0x000fc80000010000 */
[----:B------:R-:W-:-:S04]  /*7630*/  FADD.FTZ R0, R33, R0 ;  /* 0x0000000021007221 */ /* 0x000fc80000010000 */
[----:B------:R-:W-:-:S04]  /*7640*/  FADD.FTZ R0, R28, R0 ;  /* 0x000000001c007221 */ /* 0x000fc80000010000 */
[----:B------:R-:W-:-:S04]  /*7650*/  FADD.FTZ R0, R29, R0 ;  /* 0x000000001d007221 */ /* 0x000fc80000010000 */
[----:B------:R-:W-:-:S04]  /*7660*/  FADD.FTZ R0, R30, R0 ;  /* 0x000000001e007221 */ /* 0x000fc80000010000 */
[----:B------:R-:W-:Y:S01]  /*7670*/  FADD.FTZ R222, R222, R0 ;  /* 0x00000000dede7221 */ /* 0x000fe20000010000 */
[----:B------:R-:W-:Y:S05]  /*7680*/  @!P0 BRA `(.L_x_617) ;  /* 0x0000013000008947 */ /* 0x000fea0003800000 */
[C---:B------:R-:W-:Y:S01]  /*7690*/  ISETP.GT.AND P0, PT, R2.reuse, RZ, PT ;  /* 0x000000ff0200720c */ /* 0x040fe20003f04270 */
[----:B------:R-:W-:Y:S01]  /*76a0*/  BSSY B0, `(.L_x_618) ;  /* 0x000000e000007945 */ /* 0x000fe20003800000 */
[----:B------:R-:W-:-:S11]  /*76b0*/  IADD3 R0, R2, -0x1, RZ ;  /* 0xffffffff02007810 */ /* 0x000fd60007ffe0ff */
[----:B------:R-:W-:Y:S05]  /*76c0*/  @P0 BRA `(.L_x_619) ;  /* 0x0000007000000947 */ /* 0x000fea0003800000 */
[----:B------:R-:W-:-:S05]  /*76d0*/  IMAD.MOV.U32 R0, RZ, RZ, 0x1 ;  /* 0x00000001ff007424 */ /* 0x000fca00078e00ff */
[----:B------:R-:W-:Y:S01]  /*76e0*/  ISETP.NE.AND P0, PT, R0, c[0x0][0x32c], PT ;  /* 0x0000cb0000007a0c */ /* 0x000fe20003f05270 */
[----:B------:R-:W-:-:S12]  /*76f0*/  IMAD.MOV R0, RZ, RZ, -R2 ;  /* 0x000000ffff007224 */ /* 0x000fd800078e0a02 */
[----:B------:R-:W-:-:S05]  /*7700*/  @P0 IMAD.HI.U32 R2, R0, c[0x0][0x330], RZ ;  /* 0x0000cc0000020a27 */ /* 0x000fca00078e00ff */
[----:B------:R-:W-:-:S04]  /*7710*/  @P0 SHF.R.U32.HI R0, RZ, c[0x0][0x334], R2 ;  /* 0x0000cd00ff000a19 */ /* 0x000fc80000011602 */
[----:B------:R-:W-:Y:S01]  /*7720*/  LOP3.LUT R0, RZ, R0, RZ, 0x33, !PT ;  /* 0x00000000ff007212 */ /* 0x000fe200078e33ff */
[----:B------:R-:W-:Y:S05]  /*7730*/  BRA `(.L_x_620) ;  /* 0x0000004000007947 */ /* 0x000fea0003800000 */
.L_x_619:
[----:B------:R-:W-:-:S04]  /*7740*/  MOV R2, 0x1 ;  /* 0x0000000100027802 */ /* 0x000fc80000000f00 */
[----:B------:R-:W-:-:S13]  /*7750*/  ISETP.NE.AND P0, PT, R2, c[0x0][0x32c], PT ;  /* 0x0000cb0002007a0c */ /* 0x000fda0003f05270 */
[----:B------:R-:W-:-:S05]  /*7760*/  @P0 IMAD.HI.U32 R2, R0, c[0x0][0x330], RZ ;  /* 0x0000cc0000020a27 */ /* 0x000fca00078e00ff */
[----:B------:R-:W-:Y:S02]  /*7770*/  @P0 SHF.R.U32.HI R0, RZ, c[0x0][0x334], R2 ;  /* 0x0000cd00ff000a19 */ /* 0x000fe40000011602 */
.L_x_620:
[----:B------:R-:W-:Y:S05]  /*7780*/  BSYNC B0 ;  /* 0x0000000000007941 */ /* 0x000fea0003800000 */
.L_x_618:
[----:B------:R-:W-:-:S05]  /*7790*/  MOV R2, c[0x0][0x32c] ;  /* 0x0000cb0000027a02 */ /* 0x000fca0000000f00 */
[----:B------:R-:W-:-:S05]  /*77a0*/  IMAD R0, R0, R2, c[0x0][0x32c] ;  /* 0x0000cb0000007624 */ /* 0x000fca00078e0202 */
[----:B------:R-:W-:-:S05]  /*77b0*/  IMNMX R3, R3, R0, PT ;  /* 0x0000000003037217 */ /* 0x000fca0003800200 */
.L_x_617:
        /* <DEDUP_REMOVED lines=9> */
[----:B------:R-:W-:Y:S02]  /*7850*/  MOV R106, R102 ;  /* 0x00000066006a7202 */ /* 0x000fe40000000f00 */
.L_x_654:
[----:B------:R-:W-:Y:S04]  /*7860*/  DEPBAR.LE SB0, 0x0 ;  /* 0x000080000000791a */ /* 0x000fe80000000000 */
[----:B------:R-:W-:Y:S01]  /*7870*/  WARPSYNC 0xffffffff ;  /* 0xffffffff00007948 */ /* 0x000fe20003800000 */
[----:B------:R-:W-:Y:S01]  /*7880*/  BAR.SYNC.DEFER_BLOCKING 0x0 ;  /* 0x0000000000007b1d */ /* 0x000fe20000010000 */
[----:B------:R-:W-:Y:S05]  /*7890*/  ISETP.GT.AND P0, PT, R237, R208, PT ;  /* 0x000000d0ed00720c */ /* 0x000fea0003f04270 */
[----:B------:R1:W2:Y:S01]  /*78a0*/  LDSM.16.M88.4 R48, [R183] ;  /* 0x00000000b730783b */ /* 0x0002a20000000200 */
[----:B------:R-:W-:Y:S03]  /*78b0*/  BSSY B0, `(.L_x_622) ;  /* 0x0000044000007945 */ /* 0x000fe60003800000 */
[----:B------:R1:W3:Y:S04]  /*78c0*/  LDSM.16.M88.4 R44, [R183+0x1000] ;  /* 0x00100000b72c783b */ /* 0x0002e80000000200 */
[----:B------:R1:W4:Y:S04]  /*78d0*/  LDSM.16.M88.4 R16, [R180] ;  /* 0x00000000b410783b */ /* 0x0003280000000200 */
[----:B------:R1:W1:Y:S04]  /*78e0*/  LDSM.16.M88.4 R32, [R180+0x400] ;  /* 0x00040000b420783b */ /* 0x0002680000000200 */
[----:B------:R1:W1:Y:S04]  /*78f0*/  LDSM.16.M88.4 R156, [R180+0x800] ;  /* 0x00080000b49c783b */ /* 0x0002680000000200 */
[----:B------:R1:W1:Y:S04]  /*7900*/  LDSM.16.M88.4 R160, [R184] ;  /* 0x00000000b8a0783b */ /* 0x0002680000000200 */
[----:B------:R1:W1:Y:S04]  /*7910*/  LDSM.16.M88.4 R168, [R184+0x1000] ;  /* 0x00100000b8a8783b */ /* 0x0002680000000200 */
[----:B------:R1:W1:Y:S04]  /*7920*/  LDSM.16.M88.4 R164, [R185] ;  /* 0x00000000b9a4783b */ /* 0x0002680000000200 */
[----:B------:R1:W1:Y:S04]  /*7930*/  LDSM.16.M88.4 R172, [R193] ;  /* 0x00000000c1ac783b */ /* 0x0002680000000200 */
[----:B------:R1:W1:Y:S01]  /*7940*/  LDSM.16.M88.4 R176, [R192] ;  /* 0x00000000c0b0783b */ /* 0x0002620000000200 */
[----:B------:R-:W-:-:S05]  /*7950*/  @P0 BRA `(.L_x_623) ;  /* 0x0000039000000947 */ /* 0x000fca0003800000 */
[C---:B------:R-:W-:Y:S01]  /*7960*/  IMAD.WIDE.U32 R2, R209.reuse, c[0x0][0x208], RZ ;  /* 0x00008200d1027a25 */ /* 0x040fe200078e00ff */
[----:B------:R-:W-:Y:S05]  /*7970*/  SHF.R.S32.HI R0, RZ, 0x1f, R209 ;  /* 0x0000001fff007819 */ /* 0x000fea00000114d1 */
[----:B------:R-:W-:Y:S04]  /*7980*/  IMAD R0, R0, c[0x0][0x208], RZ ;  /* 0x0000820000007a24 */ /* 0x000fe800078e02ff */
[----:B------:R-:W-:Y:S05]  /*7990*/  IMAD R0, R209, c[0x0][0x20c], R0 ;  /* 0x00008300d1007a24 */ /* 0x000fea00078e0200 */
[----:B------:R-:W-:Y:S02]  /*79a0*/  IADD3 R3, R3, R0, RZ ;  /* 0x0000000003037210 */ /* 0x000fe40007ffe0ff */
[----:B------:R-:W-:Y:S03]  /*79b0*/  SHF.R.S32.HI R0, RZ, 0x1f, R207 ;  /* 0x0000001fff007819 */ /* 0x000fe600000114cf */
[C---:B------:R-:W-:Y:S04]  /*79c0*/  IMAD.WIDE.U32 R2, R207.reuse, c[0x0][0x218], R2 ;  /* 0x00008600cf027a25 */ /* 0x040fe800078e0002 */
[----:B------:R-:W-:Y:S01]  /*79d0*/  IMAD R4, R0, c[0x0][0x218], RZ ;  /* 0x0000860000047a24 */ /* 0x000fe200078e02ff */
[----:B------:R-:W-:Y:S03]  /*79e0*/  IADD3 R0, P1, R246, R2, RZ ;  /* 0x00000002f6007210 */ /* 0x000fe60007f3e0ff */
[----:B------:R-:W-:Y:S01]  /*79f0*/  IMAD R4, R207, c[0x0][0x21c], R4 ;  /* 0x00008700cf047a24 */ /* 0x000fe200078e0204 */
[C---:B------:R-:W-:Y:S04]  /*7a00*/  LEA R11, P0, R0.reuse, c[0x0][0x1f8], 0x1 ;  /* 0x00007e00000b7a11 */ /* 0x040fe800078008ff */
[----:B------:R-:W-:Y:S04]  /*7a10*/  IADD3.X R2, R249, R3, R4, P1, !PT ;  /* 0x00000003f9027210 */ /* 0x000fe80000ffe404 */
[----:B------:R-:W-:Y:S01]  /*7a20*/  LEA.HI.X R10, R0, c[0x0][0x1fc], R2, 0x1, P0 ;  /* 0x00007f00000a7a11 */ /* 0x000fe200000f0c02 */
[----:B------:R-:W-:-:S05]  /*7a30*/  BRA.DIV ~URZ, `(.L_x_624) ;  /* 0x000124527f007947 */ /* 0x000fca000b800000 */
[----:B------:R4:W3:Y:S02]  /*7a40*/  SHFL.IDX PT, R4, R10, RZ, 0x1c1f ;  /* 0x001c1fff0a047589 */ /* 0x0008e400000e0000 */
.L_x_796:
[----:B------:R-:W-:-:S05]  /*7a50*/  BRA.DIV ~URZ, `(.L_x_625) ;  /* 0x000124a27f007947 */ /* 0x000fca000b800000 */
[----:B------:R4:W3:Y:S02]  /*7a60*/  SHFL.IDX PT, R0, R11, RZ, 0x1c1f ;  /* 0x001c1fff0b007589 */ /* 0x0008e400000e0000 */
.L_x_797:
[C---:B------:R-:W-:Y:S01]  /*7a70*/  IMAD.SHL.U32 R5, R210.reuse, 0x2, RZ ;  /* 0x00000002d2057824 */ /* 0x040fe200078e00ff */
[----:B------:R-:W-:Y:S01]  /*7a80*/  ISETP.GE.AND P3, PT, R210, c[0x0][0x1d4], PT ;  /* 0x00007500d2007a0c */ /* 0x000fe20003f66270 */
[C---:B------:R-:W-:Y:S01]  /*7a90*/  IMAD.SHL.U32 R3, R235.reuse, 0x2, RZ ;  /* 0x00000002eb037824 */ /* 0x040fe200078e00ff */
[----:B------:R-:W-:Y:S01]  /*7aa0*/  ISETP.GE.AND P2, PT, R235, c[0x0][0x1d4], PT ;  /* 0x00007500eb007a0c */ /* 0x000fe20003f46270 */
[----:B------:R-:W-:Y:S01]  /*7ab0*/  IMAD.SHL.U32 R2, R236, 0x2, RZ ;  /* 0x00000002ec027824 */ /* 0x000fe200078e00ff */
[C---:B---3--:R-:W-:Y:S02]  /*7ac0*/  IADD3 R8, P0, R0.reuse, R5, RZ ;  /* 0x0000000500087210 */ /* 0x048fe40007f1e0ff */
[----:B------:R-:W3:Y:S01]  /*7ad0*/  S2R R5, SR_TID.X ;  /* 0x0000000000057919 */ /* 0x000ee20000002100 */
[----:B------:R-:W-:Y:S02]  /*7ae0*/  IADD3 R6, P1, R0, R3, RZ ;  /* 0x0000000300067210 */ /* 0x000fe40007f3e0ff */
[----:B------:R-:W-:Y:S01]  /*7af0*/  IMAD.X R9, R4, 0x1, R217, P0 ;  /* 0x0000000104097824 */ /* 0x000fe200000e06d9 */
[----:B------:R-:W-:Y:S02]  /*7b00*/  IADD3 R2, P0, R0, R2, RZ ;  /* 0x0000000200027210 */ /* 0x000fe40007f1e0ff */
[----:B------:R-:W-:Y:S01]  /*7b10*/  IMAD.X R7, R4, 0x1, R215, P1 ;  /* 0x0000000104077824 */ /* 0x000fe200008e06d7 */
[----:B------:R-:W-:Y:S01]  /*7b20*/  ISETP.GE.AND P1, PT, R236, c[0x0][0x1d4], PT ;  /* 0x00007500ec007a0c */ /* 0x000fe20003f26270 */
[----:B------:R-:W-:Y:S01]  /*7b30*/  @!PT LDS RZ, [RZ] ;  /* 0x00000000fffff984 */ /* 0x000fe20000000800 */
[----:B------:R-:W-:Y:S01]  /*7b40*/  @!PT LDS RZ, [RZ] ;  /* 0x00000000fffff984 */ /* 0x000fe20000000800 */
[----:B------:R-:W-:Y:S01]  /*7b50*/  @!PT LDS RZ, [RZ] ;  /* 0x00000000fffff984 */ /* 0x000fe20000000800 */
[----:B------:R4:W-:Y:S01]  /*7b60*/  LDGSTS.E.BYPASS.LTC128B.128 [R195+0x1880], [R8.64], !P3 ;  /* 0x0188000008c37fae */ /* 0x0009e2000d901d46 */
[----:B------:R-:W-:Y:S03]  /*7b70*/  IMAD.X R3, R4, 0x1, R216, P0 ;  /* 0x0000000104037824 */ /* 0x000fe600000e06d8 */
[----:B------:R4:W-:Y:S08]  /*7b80*/  LDGSTS.E.BYPASS.LTC128B.128 [R195+0x2480], [R6.64], !P2 ;  /* 0x0248000006c37fae */ /* 0x0009f0000d101d46 */
[----:B------:R4:W-:Y:S01]  /*7b90*/  LDGSTS.E.BYPASS.LTC128B.128 [R195+0x3080], [R2.64], !P1 ;  /* 0x0308000002c37fae */ /* 0x0009e2000c901d46 */
[----:B---3--:R-:W-:Y:S11]  /*7ba0*/  ISETP.GT.AND P4, PT, R5, 0x3f, PT ;  /* 0x0000003f0500780c */ /* 0x008ff60003f84270 */
[----:B------:R-:W-:Y:S02]  /*7bb0*/  @!UPT UIADD3 URZ, URZ, URZ, URZ ;  /* 0x0000003f3f3ff290 */ /* 0x000fe4000fffe03f */
[----:B------:R-:W-:-:S05]  /*7bc0*/  @P4 BRA `(.L_x_623) ;  /* 0x0000012000004947 */ /* 0x000fca0003800000 */
[----:B------:R-:W-:-:S05]  /*7bd0*/  BRA.DIV ~URZ, `(.L_x_626) ;  /* 0x000123927f007947 */ /* 0x000fca000b800000 */
[----:B------:R3:W4:Y:S04]  /*7be0*/  SHFL.IDX PT, R4, R10, 0x1, 0x1c1f ;  /* 0x003c1f000a047f89 */ /* 0x00072800000e0000 */
[----:B------:R3:W2:Y:S02]  /*7bf0*/  SHFL.IDX PT, R0, R11, 0x1, 0x1c1f ;  /* 0x003c1f000b007f89 */ /* 0x0006a400000e0000 */
.L_x_798:
[----:B----4-:R-:W-:Y:S02]  /*7c00*/  IMAD.SHL.U32 R2, R210, 0x2, RZ ;  /* 0x00000002d2027824 */ /* 0x010fe400078e00ff */
[----:B------:R-:W-:Y:S03]  /*7c10*/  IMAD.SHL.U32 R3, R235, 0x2, RZ ;  /* 0x00000002eb037824 */ /* 0x000fe600078e00ff */
[----:B--2---:R-:W-:Y:S02]  /*7c20*/  IADD3 R8, P0, R0, R2, RZ ;  /* 0x0000000200087210 */ /* 0x004fe40007f1e0ff */
[----:B------:R-:W-:Y:S03]  /*7c30*/  SHF.L.U32 R2, R236, 0x1, RZ ;  /* 0x00000001ec027819 */ /* 0x000fe600000006ff */
[----:B------:R-:W-:Y:S01]  /*7c40*/  IMAD.X R9, R4, 0x1, R217, P0 ;  /* 0x0000000104097824 */ /* 0x000fe200000e06d9 */
[----:B------:R-:W-:Y:S04]  /*7c50*/  IADD3 R6, P0, R0, R3, RZ ;  /* 0x0000000300067210 */ /* 0x000fe80007f1e0ff */
[----:B------:R-:W-:Y:S01]  /*7c60*/  @!PT LDS RZ, [RZ] ;  /* 0x00000000fffff984 */ /* 0x000fe20000000800 */
[----:B------:R-:W-:Y:S01]  /*7c70*/  @!PT LDS RZ, [RZ] ;  /* 0x00000000fffff984 */ /* 0x000fe20000000800 */
[----:B------:R-:W-:Y:S01]  /*7c80*/  @!PT LDS RZ, [RZ] ;  /* 0x00000000fffff984 */ /* 0x000fe20000000800 */
[----:B------:R2:W-:Y:S01]  /*7c90*/  LDGSTS.E.BYPASS.LTC128B.128 [R195+0x2080], [R8.64], !P3 ;  /* 0x0208000008c37fae */ /* 0x0005e2000d901d46 */
[----:B------:R-:W-:Y:S02]  /*7ca0*/  IADD3.X R7, R4, R215, RZ, P0, !PT ;  /* 0x000000d704077210 */ /* 0x000fe400007fe4ff */
[----:B------:R-:W-:Y:S03]  /*7cb0*/  IADD3 R2, P0, R0, R2, RZ ;  /* 0x0000000200027210 */ /* 0x000fe60007f1e0ff */
[----:B------:R2:W-:Y:S02]  /*7cc0*/  LDGSTS.E.BYPASS.LTC128B.128 [R195+0x2c80], [R6.64], !P2 ;  /* 0x02c8000006c37fae */ /* 0x0005e4000d101d46 */
[----:B------:R-:W-:Y:S05]  /*7cd0*/  IMAD.X R3, R4, 0x1, R216, P0 ;  /* 0x0000000104037824 */ /* 0x000fea00000e06d8 */
[----:B------:R2:W-:Y:S03]  /*7ce0*/  LDGSTS.E.BYPASS.LTC128B.128 [R195+0x3880], [R2.64], !P1 ;  /* 0x0388000002c37fae */ /* 0x0005e6000c901d46 */
.L_x_623:
[----:B------:R-:W-:Y:S05]  /*7cf0*/  BSYNC B0 ;  /* 0x0000000000007941 */ /* 0x000fea0003800000 */
.L_x_622:
[----:B------:R-:W0:Y:S01]  /*7d00*/  LDGDEPBAR ;  /* 0x00000000000079af */ /* 0x000e220000000000 */
[----:B------:R-:W-:Y:S01]  /*7d10*/  WARPSYNC 0xffffffff ;  /* 0xffffffff00007948 */ /* 0x000fe20003800000 */
[-C--:B--2-4-:R-:W-:Y:S01]  /*7d20*/  HMMA.16816.F32 R4, R48, R16.reuse, RZ ;  /* 0x000000103004723c */ /* 0x094fe200000018ff */
[----:B------:R-:W-:Y:S02]  /*7d30*/  BSSY B0, `(.L_x_627) ;  /* 0x0000113000007945 */ /* 0x000fe40003800000 */
[----:B------:R-:W-:Y:S05]  /*7d40*/  ISETP.GT.AND P0, PT, R208, R237, PT ;  /* 0x000000edd000720c */ /* 0x000fea0003f04270 */
[C---:B---3--:R-:W-:Y:S08]  /*7d50*/  HMMA.16816.F32 R8, R44.reuse, R16, RZ ;  /* 0x000000102c08723c */ /* 0x048ff000000018ff */
        /* <DEDUP_REMOVED lines=85> */
[----:B------:R-:W3:Y:S01]  /*82b0*/  MUFU.TANH R206, R3 ;  /* 0x0000000300ce7308 */ /* 0x000ee20000002400 */
[----:B-1----:R-:W-:Y:S02]  /*82c0*/  FMUL.FTZ R0, R5, c[0x0][0x320] ;  /* 0x0000c80005007a20 */ /* 0x002fe40000410000 */
[----:B------:R-:W-:Y:S07]  /*82d0*/  FMUL.FTZ R2, R11, c[0x0][0x320] ;  /* 0x0000c8000b027a20 */ /* 0x000fee0000410000 */
[----:B------:R1:W4:Y:S10]  /*82e0*/  MUFU.TANH R177, R0 ;  /* 0x0000000000b17308 */ /* 0x0003340000002400 */
[----:B------:R-:W2:Y:S01]  /*82f0*/  MUFU.TANH R205, R2 ;  /* 0x0000000200cd7308 */ /* 0x000ea20000002400 */
[----:B-1----:R-:W-:Y:S09]  /*8300*/  FMUL.FTZ R0, R6, c[0x0][0x320] ;  /* 0x0000c80006007a20 */ /* 0x002ff20000410000 */
[----:B------:R1:W1:Y:S02]  /*8310*/  MUFU.TANH R200, R0 ;  /* 0x0000000000c87308 */ /* 0x0002640000002400 */
[----:B-1----:R-:W-:Y:S02]  /*8320*/  FMUL.FTZ R0, R7, c[0x0][0x320] ;  /* 0x0000c80007007a20 */ /* 0x002fe40000410000 */
[----:B------:R-:W1:Y:S06]  /*8330*/  LDSM.16.M88.4 R4, [R187] ;  /* 0x00000000bb04783b */ /* 0x000e6c0000000200 */
[----:B------:R5:W1:Y:S02]  /*8340*/  MUFU.TANH R197, R0 ;  /* 0x0000000000c57308 */ /* 0x000a640000002400 */
[----:B-----5:R-:W-:Y:S08]  /*8350*/  FMUL.FTZ R0, R8, c[0x0][0x320] ;  /* 0x0000c80008007a20 */ /* 0x020ff00000410000 */
[----:B------:R5:W2:Y:S01]  /*8360*/  MUFU.TANH R204, R0 ;  /* 0x0000000000cc7308 */ /* 0x000aa20000002400 */
[-C--:B-1----:R-:W-:Y:S08]  /*8370*/  HMMA.16816.F32 R20, R160, R4.reuse, R20 ;  /* 0x00000004a014723c */ /* 0x082ff00000001814 */
[C---:B------:R-:W-:Y:S04]  /*8380*/  HMMA.16816.F32 R24, R168.reuse, R4, R24 ;  /* 0x00000004a818723c */ /* 0x040fe80000001818 */
[----:B-----5:R-:W-:Y:S02]  /*8390*/  FMUL.FTZ R0, R9, c[0x0][0x320] ;  /* 0x0000c80009007a20 */ /* 0x020fe40000410000 */
[----:B------:R-:W1:Y:S02]  /*83a0*/  LDSM.16.M88.4 R8, [R186] ;  /* 0x00000000ba08783b */ /* 0x000e640000000200 */
[----:B------:R-:W-:Y:S04]  /*83b0*/  DEPBAR.LE SB0, 0x0 ;  /* 0x000080000000791a */ /* 0x000fe80000000000 */
[----:B------:R5:W1:Y:S01]  /*83c0*/  MUFU.TANH R201, R0 ;  /* 0x0000000000c97308 */ /* 0x000a620000002400 */
[-C--:B------:R-:W-:Y:S01]  /*83d0*/  HMMA.16816.F32 R28, R168, R6.reuse, R28 ;  /* 0x00000006a81c723c */ /* 0x080fe2000000181c */
[----:B------:R-:W-:Y:S07]  /*83e0*/  BAR.SYNC.DEFER_BLOCKING 0x0 ;  /* 0x0000000000007b1d */ /* 0x000fee0000010000 */
[C---:B------:R-:W-:Y:S04]  /*83f0*/  HMMA.16816.F32 R32, R160.reuse, R6, R32 ;  /* 0x00000006a020723c */ /* 0x040fe80000001820 */
[----:B------:R-:W-:Y:S02]  /*8400*/  FMUL.FTZ R3, R26, c[0x0][0x320] ;  /* 0x0000c8001a037a20 */ /* 0x000fe40000410000 */
[----:B------:R-:W-:Y:S02]  /*8410*/  FMUL.FTZ R2, R27, c[0x0][0x320] ;  /* 0x0000c8001b027a20 */ /* 0x000fe40000410000 */
[----:B------:R-:W2:Y:S01]  /*8420*/  MUFU.TANH R196, R3 ;  /* 0x0000000300c47308 */ /* 0x000ea20000002400 */
[----:B-----5:R-:W-:Y:S09]  /*8430*/  FMUL.FTZ R0, R12, c[0x0][0x320] ;  /* 0x0000c8000c007a20 */ /* 0x020ff20000410000 */
[----:B------:R-:W2:Y:S01]  /*8440*/  MUFU.TANH R179, R2 ;  /* 0x0000000200b37308 */ /* 0x000ea20000002400 */
[-C--:B-1----:R-:W-:Y:S09]  /*8450*/  HMMA.16816.F32 R36, R160, R8.reuse, R36 ;  /* 0x00000008a024723c */ /* 0x082ff20000001824 */
[----:B------:R1:W1:Y:S01]  /*8460*/  MUFU.TANH R199, R0 ;  /* 0x0000000000c77308 */ /* 0x0002620000002400 */
[C---:B------:R-:W-:Y:S08]  /*8470*/  HMMA.16816.F32 R40, R168.reuse, R8, R40 ;  /* 0x00000008a828723c */ /* 0x040ff00000001828 */
        /* <DEDUP_REMOVED lines=77> */
[----:B--234-:R-:W-:Y:S01]  /*8950*/  IMAD.MOV.U32 R211, RZ, RZ, c[0x0][0x2b8] ;  /* 0x0000ae00ffd37624 */ /* 0x01cfe200078e00ff */
[----:B------:R-:W-:Y:S01]  /*8960*/  ISETP.GT.AND P1, PT, R238, 0x2f, PT ;  /* 0x0000002fee00780c */ /* 0x000fe20003f24270 */
[----:B------:R-:W-:Y:S01]  /*8970*/  IMAD R2, R208, 0x30, R240 ;  /* 0x00000030d0027824 */ /* 0x000fe200078e02f0 */
[----:B------:R-:W-:Y:S01]  /*8980*/  IADD3 R6, -R239, 0x30, RZ ;  /* 0x00000030ef067810 */ /* 0x000fe20007ffe1ff */
[----:B------:R-:W-:Y:S01]  /*8990*/  IMAD.MOV.U32 R207, RZ, RZ, RZ ;  /* 0x000000ffffcf7224 */ /* 0x000fe200078e00ff */
[----:B------:R-:W-:Y:S02]  /*89a0*/  ISETP.NE.AND P2, PT, R211, 0x1, PT ;  /* 0x00000001d300780c */ /* 0x000fe40003f45270 */
[----:B------:R-:W-:Y:S05]  /*89b0*/  IADD3 R2, R2, -0x30, R238 ;  /* 0xffffffd002027810 */ /* 0x000fea0007ffe0ee */
[----:B-1----:R-:W-:Y:S06]  /*89c0*/  IMAD.MOV.U32 R0, RZ, RZ, R2 ;  /* 0x000000ffff007224 */ /* 0x002fec00078e0002 */
[----:B------:R-:W-:Y:S05]  /*89d0*/  @P2 IMAD.HI.U32 R3, R2, c[0x0][0x2bc], RZ ;  /* 0x0000af0002032a27 */ /* 0x000fea00078e00ff */
[----:B------:R-:W-:Y:S04]  /*89e0*/  @P2 SHF.R.U32.HI R0, RZ, c[0x0][0x2c0], R3 ;  /* 0x0000b000ff002a19 */ /* 0x000fe80000011603 */
[C---:B------:R-:W-:Y:S04]  /*89f0*/  @!P1 IADD3 R3, P0, R0.reuse, R244, RZ ;  /* 0x000000f400039210 */ /* 0x040fe80007f1e0ff */
[----:B------:R-:W-:Y:S01]  /*8a00*/  @!P1 LEA.HI.X.SX32 R5, R0, R248, 0x1, P0 ;  /* 0x000000f800059211 */ /* 0x000fe200000f0eff */
[----:B------:R-:W-:Y:S01]  /*8a10*/  IMAD.MOV R0, RZ, RZ, -R0 ;  /* 0x000000ffff007224 */ /* 0x000fe200078e0a00 */
[C---:B------:R-:W-:Y:S03]  /*8a20*/  @!P1 LEA R4, P0, R3.reuse, c[0x0][0x2a0], 0x2 ;  /* 0x0000a80003049a11 */ /* 0x040fe600078010ff */
[----:B------:R-:W-:Y:S01]  /*8a30*/  IMAD R209, R0, c[0x0][0x2b8], R2 ;  /* 0x0000ae0000d17a24 */ /* 0x000fe200078e0202 */
[----:B------:R-:W-:Y:S03]  /*8a40*/  @!P1 LEA.HI.X R5, R3, c[0x0][0x2a4], R5, 0x2, P0 ;  /* 0x0000a90003059a11 */ /* 0x000fe600000f1405 */
[C---:B------:R-:W-:Y:S01]  /*8a50*/  IMAD.WIDE.U32 R2, R209.reuse, c[0x0][0x1e0], RZ ;  /* 0x00007800d1027a25 */ /* 0x040fe200078e00ff */
[----:B------:R-:W-:Y:S01]  /*8a60*/  SHF.R.S32.HI R0, RZ, 0x1f, R209 ;  /* 0x0000001fff007819 */ /* 0x000fe200000114d1 */
[----:B------:R-:W2:Y:S01]  /*8a70*/  @!P1 LDG.E R207, [R4.64] ;  /* 0x0000000604cf9981 */ /* 0x000ea2000c1e1900 */
[----:B------:R-:W-:Y:S03]  /*8a80*/  ISETP.GE.AND P1, PT, R6, 0x1, PT ;  /* 0x000000010600780c */ /* 0x000fe60003f26270 */
[----:B------:R-:W-:Y:S04]  /*8a90*/  IMAD R0, R0, c[0x0][0x1e0], RZ ;  /* 0x0000780000007a24 */ /* 0x000fe800078e02ff */
        /* <DEDUP_REMOVED lines=10> */
[----:B------:R-:W-:-:S06]  /*8b40*/  BRA.DIV ~URZ, `(.L_x_629) ;  /* 0x000114f27f007947 */ /* 0x000fcc000b800000 */
[----:B------:R1:W2:Y:S02]  /*8b50*/  SHFL.IDX PT, R4, R7, RZ, 0x1c1f ;  /* 0x001c1fff07047589 */ /* 0x0002a400000e0000 */
.L_x_799:
[----:B------:R-:W-:-:S05]  /*8b60*/  BRA.DIV ~URZ, `(.L_x_630) ;  /* 0x000115427f007947 */ /* 0x000fca000b800000 */
[----:B------:R3:W4:Y:S02]  /*8b70*/  SHFL.IDX PT, R0, R8, RZ, 0x1c1f ;  /* 0x001c1fff08007589 */ /* 0x00072400000e0000 */
.L_x_800:
[----:B------:R-:W-:Y:S02]  /*8b80*/  IMAD.SHL.U32 R2, R210, 0x2, RZ ;  /* 0x00000002d2027824 */ /* 0x000fe400078e00ff */
[C---:B------:R-:W-:Y:S03]  /*8b90*/  IMAD.SHL.U32 R5, R235.reuse, 0x2, RZ ;  /* 0x00000002eb057824 */ /* 0x040fe600078e00ff */
[----:B----4-:R-:W-:Y:S05]  /*8ba0*/  @P1 IADD3 R2, P0, R0, R2, RZ ;  /* 0x0000000200021210 */ /* 0x010fea0007f1e0ff */
[----:B--2---:R-:W-:Y:S01]  /*8bb0*/  @P1 IMAD.X R3, R4, 0x1, R217, P0 ;  /* 0x0000000104031824 */ /* 0x004fe200000e06d9 */
[----:B------:R-:W-:Y:S11]  /*8bc0*/  @P1 ISETP.GE.AND P0, PT, R210, c[0x0][0x1d4], PT ;  /* 0x00007500d2001a0c */ /* 0x000ff60003f06270 */
[----:B------:R-:W-:Y:S02]  /*8bd0*/  @!UPT UIADD3 URZ, URZ, URZ, URZ ;  /* 0x0000003f3f3ff290 */ /* 0x000fe4000fffe03f */
[----:B------:R-:W-:Y:S01]  /*8be0*/  @!PT LDS RZ, [RZ] ;  /* 0x00000000fffff984 */ /* 0x000fe20000000800 */
[----:B------:R-:W-:Y:S01]  /*8bf0*/  @!PT LDS RZ, [RZ] ;  /* 0x00000000fffff984 */ /* 0x000fe20000000800 */
[----:B------:R-:W-:Y:S01]  /*8c00*/  @!PT LDS RZ, [RZ] ;  /* 0x00000000fffff984 */ /* 0x000fe20000000800 */
[----:B------:R2:W-:Y:S02]  /*8c10*/  @P1 LDGSTS.E.BYPASS.LTC128B.128 [R195+0x3c80], [R2.64], !P0 ;  /* 0x03c8000002c31fae */ /* 0x0005e4000c101d46 */
[----:B--2---:R-:W-:Y:S01]  /*8c20*/  @P1 IADD3 R2, P0, R0, R5, RZ ;  /* 0x0000000500021210 */ /* 0x004fe20007f1e0ff */
[----:B------:R-:W-:Y:S04]  /*8c30*/  IMAD.SHL.U32 R5, R236, 0x2, RZ ;  /* 0x00000002ec057824 */ /* 0x000fe800078e00ff */
[----:B------:R-:W-:Y:S01]  /*8c40*/  @P1 IMAD.X R3, R4, 0x1, R215, P0 ;  /* 0x0000000104031824 */ /* 0x000fe200000e06d7 */
[----:B------:R-:W-:Y:S11]  /*8c50*/  @P1 ISETP.GE.AND P0, PT, R235, c[0x0][0x1d4], PT ;  /* 0x00007500eb001a0c */ /* 0x000ff60003f06270 */
[----:B------:R-:W-:Y:S02]  /*8c60*/  @!UPT UIADD3 URZ, URZ, URZ, URZ ;  /* 0x0000003f3f3ff290 */ /* 0x000fe4000fffe03f */
[----:B------:R2:W-:Y:S02]  /*8c70*/  @P1 LDGSTS.E.BYPASS.LTC128B.128 [R195+0x4880], [R2.64], !P0 ;  /* 0x0488000002c31fae */ /* 0x0005e4000c101d46 */
[----:B--2---:R-:W-:Y:S05]  /*8c80*/  @P1 IADD3 R2, P0, R0, R5, RZ ;  /* 0x0000000500021210 */ /* 0x004fea0007f1e0ff */
[----:B------:R-:W-:Y:S01]  /*8c90*/  @P1 IMAD.X R3, R4, 0x1, R216, P0 ;  /* 0x0000000104031824 */ /* 0x000fe200000e06d8 */
[----:B------:R-:W-:Y:S11]  /*8ca0*/  @P1 ISETP.GE.AND P0, PT, R236, c[0x0][0x1d4], PT ;  /* 0x00007500ec001a0c */ /* 0x000ff60003f06270 */
[----:B------:R-:W-:Y:S02]  /*8cb0*/  @!UPT UIADD3 URZ, URZ, URZ, URZ ;  /* 0x0000003f3f3ff290 */ /* 0x000fe4000fffe03f */
[----:B------:R2:W-:Y:S01]  /*8cc0*/  @P1 LDGSTS.E.BYPASS.LTC128B.128 [R195+0x5480], [R2.64], !P0 ;  /* 0x0548000002c31fae */ /* 0x0005e2000c101d46 */
[----:B------:R-:W-:Y:S01]  /*8cd0*/  ISETP.GE.AND P0, PT, R6, 0x21, PT ;  /* 0x000000210600780c */ /* 0x000fe20003f06270 */
[----:B------:R-:W-:-:S06]  /*8ce0*/  BRA.DIV ~URZ, `(.L_x_631) ;  /* 0x000114327f007947 */ /* 0x000fcc000b800000 */
[----:B------:R4:W1:Y:S04]  /*8cf0*/  SHFL.IDX PT, R4, R7, 0x1, 0x1c1f ;  /* 0x003c1f0007047f89 */ /* 0x00086800000e0000 */
[----:B------:R4:W2:Y:S02]  /*8d00*/  SHFL.IDX PT, R0, R8, 0x1, 0x1c1f ;  /* 0x003c1f0008007f89 */ /* 0x0008a400000e0000 */
.L_x_801:
[----:B--2---:R-:W-:Y:S02]  /*8d10*/  IMAD.SHL.U32 R2, R210, 0x2, RZ ;  /* 0x00000002d2027824 */ /* 0x004fe400078e00ff */
[C---:B------:R-:W-:Y:S02]  /*8d20*/  IMAD.SHL.U32 R6, R235.reuse, 0x2, RZ ;  /* 0x00000002eb067824 */ /* 0x040fe400078e00ff */
[----:B------:R-:W-:Y:S01]  /*8d30*/  IMAD.SHL.U32 R5, R236, 0x2, RZ ;  /* 0x00000002ec057824 */ /* 0x000fe200078e00ff */
[----:B------:R-:W-:Y:S05]  /*8d40*/  @P0 IADD3 R2, P1, R0, R2, RZ ;  /* 0x0000000200020210 */ /* 0x000fea0007f3e0ff */
[----:B-1----:R-:W-:Y:S01]  /*8d50*/  @P0 IMAD.X R3, R4, 0x1, R217, P1 ;  /* 0x0000000104030824 */ /* 0x002fe200008e06d9 */
[----:B------:R-:W-:Y:S11]  /*8d60*/  @P0 ISETP.GE.AND P1, PT, R210, c[0x0][0x1d4], PT ;  /* 0x00007500d2000a0c */ /* 0x000ff60003f26270 */
[----:B------:R-:W-:Y:S02]  /*8d70*/  @!UPT UIADD3 URZ, URZ, URZ, URZ ;  /* 0x0000003f3f3ff290 */ /* 0x000fe4000fffe03f */
[----:B------:R-:W-:Y:S01]  /*8d80*/  @!PT LDS RZ, [RZ] ;  /* 0x00000000fffff984 */ /* 0x000fe20000000800 */
[----:B------:R-:W-:Y:S01]  /*8d90*/  @!PT LDS RZ, [RZ] ;  /* 0x00000000fffff984 */ /* 0x000fe20000000800 */
[----:B------:R-:W-:Y:S01]  /*8da0*/  @!PT LDS RZ, [RZ] ;  /* 0x00000000fffff984 */ /* 0x000fe20000000800 */
[----:B------:R1:W-:Y:S01]  /*8db0*/  @P0 LDGSTS.E.BYPASS.LTC128B.128 [R195+0x4480], [R2.64], !P1 ;  /* 0x0448000002c30fae */ /* 0x0003e2000c901d46 */
[----:B------:R-:W-:Y:S05]  /*8dc0*/  @P0 IADD3 R6, P1, R0, R6, RZ ;  /* 0x0000000600060210 */ /* 0x000fea0007f3e0ff */
[----:B----4-:R-:W-:Y:S01]  /*8dd0*/  @P0 IMAD.X R7, R4, 0x1, R215, P1 ;  /* 0x0000000104070824 */ /* 0x010fe200008e06d7 */
[----:B-1----:R-:W-:Y:S05]  /*8de0*/  @P0 IADD3 R2, P1, R0, R5, RZ ;  /* 0x0000000500020210 */ /* 0x002fea0007f3e0ff */
[----:B------:R-:W-:Y:S01]  /*8df0*/  @P0 IMAD.X R3, R4, 0x1, R216, P1 ;  /* 0x0000000104030824 */ /* 0x000fe200008e06d8 */
[----:B------:R-:W-:Y:S11]  /*8e00*/  @P0 ISETP.GE.AND P1, PT, R235, c[0x0][0x1d4], PT ;  /* 0x00007500eb000a0c */ /* 0x000ff60003f26270 */
[----:B------:R-:W-:Y:S02]  /*8e10*/  @!UPT UIADD3 URZ, URZ, URZ, URZ ;  /* 0x0000003f3f3ff290 */ /* 0x000fe4000fffe03f */
[----:B------:R1:W-:Y:S01]  /*8e20*/  @P0 LDGSTS.E.BYPASS.LTC128B.128 [R195+0x5080], [R6.64], !P1 ;  /* 0x0508000006c30fae */ /* 0x0003e2000c901d46 */
[----:B------:R-:W-:Y:S11]  /*8e30*/  @P0 ISETP.GE.AND P1, PT, R236, c[0x0][0x1d4], PT ;  /* 0x00007500ec000a0c */ /* 0x000ff60003f26270 */
[----:B------:R-:W-:Y:S02]  /*8e40*/  @!UPT UIADD3 URZ, URZ, URZ, URZ ;  /* 0x0000003f3f3ff290 */ /* 0x000fe4000fffe03f */
[----:B------:R1:W-:Y:S02]  /*8e50*/  @P0 LDGSTS.E.BYPASS.LTC128B.128 [R195+0x5c80], [R2.64], !P1 ;  /* 0x05c8000002c30fae */ /* 0x0003e4000c901d46 */
.L_x_628:
[----:B--234-:R-:W-:Y:S05]  /*8e60*/  BSYNC B0 ;  /* 0x0000000000007941 */ /* 0x01cfea0003800000 */
.L_x_627:
[----:B------:R-:W-:Y:S01]  /*8e70*/  LOP3.LUT R8, RZ, c[0x0][0x324], RZ, 0x33, !PT ;  /* 0x0000c900ff087a12 */ /* 0x000fe200078e33ff */
[----:B-1----:R-:W-:Y:S01]  /*8e80*/  IMAD.MOV.U32 R0, RZ, RZ, c[0x0][0x2c4] ;  /* 0x0000b100ff007624 */ /* 0x002fe200078e00ff */
[----:B------:R-:W0:Y:S01]  /*8e90*/  LDGDEPBAR ;  /* 0x00000000000079af */ /* 0x000e220000000000 */
[----:B------:R-:W-:Y:S03]  /*8ea0*/  IMAD.IADD R5, R251, 0x1, R250 ;  /* 0x00000001fb057824 */ /* 0x000fe600078e02fa */
[----:B------:R-:W-:Y:S01]  /*8eb0*/  ISETP.NE.AND P0, PT, R0, 0x1, PT ;  /* 0x000000010000780c */ /* 0x000fe20003f05270 */
[----:B------:R-:W-:Y:S05]  /*8ec0*/  IMAD R0, R208, -0x30, RZ ;  /* 0xffffffd0d0007824 */ /* 0x000fea00078e02ff */
[----:B------:R-:W-:Y:S04]  /*8ed0*/  IADD3 R2, -R234, 0x1, R0 ;  /* 0x00000001ea027810 */ /* 0x000fe80007ffe100 */
[----:B------:R-:W-:Y:S03]  /*8ee0*/  IADD3 R7, -R232, R2, R233 ;  /* 0x00000002e8077210 */ /* 0x000fe60007ffe1e9 */
[----:B------:R-:W-:Y:S01]  /*8ef0*/  @P0 IMAD.HI.U32 R3, R5, c[0x0][0x2c8], RZ ;  /* 0x0000b20005030a27 */ /* 0x000fe200078e00ff */
[----:B------:R-:W-:Y:S04]  /*8f00*/  IADD3 R6, R7, c[0x0][0x328], RZ ;  /* 0x0000ca0007067a10 */ /* 0x000fe80007ffe0ff */
[----:B------:R-:W-:Y:S01]  /*8f10*/  @P0 SHF.R.U32.HI R5, RZ, c[0x0][0x2cc], R3 ;  /* 0x0000b300ff050a19 */ /* 0x000fe20000011603 */
[----:B------:R-:W-:-:S05]  /*8f20*/  BRA.DIV ~URZ, `(.L_x_632) ;  /* 0x000112c27f007947 */ /* 0x000fca000b800000 */
[----:B------:R1:W2:Y:S02]  /*8f30*/  SHFL.IDX PT, R4, R5, RZ, 0x1c1f ;  /* 0x001c1fff05047589 */ /* 0x0002a400000e0000 */
.L_x_802:
[-C--:B--2---:R-:W-:Y:S01]  /*8f40*/  IADD3 R3, R6, R4.reuse, RZ ;  /* 0x0000000406037210 */ /* 0x084fe20007ffe0ff */
[----:B------:R-:W-:Y:S02]  /*8f50*/  IMAD.MOV.U32 R2, RZ, RZ, c[0x0][0x32c] ;  /* 0x0000cb00ff027624 */ /* 0x000fe400078e00ff */
[----:B------:R-:W-:Y:S03]  /*8f60*/  IMAD.IADD R7, R8, 0x1, R7 ;  /* 0x0000000108077824 */ /* 0x000fe600078e0207 */
[----:B------:R-:W-:Y:S02]  /*8f70*/  ISETP.GE.AND P0, PT, R2, 0x1, PT ;  /* 0x000000010200780c */ /* 0x000fe40003f06270 */
[----:B------:R-:W-:Y:S11]  /*8f80*/  IADD3 R2, R7, R4, RZ ;  /* 0x0000000407027210 */ /* 0x000ff60007ffe0ff */
[----:B------:R-:W-:-:S05]  /*8f90*/  @!P0 BRA `(.L_x_633) ;  /* 0x0000018000008947 */ /* 0x000fca0003800000 */
[----:B------:R-:W-:Y:S01]  /*8fa0*/  IADD3 R4, -R232, R233, R4 ;  /* 0x000000e9e8047210 */ /* 0x000fe20007ffe104 */
[----:B------:R-:W-:Y:S03]  /*8fb0*/  BSSY B0, `(.L_x_634) ;  /* 0x0000011000007945 */ /* 0x000fe60003800000 */
        /* <DEDUP_REMOVED lines=11> */
.L_x_635:
[----:B------:R-:W-:Y:S04]  /*9070*/  MOV R8, c[0x0][0x32c] ;  /* 0x0000cb0000087a02 */ /* 0x000fe80000000f00 */
[----:B------:R-:W-:Y:S11]  /*9080*/  ISETP.NE.AND P0, PT, R8, 0x1, PT ;  /* 0x000000010800780c */ /* 0x000ff60003f05270 */
[----:B------:R-:W-:Y:S02]  /*9090*/  @!UPT UIADD3 URZ, URZ, URZ, URZ ;  /* 0x0000003f3f3ff290 */ /* 0x000fe4000fffe03f */
[----:B------:R-:W-:Y:S05]  /*90a0*/  @P0 IMAD.HI.U32 R8, R4, c[0x0][0x330], RZ ;  /* 0x0000cc0004080a27 */ /* 0x000fea00078e00ff */
[----:B------:R-:W-:Y:S02]  /*90b0*/  @P0 SHF.R.U32.HI R4, RZ, c[0x0][0x334], R8 ;  /* 0x0000cd00ff040a19 */ /* 0x000fe40000011608 */
.L_x_636:
[----:B------:R-:W-:Y:S05]  /*90c0*/  BSYNC B0 ;  /* 0x0000000000007941 */ /* 0x000fea0003800000 */
.L_x_634:
[----:B------:R-:W-:Y:S04]  /*90d0*/  IMAD.IADD R8, R0, 0x1, -R234 ;  /* 0x0000000100087824 */ /* 0x000fe800078e0aea */
[----:B------:R-:W-:Y:S05]  /*90e0*/  IMAD R4, R4, c[0x0][0x32c], R8 ;  /* 0x0000cb0004047a24 */ /* 0x000fea00078e0208 */
[----:B------:R-:W-:Y:S02]  /*90f0*/  IMNMX R2, R2, R4, !PT ;  /* 0x0000000402027217 */ /* 0x000fe40007800200 */
[----:B------:R-:W-:Y:S04]  /*9100*/  IADD3 R4, R4, c[0x0][0x32c], RZ ;  /* 0x0000cb0004047a10 */ /* 0x000fe80007ffe0ff */
[----:B------:R-:W-:Y:S02]  /*9110*/  IMNMX R3, R3, R4, PT ;  /* 0x0000000403037217 */ /* 0x000fe40003800200 */
.L_x_633:
[C---:B------:R-:W-:Y:S02]  /*9120*/  ISETP.GE.AND P0, PT, R0.reuse, 0x1, PT ;  /* 0x000000010000780c */ /* 0x040fe40003f06270 */
[----:B------:R-:W-:Y:S02]  /*9130*/  ISETP.GE.AND P1, PT, R0, 0x2, PT ;  /* 0x000000020000780c */ /* 0x000fe40003f26270 */
[----:B------:R-:W-:Y:S02]  /*9140*/  LOP3.LUT R194, R194, 0xffffffef, RZ, 0xc0, !PT ;  /* 0xffffffefc2c27812 */ /* 0x000fe400078ec0ff */
[C---:B------:R-:W-:Y:S02]  /*9150*/  ISETP.GE.AND P6, PT, R0.reuse, 0x12, PT ;  /* 0x000000120000780c */ /* 0x040fe40003fc6270 */
[C---:B------:R-:W-:Y:S02]  /*9160*/  ISETP.GE.AND P5, PT, R0.reuse, 0x19, PT ;  /* 0x000000190000780c */ /* 0x040fe40003fa6270 */
[C---:B------:R-:W-:Y:S02]  /*9170*/  ISETP.GE.AND P4, PT, R0.reuse, 0x1a, PT ;  /* 0x0000001a0000780c */ /* 0x040fe40003f86270 */
[----:B------:R-:W-:Y:S02]  /*9180*/  ISETP.GE.AND P3, PT, R0, 0x21, PT ;  /* 0x000000210000780c */ /* 0x000fe40003f66270 */
[----:B------:R-:W-:Y:S02]  /*9190*/  @P0 LOP3.LUT R194, R194, 0x10, RZ, 0xfc, !PT ;  /* 0x00000010c2c20812 */ /* 0x000fe400078efcff */
[----:B------:R-:W-:Y:S02]  /*91a0*/  ISETP.GT.AND P0, PT, R2, RZ, !P0 ;  /* 0x000000ff0200720c */ /* 0x000fe40004704270 */
[----:B------:R-:W-:Y:S02]  /*91b0*/  LOP3.LUT R194, R194, 0xfffffff7, RZ, 0xc0, !PT ;  /* 0xfffffff7c2c27812 */ /* 0x000fe400078ec0ff */
[C---:B------:R-:W-:Y:S02]  /*91c0*/  ISETP.LT.OR P0, PT, R3.reuse, 0x1, P0 ;  /* 0x000000010300780c */ /* 0x040fe40000701670 */
[----:B------:R-:W-:Y:S02]  /*91d0*/  @P1 LOP3.LUT R194, R194, 0x8, RZ, 0xfc, !PT ;  /* 0x00000008c2c21812 */ /* 0x000fe400078efcff */
[----:B------:R-:W-:Y:S02]  /*91e0*/  FSEL R10, R178, -INF , !P0 ;  /* 0xff800000b20a7808 */ /* 0x000fe40004000000 */
[----:B------:R-:W-:Y:S02]  /*91f0*/  ISETP.GT.AND P0, PT, R2, 0x1, !P1 ;  /* 0x000000010200780c */ /* 0x000fe40004f04270 */
[----:B------:R-:W-:Y:S02]  /*9200*/  ISETP.GE.AND P1, PT, R0, 0x9, PT ;  /* 0x000000090000780c */ /* 0x000fe40003f26270 */
[----:B------:R-:W-:Y:S02]  /*9210*/  ISETP.LT.OR P0, PT, R3, 0x2, P0 ;  /* 0x000000020300780c */ /* 0x000fe40000701670 */
[----:B------:R-:W-:Y:S02]  /*9220*/  LOP3.LUT R194, R194, 0xfffffffb, RZ, 0xc0, !PT ;  /* 0xfffffffbc2c27812 */ /* 0x000fe400078ec0ff */
[----:B------:R-:W-:Y:S02]  /*9230*/  FSEL R9, R177, -INF , !P0 ;  /* 0xff800000b1097808 */ /* 0x000fe40004000000 */
[----:B------:R-:W-:Y:S02]  /*9240*/  ISETP.GT.AND P0, PT, R2, 0x8, !P1 ;  /* 0x000000080200780c */ /* 0x000fe40004f04270 */
[----:B------:R-:W-:Y:S02]  /*9250*/  ISETP.GE.AND P2, PT, R0, 0x22, PT ;  /* 0x000000220000780c */ /* 0x000fe40003f46270 */
[----:B------:R-:W-:Y:S02]  /*9260*/  ISETP.LT.OR P0, PT, R3, 0x9, P0 ;  /* 0x000000090300780c */ /* 0x000fe40000701670 */
[----:B------:R-:W-:Y:S02]  /*9270*/  @P1 LOP3.LUT R194, R194, 0x4, RZ, 0xfc, !PT ;  /* 0x00000004c2c21812 */ /* 0x000fe400078efcff */
[----:B------:R-:W-:Y:S02]  /*9280*/  ISETP.GE.AND P1, PT, R0, 0xa, PT ;  /* 0x0000000a0000780c */ /* 0x000fe40003f26270 */
[----:B------:R-:W-:Y:S02]  /*9290*/  FSEL R11, R159, -INF , !P0 ;  /* 0xff8000009f0b7808 */ /* 0x000fe40004000000 */
[----:B------:R-:W-:Y:S02]  /*92a0*/  LOP3.LUT R194, R194, 0xfffffffd, RZ, 0xc0, !PT ;  /* 0xfffffffdc2c27812 */ /* 0x000fe400078ec0ff */
[----:B------:R-:W-:Y:S04]  /*92b0*/  ISETP.GT.AND P0, PT, R2, 0x9, !P1 ;  /* 0x000000090200780c */ /* 0x000fe80004f04270 */
[C---:B------:R-:W-:Y:S03]  /*92c0*/  ISETP.LT.OR P0, PT, R3.reuse, 0xa, P0 ;  /* 0x0000000a0300780c */ /* 0x040fe60000701670 */
[----:B------:R-:W-:Y:S02]  /*92d0*/  @P1 LOP3.LUT R194, R194, 0x2, RZ, 0xfc, !PT ;  /* 0x00000002c2c21812 */ /* 0x000fe400078efcff */
[----:B------:R-:W-:Y:S02]  /*92e0*/  ISETP.GE.AND P1, PT, R0, 0x11, PT ;  /* 0x000000110000780c */ /* 0x000fe40003f26270 */
[----:B------:R-:W-:Y:S02]  /*92f0*/  FSEL R50, R158, -INF , !P0 ;  /* 0xff8000009e327808 */ /* 0x000fe40004000000 */
[----:B------:R-:W-:Y:S02]  /*9300*/  ISETP.GT.AND P0, PT, R2, 0x10, !P1 ;  /* 0x000000100200780c */ /* 0x000fe40004f04270 */
[----:B------:R-:W-:Y:S02]  /*9310*/  LOP3.LUT R194, R194, 0xfffffffe, RZ, 0xc0, !PT ;  /* 0xfffffffec2c27812 */ /* 0x000fe400078ec0ff */
[----:B------:R-:W-:Y:S04]  /*9320*/  ISETP.LT.OR P0, PT, R3, 0x11, P0 ;  /* 0x000000110300780c */ /* 0x000fe80000701670 */
[----:B------:R-:W-:Y:S02]  /*9330*/  FSEL R161, R157, -INF , !P0 ;  /* 0xff8000009da17808 */ /* 0x000fe40004000000 */
[----:B------:R-:W-:Y:S02]  /*9340*/  ISETP.GT.AND P0, PT, R2, 0x11, !P6 ;  /* 0x000000110200780c */ /* 0x000fe40007704270 */
[----:B------:R-:W-:Y:S02]  /*9350*/  @P1 LOP3.LUT R194, R194, 0x1, RZ, 0xfc, !PT ;  /* 0x00000001c2c21812 */ /* 0x000fe400078efcff */
[C---:B------:R-:W-:Y:S02]  /*9360*/  ISETP.LT.OR P0, PT, R3.reuse, 0x12, P0 ;  /* 0x000000120300780c */ /* 0x040fe40000701670 */
[----:B------:R-:W-:Y:S02]  /*9370*/  ISETP.GE.AND P1, PT, R0, 0x29, PT ;  /* 0x000000290000780c */ /* 0x000fe40003f26270 */
[----:B------:R-:W-:Y:S02]  /*9380*/  FSEL R160, R156, -INF , !P0 ;  /* 0xff8000009ca07808 */ /* 0x000fe40004000000 */
[----:B------:R-:W-:Y:S02]  /*9390*/  ISETP.GT.AND P0, PT, R2, 0x18, !P5 ;  /* 0x000000180200780c */ /* 0x000fe40006f04270 */
[----:B------:R-:W-:Y:S02]  /*93a0*/  LOP3.LUT R194, R194, 0xffffffdf, RZ, 0xc0, !PT ;  /* 0xffffffdfc2c27812 */ /* 0x000fe400078ec0ff */
        /* <DEDUP_REMOVED lines=11> */
[----:B------:R-:W-:Y:S04]  /*9460*/  ISETP.GT.AND P0, PT, R2, 0x28, !P1 ;  /* 0x000000280200780c */ /* 0x000fe80004f04270 */
[----:B------:R-:W-:Y:S04]  /*9470*/  ISETP.LT.OR P0, PT, R3, 0x29, P0 ;  /* 0x000000290300780c */ /* 0x000fe80000701670 */
[----:B------:R-:W-:Y:S02]  /*9480*/  FSEL R51, R13, -INF , !P0 ;  /* 0xff8000000d337808 */ /* 0x000fe40004000000 */
[----:B------:R-:W-:Y:S11]  /*9490*/  ISETP.GE.AND P0, PT, R0, 0x2a, PT ;  /* 0x0000002a0000780c */ /* 0x000ff60003f06270 */
[----:B------:R-:W-:Y:S02]  /*94a0*/  @!UPT UIADD3 URZ, URZ, URZ, URZ ;  /* 0x0000003f3f3ff290 */ /* 0x000fe4000fffe03f */
[----:B------:R-:W-:Y:S02]  /*94b0*/  @P0 LOP3.LUT R194, R194, 0x20, RZ, 0xfc, !PT ;  /* 0x00000020c2c20812 */ /* 0x000fe400078efcff */
[----:B------:R-:W-:Y:S04]  /*94c0*/  ISETP.GT.AND P0, PT, R2, 0x29, !P0 ;  /* 0x000000290200780c */ /* 0x000fe80004704270 */
[----:B------:R-:W-:Y:S04]  /*94d0*/  ISETP.LT.OR P0, PT, R3, 0x2a, P0 ;  /* 0x0000002a0300780c */ /* 0x000fe80000701670 */
[----:B------:R-:W-:Y:S01]  /*94e0*/  FSEL R49, R12, -INF , !P0 ;  /* 0xff8000000c317808 */ /* 0x000fe20004000000 */
[----:B------:R-:W-:-:S06]  /*94f0*/  BRA.DIV ~URZ, `(.L_x_637) ;  /* 0x00010d527f007947 */ /* 0x000fcc000b800000 */
[----:B------:R2:W3:Y:S02]  /*9500*/  SHFL.IDX PT, R4, R5, 0x1, 0x1c1f ;  /* 0x003c1f0005047f89 */ /* 0x0004e400000e0000 */
.L_x_803:
[----:B---3--:R-:W-:Y:S01]  /*9510*/  IADD3 R3, R6, R4, RZ ;  /* 0x0000000406037210 */ /* 0x008fe20007ffe0ff */
[----:B------:R-:W-:Y:S05]  /*9520*/  IMAD.MOV.U32 R2, RZ, RZ, c[0x0][0x32c] ;  /* 0x0000cb00ff027624 */ /* 0x000fea00078e00ff */
[----:B------:R-:W-:Y:S01]  /*9530*/  ISETP.GE.AND P0, PT, R2, 0x1, PT ;  /* 0x000000010200780c */ /* 0x000fe20003f06270 */
[----:B------:R-:W-:Y:S11]  /*9540*/  IMAD.IADD R2, R7, 0x1, R4 ;  /* 0x0000000107027824 */ /* 0x000ff600078e0204 */
[----:B------:R-:W-:Y:S01]  /*9550*/  @!UPT UIADD3 URZ, URZ, URZ, URZ ;  /* 0x0000003f3f3ff290 */ /* 0x000fe2000fffe03f */
        /* <DEDUP_REMOVED lines=14> */
.L_x_640:
[----:B------:R-:W-:Y:S04]  /*9640*/  MOV R8, c[0x0][0x32c] ;  /* 0x0000cb0000087a02 */ /* 0x000fe80000000f00 */
[----:B------:R-:W-:Y:S11]  /*9650*/  ISETP.NE.AND P0, PT, R8, 0x1, PT ;  /* 0x000000010800780c */ /* 0x000ff60003f05270 */
[----:B------:R-:W-:Y:S02]  /*9660*/  @!UPT UIADD3 URZ, URZ, URZ, URZ ;  /* 0x0000003f3f3ff290 */ /* 0x000fe4000fffe03f */
[----:B------:R-:W-:Y:S05]  /*9670*/  @P0 IMAD.HI.U32 R8, R4, c[0x0][0x330], RZ ;  /* 0x0000cc0004080a27 */ /* 0x000fea00078e00ff */
[----:B------:R-:W-:Y:S02]  /*9680*/  @P0 SHF.R.U32.HI R4, RZ, c[0x0][0x334], R8 ;  /* 0x0000cd00ff040a19 */ /* 0x000fe40000011608 */
.L_x_641:
[----:B------:R-:W-:Y:S05]  /*9690*/  BSYNC B0 ;  /* 0x0000000000007941 */ /* 0x000fea0003800000 */
.L_x_639:
[----:B------:R-:W-:Y:S04]  /*96a0*/  IMAD.IADD R8, R0, 0x1, -R234 ;  /* 0x0000000100087824 */ /* 0x000fe800078e0aea */
[----:B------:R-:W-:Y:S05]  /*96b0*/  IMAD R4, R4, c[0x0][0x32c], R8 ;  /* 0x0000cb0004047a24 */ /* 0x000fea00078e0208 */
[----:B------:R-:W-:Y:S02]  /*96c0*/  IMNMX R2, R2, R4, !PT ;  /* 0x0000000402027217 */ /* 0x000fe40007800200 */
[----:B------:R-:W-:Y:S04]  /*96d0*/  IADD3 R4, R4, c[0x0][0x32c], RZ ;  /* 0x0000cb0004047a10 */ /* 0x000fe80007ffe0ff */
[----:B------:R-:W-:Y:S02]  /*96e0*/  IMNMX R3, R3, R4, PT ;  /* 0x0000000403037217 */ /* 0x000fe40003800200 */
.L_x_638:
[----:B------:R-:W-:Y:S04]  /*96f0*/  LOP3.LUT P0, RZ, R194, 0x8, RZ, 0xc0, !PT ;  /* 0x00000008c2ff7812 */ /* 0x000fe8000780c0ff */
[----:B------:R-:W-:Y:S04]  /*9700*/  ISETP.GT.AND P0, PT, R2, 0x1, !P0 ;  /* 0x000000010200780c */ /* 0x000fe80004704270 */
[----:B------:R-:W-:Y:S04]  /*9710*/  ISETP.LT.OR P0, PT, R3, 0x2, P0 ;  /* 0x000000020300780c */ /* 0x000fe80000701670 */
[----:B------:R-:W-:Y:S02]  /*9720*/  FSEL R39, R197, -INF , !P0 ;  /* 0xff800000c5277808 */ /* 0x000fe40004000000 */
[----:B------:R-:W-:Y:S04]  /*9730*/  LOP3.LUT P0, RZ, R194, 0x4, RZ, 0xc0, !PT ;  /* 0x00000004c2ff7812 */ /* 0x000fe8000780c0ff */
[----:B------:R-:W-:Y:S04]  /*9740*/  ISETP.GT.AND P0, PT, R2, 0x8, !P0 ;  /* 0x000000080200780c */ /* 0x000fe80004704270 */
[C---:B------:R-:W-:Y:S04]  /*9750*/  ISETP.LT.OR P0, PT, R3.reuse, 0x9, P0 ;  /* 0x000000090300780c */ /* 0x040fe80000701670 */
[----:B------:R-:W-:Y:S02]  /*9760*/  FSEL R40, R172, -INF , !P0 ;  /* 0xff800000ac287808 */ /* 0x000fe40004000000 */
[----:B------:R-:W-:Y:S04]  /*9770*/  LOP3.LUT P0, RZ, R194, 0x2, RZ, 0xc0, !PT ;  /* 0x00000002c2ff7812 */ /* 0x000fe8000780c0ff */
[----:B------:R-:W-:Y:S04]  /*9780*/  ISETP.GT.AND P0, PT, R2, 0x9, !P0 ;  /* 0x000000090200780c */ /* 0x000fe80004704270 */
[----:B------:R-:W-:Y:S04]  /*9790*/  ISETP.LT.OR P0, PT, R3, 0xa, P0 ;  /* 0x0000000a0300780c */ /* 0x000fe80000701670 */
[----:B------:R-:W-:Y:S02]  /*97a0*/  FSEL R48, R167, -INF , !P0 ;  /* 0xff800000a7307808 */ /* 0x000fe40004000000 */
[----:B------:R-:W-:Y:S04]  /*97b0*/  LOP3.LUT P0, RZ, R194, 0x1, RZ, 0xc0, !PT ;  /* 0x00000001c2ff7812 */ /* 0x000fe8000780c0ff */
[C---:B------:R-:W-:Y:S04]  /*97c0*/  ISETP.GT.AND P0, PT, R2.reuse, 0x10, !P0 ;  /* 0x000000100200780c */ /* 0x040fe80004704270 */
[----:B------:R-:W-:Y:S04]  /*97d0*/  ISETP.LT.OR P0, PT, R3, 0x11, P0 ;  /* 0x000000110300780c */ /* 0x000fe80000701670 */
        /* <DEDUP_REMOVED lines=19> */
[----:B------:R-:W-:Y:S04]  /*9910*/  LOP3.LUT P0, RZ, R194, 0x10, RZ, 0xc0, !PT ;  /* 0x00000010c2ff7812 */ /* 0x000fe8000780c0ff */
[----:B------:R-:W-:Y:S04]  /*9920*/  ISETP.GT.AND P0, PT, R2, RZ, !P0 ;  /* 0x000000ff0200720c */ /* 0x000fe80004704270 */
[C---:B------:R-:W-:Y:S04]  /*9930*/  ISETP.LT.OR P0, PT, R3.reuse, 0x1, P0 ;  /* 0x000000010300780c */ /* 0x040fe80000701670 */
[----:B------:R-:W-:Y:S02]  /*9940*/  FSEL R26, R200, -INF , !P0 ;  /* 0xff800000c81a7808 */ /* 0x000fe40004000000 */
[----:B------:R-:W-:Y:S04]  /*9950*/  LOP3.LUT P0, RZ, R194, 0x20, RZ, 0xc0, !PT ;  /* 0x00000020c2ff7812 */ /* 0x000fe8000780c0ff */
[----:B------:R-:W-:Y:S04]  /*9960*/  ISETP.GT.AND P0, PT, R2, 0x29, !P0 ;  /* 0x000000290200780c */ /* 0x000fe80004704270 */
[----:B------:R-:W-:Y:S04]  /*9970*/  ISETP.LT.OR P0, PT, R3, 0x2a, P0 ;  /* 0x0000002a0300780c */ /* 0x000fe80000701670 */
[----:B------:R-:W-:Y:S01]  /*9980*/  FSEL R38, R14, -INF , !P0 ;  /* 0xff8000000e267808 */ /* 0x000fe20004000000 */
[----:B------:R-:W-:-:S06]  /*9990*/  BRA.DIV ~URZ, `(.L_x_642) ;  /* 0x000109127f007947 */ /* 0x000fcc000b800000 */
[----:B------:R3:W4:Y:S02]  /*99a0*/  SHFL.IDX PT, R4, R5, 0x2, 0x1c1f ;  /* 0x005c1f0005047f89 */ /* 0x00072400000e0000 */
.L_x_804:
[----:B----4-:R-:W-:Y:S01]  /*99b0*/  IADD3 R3, R6, R4, RZ ;  /* 0x0000000406037210 */ /* 0x010fe20007ffe0ff */
        /* <DEDUP_REMOVED lines=18> */
.L_x_645:
[----:B------:R-:W-:Y:S04]  /*9ae0*/  MOV R8, c[0x0][0x32c] ;  /* 0x0000cb0000087a02 */ /* 0x000fe80000000f00 */
[----:B------:R-:W-:Y:S11]  /*9af0*/  ISETP.NE.AND P0, PT, R8, 0x1, PT ;  /* 0x000000010800780c */ /* 0x000ff60003f05270 */
[----:B------:R-:W-:Y:S02]  /*9b00*/  @!UPT UIADD3 URZ, URZ, URZ, URZ ;  /* 0x0000003f3f3ff290 */ /* 0x000fe4000fffe03f */
[----:B------:R-:W-:Y:S05]  /*9b10*/  @P0 IMAD.HI.U32 R8, R4, c[0x0][0x330], RZ ;  /* 0x0000cc0004080a27 */ /* 0x000fea00078e00ff */
[----:B------:R-:W-:Y:S02]  /*9b20*/  @P0 SHF.R.U32.HI R4, RZ, c[0x0][0x334], R8 ;  /* 0x0000cd00ff040a19 */ /* 0x000fe40000011608 */
.L_x_646:
[----:B------:R-:W-:Y:S05]  /*9b30*/  BSYNC B0 ;  /* 0x0000000000007941 */ /* 0x000fea0003800000 */
.L_x_644:
[----:B------:R-:W-:Y:S04]  /*9b40*/  IMAD.IADD R8, R0, 0x1, -R234 ;  /* 0x0000000100087824 */ /* 0x000fe800078e0aea */
[----:B------:R-:W-:Y:S05]  /*9b50*/  IMAD R4, R4, c[0x0][0x32c], R8 ;  /* 0x0000cb0004047a24 */ /* 0x000fea00078e0208 */
[----:B------:R-:W-:Y:S02]  /*9b60*/  IMNMX R2, R2, R4, !PT ;  /* 0x0000000402027217 */ /* 0x000fe40007800200 */
[----:B------:R-:W-:Y:S04]  /*9b70*/  IADD3 R4, R4, c[0x0][0x32c], RZ ;  /* 0x0000cb0004047a10 */ /* 0x000fe80007ffe0ff */
[----:B------:R-:W-:Y:S02]  /*9b80*/  IMNMX R3, R3, R4, PT ;  /* 0x0000000403037217 */ /* 0x000fe40003800200 */
.L_x_643:
[----:B------:R-:W-:Y:S04]  /*9b90*/  LOP3.LUT P0, RZ, R194, 0x8, RZ, 0xc0, !PT ;  /* 0x00000008c2ff7812 */ /* 0x000fe8000780c0ff */
[----:B------:R-:W-:Y:S04]  /*9ba0*/  ISETP.GT.AND P0, PT, R2, 0x1, !P0 ;  /* 0x000000010200780c */ /* 0x000fe80004704270 */
[----:B------:R-:W-:Y:S04]  /*9bb0*/  ISETP.LT.OR P0, PT, R3, 0x2, P0 ;  /* 0x000000020300780c */ /* 0x000fe80000701670 */
[----:B------:R-:W-:Y:S02]  /*9bc0*/  FSEL R28, R201, -INF , !P0 ;  /* 0xff800000c91c7808 */ /* 0x000fe40004000000 */
        /* <DEDUP_REMOVED lines=39> */
[----:B------:R4:W1:Y:S02]  /*9e40*/  SHFL.IDX PT, R4, R5, 0x3, 0x1c1f ;  /* 0x007c1f0005047f89 */ /* 0x00086400000e0000 */
.L_x_805:
[----:B-1----:R-:W-:Y:S01]  /*9e50*/  IADD3 R3, R6, R4, RZ ;  /* 0x0000000406037210 */ /* 0x002fe20007ffe0ff */
        /* <DEDUP_REMOVED lines=11> */
[----:B--234-:R-:W-:Y:S05]  /*9f10*/  IMAD.MOV.U32 R5, RZ, RZ, c[0x0][0x32c] ;  /* 0x0000cb00ff057624 */ /* 0x01cfea00078e00ff */
[----:B------:R-:W-:Y:S11]  /*9f20*/  ISETP.NE.AND P0, PT, R5, 0x1, PT ;  /* 0x000000010500780c */ /* 0x000ff60003f05270 */
[----:B------:R-:W-:Y:S02]  /*9f30*/  @!UPT UIADD3 URZ, URZ, URZ, URZ ;  /* 0x0000003f3f3ff290 */ /* 0x000fe4000fffe03f */
[----:B------:R-:W-:Y:S05]  /*9f40*/  @P0 IMAD.HI.U32 R5, R4, c[0x0][0x330], RZ ;  /* 0x0000cc0004050a27 */ /* 0x000fea00078e00ff */
[----:B------:R-:W-:Y:S04]  /*9f50*/  @P0 SHF.R.U32.HI R4, RZ, c[0x0][0x334], R5 ;  /* 0x0000cd00ff040a19 */ /* 0x000fe80000011605 */
[----:B------:R-:W-:Y:S01]  /*9f60*/  LOP3.LUT R4, RZ, R4, RZ, 0x33, !PT ;  /* 0x00000004ff047212 */ /* 0x000fe200078e33ff */
[----:B------:R-:W-:-:S05]  /*9f70*/  BRA `(.L_x_651) ;  /* 0x0000005000007947 */ /* 0x000fca0003800000 */
.L_x_650:
[----:B--234-:R-:W-:Y:S04]  /*9f80*/  MOV R5, c[0x0][0x32c] ;  /* 0x0000cb0000057a02 */ /* 0x01cfe80000000f00 */
[----:B------:R-:W-:Y:S11]  /*9f90*/  ISETP.NE.AND P0, PT, R5, 0x1, PT ;  /* 0x000000010500780c */ /* 0x000ff60003f05270 */
[----:B------:R-:W-:Y:S02]  /*9fa0*/  @!UPT UIADD3 URZ, URZ, URZ, URZ ;  /* 0x0000003f3f3ff290 */ /* 0x000fe4000fffe03f */
[----:B------:R-:W-:Y:S05]  /*9fb0*/  @P0 IMAD.HI.U32 R5, R4, c[0x0][0x330], RZ ;  /* 0x0000cc0004050a27 */ /* 0x000fea00078e00ff */
[----:B------:R-:W-:Y:S02]  /*9fc0*/  @P0 SHF.R.U32.HI R4, RZ, c[0x0][0x334], R5 ;  /* 0x0000cd00ff040a19 */ /* 0x000fe40000011605 */
.L_x_651:
[----:B------:R-:W-:Y:S05]  /*9fd0*/  BSYNC B0 ;  /* 0x0000000000007941 */ /* 0x000fea0003800000 */
.L_x_649:
[----:B------:R-:W-:Y:S04]  /*9fe0*/  IMAD.IADD R0, R0, 0x1, -R234 ;  /* 0x0000000100007824 */ /* 0x000fe800078e0aea */
[----:B------:R-:W-:Y:S05]  /*9ff0*/  IMAD R0, R4, c[0x0][0x32c], R0 ;  /* 0x0000cb0004007a24 */ /* 0x000fea00078e0200 */
[----:B------:R-:W-:Y:S02]  /*a000*/  IADD3 R4, R0, c[0x0][0x32c], RZ ;  /* 0x0000cb0000047a10 */ /* 0x000fe40007ffe0ff */
[----:B------:R-:W-:Y:S02]  /*a010*/  IMNMX R2, R2, R0, !PT ;  /* 0x0000000002027217 */ /* 0x000fe40007800200 */
[----:B------:R-:W-:Y:S02]  /*a020*/  IMNMX R3, R3, R4, PT ;  /* 0x0000000403037217 */ /* 0x000fe40003800200 */
.L_x_648:
[----:B------:R-:W-:Y:S02]  /*a030*/  LOP3.LUT P0, RZ, R194, 0x10, RZ, 0xc0, !PT ;  /* 0x00000010c2ff7812 */ /* 0x000fe4000780c0ff */
[C---:B------:R-:W-:Y:S02]  /*a040*/  ISETP.GT.AND P1, PT, R2.reuse, 0x28, !P1 ;  /* 0x000000280200780c */ /* 0x040fe40004f24270 */
[----:B------:R-:W-:Y:S02]  /*a050*/  ISETP.GT.AND P0, PT, R2, RZ, !P0 ;  /* 0x000000ff0200720c */ /* 0x000fe40004704270 */
[----:B------:R-:W-:Y:S02]  /*a060*/  FMNMX.FTZ R0, R26, R105, !PT ;  /* 0x000000691a007209 */ /* 0x000fe40007810000 */
[C---:B------:R-:W-:Y:S02]  /*a070*/  ISETP.LT.OR P0, PT, R3.reuse, 0x1, P0 ;  /* 0x000000010300780c */ /* 0x040fe40000701670 */
[----:B------:R-:W-:Y:S02]  /*a080*/  ISETP.LT.OR P1, PT, R3, 0x29, P1 ;  /* 0x000000290300780c */ /* 0x000fe40000f21670 */
[----:B------:R-:W-:Y:S02]  /*a090*/  FSEL R15, R206, -INF , !P0 ;  /* 0xff800000ce0f7808 */ /* 0x000fe40004000000 */
[----:B------:R-:W-:Y:S02]  /*a0a0*/  LOP3.LUT P0, RZ, R194, 0x8, RZ, 0xc0, !PT ;  /* 0x00000008c2ff7812 */ /* 0x000fe4000780c0ff */
[----:B------:R-:W-:Y:S02]  /*a0b0*/  FMNMX.FTZ R0, R39, R0, !PT ;  /* 0x0000000027007209 */ /* 0x000fe40007810000 */
[----:B------:R-:W-:Y:S02]  /*a0c0*/  ISETP.GT.AND P0, PT, R2, 0x1, !P0 ;  /* 0x000000010200780c */ /* 0x000fe40004704270 */
[----:B--234-:R-:W-:Y:S02]  /*a0d0*/  FMNMX.FTZ R5, R40, R0, !PT ;  /* 0x0000000028057209 */ /* 0x01cfe40007810000 */
[----:B------:R-:W-:Y:S02]  /*a0e0*/  ISETP.LT.OR P0, PT, R3, 0x2, P0 ;  /* 0x000000020300780c */ /* 0x000fe40000701670 */
[----:B------:R-:W-:Y:S02]  /*a0f0*/  FMNMX.FTZ R5, R48, R5, !PT ;  /* 0x0000000530057209 */ /* 0x000fe40007810000 */
[----:B------:R-:W-:Y:S02]  /*a100*/  FSEL R24, R205, -INF , !P0 ;  /* 0xff800000cd187808 */ /* 0x000fe40004000000 */
[----:B------:R-:W-:Y:S02]  /*a110*/  LOP3.LUT P0, RZ, R194, 0x4, RZ, 0xc0, !PT ;  /* 0x00000004c2ff7812 */ /* 0x000fe4000780c0ff */
[----:B------:R-:W-:Y:S02]  /*a120*/  FMNMX.FTZ R5, R47, R5, !PT ;  /* 0x000000052f057209 */ /* 0x000fe40007810000 */
[----:B------:R-:W-:Y:S02]  /*a130*/  ISETP.GT.AND P0, PT, R2, 0x8, !P0 ;  /* 0x000000080200780c */ /* 0x000fe40004704270 */
[----:B------:R-:W-:Y:S02]  /*a140*/  FMNMX.FTZ R5, R46, R5, !PT ;  /* 0x000000052e057209 */ /* 0x000fe40007810000 */
        /* <DEDUP_REMOVED lines=8> */
[----:B------:R-:W-:Y:S02]  /*a1d0*/  FSEL R14, R102, -INF , !P1 ;  /* 0xff800000660e7808 */ /* 0x000fe40004800000 */
[----:B------:R-:W-:Y:S02]  /*a1e0*/  FSEL R22, R202, -INF , !P0 ;  /* 0xff800000ca167808 */ /* 0x000fe40004000000 */
[----:B------:R-:W-:Y:S02]  /*a1f0*/  LOP3.LUT P0, RZ, R194, 0x1, RZ, 0xc0, !PT ;  /* 0x00000001c2ff7812 */ /* 0x000fe4000780c0ff */
[----:B------:R-:W-:Y:S02]  /*a200*/  FMNMX.FTZ R5, R42, R5, !PT ;  /* 0x000000052a057209 */ /* 0x000fe40007810000 */
[----:B------:R-:W-:Y:S02]  /*a210*/  ISETP.GT.AND P0, PT, R2, 0x10, !P0 ;  /* 0x000000100200780c */ /* 0x000fe40004704270 */
[----:B------:R-:W-:Y:S02]  /*a220*/  FMNMX.FTZ R5, R41, R5, !PT ;  /* 0x0000000529057209 */ /* 0x000fe40007810000 */
[C---:B------:R-:W-:Y:S02]  /*a230*/  ISETP.LT.OR P0, PT, R3.reuse, 0x11, P0 ;  /* 0x000000110300780c */ /* 0x040fe40000701670 */
[----:B------:R-:W-:Y:S02]  /*a240*/  FMNMX.FTZ R5, R38, R5, !PT ;  /* 0x0000000526057209 */ /* 0x000fe40007810000 */
[----:B------:R-:W-:Y:S02]  /*a250*/  FSEL R21, R196, -INF , !P0 ;  /* 0xff800000c4157808 */ /* 0x000fe40004000000 */
[----:B------:R-:W-:Y:S02]  /*a260*/  ISETP.GT.AND P0, PT, R2, 0x11, !P6 ;  /* 0x000000110200780c */ /* 0x000fe40007704270 */
[----:B------:R-:W-:Y:S02]  /*a270*/  LOP3.LUT P6, RZ, R194, 0x20, RZ, 0xc0, !PT ;  /* 0x00000020c2ff7812 */ /* 0x000fe400078cc0ff */
        /* <DEDUP_REMOVED lines=14> */
[----:B------:R-:W-:Y:S02]  /*a360*/  ISETP.GT.AND P0, PT, R2, 0x29, !P6 ;  /* 0x000000290200780c */ /* 0x000fe40007704270 */
[----:B------:R-:W-:Y:S02]  /*a370*/  FMNMX.FTZ R2, R10, R100, !PT ;  /* 0x000000640a027209 */ /* 0x000fe40007810000 */
[----:B------:R-:W-:Y:S02]  /*a380*/  ISETP.LT.OR P0, PT, R3, 0x2a, P0 ;  /* 0x0000002a0300780c */ /* 0x000fe40000701670 */
        /* <DEDUP_REMOVED lines=29> */
[----:B------:R-:W-:Y:S02]  /*a560*/  FSEL R13, R101, -INF , !P0 ;  /* 0xff800000650d7808 */ /* 0x000fe40004000000 */
        /* <DEDUP_REMOVED lines=8> */
.L_x_806:
        /* <DEDUP_REMOVED lines=15> */
.L_x_807:
[C---:B------:R-:W-:Y:S01]  /*a6e0*/  FMUL.FTZ R2, R104.reuse, c[0x0][0x2d0] ;  /* 0x0000b40068027a20 */ /* 0x040fe20000410000 */
[----:B------:R-:W-:Y:S01]  /*a6f0*/  FSETP.NEU.FTZ.AND P0, PT, R104, -INF , PT ;  /* 0xff8000006800780b */ /* 0x000fe20003f1d000 */
[----:B------:R-:W-:Y:S01]  /*a700*/  WARPSYNC 0xffffffff ;  /* 0xffffffff00007948 */ /* 0x000fe20003800000 */
[----:B------:R-:W-:Y:S02]  /*a710*/  FSETP.NEU.FTZ.AND P1, PT, R103, -INF , PT ;  /* 0xff8000006700780b */ /* 0x000fe40003f3d000 */
[----:B------:R-:W-:Y:S02]  /*a720*/  FSEL R2, R2, RZ, P0 ;  /* 0x000000ff02027208 */ /* 0x000fe40000000000 */
[----:B--2---:R-:W-:Y:S02]  /*a730*/  FMNMX.FTZ R101, R0, R4, !PT ;  /* 0x0000000400657209 */ /* 0x004fe40007810000 */
[----:B------:R-:W-:Y:S01]  /*a740*/  FSEL R0, R104, RZ, P0 ;  /* 0x000000ff68007208 */ /* 0x000fe20000000000 */
[--C-:B------:R-:W-:Y:S01]  /*a750*/  FFMA.FTZ R9, R9, c[0x0][0x2d0], -R2.reuse ;  /* 0x0000b40009097a23 */ /* 0x100fe20000010802 */
[----:B------:R-:W-:Y:S01]  /*a760*/  FSETP.NEU.FTZ.AND P0, PT, R102, -INF , PT ;  /* 0xff8000006600780b */ /* 0x000fe20003f1d000 */
[--C-:B------:R-:W-:Y:S02]  /*a770*/  FFMA.FTZ R12, R11, c[0x0][0x2d0], -R2.reuse ;  /* 0x0000b4000b0c7a23 */ /* 0x100fe40000010802 */
[--C-:B------:R-:W-:Y:S02]  /*a780*/  FFMA.FTZ R201, R156, c[0x0][0x2d0], -R2.reuse ;  /* 0x0000b4009cc97a23 */ /* 0x100fe40000010802 */
[--C-:B------:R-:W-:Y:S01]  /*a790*/  FFMA.FTZ R10, R10, c[0x0][0x2d0], -R2.reuse ;  /* 0x0000b4000a0a7a23 */ /* 0x100fe20000010802 */
[----:B------:R-:W-:Y:S01]  /*a7a0*/  MUFU.EX2 R219, R12 ;  /* 0x0000000c00db7308 */ /* 0x000fe20000000800 */
        /* <DEDUP_REMOVED lines=8> */
[----:B------:R-:W-:Y:S02]  /*a830*/  FFMA.FTZ R168, R159, c[0x0][0x2d0], -R2 ;  /* 0x0000b4009fa87a23 */ /* 0x000fe40000010802 */
[C---:B------:R-:W-:Y:S02]  /*a840*/  FMUL.FTZ R2, R103.reuse, c[0x0][0x2d0] ;  /* 0x0000b40067027a20 */ /* 0x040fe40000410000 */
[----:B-1----:R-:W-:Y:S01]  /*a850*/  FADD.FTZ R4, -R0, R100 ;  /* 0x0000006400047221 */ /* 0x002fe20000010100 */
[----:B------:R-:W-:Y:S01]  /*a860*/  FSEL R0, R103, RZ, P1 ;  /* 0x000000ff67007208 */ /* 0x000fe20000800000 */
[----:B------:R-:W-:Y:S01]  /*a870*/  MUFU.EX2 R226, R167 ;  /* 0x000000a700e27308 */ /* 0x000fe20000000800 */
[----:B------:R-:W-:Y:S03]  /*a880*/  FSEL R2, R2, RZ, P1 ;  /* 0x000000ff02027208 */ /* 0x000fe60000800000 */
[----:B------:R-:W-:Y:S01]  /*a890*/  FADD.FTZ R5, -R0, R105 ;  /* 0x0000006900057221 */ /* 0x000fe20000010100 */
[----:B------:R-:W-:Y:S01]  /*a8a0*/  FSEL R0, R102, RZ, P0 ;  /* 0x000000ff66007208 */ /* 0x000fe20000000000 */
        /* <DEDUP_REMOVED lines=13> */
[----:B------:R-:W-:Y:S02]  /*a980*/  FFMA.FTZ R196, R41, c[0x0][0x2d0], -R2 ;  /* 0x0000b40029c47a23 */ /* 0x000fe40000010802 */
[----:B------:R-:W-:Y:S01]  /*a990*/  FMUL.FTZ R2, R102, c[0x0][0x2d0] ;  /* 0x0000b40066027a20 */ /* 0x000fe20000410000 */
[----:B------:R-:W-:Y:S01]  /*a9a0*/  MUFU.EX2 R38, R9 ;  /* 0x0000000900267308 */ /* 0x000fe20000000800 */
[----:B------:R-:W-:Y:S03]  /*a9b0*/  FADD.FTZ R0, -R0, R106 ;  /* 0x0000006a00007221 */ /* 0x000fe60000010100 */
[----:B------:R-:W-:Y:S01]  /*a9c0*/  FSEL R2, R2, RZ, P0 ;  /* 0x000000ff02027208 */ /* 0x000fe20000000000 */
[----:B------:R-:W-:Y:S01]  /*a9d0*/  FMUL.FTZ R0, R0, c[0x0][0x2d0] ;  /* 0x0000b40000007a20 */ /* 0x000fe20000410000 */
[----:B------:R-:W-:Y:S03]  /*a9e0*/  FSETP.NEU.FTZ.AND P0, PT, R101, -INF , PT ;  /* 0xff8000006500780b */ /* 0x000fe60003f1d000 */
[--C-:B------:R-:W-:Y:S01]  /*a9f0*/  FFMA.FTZ R3, R25, c[0x0][0x2d0], -R2.reuse ;  /* 0x0000b40019037a23 */ /* 0x100fe20000010802 */
[----:B------:R-:W-:Y:S01]  /*aa00*/  MUFU.EX2 R214, R8 ;  /* 0x0000000800d67308 */ /* 0x000fe20000000800 */
        /* <DEDUP_REMOVED lines=9> */
[--C-:B------:R-:W-:Y:S02]  /*aaa0*/  FFMA.FTZ R160, R34, c[0x0][0x2d0], -R2.reuse ;  /* 0x0000b40022a07a23 */ /* 0x100fe40000010802 */
[--C-:B------:R-:W-:Y:S01]  /*aab0*/  FFMA.FTZ R159, R33, c[0x0][0x2d0], -R2.reuse ;  /* 0x0000b400219f7a23 */ /* 0x100fe20000010802 */
[----:B------:R-:W2:Y:S10]  /*aac0*/  MUFU.EX2 R0, R0 ;  /* 0x0000000000007308 */ /* 0x000eb40000000800 */
[----:B------:R-:W-:Y:S01]  /*aad0*/  MUFU.EX2 R48, R10 ;  /* 0x0000000a00307308 */ /* 0x000fe20000000800 */
[----:B-1----:R-:W-:Y:S01]  /*aae0*/  FFMA.FTZ R3, R28, c[0x0][0x2d0], -R2 ;  /* 0x0000b4001c037a23 */ /* 0x002fe20000010802 */
[C---:B------:R-:W-:Y:S08]  /*aaf0*/  FSEL R2, R101.reuse, RZ, P0 ;  /* 0x000000ff65027208 */ /* 0x040ff00000000000 */
[----:B------:R1:W-:Y:S10]  /*ab00*/  MUFU.EX2 R49, R3 ;  /* 0x0000000300317308 */ /* 0x0003f40000000800 */
[----:B------:R-:W-:Y:S10]  /*ab10*/  MUFU.EX2 R211, R39 ;  /* 0x0000002700d37308 */ /* 0x000ff40000000800 */
[----:B------:R-:W-:Y:S01]  /*ab20*/  MUFU.EX2 R205, R37 ;  /* 0x0000002500cd7308 */ /* 0x000fe20000000800 */
[----:B-1----:R-:W-:Y:S02]  /*ab30*/  FADD.FTZ R3, -R2, R107 ;  /* 0x0000006b02037221 */ /* 0x002fe40000010100 */
[----:B------:R-:W-:Y:S07]  /*ab40*/  FMUL.FTZ R2, R101, c[0x0][0x2d0] ;  /* 0x0000b40065027a20 */ /* 0x000fee0000410000 */
[----:B------:R-:W-:Y:S01]  /*ab50*/  MUFU.EX2 R206, R36 ;  /* 0x0000002400ce7308 */ /* 0x000fe20000000800 */
[----:B------:R-:W-:Y:S01]  /*ab60*/  FSEL R6, R2, RZ, P0 ;  /* 0x000000ff02067208 */ /* 0x000fe20000000000 */
[----:B------:R-:W-:Y:S01]  /*ab70*/  FMUL.FTZ R2, R4, c[0x0][0x2d0] ;  /* 0x0000b40004027a20 */ /* 0x000fe20000410000 */
[C---:B------:R-:W-:Y:S02]  /*ab80*/  ISETP.GT.AND P0, PT, R208.reuse, R229, PT ;  /* 0x000000e5d000720c */ /* 0x040fe40003f04270 */
[----:B------:R-:W-:Y:S01]  /*ab90*/  IADD3 R208, R208, -0x1, RZ ;  /* 0xffffffffd0d07810 */ /* 0x000fe20007ffe0ff */
[--C-:B------:R-:W-:Y:S02]  /*aba0*/  FFMA.FTZ R32, R23, c[0x0][0x2d0], -R6.reuse ;  /* 0x0000b40017207a23 */ /* 0x100fe40000010806 */
[--C-:B------:R-:W-:Y:S02]  /*abb0*/  FFMA.FTZ R7, R22, c[0x0][0x2d0], -R6.reuse ;  /* 0x0000b40016077a23 */ /* 0x100fe40000010806 */
[----:B------:R1:W-:Y:S01]  /*abc0*/  MUFU.EX2 R100, R2 ;  /* 0x0000000200647308 */ /* 0x0003e20000000800 */
[--C-:B------:R-:W-:Y:S02]  /*abd0*/  FFMA.FTZ R107, R21, c[0x0][0x2d0], -R6.reuse ;  /* 0x0000b400156b7a23 */ /* 0x100fe40000010806 */
[--C-:B------:R-:W-:Y:S02]  /*abe0*/  FFMA.FTZ R156, R20, c[0x0][0x2d0], -R6.reuse ;  /* 0x0000b400149c7a23 */ /* 0x100fe40000010806 */
[----:B------:R-:W3:Y:S01]  /*abf0*/  LDSM.16.MT88.4 R20, [R181] ;  /* 0x00000000b514783b */ /* 0x000ee20000004200 */
[--C-:B------:R-:W-:Y:S02]  /*ac00*/  FFMA.FTZ R33, R24, c[0x0][0x2d0], -R6.reuse ;  /* 0x0000b40018217a23 */ /* 0x100fe40000010806 */
[--C-:B------:R-:W-:Y:S02]  /*ac10*/  FFMA.FTZ R179, R13, c[0x0][0x2d0], -R6.reuse ;  /* 0x0000b4000db37a23 */ /* 0x100fe40000010806 */
[----:B------:R-:W-:Y:S01]  /*ac20*/  MUFU.EX2 R227, R7 ;  /* 0x0000000700e37308 */ /* 0x000fe20000000800 */
[--C-:B------:R-:W-:Y:S02]  /*ac30*/  FFMA.FTZ R158, R19, c[0x0][0x2d0], -R6.reuse ;  /* 0x0000b400139e7a23 */ /* 0x100fe40000010806 */
[--C-:B------:R-:W-:Y:S02]  /*ac40*/  FFMA.FTZ R162, R18, c[0x0][0x2d0], -R6.reuse ;  /* 0x0000b40012a27a23 */ /* 0x100fe40000010806 */
[--C-:B------:R-:W-:Y:S02]  /*ac50*/  FFMA.FTZ R171, R17, c[0x0][0x2d0], -R6.reuse ;  /* 0x0000b40011ab7a23 */ /* 0x100fe40000010806 */
[--C-:B------:R-:W-:Y:S02]  /*ac60*/  FFMA.FTZ R175, R16, c[0x0][0x2d0], -R6.reuse ;  /* 0x0000b40010af7a23 */ /* 0x100fe40000010806 */
[--C-:B------:R-:W-:Y:S01]  /*ac70*/  FFMA.FTZ R177, R14, c[0x0][0x2d0], -R6.reuse ;  /* 0x0000b4000eb17a23 */ /* 0x100fe20000010806 */
[----:B------:R-:W-:Y:S01]  /*ac80*/  MUFU.EX2 R203, R33 ;  /* 0x0000002100cb7308 */ /* 0x000fe20000000800 */
[----:B-1----:R-:W-:Y:S09]  /*ac90*/  FFMA.FTZ R2, R15, c[0x0][0x2d0], -R6 ;  /* 0x0000b4000f027a23 */ /* 0x002ff20000010806 */
[----:B------:R1:W-:Y:S10]  /*aca0*/  MUFU.EX2 R34, R2 ;  /* 0x0000000200227308 */ /* 0x0003f40000000800 */
[----:B------:R-:W-:Y:S10]  /*acb0*/  MUFU.EX2 R204, R32 ;  /* 0x0000002000cc7308 */ /* 0x000ff40000000800 */
[----:B------:R-:W-:Y:S01]  /*acc0*/  MUFU.EX2 R224, R164 ;  /* 0x000000a400e07308 */ /* 0x000fe20000000800 */
[----:B-1----:R-:W-:Y:S02]  /*acd0*/  FMUL.FTZ R2, R3, c[0x0][0x2d0] ;  /* 0x0000b40003027a20 */ /* 0x002fe40000410000 */
[----:B------:R-:W-:Y:S07]  /*ace0*/  FMUL.FTZ R3, R5, c[0x0][0x2d0] ;  /* 0x0000b40005037a20 */ /* 0x000fee0000410000 */
[----:B------:R-:W-:Y:S10]  /*acf0*/  MUFU.EX2 R2, R2 ;  /* 0x0000000200027308 */ /* 0x000ff40000000800 */
[----:B------:R-:W-:Y:S10]  /*ad00*/  MUFU.EX2 R225, R163 ;  /* 0x000000a300e17308 */ /* 0x000ff40000000800 */
[----:B------:R-:W-:Y:S10]  /*ad10*/  MUFU.EX2 R107, R107 ;  /* 0x0000006b006b7308 */ /* 0x000ff40000000800 */
[----:B------:R-:W-:Y:S10]  /*ad20*/  MUFU.EX2 R218, R156 ;  /* 0x0000009c00da7308 */ /* 0x000ff40000000800 */
[----:B------:R-:W-:Y:S10]  /*ad30*/  MUFU.EX2 R213, R158 ;  /* 0x0000009e00d57308 */ /* 0x000ff40000000800 */
[----:B------:R-:W-:Y:S10]  /*ad40*/  MUFU.EX2 R212, R162 ;  /* 0x000000a200d47308 */ /* 0x000ff40000000800 */
[----:B------:R-:W-:Y:S10]  /*ad50*/  MUFU.EX2 R202, R202 ;  /* 0x000000ca00ca7308 */ /* 0x000ff40000000800 */
[----:B------:R-:W1:Y:S10]  /*ad60*/  MUFU.EX2 R201, R201 ;  /* 0x000000c900c97308 */ /* 0x000e740000000800 */
[----:B------:R-:W-:Y:S10]  /*ad70*/  MUFU.EX2 R197, R197 ;  /* 0x000000c500c57308 */ /* 0x000ff40000000800 */
[----:B------:R-:W-:Y:S10]  /*ad80*/  MUFU.EX2 R199, R199 ;  /* 0x000000c700c77308 */ /* 0x000ff40000000800 */
[----:B------:R-:W-:Y:S10]  /*ad90*/  MUFU.EX2 R196, R196 ;  /* 0x000000c400c47308 */ /* 0x000ff40000000800 */
[----:B------:R-:W-:Y:S10]  /*ada0*/  MUFU.EX2 R178, R178 ;  /* 0x000000b200b27308 */ /* 0x000ff40000000800 */
[----:B------:R-:W-:Y:S10]  /*adb0*/  MUFU.EX2 R172, R172 ;  /* 0x000000ac00ac7308 */ /* 0x000ff40000000800 */
[----:B------:R-:W4:Y:S10]  /*adc0*/  MUFU.EX2 R167, R176 ;  /* 0x000000b000a77308 */ /* 0x000f340000000800 */
[----:B------:R-:W-:Y:S01]  /*add0*/  MUFU.EX2 R164, R177 ;  /* 0x000000b100a47308 */ /* 0x000fe20000000800 */
[C---:B--2---:R-:W-:Y:S01]  /*ade0*/  FMUL.FTZ R12, R0.reuse, R124 ;  /* 0x0000007c000c7220 */ /* 0x044fe20000410000 */
[----:B-1----:R-:W-:Y:S01]  /*adf0*/  F2FP.PACK_AB R156, R201, R202 ;  /* 0x000000cac99c723e */ /* 0x002fe200000000ff */
[C---:B------:R-:W-:Y:S02]  /*ae00*/  FMUL.FTZ R13, R0.reuse, R125 ;  /* 0x0000007d000d7220 */ /* 0x040fe40000410000 */
[C---:B------:R-:W-:Y:S02]  /*ae10*/  FMUL.FTZ R24, R0.reuse, R120 ;  /* 0x0000007800187220 */ /* 0x040fe40000410000 */
[C---:B------:R-:W-:Y:S02]  /*ae20*/  FMUL.FTZ R25, R0.reuse, R121 ;  /* 0x0000007900197220 */ /* 0x040fe40000410000 */
[C---:B------:R-:W-:Y:S02]  /*ae30*/  FMUL.FTZ R28, R0.reuse, R116 ;  /* 0x00000074001c7220 */ /* 0x040fe40000410000 */
[C---:B------:R-:W-:Y:S02]  /*ae40*/  FMUL.FTZ R29, R0.reuse, R117 ;  /* 0x00000075001d7220 */ /* 0x040fe40000410000 */
[C---:B------:R-:W-:Y:S01]  /*ae50*/  FMUL.FTZ R8, R0.reuse, R128 ;  /* 0x0000008000087220 */ /* 0x040fe20000410000 */
[----:B----4-:R-:W-:Y:S01]  /*ae60*/  F2FP.PACK_AB R162, R167, R172 ;  /* 0x000000aca7a2723e */ /* 0x010fe200000000ff */
[C---:B------:R-:W-:Y:S01]  /*ae70*/  FMUL.FTZ R9, R0.reuse, R129 ;  /* 0x0000008100097220 */ /* 0x040fe20000410000 */
[----:B------:R-:W-:Y:S01]  /*ae80*/  MUFU.EX2 R128, R161 ;  /* 0x000000a100807308 */ /* 0x000fe20000000800 */
[C---:B------:R-:W-:Y:S01]  /*ae90*/  FMUL.FTZ R40, R0.reuse, R112 ;  /* 0x0000007000287220 */ /* 0x040fe20000410000 */
[----:B------:R-:W-:Y:S01]  /*aea0*/  F2FP.PACK_AB R112, R49, R105 ;  /* 0x000000693170723e */ /* 0x000fe200000000ff */
[C---:B------:R-:W-:Y:S01]  /*aeb0*/  FMUL.FTZ R41, R0.reuse, R113 ;  /* 0x0000007100297220 */ /* 0x040fe20000410000 */
[----:B------:R-:W-:Y:S01]  /*aec0*/  F2FP.PACK_AB R113, R203, R34 ;  /* 0x00000022cb71723e */ /* 0x000fe200000000ff */
[----:B------:R-:W-:Y:S01]  /*aed0*/  FMUL.FTZ R44, R0, R108 ;  /* 0x0000006c002c7220 */ /* 0x000fe20000410000 */
[----:B------:R-:W-:Y:S01]  /*aee0*/  F2FP.PACK_AB R108, R38, R48 ;  /* 0x00000030266c723e */ /* 0x000fe200000000ff */
[----:B------:R-:W-:Y:S01]  /*aef0*/  FMUL.FTZ R45, R0, R109 ;  /* 0x0000006d002d7220 */ /* 0x000fe20000410000 */
[----:B------:R-:W-:Y:S01]  /*af00*/  F2FP.PACK_AB R109, R50, R51 ;  /* 0x00000033326d723e */ /* 0x000fe200000000ff */
        /* <DEDUP_REMOVED lines=12> */
[C---:B------:R-:W-:Y:S02]  /*afd0*/  FMUL.FTZ R92, R0.reuse, R92 ;  /* 0x0000005c005c7220 */ /* 0x040fe40000410000 */
[C---:B------:R-:W-:Y:S02]  /*afe0*/  FMUL.FTZ R93, R0.reuse, R93 ;  /* 0x0000005d005d7220 */ /* 0x040fe40000410000 */
[----:B------:R-:W-:Y:S02]  /*aff0*/  FFMA.FTZ R4, R0, R221, R105 ;  /* 0x000000dd00047223 */ /* 0x000fe40000010069 */
[----:B------:R1:W2:Y:S01]  /*b000*/  MUFU.EX2 R0, R3 ;  /* 0x0000000300007308 */ /* 0x0002a20000000800 */
[----:B------:R-:W-:Y:S01]  /*b010*/  FMUL.FTZ R46, R2, R110 ;  /* 0x0000006e022e7220 */ /* 0x000fe20000410000 */
[----:B------:R-:W-:Y:S01]  /*b020*/  F2FP.PACK_AB R110, R220, R219 ;  /* 0x000000dbdc6e723e */ /* 0x000fe200000000ff */
[----:B------:R-:W-:Y:S01]  /*b030*/  FMUL.FTZ R47, R2, R111 ;  /* 0x0000006f022f7220 */ /* 0x000fe20000410000 */
[----:B------:R-:W-:Y:S01]  /*b040*/  F2FP.PACK_AB R111, R211, R214 ;  /* 0x000000d6d36f723e */ /* 0x000fe200000000ff */
[----:B------:R-:W-:Y:S02]  /*b050*/  FADD.FTZ R105, R49, R4 ;  /* 0x0000000431697221 */ /* 0x000fe40000010000 */
[C---:B------:R-:W-:Y:S02]  /*b060*/  FMUL.FTZ R4, R100.reuse, R132 ;  /* 0x0000008464047220 */ /* 0x040fe40000410000 */
[----:B------:R-:W-:Y:S01]  /*b070*/  FMUL.FTZ R5, R100, R133 ;  /* 0x0000008564057220 */ /* 0x000fe20000410000 */
[----:B------:R-:W-:Y:S01]  /*b080*/  MUFU.EX2 R132, R165 ;  /* 0x000000a500847308 */ /* 0x000fe20000000800 */
[C---:B------:R-:W-:Y:S02]  /*b090*/  FMUL.FTZ R10, R2.reuse, R130 ;  /* 0x00000082020a7220 */ /* 0x040fe40000410000 */
[C---:B------:R-:W-:Y:S02]  /*b0a0*/  FMUL.FTZ R11, R2.reuse, R131 ;  /* 0x00000083020b7220 */ /* 0x040fe40000410000 */
[----:B------:R-:W-:Y:S01]  /*b0b0*/  FMUL.FTZ R42, R2, R114 ;  /* 0x00000072022a7220 */ /* 0x000fe20000410000 */
[----:B------:R-:W-:Y:S01]  /*b0c0*/  F2FP.PACK_AB R114, R206, R205 ;  /* 0x000000cdce72723e */ /* 0x000fe200000000ff */
[C---:B------:R-:W-:Y:S01]  /*b0d0*/  FMUL.FTZ R43, R2.reuse, R115 ;  /* 0x00000073022b7220 */ /* 0x040fe20000410000 */
[----:B------:R-:W-:Y:S01]  /*b0e0*/  F2FP.PACK_AB R115, R227, R204 ;  /* 0x000000cce373723e */ /* 0x000fe200000000ff */
[C---:B------:R-:W-:Y:S01]  /*b0f0*/  FMUL.FTZ R14, R2.reuse, R126 ;  /* 0x0000007e020e7220 */ /* 0x040fe20000410000 */
[----:B------:R-:W-:Y:S01]  /*b100*/  MUFU.EX2 R130, R170 ;  /* 0x000000aa00827308 */ /* 0x000fe20000000800 */
[----:B------:R-:W-:Y:S02]  /*b110*/  FMUL.FTZ R15, R2, R127 ;  /* 0x0000007f020f7220 */ /* 0x000fe40000410000 */
[C---:B------:R-:W-:Y:S01]  /*b120*/  FMUL.FTZ R16, R100.reuse, R136 ;  /* 0x0000008864107220 */ /* 0x040fe20000410000 */
[----:B------:R-:W-:Y:S01]  /*b130*/  LDSM.16.MT88.4 R124, [R181+0x1000] ;  /* 0x00100000b57c783b */ /* 0x000fe20000004200 */
[----:B-1----:R-:W-:Y:S02]  /*b140*/  FFMA.FTZ R3, R100, R222, R48 ;  /* 0x000000de64037223 */ /* 0x002fe40000010030 */
[C---:B--2---:R-:W-:Y:S02]  /*b150*/  FMUL.FTZ R6, R0.reuse, R134 ;  /* 0x0000008600067220 */ /* 0x044fe40000410000 */
[----:B------:R-:W-:Y:S01]  /*b160*/  FMUL.FTZ R7, R0, R135 ;  /* 0x0000008700077220 */ /* 0x000fe20000410000 */
[----:B------:R-:W-:Y:S01]  /*b170*/  MUFU.EX2 R133, R169 ;  /* 0x000000a900857308 */ /* 0x000fe20000000800 */
[----:B------:R-:W-:Y:S02]  /*b180*/  FADD.FTZ R3, R38, R3 ;  /* 0x0000000326037221 */ /* 0x000fe40000010000 */
[----:B------:R-:W1:Y:S01]  /*b190*/  LDSM.16.MT88.4 R36, [R182] ;  /* 0x00000000b624783b */ /* 0x000e620000004200 */
[----:B------:R-:W-:Y:S02]  /*b1a0*/  FMUL.FTZ R17, R100, R137 ;  /* 0x0000008964117220 */ /* 0x000fe40000410000 */
[-C--:B---3--:R-:W-:Y:S04]  /*b1b0*/  HMMA.16816.F32 R4, R108, R20.reuse, R4 ;  /* 0x000000146c04723c */ /* 0x088fe80000001804 */
[----:B------:R-:W-:Y:S01]  /*b1c0*/  MUFU.EX2 R131, R160 ;  /* 0x000000a000837308 */ /* 0x000fe20000000800 */
[C---:B------:R-:W-:Y:S02]  /*b1d0*/  FMUL.FTZ R18, R0.reuse, R138 ;  /* 0x0000008a00127220 */ /* 0x040fe40000410000 */
[----:B------:R-:W-:Y:S01]  /*b1e0*/  FMUL.FTZ R19, R0, R139 ;  /* 0x0000008b00137220 */ /* 0x000fe20000410000 */
[C---:B------:R-:W-:Y:S01]  /*b1f0*/  HMMA.16816.F32 R8, R112.reuse, R20, R8 ;  /* 0x000000147008723c */ /* 0x040fe20000001808 */
[----:B------:R-:W-:Y:S03]  /*b200*/  LDSM.16.MT88.4 R136, [R181+0x800] ;  /* 0x00080000b588783b */ /* 0x000fe60000004200 */
[C---:B------:R-:W-:Y:S02]  /*b210*/  FMUL.FTZ R30, R2.reuse, R118 ;  /* 0x00000076021e7220 */ /* 0x040fe40000410000 */
[C---:B------:R-:W-:Y:S01]  /*b220*/  FMUL.FTZ R31, R2.reuse, R119 ;  /* 0x00000077021f7220 */ /* 0x040fe20000410000 */
[----:B------:R-:W-:Y:S01]  /*b230*/  MUFU.EX2 R222, R168 ;  /* 0x000000a800de7308 */ /* 0x000fe20000000800 */
[-C--:B------:R-:W-:Y:S01]  /*b240*/  HMMA.16816.F32 R12, R112, R22.reuse, R12 ;  /* 0x00000016700c723c */ /* 0x080fe2000000180c */
[----:B------:R-:W2:Y:S03]  /*b250*/  LDSM.16.MT88.4 R116, [R181+0xc00] ;  /* 0x000c0000b574783b */ /* 0x000ea60000004200 */
[C---:B------:R-:W-:Y:S02]  /*b260*/  FMUL.FTZ R26, R2.reuse, R122 ;  /* 0x0000007a021a7220 */ /* 0x040fe40000410000 */
[----:B------:R-:W-:Y:S02]  /*b270*/  FMUL.FTZ R27, R2, R123 ;  /* 0x0000007b021b7220 */ /* 0x000fe40000410000 */
[C---:B------:R-:W-:Y:S01]  /*b280*/  HMMA.16816.F32 R16, R108.reuse, R22, R16 ;  /* 0x000000166c10723c */ /* 0x040fe20000001810 */
[----:B------:R-:W-:Y:S01]  /*b290*/  LDSM.16.MT88.4 R120, [R182+0x400] ;  /* 0x00040000b678783b */ /* 0x000fe20000004200 */
[----:B------:R3:W-:Y:S02]  /*b2a0*/  MUFU.EX2 R221, R159 ;  /* 0x0000009f00dd7308 */ /* 0x0007e40000000800 */
[C---:B------:R-:W-:Y:S02]  /*b2b0*/  FMUL.FTZ R20, R100.reuse, R140 ;  /* 0x0000008c64147220 */ /* 0x040fe40000410000 */
[----:B------:R-:W-:Y:S02]  /*b2c0*/  FMUL.FTZ R21, R100, R141 ;  /* 0x0000008d64157220 */ /* 0x000fe40000410000 */
[C---:B------:R-:W-:Y:S04]  /*b2d0*/  FMUL.FTZ R22, R0.reuse, R142 ;  /* 0x0000008e00167220 */ /* 0x040fe80000410000 */
[----:B------:R-:W-:Y:S01]  /*b2e0*/  FMUL.FTZ R23, R0, R143 ;  /* 0x0000008f00177220 */ /* 0x000fe20000410000 */
[----:B------:R-:W-:Y:S01]  /*b2f0*/  MUFU.EX2 R170, R198 ;  /* 0x000000c600aa7308 */ /* 0x000fe20000000800 */
[C---:B------:R-:W-:Y:S02]  /*b300*/  FMUL.FTZ R32, R100.reuse, R144 ;  /* 0x0000009064207220 */ /* 0x040fe40000410000 */
[----:B------:R-:W-:Y:S02]  /*b310*/  FMUL.FTZ R33, R100, R145 ;  /* 0x0000009164217220 */ /* 0x000fe40000410000 */
[----:B------:R-:W-:Y:S01]  /*b320*/  FMUL.FTZ R35, R0, R147 ;  /* 0x0000009300237220 */ /* 0x000fe20000410000 */
[-C--:B-1----:R-:W-:Y:S03]  /*b330*/  HMMA.16816.F32 R20, R108, R36.reuse, R20 ;  /* 0x000000246c14723c */ /* 0x082fe60000001814 */
[C---:B------:R-:W-:Y:S01]  /*b340*/  FMUL.FTZ R48, R100.reuse, R152 ;  /* 0x0000009864307220 */ /* 0x040fe20000410000 */
[----:B------:R-:W1:Y:S01]  /*b350*/  MUFU.EX2 R198, R200 ;  /* 0x000000c800c67308 */ /* 0x000e620000000800 */
[----:B------:R-:W-:Y:S02]  /*b360*/  FMUL.FTZ R49, R100, R153 ;  /* 0x0000009964317220 */ /* 0x000fe40000410000 */
[----:B------:R-:W-:Y:S01]  /*b370*/  FFMA.FTZ R106, R2, R223, R34 ;  /* 0x000000df026a7223 */ /* 0x000fe20000010022 */
[C---:B------:R-:W-:Y:S04]  /*b380*/  HMMA.16816.F32 R24, R112.reuse, R36, R24 ;  /* 0x000000247018723c */ /* 0x040fe80000001818 */
[----:B------:R-:W-:Y:S01]  /*b390*/  FMUL.FTZ R34, R0, R146 ;  /* 0x0000009200227220 */ /* 0x000fe20000410000 */
[----:B---3--:R-:W-:Y:S01]  /*b3a0*/  F2FP.PACK_AB R159, R178, R196 ;  /* 0x000000c4b29f723e */ /* 0x008fe200000000ff */
[----:B------:R-:W-:Y:S01]  /*b3b0*/  LDSM.16.MT88.4 R144, [R182+0x800] ;  /* 0x00080000b690783b */ /* 0x000fe20000004200 */
[C---:B------:R-:W-:Y:S01]  /*b3c0*/  FMUL.FTZ R36, R100.reuse, R148 ;  /* 0x0000009464247220 */ /* 0x040fe20000410000 */
[-C--:B------:R-:W-:Y:S01]  /*b3d0*/  HMMA.16816.F32 R28, R112, R38.reuse, R28 ;  /* 0x00000026701c723c */ /* 0x080fe2000000181c */
[----:B------:R3:W-:Y:S03]  /*b3e0*/  MUFU.EX2 R223, R157 ;  /* 0x0000009d00df7308 */ /* 0x0007e60000000800 */
[----:B------:R-:W-:Y:S02]  /*b3f0*/  FMUL.FTZ R37, R100, R149 ;  /* 0x0000009564257220 */ /* 0x000fe40000410000 */
[C---:B------:R-:W-:Y:S02]  /*b400*/  FMUL.FTZ R58, R2.reuse, R58 ;  /* 0x0000003a023a7220 */ /* 0x040fe40000410000 */
[C---:B------:R-:W-:Y:S03]  /*b410*/  HMMA.16816.F32 R32, R108.reuse, R38, R32 ;  /* 0x000000266c20723c */ /* 0x040fe60000001820 */
[----:B------:R-:W-:Y:S01]  /*b420*/  MUFU.EX2 R168, R174 ;  /* 0x000000ae00a87308 */ /* 0x000fe20000000800 */
[C---:B------:R-:W-:Y:S01]  /*b430*/  FMUL.FTZ R59, R2.reuse, R59 ;  /* 0x0000003b023b7220 */ /* 0x040fe20000410000 */
[----:B-1----:R-:W-:Y:S01]  /*b440*/  F2FP.PACK_AB R158, R199, R198 ;  /* 0x000000c6c79e723e */ /* 0x002fe200000000ff */
[----:B------:R-:W-:Y:S02]  /*b450*/  FMUL.FTZ R62, R2, R62 ;  /* 0x0000003e023e7220 */ /* 0x000fe40000410000 */
[C---:B------:R-:W-:Y:S04]  /*b460*/  FMUL.FTZ R38, R0.reuse, R150 ;  /* 0x0000009600267220 */ /* 0x040fe80000410000 */
[----:B------:R-:W-:Y:S01]  /*b470*/  FMUL.FTZ R39, R0, R151 ;  /* 0x0000009700277220 */ /* 0x000fe20000410000 */
[----:B------:R-:W1:Y:S01]  /*b480*/  MUFU.EX2 R169, R173 ;  /* 0x000000ad00a97308 */ /* 0x000e620000000800 */
[C---:B------:R-:W-:Y:S02]  /*b490*/  FMUL.FTZ R63, R2.reuse, R63 ;  /* 0x0000003f023f7220 */ /* 0x040fe40000410000 */
[C---:B------:R-:W-:Y:S01]  /*b4a0*/  FMUL.FTZ R74, R2.reuse, R74 ;  /* 0x0000004a024a7220 */ /* 0x040fe20000410000 */
[----:B---3--:R-:W-:Y:S01]  /*b4b0*/  F2FP.PACK_AB R157, R197, R170 ;  /* 0x000000aac59d723e */ /* 0x008fe200000000ff */
[C---:B------:R-:W-:Y:S01]  /*b4c0*/  FMUL.FTZ R75, R2.reuse, R75 ;  /* 0x0000004b024b7220 */ /* 0x040fe20000410000 */
[-C--:B--2---:R-:W-:Y:S03]  /*b4d0*/  HMMA.16816.F32 R36, R108, R116.reuse, R36 ;  /* 0x000000746c24723c */ /* 0x084fe60000001824 */
[C---:B------:R-:W-:Y:S01]  /*b4e0*/  FMUL.FTZ R78, R2.reuse, R78 ;  /* 0x0000004e024e7220 */ /* 0x040fe20000410000 */
[----:B------:R-:W2:Y:S01]  /*b4f0*/  MUFU.EX2 R165, R175 ;  /* 0x000000af00a57308 */ /* 0x000ea20000000800 */
[C---:B------:R-:W-:Y:S02]  /*b500*/  FMUL.FTZ R79, R2.reuse, R79 ;  /* 0x0000004f024f7220 */ /* 0x040fe40000410000 */
[C---:B------:R-:W-:Y:S01]  /*b510*/  FMUL.FTZ R90, R2.reuse, R90 ;  /* 0x0000005a025a7220 */ /* 0x040fe20000410000 */
[C---:B------:R-:W-:Y:S04]  /*b520*/  HMMA.16816.F32 R40, R112.reuse, R116, R40 ;  /* 0x000000747028723c */ /* 0x040fe80000001828 */
[C---:B------:R-:W-:Y:S02]  /*b530*/  FMUL.FTZ R91, R2.reuse, R91 ;  /* 0x0000005b025b7220 */ /* 0x040fe40000410000 */
[C---:B------:R-:W-:Y:S02]  /*b540*/  FMUL.FTZ R94, R2.reuse, R94 ;  /* 0x0000005e025e7220 */ /* 0x040fe40000410000 */
[-C--:B------:R-:W-:Y:S04]  /*b550*/  HMMA.16816.F32 R44, R112, R118.reuse, R44 ;  /* 0x00000076702c723c */ /* 0x080fe8000000182c */
[----:B------:R-:W-:Y:S01]  /*b560*/  FMUL.FTZ R95, R2, R95 ;  /* 0x0000005f025f7220 */ /* 0x000fe20000410000 */
[----:B-1----:R-:W-:Y:S01]  /*b570*/  F2FP.PACK_AB R160, R169, R168 ;  /* 0x000000a8a9a0723e */ /* 0x002fe200000000ff */
[C---:B------:R-:W-:Y:S02]  /*b580*/  FFMA.FTZ R2, R0.reuse, R228, R51 ;  /* 0x000000e400027223 */ /* 0x040fe40000010033 */
[----:B------:R-:W-:Y:S04]  /*b590*/  FMUL.FTZ R51, R0, R155 ;  /* 0x0000009b00337220 */ /* 0x000fe80000410000 */
[----:B------:R-:W-:Y:S01]  /*b5a0*/  FADD.FTZ R2, R50, R2 ;  /* 0x0000000232027221 */ /* 0x000fe20000010000 */
[----:B--2---:R-:W-:Y:S01]  /*b5b0*/  F2FP.PACK_AB R161, R165, R166 ;  /* 0x000000a6a5a1723e */ /* 0x004fe200000000ff */
[----:B------:R-:W-:Y:S02]  /*b5c0*/  FMUL.FTZ R50, R0, R154 ;  /* 0x0000009a00327220 */ /* 0x000fe40000410000 */
[----:B------:R-:W-:Y:S01]  /*b5d0*/  LDSM.16.MT88.4 R152, [R181+0x1400] ;  /* 0x00140000b598783b */ /* 0x000fe20000004200 */
[C---:B------:R-:W-:Y:S02]  /*b5e0*/  FMUL.FTZ R52, R100.reuse, R52 ;  /* 0x0000003464347220 */ /* 0x040fe40000410000 */
[----:B------:R-:W-:Y:S02]  /*b5f0*/  FMUL.FTZ R53, R100, R53 ;  /* 0x0000003564357220 */ /* 0x000fe40000410000 */
[C---:B------:R-:W-:Y:S03]  /*b600*/  HMMA.16816.F32 R48, R108.reuse, R118, R48 ;  /* 0x000000766c30723c */ /* 0x040fe60000001830 */
[----:B------:R-:W1:Y:S01]  /*b610*/  LDSM.16.MT88.4 R116, [R182+0xc00] ;  /* 0x000c0000b674783b */ /* 0x000e620000004200 */
[C---:B------:R-:W-:Y:S02]  /*b620*/  FMUL.FTZ R54, R0.reuse, R54 ;  /* 0x0000003600367220 */ /* 0x040fe40000410000 */
[----:B------:R-:W-:Y:S02]  /*b630*/  FMUL.FTZ R55, R0, R55 ;  /* 0x0000003700377220 */ /* 0x000fe40000410000 */
[C---:B------:R-:W-:Y:S04]  /*b640*/  FMUL.FTZ R64, R100.reuse, R64 ;  /* 0x0000004064407220 */ /* 0x040fe80000410000 */
        /* <DEDUP_REMOVED lines=21> */
[----:B------:R-:W-:Y:S02]  /*b7a0*/  FADD.FTZ R100, R203, R106 ;  /* 0x0000006acb647221 */ /* 0x000fe40000010000 */
[----:B------:R-:W1:Y:S01]  /*b7b0*/  MUFU.EX2 R106, R179 ;  /* 0x000000b3006a7308 */ /* 0x000e620000000800 */
[----:B------:R-:W-:Y:S01]  /*b7c0*/  FADD.FTZ R3, R219, R3 ;  /* 0x00000003db037221 */ /* 0x000fe20000010000 */
[-C--:B------:R-:W-:Y:S04]  /*b7d0*/  HMMA.16816.F32 R60, R112, R118.reuse, R60 ;  /* 0x00000076703c723c */ /* 0x080fe8000000183c */
[----:B------:R-:W-:Y:S02]  /*b7e0*/  FADD.FTZ R2, R214, R2 ;  /* 0x00000002d6027221 */ /* 0x000fe40000010000 */
[----:B------:R-:W-:Y:S02]  /*b7f0*/  FADD.FTZ R0, R205, R105 ;  /* 0x00000069cd007221 */ /* 0x000fe40000010000 */
[C---:B------:R-:W-:Y:S01]  /*b800*/  HMMA.16816.F32 R64, R108.reuse, R118, R64 ;  /* 0x000000766c40723c */ /* 0x040fe20000001840 */
[----:B------:R-:W2:Y:S03]  /*b810*/  LDSM.16.MT88.4 R116, [R181+0x1800] ;  /* 0x00180000b574783b */ /* 0x000ea60000004200 */
[----:B------:R-:W-:Y:S02]  /*b820*/  FADD.FTZ R105, R204, R100 ;  /* 0x00000064cc697221 */ /* 0x000fe40000010000 */
[----:B------:R-:W-:Y:S02]  /*b830*/  FADD.FTZ R100, R220, R3 ;  /* 0x00000003dc647221 */ /* 0x000fe40000010000 */
[----:B------:R-:W-:Y:S04]  /*b840*/  FADD.FTZ R3, R211, R2 ;  /* 0x00000002d3037221 */ /* 0x000fe80000010000 */
[----:B------:R-:W-:Y:S02]  /*b850*/  FADD.FTZ R100, R130, R100 ;  /* 0x0000006482647221 */ /* 0x000fe40000010000 */
[----:B------:R-:W-:Y:S01]  /*b860*/  FADD.FTZ R3, R129, R3 ;  /* 0x0000000381037221 */ /* 0x000fe20000010000 */
[----:B-1----:R-:W-:Y:S01]  /*b870*/  F2FP.PACK_AB R163, R106, R164 ;  /* 0x000000a46aa3723e */ /* 0x002fe200000000ff */
[----:B------:R-:W-:Y:S02]  /*b880*/  FADD.FTZ R100, R133, R100 ;  /* 0x0000006485647221 */ /* 0x000fe40000010000 */
[----:B------:R-:W-:Y:S02]  /*b890*/  FADD.FTZ R3, R132, R3 ;  /* 0x0000000384037221 */ /* 0x000fe40000010000 */
[----:B------:R-:W-:Y:S02]  /*b8a0*/  FADD.FTZ R2, R206, R0 ;  /* 0x00000000ce027221 */ /* 0x000fe40000010000 */
[----:B------:R-:W-:Y:S01]  /*b8b0*/  FADD.FTZ R0, R227, R105 ;  /* 0x00000069e3007221 */ /* 0x000fe20000010000 */
[----:B------:R-:W-:Y:S01]  /*b8c0*/  MOV R105, R103 ;  /* 0x0000006700697202 */ /* 0x000fe20000000f00 */
[----:B------:R-:W-:Y:S02]  /*b8d0*/  FADD.FTZ R2, R128, R2 ;  /* 0x0000000280027221 */ /* 0x000fe40000010000 */
[----:B------:R-:W-:Y:S02]  /*b8e0*/  FADD.FTZ R0, R107, R0 ;  /* 0x000000006b007221 */ /* 0x000fe40000010000 */
[----:B------:R-:W-:Y:S02]  /*b8f0*/  FADD.FTZ R2, R131, R2 ;  /* 0x0000000283027221 */ /* 0x000fe40000010000 */
[----:B------:R-:W-:Y:S02]  /*b900*/  FADD.FTZ R0, R218, R0 ;  /* 0x00000000da007221 */ /* 0x000fe40000010000 */
[----:B------:R-:W-:Y:S02]  /*b910*/  FADD.FTZ R3, R224, R3 ;  /* 0x00000003e0037221 */ /* 0x000fe40000010000 */
[----:B------:R-:W-:Y:S02]  /*b920*/  FADD.FTZ R2, R221, R2 ;  /* 0x00000002dd027221 */ /* 0x000fe40000010000 */
[----:B------:R-:W-:Y:S01]  /*b930*/  FADD.FTZ R0, R213, R0 ;  /* 0x00000000d5007221 */ /* 0x000fe20000010000 */
[-C--:B--2---:R-:W-:Y:S08]  /*b940*/  HMMA.16816.F32 R68, R108, R116.reuse, R68 ;  /* 0x000000746c44723c */ /* 0x084ff00000001844 */
[C---:B------:R-:W-:Y:S08]  /*b950*/  HMMA.16816.F32 R72, R112.reuse, R116, R72 ;  /* 0x000000747048723c */ /* 0x040ff00000001848 */
[-C--:B------:R-:W-:Y:S08]  /*b960*/  HMMA.16816.F32 R76, R112, R118.reuse, R76 ;  /* 0x00000076704c723c */ /* 0x080ff0000000184c */
[C---:B------:R-:W-:Y:S01]  /*b970*/  HMMA.16816.F32 R80, R108.reuse, R118, R80 ;  /* 0x000000766c50723c */ /* 0x040fe20000001850 */
[----:B------:R-:W1:Y:S07]  /*b980*/  LDSM.16.MT88.4 R116, [R182+0x1800] ;  /* 0x00180000b674783b */ /* 0x000e6e0000004200 */
[-C--:B-1----:R-:W-:Y:S08]  /*b990*/  HMMA.16816.F32 R84, R108, R116.reuse, R84 ;  /* 0x000000746c54723c */ /* 0x082ff00000001854 */
[C---:B------:R-:W-:Y:S07]  /*b9a0*/  HMMA.16816.F32 R88, R112.reuse, R116, R88 ;  /* 0x000000747058723c */ /* 0x040fee0000001858 */
[----:B------:R-:W-:Y:S01]  /*b9b0*/  F2FP.PACK_AB R116, R131, R128 ;  /* 0x000000808374723e */ /* 0x000fe200000000ff */
[-C--:B------:R-:W-:Y:S01]  /*b9c0*/  HMMA.16816.F32 R92, R112, R118.reuse, R92 ;  /* 0x00000076705c723c */ /* 0x080fe2000000185c */
[----:B------:R-:W1:Y:S03]  /*b9d0*/  LDSM.16.MT88.4 R112, [R181+0x400] ;  /* 0x00040000b570783b */ /* 0x000e660000004200 */
[----:B------:R-:W-:Y:S02]  /*b9e0*/  F2FP.PACK_AB R117, R218, R107 ;  /* 0x0000006bda75723e */ /* 0x000fe400000000ff */
[----:B------:R-:W-:Y:S02]  /*b9f0*/  MOV R107, R101 ;  /* 0x00000065006b7202 */ /* 0x000fe40000000f00 */
[----:B------:R-:W-:Y:S07]  /*ba00*/  HMMA.16816.F32 R96, R108, R118, R96 ;  /* 0x000000766c60723c */ /* 0x000fee0000001860 */
[----:B------:R-:W-:Y:S02]  /*ba10*/  F2FP.PACK_AB R108, R133, R130 ;  /* 0x00000082856c723e */ /* 0x000fe400000000ff */
[----:B------:R-:W-:Y:S03]  /*ba20*/  F2FP.PACK_AB R109, R132, R129 ;  /* 0x00000081846d723e */ /* 0x000fe600000000ff */
[----:B------:R-:W-:Y:S02]  /*ba30*/  F2FP.PACK_AB R110, R226, R222 ;  /* 0x000000dee26e723e */ /* 0x000fe400000000ff */
[----:B------:R-:W-:Y:S02]  /*ba40*/  F2FP.PACK_AB R111, R225, R224 ;  /* 0x000000e0e16f723e */ /* 0x000fe400000000ff */
[C---:B------:R-:W-:Y:S02]  /*ba50*/  F2FP.PACK_AB R118, R223.reuse, R221 ;  /* 0x000000dddf76723e */ /* 0x040fe400000000ff */
[C---:B------:R-:W-:Y:S03]  /*ba60*/  F2FP.PACK_AB R119, R212.reuse, R213 ;  /* 0x000000d5d477723e */ /* 0x040fe600000000ff */
[-C--:B-1----:R-:W-:Y:S08]  /*ba70*/  HMMA.16816.F32 R4, R108, R112.reuse, R4 ;  /* 0x000000706c04723c */ /* 0x082ff00000001804 */
[C---:B------:R-:W-:Y:S08]  /*ba80*/  HMMA.16816.F32 R8, R116.reuse, R112, R8 ;  /* 0x000000707408723c */ /* 0x040ff00000001808 */
[-C--:B------:R-:W-:Y:S08]  /*ba90*/  HMMA.16816.F32 R12, R116, R114.reuse, R12 ;  /* 0x00000072740c723c */ /* 0x080ff0000000180c */
        /* <DEDUP_REMOVED lines=43> */
[----:B------:R-:W-:Y:S02]  /*bd50*/  FADD.FTZ R5, R212, R0 ;  /* 0x00000000d4057221 */ /* 0x000fe40000010000 */
[----:B------:R-:W-:Y:S02]  /*bd60*/  FADD.FTZ R0, R168, R4 ;  /* 0x00000004a8007221 */ /* 0x000fe40000010000 */
[C---:B------:R-:W-:Y:S04]  /*bd70*/  HMMA.16816.F32 R64, R156.reuse, R6, R64 ;  /* 0x000000069c40723c */ /* 0x040fe80000001840 */
[----:B------:R-:W-:Y:S03]  /*bd80*/  FADD.FTZ R5, R166, R5 ;  /* 0x00000005a6057221 */ /* 0x000fe60000010000 */
[----:B------:R-:W-:Y:S01]  /*bd90*/  FADD.FTZ R7, R222, R100 ;  /* 0x00000064de077221 */ /* 0x000fe20000010000 */
[-C--:B--2---:R-:W-:Y:S04]  /*bda0*/  HMMA.16816.F32 R68, R156, R8.reuse, R68 ;  /* 0x000000089c44723c */ /* 0x084fe80000001844 */
[----:B------:R-:W-:Y:S01]  /*bdb0*/  MOV R100, R104 ;  /* 0x0000006800647202 */ /* 0x000fe20000000f00 */
        /* <DEDUP_REMOVED lines=11> */
[-C--:B---3--:R-:W-:Y:S04]  /*be70*/  HMMA.16816.F32 R84, R156, R12.reuse, R84 ;  /* 0x0000000c9c54723c */ /* 0x088fe80000001854 */
        /* <DEDUP_REMOVED lines=8> */
[----:B------:R-:W-:Y:S04]  /*bf00*/  HMMA.16816.F32 R96, R156, R14, R96 ;  /* 0x0000000e9c60723c */ /* 0x000fe80000001860 */
[----:B------:R-:W-:Y:S02]  /*bf10*/  FADD.FTZ R221, R167, R2 ;  /* 0x00000002a7dd7221 */ /* 0x000fe40000010000 */
[----:B------:R-:W-:Y:S01]  /*bf20*/  FADD.FTZ R223, R106, R0 ;  /* 0x000000006adf7221 */ /* 0x000fe20000010000 */
[----:B------:R-:W-:Y:S01]  /*bf30*/  MOV R106, R102 ;  /* 0x00000066006a7202 */ /* 0x000fe20000000f00 */
[----:B------:R-:W-:-:S05]  /*bf40*/  @P0 BRA `(.L_x_654) ;  /* 0xffffb91000000947 */ /* 0x000fca000383ffff */
.L_x_621:
[----:B------:R-:W-:Y:S01]  /*bf50*/  IMAD.MOV.U32 R0, RZ, RZ, c[0x0][0x2c4] ;  /* 0x0000b100ff007624 */ /* 0x000fe200078e00ff */
[----:B------:R-:W-:Y:S01]  /*bf60*/  IADD3 R2, R233, 0x1, -R232 ;  /* 0x00000001e9027810 */ /* 0x000fe20007ffe8e8 */
[----:B------:R-:W-:-:S03]  /*bf70*/  IMAD.MOV.U32 R4, RZ, RZ, c[0x0][0x32c] ;  /* 0x0000cb00ff047624 */ /* 0x000fc600078e00ff */
[----:B------:R-:W-:Y:S02]  /*bf80*/  ISETP.NE.AND P1, PT, R0, 0x1, PT ;  /* 0x000000010000780c */ /* 0x000fe40003f25270 */
[----:B------:R-:W-:Y:S02]  /*bf90*/  IADD3 R0, R250, 0x7f, RZ ;  /* 0x0000007ffa007810 */ /* 0x000fe40007ffe0ff */
[----:B------:R-:W-:-:S09]  /*bfa0*/  ISETP.GE.AND P0, PT, R4, 0x1, PT ;  /* 0x000000010400780c */ /* 0x000fd20003f06270 */
[----:B------:R-:W-:-:S05]  /*bfb0*/  @P1 IMAD.HI.U32 R3, R0, c[0x0][0x2c8], RZ ;  /* 0x0000b20000031a27 */ /* 0x000fca00078e00ff */
[----:B------:R-:W-:-:S05]  /*bfc0*/  @P1 SHF.R.U32.HI R0, RZ, c[0x0][0x2cc], R3 ;  /* 0x0000b300ff001a19 */ /* 0x000fca0000011603 */
[----:B------:R-:W-:-:S05]  /*bfd0*/  IMAD.IADD R0, R2, 0x1, R0 ;  /* 0x0000000102007824 */ /* 0x000fca00078e0200 */
[----:B------:R-:W-:Y:S01]  /*bfe0*/  IADD3 R2, R0, -c[0x0][0x324], RZ ;  /* 0x8000c90000027a10 */ /* 0x000fe20007ffe0ff */
[----:B------:R-:W-:Y:S05]  /*bff0*/  @!P0 BRA `(.L_x_655) ;  /* 0x0000011000008947 */ /* 0x000fea0003800000 */
[----:B------:R-:W-:Y:S01]  /*c000*/  ISETP.GT.AND P0, PT, R0, -0x1, PT ;  /* 0xffffffff0000780c */ /* 0x000fe20003f04270 */
[----:B------:R-:W-:-:S12]  /*c010*/  BSSY B0, `(.L_x_656) ;  /* 0x000000d000007945 */ /* 0x000fd80003800000 */
        /* <DEDUP_REMOVED lines=8> */
.L_x_657:
[----:B------:R-:W-:-:S04]  /*c0a0*/  MOV R3, 0x1 ;  /* 0x0000000100037802 */ /* 0x000fc80000000f00 */
[----:B------:R-:W-:-:S13]  /*c0b0*/  ISETP.NE.AND P0, PT, R3, c[0x0][0x32c], PT ;  /* 0x0000cb0003007a0c */ /* 0x000fda0003f05270 */
[----:B------:R-:W-:-:S05]  /*c0c0*/  @P0 IMAD.HI.U32 R3, R0, c[0x0][0x330], RZ ;  /* 0x0000cc0000030a27 */ /* 0x000fca00078e00ff */
[----:B------:R-:W-:Y:S02]  /*c0d0*/  @P0 SHF.R.U32.HI R0, RZ, c[0x0][0x334], R3 ;  /* 0x0000cd00ff000a19 */ /* 0x000fe40000011603 */
.L_x_658:
[----:B------:R-:W-:Y:S05]  /*c0e0*/  BSYNC B0 ;  /* 0x0000000000007941 */ /* 0x000fea0003800000 */
.L_x_656:
[----:B------:R-:W-:-:S05]  /*c0f0*/  IMAD R0, R0, c[0x0][0x32c], RZ ;  /* 0x0000cb0000007a24 */ /* 0x000fca00078e02ff */
[----:B------:R-:W-:-:S04]  /*c100*/  IMNMX R2, R2, R0, !PT ;  /* 0x0000000002027217 */ /* 0x000fc80007800200 */
.L_x_655:
[----:B------:R-:W-:-:S05]  /*c110*/  IADD3 R2, R2, 0x2f, RZ ;  /* 0x0000002f02027810 */ /* 0x000fca0007ffe0ff */
[----:B------:R-:W-:-:S05]  /*c120*/  IMAD.HI R2, R2, 0x2aaaaaab, RZ ;  /* 0x2aaaaaab02027827 */ /* 0x000fca00078e02ff */
[----:B------:R-:W-:-:S04]  /*c130*/  SHF.R.U32.HI R0, RZ, 0x1f, R2 ;  /* 0x0000001fff007819 */ /* 0x000fc80000011602 */
[----:B------:R-:W-:-:S04]  /*c140*/  LEA.HI.SX32 R0, R2, R0, 0x1d ;  /* 0x0000000002007211 */ /* 0x000fc800078feaff */
[----:B------:R-:W-:-:S04]  /*c150*/  IMNMX R227, R237, R0, !PT ;  /* 0x00000000ede37217 */ /* 0x000fc80007800200 */
[----:B------:R-:W-:-:S13]  /*c160*/  ISETP.GE.AND P0, PT, R208, R227, PT ;  /* 0x000000e3d000720c */ /* 0x000fda0003f06270 */
[----:B------:R-:W-:Y:S05]  /*c170*/  @!P0 BRA `(.L_x_659) ;  /* 0x0000320000008947 */ /* 0x000fea0003800000 */
.L_x_672:
[----:B------:R-:W-:Y:S04]  /*c180*/  DEPBAR.LE SB0, 0x0 ;  /* 0x000080000000791a */ /* 0x000fe80000000000 */
[----:B------:R-:W-:Y:S01]  /*c190*/  WARPSYNC 0xffffffff ;  /* 0xffffffff00007948 */ /* 0x000fe20003800000 */
[----:B------:R-:W-:Y:S01]  /*c1a0*/  BAR.SYNC.DEFER_BLOCKING 0x0 ;  /* 0x0000000000007b1d */ /* 0x000fe20000010000 */
[----:B------:R-:W-:Y:S01]  /*c1b0*/  ISETP.GT.AND P0, PT, R237, R208, PT ;  /* 0x000000d0ed00720c */ /* 0x000fe20003f04270 */
[----:B------:R-:W-:Y:S01]  /*c1c0*/  IMAD.MOV.U32 R106, RZ, RZ, R104 ;  /* 0x000000ffff6a7224 */ /* 0x000fe200078e0068 */
[----:B------:R-:W-:Y:S01]  /*c1d0*/  MOV R107, R103 ;  /* 0x00000067006b7202 */ /* 0x000fe20000000f00 */
[----:B------:R-:W-:Y:S02]  /*c1e0*/  IMAD.MOV.U32 R100, RZ, RZ, R102 ;  /* 0x000000ffff647224 */ /* 0x000fe400078e0066 */
        /* <DEDUP_REMOVED lines=27> */
.L_x_808:
[----:B------:R-:W-:-:S05]  /*c3a0*/  BRA.DIV ~URZ, `(.L_x_663) ;  /* 0x0000e2627f007947 */ /* 0x000fca000b800000 */
[----:B------:R4:W3:Y:S02]  /*c3b0*/  SHFL.IDX PT, R0, R11, RZ, 0x1c1f ;  /* 0x001c1fff0b007589 */ /* 0x0008e400000e0000 */
.L_x_809:
        /* <DEDUP_REMOVED lines=25> */
.L_x_810:
        /* <DEDUP_REMOVED lines=15> */
.L_x_661:
[----:B------:R-:W-:Y:S05]  /*c640*/  BSYNC B0 ;  /* 0x0000000000007941 */ /* 0x000fea0003800000 */
.L_x_660:
        /* <DEDUP_REMOVED lines=95> */
[----:B------:R5:W2:Y:S01]  /*cc40*/  MUFU.TANH R206, R2 ;  /* 0x0000000200ce7308 */ /* 0x000aa20000002400 */
[----:B---3--:R-:W-:Y:S09]  /*cc50*/  FMUL.FTZ R3, R18, c[0x0][0x320] ;  /* 0x0000c80012037a20 */ /* 0x008ff20000410000 */
[----:B------:R-:W3:Y:S01]  /*cc60*/  MUFU.TANH R175, R3 ;  /* 0x0000000300af7308 */ /* 0x000ee20000002400 */
[----:B-1----:R-:W-:Y:S09]  /*cc70*/  FMUL.FTZ R0, R6, c[0x0][0x320] ;  /* 0x0000c80006007a20 */ /* 0x002ff20000410000 */
[----:B------:R1:W1:Y:S01]  /*cc80*/  MUFU.TANH R200, R0 ;  /* 0x0000000000c87308 */ /* 0x0002620000002400 */
[----:B-----5:R-:W-:Y:S09]  /*cc90*/  FMUL.FTZ R2, R19, c[0x0][0x320] ;  /* 0x0000c80013027a20 */ /* 0x020ff20000410000 */
[----:B------:R-:W2:Y:S01]  /*cca0*/  MUFU.TANH R174, R2 ;  /* 0x0000000200ae7308 */ /* 0x000ea20000002400 */
[----:B-1----:R-:W-:Y:S02]  /*ccb0*/  FMUL.FTZ R0, R7, c[0x0][0x320] ;  /* 0x0000c80007007a20 */ /* 0x002fe40000410000 */
[----:B------:R-:W1:Y:S07]  /*ccc0*/  LDSM.16.M88.4 R4, [R187] ;  /* 0x00000000bb04783b */ /* 0x000e6e0000000200 */
[----:B------:R5:W1:Y:S02]  /*ccd0*/  MUFU.TANH R199, R0 ;  /* 0x0000000000c77308 */ /* 0x000a640000002400 */
[----:B-----5:R-:W-:Y:S02]  /*cce0*/  FMUL.FTZ R0, R8, c[0x0][0x320] ;  /* 0x0000c80008007a20 */ /* 0x020fe40000410000 */
[----:B------:R-:W-:Y:S06]  /*ccf0*/  FMUL.FTZ R8, R17, c[0x0][0x320] ;  /* 0x0000c80011087a20 */ /* 0x000fec0000410000 */
[----:B------:R5:W2:Y:S10]  /*cd00*/  MUFU.TANH R204, R0 ;  /* 0x0000000000cc7308 */ /* 0x000ab40000002400 */
[----:B------:R2:W2:Y:S01]  /*cd10*/  MUFU.TANH R167, R8 ;  /* 0x0000000800a77308 */ /* 0x0004a20000002400 */
[-C--:B-1----:R-:W-:Y:S08]  /*cd20*/  HMMA.16816.F32 R20, R160, R4.reuse, R20 ;  /* 0x00000004a014723c */ /* 0x082ff00000001814 */
[C---:B------:R-:W-:Y:S04]  /*cd30*/  HMMA.16816.F32 R24, R168.reuse, R4, R24 ;  /* 0x00000004a818723c */ /* 0x040fe80000001818 */
[----:B-----5:R-:W-:Y:S04]  /*cd40*/  FMUL.FTZ R0, R9, c[0x0][0x320] ;  /* 0x0000c80009007a20 */ /* 0x020fe80000410000 */
[-C--:B------:R-:W-:Y:S01]  /*cd50*/  HMMA.16816.F32 R28, R168, R6.reuse, R28 ;  /* 0x00000006a81c723c */ /* 0x080fe2000000181c */
[----:B------:R1:W1:Y:S01]  /*cd60*/  MUFU.TANH R205, R0 ;  /* 0x0000000000cd7308 */ /* 0x0002620000002400 */
[----:B--2---:R-:W2:Y:S06]  /*cd70*/  LDSM.16.M88.4 R8, [R186] ;  /* 0x00000000ba08783b */ /* 0x004eac0000000200 */
[C---:B------:R-:W-:Y:S01]  /*cd80*/  HMMA.16816.F32 R32, R160.reuse, R6, R32 ;  /* 0x00000006a020723c */ /* 0x040fe20000001820 */
[----:B------:R-:W-:Y:S04]  /*cd90*/  DEPBAR.LE SB0, 0x0 ;  /* 0x000080000000791a */ /* 0x000fe80000000000 */
[----:B------:R-:W-:Y:S03]  /*cda0*/  BAR.SYNC.DEFER_BLOCKING 0x0 ;  /* 0x0000000000007b1d */ /* 0x000fe60000010000 */
[----:B------:R-:W-:Y:S04]  /*cdb0*/  FMUL.FTZ R3, R26, c[0x0][0x320] ;  /* 0x0000c8001a037a20 */ /* 0x000fe80000410000 */
[----:B------:R-:W-:Y:S01]  /*cdc0*/  FMUL.FTZ R2, R27, c[0x0][0x320] ;  /* 0x0000c8001b027a20 */ /* 0x000fe20000410000 */
[----:B------:R5:W2:Y:S01]  /*cdd0*/  MUFU.TANH R178, R3 ;  /* 0x0000000300b27308 */ /* 0x000aa20000002400 */
[----:B-1----:R-:W-:Y:S09]  /*cde0*/  FMUL.FTZ R0, R12, c[0x0][0x320] ;  /* 0x0000c8000c007a20 */ /* 0x002ff20000410000 */
[----:B------:R1:W1:Y:S01]  /*cdf0*/  MUFU.TANH R198, R0 ;  /* 0x0000000000c67308 */ /* 0x0002620000002400 */
[----:B------:R-:W-:Y:S09]  /*ce00*/  FMUL.FTZ R4, R33, c[0x0][0x320] ;  /* 0x0000c80021047a20 */ /* 0x000ff20000410000 */
[----:B------:R3:W3:Y:S01]  /*ce10*/  MUFU.TANH R176, R2 ;  /* 0x0000000200b07308 */ /* 0x0006e20000002400 */
[----:B-----5:R-:W-:Y:S01]  /*ce20*/  FMUL.FTZ R3, R34, c[0x0][0x320] ;  /* 0x0000c80022037a20 */ /* 0x020fe20000410000 */
[-C--:B--2---:R-:W-:Y:S08]  /*ce30*/  HMMA.16816.F32 R36, R160, R8.reuse, R36 ;  /* 0x00000008a024723c */ /* 0x084ff00000001824 */
[----:B------:R-:W2:Y:S01]  /*ce40*/  MUFU.TANH R26, R4 ;  /* 0x00000004001a7308 */ /* 0x000ea20000002400 */
[----:B-1----:R-:W-:Y:S01]  /*ce50*/  FMUL.FTZ R0, R13, c[0x0][0x320] ;  /* 0x0000c8000d007a20 */ /* 0x002fe20000410000 */
[C---:B------:R-:W-:Y:S08]  /*ce60*/  HMMA.16816.F32 R40, R168.reuse, R8, R40 ;  /* 0x00000008a828723c */ /* 0x040ff00000001828 */
[----:B------:R1:W1:Y:S01]  /*ce70*/  MUFU.TANH R197, R0 ;  /* 0x0000000000c57308 */ /* 0x0002620000002400 */
[-C--:B------:R-:W-:Y:S03]  /*ce80*/  HMMA.16816.F32 R44, R168, R10.reuse, R44 ;  /* 0x0000000aa82c723c */ /* 0x080fe6000000182c */
[----:B---3--:R-:W-:Y:S06]  /*ce90*/  FMUL.FTZ R2, R35, c[0x0][0x320] ;  /* 0x0000c80023027a20 */ /* 0x008fec0000410000 */
[----:B------:R3:W2:Y:S01]  /*cea0*/  MUFU.TANH R27, R2 ;  /* 0x00000002001b7308 */ /* 0x0006a20000002400 */
[----:B------:R-:W-:Y:S04]  /*ceb0*/  HMMA.16816.F32 R48, R160, R10, R48 ;  /* 0x0000000aa030723c */ /* 0x000fe80000001830 */
[----:B-1----:R-:W-:Y:S05]  /*cec0*/  FMUL.FTZ R0, R14, c[0x0][0x320] ;  /* 0x0000c8000e007a20 */ /* 0x002fea0000410000 */
[----:B------:R1:W1:Y:S11]  /*ced0*/  MUFU.TANH R203, R0 ;  /* 0x0000000000cb7308 */ /* 0x0002760000002400 */
[----:B------:R-:W-:Y:S04]  /*cee0*/  @!UPT UIADD3 URZ, URZ, URZ, URZ ;  /* 0x0000003f3f3ff290 */ /* 0x000fe8000fffe03f */
[----:B---3--:R-:W-:Y:S04]  /*cef0*/  FMUL.FTZ R2, R49, c[0x0][0x320] ;  /* 0x0000c80031027a20 */ /* 0x008fe80000410000 */
[----:B------:R-:W3:Y:S01]  /*cf00*/  MUFU.TANH R11, R2 ;  /* 0x00000002000b7308 */ /* 0x000ee20000002400 */
[----:B-1----:R-:W-:Y:S09]  /*cf10*/  FMUL.FTZ R0, R15, c[0x0][0x320] ;  /* 0x0000c8000f007a20 */ /* 0x002ff20000410000 */
        /* <DEDUP_REMOVED lines=18> */
[----:B------:R1:W1:Y:S10]  /*d040*/  MUFU.TANH R29, R3 ;  /* 0x00000003001d7308 */ /* 0x0002740000002400 */
[----:B------:R5:W2:Y:S01]  /*d050*/  MUFU.TANH R156, R0 ;  /* 0x00000000009c7308 */ /* 0x000aa20000002400 */
[----:B-1----:R-:W-:Y:S09]  /*d060*/  FMUL.FTZ R3, R48, c[0x0][0x320] ;  /* 0x0000c80030037a20 */ /* 0x002ff20000410000 */
[----:B------:R-:W1:Y:S01]  /*d070*/  MUFU.TANH R12, R3 ;  /* 0x00000003000c7308 */ /* 0x000e620000002400 */
[----:B-----5:R-:W-:Y:S09]  /*d080*/  FMUL.FTZ R0, R30, c[0x0][0x320] ;  /* 0x0000c8001e007a20 */ /* 0x020ff20000410000 */
        /* <DEDUP_REMOVED lines=44> */
[C---:B------:R-:W-:Y:S01]  /*d350*/  @!P1 IADD3 R3, P0, R0.reuse, R244, RZ ;  /* 0x000000f400039210 */ /* 0x040fe20007f1e0ff */
[----:B------:R-:W-:Y:S03]  /*d360*/  IMAD.MOV R4, RZ, RZ, -R0 ;  /* 0x000000ffff047224 */ /* 0x000fe600078e0a00 */
[----:B------:R-:W-:Y:S01]  /*d370*/  @!P1 LEA.HI.X.SX32 R0, R0, R248, 0x1, P0 ;  /* 0x000000f800009211 */ /* 0x000fe200000f0eff */
        /* <DEDUP_REMOVED lines=17> */
[----:B------:R-:W-:Y:S01]  /*d490*/  ISETP.GE.AND P0, PT, R6, 0x1, PT ;  /* 0x000000010600780c */ /* 0x000fe20003f06270 */
[----:B------:R-:W-:-:S10]  /*d4a0*/  BRA.DIV ~URZ, `(.L_x_667) ;  /* 0x0000d2a27f007947 */ /* 0x000fd4000b800000 */
[----:B------:R1:W2:Y:S02]  /*d4b0*/  SHFL.IDX PT, R4, R7, RZ, 0x1c1f ;  /* 0x001c1fff07047589 */ /* 0x0002a400000e0000 */
.L_x_811:
[----:B------:R-:W-:-:S05]  /*d4c0*/  BRA.DIV ~URZ, `(.L_x_668) ;  /* 0x0000d2f27f007947 */ /* 0x000fca000b800000 */
[----:B------:R3:W4:Y:S02]  /*d4d0*/  SHFL.IDX PT, R0, R8, RZ, 0x1c1f ;  /* 0x001c1fff08007589 */ /* 0x00072400000e0000 */
.L_x_812:
        /* <DEDUP_REMOVED lines=25> */
.L_x_813:
[----:B--2---:R-:W-:Y:S02]  /*d670*/  IMAD.SHL.U32 R2, R210, 0x2, RZ ;  /* 0x00000002d2027824 */ /* 0x004fe400078e00ff */
[C---:B------:R-:W-:Y:S03]  /*d680*/  IMAD.SHL.U32 R5, R235.reuse, 0x2, RZ ;  /* 0x00000002eb057824 */ /* 0x040fe600078e00ff */
[----:B------:R-:W-:Y:S05]  /*d690*/  @P0 IADD3 R2, P1, R0, R2, RZ ;  /* 0x0000000200020210 */ /* 0x000fea0007f3e0ff */
[----:B-1----:R-:W-:Y:S01]  /*d6a0*/  @P0 IMAD.X R3, R4, 0x1, R217, P1 ;  /* 0x0000000104030824 */ /* 0x002fe200008e06d9 */
[----:B------:R-:W-:Y:S11]  /*d6b0*/  @P0 ISETP.GE.AND P1, PT, R210, c[0x0][0x1d4], PT ;  /* 0x00007500d2000a0c */ /* 0x000ff60003f26270 */
[----:B------:R-:W-:Y:S02]  /*d6c0*/  @!UPT UIADD3 URZ, URZ, URZ, URZ ;  /* 0x0000003f3f3ff290 */ /* 0x000fe4000fffe03f */
[----:B------:R-:W-:Y:S01]  /*d6d0*/  @!PT LDS RZ, [RZ] ;  /* 0x00000000fffff984 */ /* 0x000fe20000000800 */
[----:B------:R-:W-:Y:S01]  /*d6e0*/  @!PT LDS RZ, [RZ] ;  /* 0x00000000fffff984 */ /* 0x000fe20000000800 */
[----:B------:R-:W-:Y:S01]  /*d6f0*/  @!PT LDS RZ, [RZ] ;  /* 0x00000000fffff984 */ /* 0x000fe20000000800 */
[----:B------:R1:W-:Y:S02]  /*d700*/  @P0 LDGSTS.E.BYPASS.LTC128B.128 [R195+0x4480], [R2.64], !P1 ;  /* 0x0448000002c30fae */ /* 0x0003e4000c901d46 */
[----:B-1----:R-:W-:Y:S01]  /*d710*/  @P0 IADD3 R2, P1, R0, R5, RZ ;  /* 0x0000000500020210 */ /* 0x002fe20007f3e0ff */
[----:B------:R-:W-:Y:S04]  /*d720*/  IMAD.SHL.U32 R5, R236, 0x2, RZ ;  /* 0x00000002ec057824 */ /* 0x000fe800078e00ff */
[----:B------:R-:W-:Y:S01]  /*d730*/  @P0 IMAD.X R3, R4, 0x1, R215, P1 ;  /* 0x0000000104030824 */ /* 0x000fe200008e06d7 */
[----:B------:R-:W-:Y:S11]  /*d740*/  @P0 ISETP.GE.AND P1, PT, R235, c[0x0][0x1d4], PT ;  /* 0x00007500eb000a0c */ /* 0x000ff60003f26270 */
[----:B------:R-:W-:Y:S02]  /*d750*/  @!UPT UIADD3 URZ, URZ, URZ, URZ ;  /* 0x0000003f3f3ff290 */ /* 0x000fe4000fffe03f */
[----:B------:R1:W-:Y:S02]  /*d760*/  @P0 LDGSTS.E.BYPASS.LTC128B.128 [R195+0x5080], [R2.64], !P1 ;  /* 0x0508000002c30fae */ /* 0x0003e4000c901d46 */
[----:B-1----:R-:W-:Y:S05]  /*d770*/  @P0 IADD3 R2, P1, R0, R5, RZ ;  /* 0x0000000500020210 */ /* 0x002fea0007f3e0ff */
[----:B------:R-:W-:Y:S01]  /*d780*/  @P0 IMAD.X R3, R4, 0x1, R216, P1 ;  /* 0x0000000104030824 */ /* 0x000fe200008e06d8 */
[----:B------:R-:W-:Y:S11]  /*d790*/  @P0 ISETP.GE.AND P1, PT, R236, c[0x0][0x1d4], PT ;  /* 0x00007500ec000a0c */ /* 0x000ff60003f26270 */
[----:B------:R-:W-:Y:S02]  /*d7a0*/  @!UPT UIADD3 URZ, URZ, URZ, URZ ;  /* 0x0000003f3f3ff290 */ /* 0x000fe4000fffe03f */
[----:B------:R1:W-:Y:S02]  /*d7b0*/  @P0 LDGSTS.E.BYPASS.LTC128B.128 [R195+0x5c80], [R2.64], !P1 ;  /* 0x05c8000002c30fae */ /* 0x0003e4000c901d46 */
.L_x_666:
[----:B--234-:R-:W-:Y:S05]  /*d7c0*/  BSYNC B0 ;  /* 0x0000000000007941 */ /* 0x01cfea0003800000 */
.L_x_665:
[----:B------:R-:W-:Y:S01]  /*d7d0*/  FMNMX.FTZ R4, R196, R104, !PT ;  /* 0x00000068c4047209 */ /* 0x000fe20007810000 */
[----:B------:R-:W0:Y:S01]  /*d7e0*/  LDGDEPBAR ;  /* 0x00000000000079af */ /* 0x000e220000000000 */
        /* <DEDUP_REMOVED lines=49> */
.L_x_814:
        /* <DEDUP_REMOVED lines=15> */
.L_x_815:
[----:B--2---:R-:W-:Y:S01]  /*dbf0*/  FMNMX.FTZ R105, R0, R4, !PT ;  /* 0x0000000400697209 */ /* 0x004fe20007810000 */
[----:B------:R-:W-:Y:S01]  /*dc00*/  FMUL.FTZ R0, R104, c[0x0][0x2d0] ;  /* 0x0000b40068007a20 */ /* 0x000fe20000410000 */
[----:B------:R-:W-:Y:S01]  /*dc10*/  WARPSYNC 0xffffffff ;  /* 0xffffffff00007948 */ /* 0x000fe20003800000 */
[----:B-1----:R-:W-:Y:S01]  /*dc20*/  FMUL.FTZ R4, R102, c[0x0][0x2d0] ;  /* 0x0000b40066047a20 */ /* 0x002fe20000410000 */
[----:B------:R-:W-:Y:S01]  /*dc30*/  ISETP.GT.AND P0, PT, R208, R227, PT ;  /* 0x000000e3d000720c */ /* 0x000fe20003f04270 */
[--C-:B------:R-:W-:Y:S02]  /*dc40*/  FFMA.FTZ R8, R196, c[0x0][0x2d0], -R0.reuse ;  /* 0x0000b400c4087a23 */ /* 0x100fe40000010800 */
[--C-:B------:R-:W-:Y:S02]  /*dc50*/  FFMA.FTZ R7, R179, c[0x0][0x2d0], -R0.reuse ;  /* 0x0000b400b3077a23 */ /* 0x100fe40000010800 */
[--C-:B------:R-:W-:Y:S02]  /*dc60*/  FFMA.FTZ R168, R30, c[0x0][0x2d0], -R0.reuse ;  /* 0x0000b4001ea87a23 */ /* 0x100fe40000010800 */
        /* <DEDUP_REMOVED lines=10> */
[----:B------:R-:W-:Y:S01]  /*dd10*/  FADD.FTZ R0, -R102, R100 ;  /* 0x0000006466007221 */ /* 0x000fe20000010100 */
[----:B------:R-:W-:Y:S01]  /*dd20*/  MUFU.EX2 R225, R167 ;  /* 0x000000a700e17308 */ /* 0x000fe20000000800 */
[----:B------:R-:W-:Y:S02]  /*dd30*/  FMUL.FTZ R3, R103, c[0x0][0x2d0] ;  /* 0x0000b40067037a20 */ /* 0x000fe40000410000 */
[----:B------:R-:W-:Y:S02]  /*dd40*/  FMUL.FTZ R0, R0, c[0x0][0x2d0] ;  /* 0x0000b40000007a20 */ /* 0x000fe40000410000 */
        /* <DEDUP_REMOVED lines=14> */
[--C-:B------:R-:W-:Y:S01]  /*de30*/  FFMA.FTZ R32, R198, c[0x0][0x2d0], -R4.reuse ;  /* 0x0000b400c6207a23 */ /* 0x100fe20000010804 */
[----:B------:R-:W-:Y:S01]  /*de40*/  MUFU.EX2 R35, R5 ;  /* 0x0000000500237308 */ /* 0x000fe20000000800 */
[--C-:B------:R-:W-:Y:S02]  /*de50*/  FFMA.FTZ R19, R197, c[0x0][0x2d0], -R4.reuse ;  /* 0x0000b400c5137a23 */ /* 0x100fe40000010804 */
[--C-:B------:R-:W-:Y:S02]  /*de60*/  FFMA.FTZ R157, R172, c[0x0][0x2d0], -R4.reuse ;  /* 0x0000b400ac9d7a23 */ /* 0x100fe40000010804 */
[--C-:B-1----:R-:W-:Y:S02]  /*de70*/  FFMA.FTZ R0, R204, c[0x0][0x2d0], -R4.reuse ;  /* 0x0000b400cc007a23 */ /* 0x102fe40000010804 */
[--C-:B------:R-:W-:Y:S02]  /*de80*/  FFMA.FTZ R172, R21, c[0x0][0x2d0], -R4.reuse ;  /* 0x0000b40015ac7a23 */ /* 0x100fe40000010804 */
[--C-:B------:R-:W-:Y:S01]  /*de90*/  FFMA.FTZ R173, R28, c[0x0][0x2d0], -R4.reuse ;  /* 0x0000b4001cad7a23 */ /* 0x100fe20000010804 */
[----:B------:R1:W2:Y:S01]  /*dea0*/  MUFU.EX2 R37, R0 ;  /* 0x0000000000257308 */ /* 0x0002a20000000800 */
[--C-:B------:R-:W-:Y:S02]  /*deb0*/  FFMA.FTZ R174, R15, c[0x0][0x2d0], -R4.reuse ;  /* 0x0000b4000fae7a23 */ /* 0x100fe40000010804 */
[--C-:B------:R-:W-:Y:S02]  /*dec0*/  FFMA.FTZ R159, R177, c[0x0][0x2d0], -R4.reuse ;  /* 0x0000b400b19f7a23 */ /* 0x100fe40000010804 */
[--C-:B------:R-:W-:Y:S02]  /*ded0*/  FFMA.FTZ R158, R158, c[0x0][0x2d0], -R4.reuse ;  /* 0x0000b4009e9e7a23 */ /* 0x100fe40000010804 */
[--C-:B------:R-:W-:Y:S02]  /*dee0*/  FFMA.FTZ R156, R156, c[0x0][0x2d0], -R4.reuse ;  /* 0x0000b4009c9c7a23 */ /* 0x100fe40000010804 */
[----:B------:R-:W-:Y:S01]  /*def0*/  FFMA.FTZ R171, R16, c[0x0][0x2d0], -R4 ;  /* 0x0000b40010ab7a23 */ /* 0x000fe20000010804 */
[----:B------:R-:W-:Y:S10]  /*df00*/  MUFU.EX2 R22, R7 ;  /* 0x0000000700167308 */ /* 0x000ff40000000800 */
[----:B------:R-:W-:Y:S01]  /*df10*/  MUFU.EX2 R36, R6 ;  /* 0x0000000600247308 */ /* 0x000fe20000000800 */
[----:B-1----:R-:W-:Y:S04]  /*df20*/  FADD.FTZ R0, -R104, R106 ;  /* 0x0000006a68007221 */ /* 0x002fe80000010100 */
[----:B------:R-:W-:Y:S05]  /*df30*/  FMUL.FTZ R0, R0, c[0x0][0x2d0] ;  /* 0x0000b40000007a20 */ /* 0x000fea0000410000 */
[----:B------:R-:W-:Y:S10]  /*df40*/  MUFU.EX2 R198, R32 ;  /* 0x0000002000c67308 */ /* 0x000ff40000000800 */
[----:B------:R1:W-:Y:S10]  /*df50*/  MUFU.EX2 R100, R0 ;  /* 0x0000000000647308 */ /* 0x0003f40000000800 */
        /* <DEDUP_REMOVED lines=8> */
[----:B-1----:R-:W-:Y:S02]  /*dfe0*/  FFMA.FTZ R0, R205, c[0x0][0x2d0], -R4 ;  /* 0x0000b400cd007a23 */ /* 0x002fe40000010804 */
[----:B------:R-:W-:Y:S07]  /*dff0*/  FMUL.FTZ R4, R105, c[0x0][0x2d0] ;  /* 0x0000b40069047a20 */ /* 0x000fee0000410000 */
        /* <DEDUP_REMOVED lines=14> */
[----:B------:R-:W-:Y:S02]  /*e0e0*/  FFMA.FTZ R177, R17, c[0x0][0x2d0], -R4 ;  /* 0x0000b40011b17a23 */ /* 0x000fe40000010804 */
[----:B-1----:R-:W-:Y:S04]  /*e0f0*/  FADD.FTZ R0, -R105, R101 ;  /* 0x0000006569007221 */ /* 0x002fe80000010100 */
[----:B------:R-:W-:Y:S01]  /*e100*/  FMUL.FTZ R0, R0, c[0x0][0x2d0] ;  /* 0x0000b40000007a20 */ /* 0x000fe20000410000 */
[----:B------:R-:W-:Y:S10]  /*e110*/  MUFU.EX2 R17, R5 ;  /* 0x0000000500117308 */ /* 0x000ff40000000800 */
        /* <DEDUP_REMOVED lines=13> */
[----:B------:R-:W-:Y:S01]  /*e1f0*/  MUFU.EX2 R107, R177 ;  /* 0x000000b1006b7308 */ /* 0x000fe20000000800 */
[C---:B--2---:R-:W-:Y:S02]  /*e200*/  FFMA.FTZ R4, R2.reuse, R221, R37 ;  /* 0x000000dd02047223 */ /* 0x044fe40000010025 */
[C---:B------:R-:W-:Y:S01]  /*e210*/  FMUL.FTZ R12, R2.reuse, R124 ;  /* 0x0000007c020c7220 */ /* 0x040fe20000410000 */
        /* <DEDUP_REMOVED lines=9> */
[----:B------:R-:W-:Y:S01]  /*e2b0*/  FMUL.FTZ R40, R2, R112 ;  /* 0x0000007002287220 */ /* 0x000fe20000410000 */
[----:B------:R-:W-:Y:S01]  /*e2c0*/  F2FP.PACK_AB R112, R34, R37 ;  /* 0x000000252270723e */ /* 0x000fe200000000ff */
[----:B------:R-:W-:Y:S01]  /*e2d0*/  FMUL.FTZ R41, R2, R113 ;  /* 0x0000007102297220 */ /* 0x000fe20000410000 */
[----:B------:R-:W-:Y:S01]  /*e2e0*/  F2FP.PACK_AB R113, R178, R17 ;  /* 0x00000011b271723e */ /* 0x000fe200000000ff */
[----:B------:R-:W-:Y:S01]  /*e2f0*/  FMUL.FTZ R44, R2, R108 ;  /* 0x0000006c022c7220 */ /* 0x000fe20000410000 */
[----:B------:R-:W-:Y:S01]  /*e300*/  F2FP.PACK_AB R108, R22, R23 ;  /* 0x00000017166c723e */ /* 0x000fe200000000ff */
[C---:B------:R-:W-:Y:S01]  /*e310*/  FMUL.FTZ R45, R2.reuse, R109 ;  /* 0x0000006d022d7220 */ /* 0x040fe20000410000 */
[----:B------:R-:W-:Y:S01]  /*e320*/  F2FP.PACK_AB R109, R35, R36 ;  /* 0x00000024236d723e */ /* 0x000fe200000000ff */
[C---:B------:R-:W-:Y:S01]  /*e330*/  FMUL.FTZ R56, R2.reuse, R56 ;  /* 0x0000003802387220 */ /* 0x040fe20000410000 */
[----:B------:R1:W-:Y:S01]  /*e340*/  MUFU.EX2 R129, R159 ;  /* 0x0000009f00817308 */ /* 0x0003e20000000800 */
        /* <DEDUP_REMOVED lines=11> */
[----:B------:R-:W-:Y:S01]  /*e400*/  FFMA.FTZ R2, R100, R222, R23 ;  /* 0x000000de64027223 */ /* 0x000fe20000010017 */
[----:B-1----:R-:W-:Y:S01]  /*e410*/  F2FP.PACK_AB R159, R179, R196 ;  /* 0x000000c4b39f723e */ /* 0x002fe200000000ff */
[----:B------:R-:W-:Y:S01]  /*e420*/  FMUL.FTZ R14, R0, R126 ;  /* 0x0000007e000e7220 */ /* 0x000fe20000410000 */
[----:B------:R-:W-:Y:S01]  /*e430*/  MUFU.EX2 R222, R168 ;  /* 0x000000a800de7308 */ /* 0x000fe20000000800 */
[----:B------:R-:W-:Y:S02]  /*e440*/  FADD.FTZ R128, R22, R2 ;  /* 0x0000000216807221 */ /* 0x000fe40000010000 */
[----:B------:R-:W1:Y:S01]  /*e450*/  LDSM.16.MT88.4 R20, [R181] ;  /* 0x00000000b514783b */ /* 0x000e620000004200 */
[C---:B------:R-:W-:Y:S02]  /*e460*/  FMUL.FTZ R15, R0.reuse, R127 ;  /* 0x0000007f000f7220 */ /* 0x040fe40000410000 */
[C---:B------:R-:W-:Y:S02]  /*e470*/  FMUL.FTZ R26, R0.reuse, R122 ;  /* 0x0000007a001a7220 */ /* 0x040fe40000410000 */
[C---:B------:R-:W-:Y:S02]  /*e480*/  FMUL.FTZ R27, R0.reuse, R123 ;  /* 0x0000007b001b7220 */ /* 0x040fe40000410000 */
[C---:B------:R-:W-:Y:S01]  /*e490*/  FMUL.FTZ R30, R0.reuse, R118 ;  /* 0x00000076001e7220 */ /* 0x040fe20000410000 */
[----:B------:R-:W-:Y:S01]  /*e4a0*/  LDSM.16.MT88.4 R120, [R182+0x400] ;  /* 0x00040000b678783b */ /* 0x000fe20000004200 */
[C---:B------:R-:W-:Y:S01]  /*e4b0*/  FMUL.FTZ R31, R0.reuse, R119 ;  /* 0x00000077001f7220 */ /* 0x040fe20000410000 */
[----:B------:R-:W2:Y:S01]  /*e4c0*/  MUFU.EX2 R168, R173 ;  /* 0x000000ad00a87308 */ /* 0x000ea20000000800 */
[C---:B------:R-:W-:Y:S02]  /*e4d0*/  FMUL.FTZ R10, R0.reuse, R130 ;  /* 0x00000082000a7220 */ /* 0x040fe40000410000 */
[C---:B------:R-:W-:Y:S02]  /*e4e0*/  FMUL.FTZ R11, R0.reuse, R131 ;  /* 0x00000083000b7220 */ /* 0x040fe40000410000 */
[----:B------:R-:W-:Y:S01]  /*e4f0*/  FMUL.FTZ R42, R0, R114 ;  /* 0x00000072002a7220 */ /* 0x000fe20000410000 */
[----:B------:R-:W-:Y:S01]  /*e500*/  F2FP.PACK_AB R114, R202, R198 ;  /* 0x000000c6ca72723e */ /* 0x000fe200000000ff */
[----:B------:R-:W-:Y:S01]  /*e510*/  FMUL.FTZ R43, R0, R115 ;  /* 0x00000073002b7220 */ /* 0x000fe20000410000 */
[----:B------:R-:W-:Y:S01]  /*e520*/  F2FP.PACK_AB R115, R226, R197 ;  /* 0x000000c5e273723e */ /* 0x000fe200000000ff */
[C---:B------:R-:W-:Y:S01]  /*e530*/  FMUL.FTZ R46, R0.reuse, R110 ;  /* 0x0000006e002e7220 */ /* 0x040fe20000410000 */
[----:B------:R-:W-:Y:S01]  /*e540*/  F2FP.PACK_AB R110, R205, R218 ;  /* 0x000000dacd6e723e */ /* 0x000fe200000000ff */
[C---:B------:R-:W-:Y:S01]  /*e550*/  FMUL.FTZ R47, R0.reuse, R111 ;  /* 0x0000006f002f7220 */ /* 0x040fe20000410000 */
[----:B------:R-:W-:Y:S01]  /*e560*/  F2FP.PACK_AB R111, R203, R201 ;  /* 0x000000c9cb6f723e */ /* 0x000fe200000000ff */
[C---:B------:R-:W-:Y:S01]  /*e570*/  FMUL.FTZ R58, R0.reuse, R58 ;  /* 0x0000003a003a7220 */ /* 0x040fe20000410000 */
[----:B------:R-:W-:Y:S01]  /*e580*/  LDSM.16.MT88.4 R116, [R181+0xc00] ;  /* 0x000c0000b574783b */ /* 0x000fe20000004200 */
[C---:B------:R-:W-:Y:S01]  /*e590*/  FMUL.FTZ R59, R0.reuse, R59 ;  /* 0x0000003b003b7220 */ /* 0x040fe20000410000 */
[----:B------:R-:W-:Y:S01]  /*e5a0*/  MUFU.EX2 R131, R170 ;  /* 0x000000aa00837308 */ /* 0x000fe20000000800 */
[C---:B------:R-:W-:Y:S02]  /*e5b0*/  FMUL.FTZ R62, R0.reuse, R62 ;  /* 0x0000003e003e7220 */ /* 0x040fe40000410000 */
[C---:B------:R-:W-:Y:S02]  /*e5c0*/  FMUL.FTZ R63, R0.reuse, R63 ;  /* 0x0000003f003f7220 */ /* 0x040fe40000410000 */
[C---:B------:R-:W-:Y:S01]  /*e5d0*/  FMUL.FTZ R74, R0.reuse, R74 ;  /* 0x0000004a004a7220 */ /* 0x040fe20000410000 */
[----:B------:R-:W-:Y:S01]  /*e5e0*/  LDSM.16.MT88.4 R124, [R181+0x1000] ;  /* 0x00100000b57c783b */ /* 0x000fe20000004200 */
[----:B------:R-:W-:Y:S01]  /*e5f0*/  FMUL.FTZ R75, R0, R75 ;  /* 0x0000004b004b7220 */ /* 0x000fe20000410000 */
[----:B--2---:R-:W-:Y:S01]  /*e600*/  F2FP.PACK_AB R160, R172, R168 ;  /* 0x000000a8aca0723e */ /* 0x004fe200000000ff */
        /* <DEDUP_REMOVED lines=8> */
[----:B------:R-:W-:Y:S02]  /*e690*/  FFMA.FTZ R101, R0, R223, R17 ;  /* 0x000000df00657223 */ /* 0x000fe40000010011 */
[C---:B------:R-:W-:Y:S02]  /*e6a0*/  FFMA.FTZ R0, R3.reuse, R228, R36 ;  /* 0x000000e403007223 */ /* 0x040fe40000010024 */
[----:B------:R-:W-:Y:S01]  /*e6b0*/  FMUL.FTZ R7, R3, R135 ;  /* 0x0000008703077220 */ /* 0x000fe20000410000 */
[----:B------:R-:W2:Y:S01]  /*e6c0*/  LDSM.16.MT88.4 R36, [R182] ;  /* 0x00000000b624783b */ /* 0x000ea20000004200 */
[----:B------:R-:W-:Y:S02]  /*e6d0*/  FADD.FTZ R2, R35, R0 ;  /* 0x0000000023027221 */ /* 0x000fe40000010000 */
[----:B------:R-:W-:Y:S01]  /*e6e0*/  FADD.FTZ R0, R34, R4 ;  /* 0x0000000422007221 */ /* 0x000fe20000010000 */
        /* <DEDUP_REMOVED lines=8> */
[-C--:B-1----:R-:W-:Y:S05]  /*e770*/  HMMA.16816.F32 R4, R108, R20.reuse, R4 ;  /* 0x000000146c04723c */ /* 0x082fea0000001804 */
[C---:B------:R-:W-:Y:S02]  /*e780*/  FMUL.FTZ R19, R3.reuse, R139 ;  /* 0x0000008b03137220 */ /* 0x040fe40000410000 */
[----:B------:R-:W-:Y:S01]  /*e790*/  LDSM.16.MT88.4 R136, [R181+0x800] ;  /* 0x00080000b588783b */ /* 0x000fe20000004200 */
[C---:B------:R-:W-:Y:S01]  /*e7a0*/  HMMA.16816.F32 R8, R112.reuse, R20, R8 ;  /* 0x000000147008723c */ /* 0x040fe20000001808 */
[----:B------:R-:W-:Y:S03]  /*e7b0*/  MUFU.EX2 R133, R164 ;  /* 0x000000a400857308 */ /* 0x000fe60000000800 */
[C---:B------:R-:W-:Y:S02]  /*e7c0*/  FMUL.FTZ R32, R100.reuse, R144 ;  /* 0x0000009064207220 */ /* 0x040fe40000410000 */
[C---:B------:R-:W-:Y:S02]  /*e7d0*/  FMUL.FTZ R33, R100.reuse, R145 ;  /* 0x0000009164217220 */ /* 0x040fe40000410000 */
[-C--:B------:R-:W-:Y:S03]  /*e7e0*/  HMMA.16816.F32 R12, R112, R22.reuse, R12 ;  /* 0x00000016700c723c */ /* 0x080fe6000000180c */
[----:B------:R-:W-:Y:S01]  /*e7f0*/  MUFU.EX2 R132, R157 ;  /* 0x0000009d00847308 */ /* 0x000fe20000000800 */
[C---:B------:R-:W-:Y:S02]  /*e800*/  FMUL.FTZ R34, R3.reuse, R146 ;  /* 0x0000009203227220 */ /* 0x040fe40000410000 */
[C---:B------:R-:W-:Y:S02]  /*e810*/  FMUL.FTZ R35, R3.reuse, R147 ;  /* 0x0000009303237220 */ /* 0x040fe40000410000 */
[C---:B------:R-:W-:Y:S01]  /*e820*/  HMMA.16816.F32 R16, R108.reuse, R22, R16 ;  /* 0x000000166c10723c */ /* 0x040fe20000001810 */
[----:B------:R-:W-:Y:S03]  /*e830*/  LDSM.16.MT88.4 R144, [R182+0x800] ;  /* 0x00080000b690783b */ /* 0x000fe60000004200 */
[C---:B------:R-:W-:Y:S01]  /*e840*/  FMUL.FTZ R20, R100.reuse, R140 ;  /* 0x0000008c64147220 */ /* 0x040fe20000410000 */
[----:B------:R-:W-:Y:S01]  /*e850*/  MUFU.EX2 R169, R200 ;  /* 0x000000c800a97308 */ /* 0x000fe20000000800 */
[C---:B------:R-:W-:Y:S02]  /*e860*/  FMUL.FTZ R21, R100.reuse, R141 ;  /* 0x0000008d64157220 */ /* 0x040fe40000410000 */
[C---:B------:R-:W-:Y:S04]  /*e870*/  FMUL.FTZ R22, R3.reuse, R142 ;  /* 0x0000008e03167220 */ /* 0x040fe80000410000 */
[C---:B------:R-:W-:Y:S02]  /*e880*/  FMUL.FTZ R23, R3.reuse, R143 ;  /* 0x0000008f03177220 */ /* 0x040fe40000410000 */
[C---:B------:R-:W-:Y:S01]  /*e890*/  FMUL.FTZ R48, R100.reuse, R152 ;  /* 0x0000009864307220 */ /* 0x040fe20000410000 */
[----:B------:R-:W1:Y:S01]  /*e8a0*/  MUFU.EX2 R165, R175 ;  /* 0x000000af00a57308 */ /* 0x000e620000000800 */
[C---:B------:R-:W-:Y:S02]  /*e8b0*/  FMUL.FTZ R49, R100.reuse, R153 ;  /* 0x0000009964317220 */ /* 0x040fe40000410000 */
[C---:B------:R-:W-:Y:S01]  /*e8c0*/  FMUL.FTZ R50, R3.reuse, R154 ;  /* 0x0000009a03327220 */ /* 0x040fe20000410000 */
[-C--:B--2---:R-:W-:Y:S03]  /*e8d0*/  HMMA.16816.F32 R20, R108, R36.reuse, R20 ;  /* 0x000000246c14723c */ /* 0x084fe60000001814 */
[C---:B------:R-:W-:Y:S02]  /*e8e0*/  FMUL.FTZ R51, R3.reuse, R155 ;  /* 0x0000009b03337220 */ /* 0x040fe40000410000 */
[----:B------:R-:W-:Y:S01]  /*e8f0*/  LDSM.16.MT88.4 R152, [R181+0x1400] ;  /* 0x00140000b598783b */ /* 0x000fe20000004200 */
[C---:B------:R-:W-:Y:S01]  /*e900*/  FMUL.FTZ R52, R100.reuse, R52 ;  /* 0x0000003464347220 */ /* 0x040fe20000410000 */
[----:B------:R-:W2:Y:S01]  /*e910*/  MUFU.EX2 R164, R176 ;  /* 0x000000b000a47308 */ /* 0x000ea20000000800 */
[C---:B------:R-:W-:Y:S04]  /*e920*/  HMMA.16816.F32 R24, R112.reuse, R36, R24 ;  /* 0x000000247018723c */ /* 0x040fe80000001818 */
[C---:B------:R-:W-:Y:S02]  /*e930*/  FMUL.FTZ R53, R100.reuse, R53 ;  /* 0x0000003564357220 */ /* 0x040fe40000410000 */
[----:B------:R-:W-:Y:S02]  /*e940*/  FMUL.FTZ R54, R3, R54 ;  /* 0x0000003603367220 */ /* 0x000fe40000410000 */
[-C--:B------:R-:W-:Y:S04]  /*e950*/  HMMA.16816.F32 R28, R112, R38.reuse, R28 ;  /* 0x00000026701c723c */ /* 0x080fe8000000181c */
[C---:B------:R-:W-:Y:S01]  /*e960*/  FMUL.FTZ R36, R100.reuse, R148 ;  /* 0x0000009464247220 */ /* 0x040fe20000410000 */
[----:B-1----:R-:W-:Y:S01]  /*e970*/  F2FP.PACK_AB R161, R165, R166 ;  /* 0x000000a6a5a1723e */ /* 0x002fe200000000ff */
[C---:B------:R-:W-:Y:S02]  /*e980*/  FMUL.FTZ R37, R100.reuse, R149 ;  /* 0x0000009564257220 */ /* 0x040fe40000410000 */
[C---:B------:R-:W-:Y:S04]  /*e990*/  HMMA.16816.F32 R32, R108.reuse, R38, R32 ;  /* 0x000000266c20723c */ /* 0x040fe80000001820 */
[----:B------:R-:W-:Y:S02]  /*e9a0*/  FMUL.FTZ R55, R3, R55 ;  /* 0x0000003703377220 */ /* 0x000fe40000410000 */
[C---:B------:R-:W-:Y:S01]  /*e9b0*/  FMUL.FTZ R64, R100.reuse, R64 ;  /* 0x0000004064407220 */ /* 0x040fe20000410000 */
[----:B--2---:R-:W-:Y:S01]  /*e9c0*/  F2FP.PACK_AB R163, R107, R164 ;  /* 0x000000a46ba3723e */ /* 0x004fe200000000ff */
[C---:B------:R-:W-:Y:S04]  /*e9d0*/  FMUL.FTZ R38, R3.reuse, R150 ;  /* 0x0000009603267220 */ /* 0x040fe80000410000 */
[C---:B------:R-:W-:Y:S02]  /*e9e0*/  FMUL.FTZ R39, R3.reuse, R151 ;  /* 0x0000009703277220 */ /* 0x040fe40000410000 */
[C---:B------:R-:W-:Y:S02]  /*e9f0*/  FMUL.FTZ R65, R100.reuse, R65 ;  /* 0x0000004164417220 */ /* 0x040fe40000410000 */
[C---:B------:R-:W-:Y:S02]  /*ea00*/  FMUL.FTZ R66, R3.reuse, R66 ;  /* 0x0000004203427220 */ /* 0x040fe40000410000 */
[C---:B------:R-:W-:Y:S01]  /*ea10*/  FMUL.FTZ R67, R3.reuse, R67 ;  /* 0x0000004303437220 */ /* 0x040fe20000410000 */
[-C--:B------:R-:W-:Y:S03]  /*ea20*/  HMMA.16816.F32 R36, R108, R116.reuse, R36 ;  /* 0x000000746c24723c */ /* 0x080fe60000001824 */
[C---:B------:R-:W-:Y:S02]  /*ea30*/  FMUL.FTZ R68, R100.reuse, R68 ;  /* 0x0000004464447220 */ /* 0x040fe40000410000 */
[C---:B------:R-:W-:Y:S02]  /*ea40*/  FMUL.FTZ R69, R100.reuse, R69 ;  /* 0x0000004564457220 */ /* 0x040fe40000410000 */
[C---:B------:R-:W-:Y:S01]  /*ea50*/  FMUL.FTZ R70, R3.reuse, R70 ;  /* 0x0000004603467220 */ /* 0x040fe20000410000 */
[C---:B------:R-:W-:Y:S04]  /*ea60*/  HMMA.16816.F32 R40, R112.reuse, R116, R40 ;  /* 0x000000747028723c */ /* 0x040fe80000001828 */
[C---:B------:R-:W-:Y:S02]  /*ea70*/  FMUL.FTZ R71, R3.reuse, R71 ;  /* 0x0000004703477220 */ /* 0x040fe40000410000 */
[C---:B------:R-:W-:Y:S02]  /*ea80*/  FMUL.FTZ R80, R100.reuse, R80 ;  /* 0x0000005064507220 */ /* 0x040fe40000410000 */
[-C--:B------:R-:W-:Y:S04]  /*ea90*/  HMMA.16816.F32 R44, R112, R118.reuse, R44 ;  /* 0x00000076702c723c */ /* 0x080fe8000000182c */
[C---:B------:R-:W-:Y:S02]  /*eaa0*/  FMUL.FTZ R81, R100.reuse, R81 ;  /* 0x0000005164517220 */ /* 0x040fe40000410000 */
[C---:B------:R-:W-:Y:S02]  /*eab0*/  FMUL.FTZ R82, R3.reuse, R82 ;  /* 0x0000005203527220 */ /* 0x040fe40000410000 */
[C---:B------:R-:W-:Y:S01]  /*eac0*/  HMMA.16816.F32 R48, R108.reuse, R118, R48 ;  /* 0x000000766c30723c */ /* 0x040fe20000001830 */
[----:B------:R-:W1:Y:S03]  /*ead0*/  LDSM.16.MT88.4 R116, [R182+0xc00] ;  /* 0x000c0000b674783b */ /* 0x000e660000004200 */
[C---:B------:R-:W-:Y:S02]  /*eae0*/  FMUL.FTZ R83, R3.reuse, R83 ;  /* 0x0000005303537220 */ /* 0x040fe40000410000 */
[C---:B------:R-:W-:Y:S02]  /*eaf0*/  FMUL.FTZ R84, R100.reuse, R84 ;  /* 0x0000005464547220 */ /* 0x040fe40000410000 */
[C---:B------:R-:W-:Y:S04]  /*eb00*/  FMUL.FTZ R85, R100.reuse, R85 ;  /* 0x0000005564557220 */ /* 0x040fe80000410000 */
[C---:B------:R-:W-:Y:S02]  /*eb10*/  FMUL.FTZ R86, R3.reuse, R86 ;  /* 0x0000005603567220 */ /* 0x040fe40000410000 */
[C---:B------:R-:W-:Y:S02]  /*eb20*/  FMUL.FTZ R87, R3.reuse, R87 ;  /* 0x0000005703577220 */ /* 0x040fe40000410000 */
[C---:B------:R-:W-:Y:S02]  /*eb30*/  FMUL.FTZ R96, R100.reuse, R96 ;  /* 0x0000006064607220 */ /* 0x040fe40000410000 */
[----:B------:R-:W-:Y:S02]  /*eb40*/  FMUL.FTZ R97, R100, R97 ;  /* 0x0000006164617220 */ /* 0x000fe40000410000 */
[C---:B------:R-:W-:Y:S02]  /*eb50*/  FMUL.FTZ R98, R3.reuse, R98 ;  /* 0x0000006203627220 */ /* 0x040fe40000410000 */
[----:B------:R-:W-:Y:S02]  /*eb60*/  FMUL.FTZ R99, R3, R99 ;  /* 0x0000006303637220 */ /* 0x000fe40000410000 */
[----:B------:R-:W-:Y:S02]  /*eb70*/  FADD.FTZ R3, R218, R128 ;  /* 0x00000080da037221 */ /* 0x000fe40000010000 */
[----:B------:R-:W-:Y:S02]  /*eb80*/  FADD.FTZ R100, R178, R101 ;  /* 0x00000065b2647221 */ /* 0x000fe40000010000 */
[----:B------:R-:W2:Y:S01]  /*eb90*/  MUFU.EX2 R178, R199 ;  /* 0x000000c700b27308 */ /* 0x000ea20000000800 */
[----:B------:R-:W-:Y:S02]  /*eba0*/  FADD.FTZ R0, R198, R0 ;  /* 0x00000000c6007221 */ /* 0x000fe40000010000 */
[----:B------:R-:W-:Y:S02]  /*ebb0*/  FADD.FTZ R101, R197, R100 ;  /* 0x00000064c5657221 */ /* 0x000fe40000010000 */
[----:B------:R-:W-:Y:S02]  /*ebc0*/  FADD.FTZ R100, R205, R3 ;  /* 0x00000003cd647221 */ /* 0x000fe40000010000 */
[----:B------:R-:W-:Y:S02]  /*ebd0*/  FADD.FTZ R2, R201, R2 ;  /* 0x00000002c9027221 */ /* 0x000fe40000010000 */
[----:B------:R-:W-:Y:S01]  /*ebe0*/  FADD.FTZ R100, R131, R100 ;  /* 0x0000006483647221 */ /* 0x000fe20000010000 */
[----:B------:R-:W3:Y:S01]  /*ebf0*/  MUFU.EX2 R197, R213 ;  /* 0x000000d500c57308 */ /* 0x000ee20000000800 */
[----:B------:R-:W-:Y:S01]  /*ec00*/  FADD.FTZ R3, R203, R2 ;  /* 0x00000002cb037221 */ /* 0x000fe20000010000 */
[-C--:B-1----:R-:W-:Y:S03]  /*ec10*/  HMMA.16816.F32 R52, R108, R116.reuse, R52 ;  /* 0x000000746c34723c */ /* 0x082fe60000001834 */
[----:B------:R-:W-:Y:S02]  /*ec20*/  FADD.FTZ R3, R130, R3 ;  /* 0x0000000382037221 */ /* 0x000fe40000010000 */
[----:B------:R-:W-:Y:S03]  /*ec30*/  FADD.FTZ R2, R202, R0 ;  /* 0x00000000ca027221 */ /* 0x000fe60000010000 */
[----:B------:R-:W-:Y:S01]  /*ec40*/  MUFU.EX2 R198, R212 ;  /* 0x000000d400c67308 */ /* 0x000fe20000000800 */
[C---:B------:R-:W-:Y:S04]  /*ec50*/  HMMA.16816.F32 R56, R112.reuse, R116, R56 ;  /* 0x000000747038723c */ /* 0x040fe80000001838 */
[----:B--2---:R-:W-:Y:S01]  /*ec60*/  F2FP.PACK_AB R157, R178, R169 ;  /* 0x000000a9b29d723e */ /* 0x004fe200000000ff */
[----:B------:R-:W-:Y:S02]  /*ec70*/  FADD.FTZ R2, R129, R2 ;  /* 0x0000000281027221 */ /* 0x000fe40000010000 */
[----:B------:R-:W-:Y:S01]  /*ec80*/  FADD.FTZ R0, R226, R101 ;  /* 0x00000065e2007221 */ /* 0x000fe20000010000 */
[-C--:B------:R-:W-:Y:S01]  /*ec90*/  HMMA.16816.F32 R60, R112, R118.reuse, R60 ;  /* 0x00000076703c723c */ /* 0x080fe2000000183c */
[----:B------:R-:W1:Y:S03]  /*eca0*/  MUFU.EX2 R199, R211 ;  /* 0x000000d300c77308 */ /* 0x000e660000000800 */
[----:B------:R-:W-:Y:S01]  /*ecb0*/  FADD.FTZ R101, R133, R3 ;  /* 0x0000000385657221 */ /* 0x000fe20000010000 */
[----:B---3--:R-:W-:Y:S01]  /*ecc0*/  F2FP.PACK_AB R156, R197, R170 ;  /* 0x000000aac59c723e */ /* 0x008fe200000000ff */
[----:B------:R-:W-:Y:S02]  /*ecd0*/  FADD.FTZ R0, R106, R0 ;  /* 0x000000006a007221 */ /* 0x000fe40000010000 */
[C---:B------:R-:W-:Y:S01]  /*ece0*/  HMMA.16816.F32 R64, R108.reuse, R118, R64 ;  /* 0x000000766c40723c */ /* 0x040fe20000001840 */
[----:B------:R-:W2:Y:S03]  /*ecf0*/  LDSM.16.MT88.4 R116, [R181+0x1800] ;  /* 0x00180000b574783b */ /* 0x000ea60000004200 */
[----:B------:R-:W-:Y:S01]  /*ed00*/  FADD.FTZ R0, R219, R0 ;  /* 0x00000000db007221 */ /* 0x000fe20000010000 */
[----:B-1----:R-:W-:Y:S03]  /*ed10*/  F2FP.PACK_AB R158, R199, R198 ;  /* 0x000000c6c79e723e */ /* 0x002fe600000000ff */
        /* <DEDUP_REMOVED lines=10> */
[----:B------:R-:W-:Y:S01]  /*edc0*/  F2FP.PACK_AB R117, R219, R106 ;  /* 0x0000006adb75723e */ /* 0x000fe200000000ff */
[----:B------:R-:W-:Y:S02]  /*edd0*/  FADD.FTZ R106, R134, R100 ;  /* 0x00000064866a7221 */ /* 0x000fe40000010000 */
[----:B------:R-:W-:Y:S01]  /*ede0*/  FADD.FTZ R100, R132, R2 ;  /* 0x0000000284647221 */ /* 0x000fe20000010000 */
[----:B------:R-:W-:Y:S04]  /*edf0*/  HMMA.16816.F32 R96, R108, R118, R96 ;  /* 0x000000766c60723c */ /* 0x000fe80000001860 */
[----:B------:R-:W-:Y:S02]  /*ee00*/  FADD.FTZ R3, R222, R106 ;  /* 0x0000006ade037221 */ /* 0x000fe40000010000 */
[----:B------:R-:W-:Y:S01]  /*ee10*/  FADD.FTZ R2, R221, R101 ;  /* 0x00000065dd027221 */ /* 0x000fe20000010000 */
[----:B------:R-:W-:Y:S01]  /*ee20*/  F2FP.PACK_AB R108, R134, R131 ;  /* 0x00000083866c723e */ /* 0x000fe200000000ff */
[----:B------:R-:W-:Y:S01]  /*ee30*/  FADD.FTZ R3, R225, R3 ;  /* 0x00000003e1037221 */ /* 0x000fe20000010000 */
[----:B------:R-:W-:Y:S03]  /*ee40*/  F2FP.PACK_AB R109, R133, R130 ;  /* 0x00000082856d723e */ /* 0x000fe600000000ff */
[----:B------:R-:W-:Y:S01]  /*ee50*/  F2FP.PACK_AB R110, R225, R222 ;  /* 0x000000dee16e723e */ /* 0x000fe200000000ff */
[C---:B------:R-:W-:Y:S01]  /*ee60*/  FADD.FTZ R2, R224.reuse, R2 ;  /* 0x00000002e0027221 */ /* 0x040fe20000010000 */
[----:B------:R-:W-:Y:S02]  /*ee70*/  F2FP.PACK_AB R111, R224, R221 ;  /* 0x000000dde06f723e */ /* 0x000fe400000000ff */
[C---:B------:R-:W-:Y:S02]  /*ee80*/  F2FP.PACK_AB R118, R223.reuse, R220 ;  /* 0x000000dcdf76723e */ /* 0x040fe400000000ff */
[----:B------:R-:W-:Y:S02]  /*ee90*/  F2FP.PACK_AB R119, R204, R206 ;  /* 0x000000cecc77723e */ /* 0x000fe400000000ff */
[----:B------:R-:W-:Y:S01]  /*eea0*/  MOV R101, R105 ;  /* 0x0000006900657202 */ /* 0x000fe20000000f00 */
        /* <DEDUP_REMOVED lines=47> */
[C---:B------:R-:W-:Y:S07]  /*f1a0*/  HMMA.16816.F32 R64, R156.reuse, R6, R64 ;  /* 0x000000069c40723c */ /* 0x040fee0000001840 */
[----:B------:R-:W-:Y:S01]  /*f1b0*/  FADD.FTZ R6, R206, R0 ;  /* 0x00000000ce067221 */ /* 0x000fe20000010000 */
[-C--:B--2---:R-:W-:Y:S04]  /*f1c0*/  HMMA.16816.F32 R68, R156, R8.reuse, R68 ;  /* 0x000000089c44723c */ /* 0x084fe80000001844 */
        /* <DEDUP_REMOVED lines=15> */
[----:B------:R-:W-:Y:S01]  /*f2c0*/  FADD.FTZ R4, R196, R0 ;  /* 0x00000000c4047221 */ /* 0x000fe20000010000 */
[----:B------:R-:W-:Y:S01]  /*f2d0*/  IADD3 R0, R208, -0x1, RZ ;  /* 0xffffffffd0007810 */ /* 0x000fe20007ffe0ff */
[----:B------:R-:W-:Y:S02]  /*f2e0*/  FADD.FTZ R3, R171, R7 ;  /* 0x00000007ab037221 */ /* 0x000fe40000010000 */
[-C--:B------:R-:W-:Y:S04]  /*f2f0*/  HMMA.16816.F32 R92, R160, R14.reuse, R92 ;  /* 0x0000000ea05c723c */ /* 0x080fe8000000185c */
[----:B------:R-:W-:Y:S01]  /*f300*/  FADD.FTZ R2, R164, R6 ;  /* 0x00000006a4027221 */ /* 0x000fe20000010000 */
[----:B------:R-:W-:Y:S01]  /*f310*/  MOV R208, R0 ;  /* 0x0000000000d07202 */ /* 0x000fe20000000f00 */
[----:B------:R-:W-:Y:S02]  /*f320*/  FADD.FTZ R222, R199, R5 ;  /* 0x00000005c7de7221 */ /* 0x000fe40000010000 */
[----:B------:R-:W-:Y:S04]  /*f330*/  HMMA.16816.F32 R96, R156, R14, R96 ;  /* 0x0000000e9c60723c */ /* 0x000fe80000001860 */
[----:B------:R-:W-:Y:S02]  /*f340*/  FADD.FTZ R228, R179, R4 ;  /* 0x00000004b3e47221 */ /* 0x000fe40000010000 */
[----:B------:R-:W-:Y:S02]  /*f350*/  FADD.FTZ R221, R167, R3 ;  /* 0x00000003a7dd7221 */ /* 0x000fe40000010000 */
[----:B------:R-:W-:Y:S01]  /*f360*/  FADD.FTZ R223, R107, R2 ;  /* 0x000000026bdf7221 */ /* 0x000fe20000010000 */
[----:B------:R-:W-:-:S05]  /*f370*/  @P0 BRA `(.L_x_672) ;  /* 0xffffce0000000947 */ /* 0x000fca000383ffff */
.L_x_659:
[----:B------:R-:W-:-:S13]  /*f380*/  ISETP.GE.AND P0, PT, R208, R237, PT ;  /* 0x000000edd000720c */ /* 0x000fda0003f06270 */
[----:B------:R-:W-:Y:S05]  /*f390*/  @!P0 BRA `(.L_x_673) ;  /* 0x0000464000008947 */ /* 0x000fea0003800000 */
[----:B------:R-:W-:Y:S01]  /*f3a0*/  IMAD.MOV.U32 R106, RZ, RZ, R103 ;  /* 0x000000ffff6a7224 */ /* 0x000fe200078e0067 */
[----:B------:R-:W-:Y:S01]  /*f3b0*/  MOV R107, R101 ;  /* 0x00000065006b7202 */ /* 0x000fe20000000f00 */
[----:B------:R-:W-:Y:S01]  /*f3c0*/  IMAD.MOV.U32 R105, RZ, RZ, R104 ;  /* 0x000000ffff697224 */ /* 0x000fe200078e0068 */
[----:B------:R-:W-:Y:S02]  /*f3d0*/  MOV R100, R102 ;  /* 0x0000006600647202 */ /* 0x000fe40000000f00 */
.L_x_705:
[----:B------:R-:W-:Y:S04]  /*f3e0*/  DEPBAR.LE SB0, 0x0 ;  /* 0x000080000000791a */ /* 0x000fe80000000000 */
[----:B------:R-:W-:Y:S01]  /*f3f0*/  WARPSYNC 0xffffffff ;  /* 0xffffffff00007948 */ /* 0x000fe20003800000 */
[----:B------:R-:W-:Y:S01]  /*f400*/  BAR.SYNC.DEFER_BLOCKING 0x0 ;  /* 0x0000000000007b1d */ /* 0x000fe20000010000 */
[----:B------:R-:W-:Y:S01]  /*f410*/  SHF.R.S32.HI R0, RZ, 0x1f, R209 ;  /* 0x0000001fff007819 */ /* 0x000fe200000114d1 */
[C---:B------:R-:W-:Y:S04]  /*f420*/  IMAD.WIDE.U32 R2, R209.reuse, c[0x0][0x208], RZ ;  /* 0x00008200d1027a25 */ /* 0x040fe800078e00ff */
[----:B------:R-:W-:Y:S04]  /*f430*/  IMAD R0, R0, c[0x0][0x208], RZ ;  /* 0x0000820000007a24 */ /* 0x000fe800078e02ff */
[----:B------:R-:W-:Y:S05]  /*f440*/  IMAD R0, R209, c[0x0][0x20c], R0 ;  /* 0x00008300d1007a24 */ /* 0x000fea00078e0200 */
[----:B------:R-:W-:Y:S02]  /*f450*/  IADD3 R3, R3, R0, RZ ;  /* 0x0000000003037210 */ /* 0x000fe40007ffe0ff */
[----:B------:R-:W-:Y:S03]  /*f460*/  SHF.R.S32.HI R0, RZ, 0x1f, R207 ;  /* 0x0000001fff007819 */ /* 0x000fe600000114cf */
[C---:B------:R-:W-:Y:S01]  /*f470*/  IMAD.WIDE.U32 R2, R207.reuse, c[0x0][0x218], R2 ;  /* 0x00008600cf027a25 */ /* 0x040fe200078e0002 */
[----:B------:R1:W2:Y:S03]  /*f480*/  LDSM.16.M88.4 R48, [R183] ;  /* 0x00000000b730783b */ /* 0x0002a60000000200 */
[----:B------:R-:W-:Y:S01]  /*f490*/  IMAD R4, R0, c[0x0][0x218], RZ ;  /* 0x0000860000047a24 */ /* 0x000fe200078e02ff */
[----:B------:R-:W-:Y:S01]  /*f4a0*/  IADD3 R0, P1, R246, R2, RZ ;  /* 0x00000002f6007210 */ /* 0x000fe20007f3e0ff */
[----:B------:R1:W3:Y:S02]  /*f4b0*/  LDSM.16.M88.4 R44, [R183+0x1000] ;  /* 0x00100000b72c783b */ /* 0x0002e40000000200 */
[----:B------:R-:W-:Y:S01]  /*f4c0*/  IMAD R4, R207, c[0x0][0x21c], R4 ;  /* 0x00008700cf047a24 */ /* 0x000fe200078e0204 */
[C---:B------:R-:W-:Y:S01]  /*f4d0*/  LEA R10, P0, R0.reuse, c[0x0][0x1f8], 0x1 ;  /* 0x00007e00000a7a11 */ /* 0x040fe200078008ff */
[----:B------:R1:W4:Y:S03]  /*f4e0*/  LDSM.16.M88.4 R16, [R180] ;  /* 0x00000000b410783b */ /* 0x0003260000000200 */
[----:B------:R-:W-:Y:S01]  /*f4f0*/  IADD3.X R2, R249, R3, R4, P1, !PT ;  /* 0x00000003f9027210 */ /* 0x000fe20000ffe404 */
[----:B------:R1:W1:Y:S03]  /*f500*/  LDSM.16.M88.4 R32, [R180+0x400] ;  /* 0x00040000b420783b */ /* 0x0002660000000200 */
[----:B------:R-:W-:Y:S01]  /*f510*/  LEA.HI.X R5, R0, c[0x0][0x1fc], R2, 0x1, P0 ;  /* 0x00007f0000057a11 */ /* 0x000fe200000f0c02 */
        /* <DEDUP_REMOVED lines=8> */
.L_x_816:
[----:B------:R-:W5:Y:S01]  /*f5a0*/  SHFL.IDX PT, R2, R10, RZ, 0x1c1f ;  /* 0x001c1fff0a027589 */ /* 0x000f6200000e0000 */
[C---:B------:R-:W-:Y:S01]  /*f5b0*/  IMAD.SHL.U32 R6, R210.reuse, 0x2, RZ ;  /* 0x00000002d2067824 */ /* 0x040fe200078e00ff */
[----:B------:R-:W-:Y:S01]  /*f5c0*/  ISETP.GE.AND P4, PT, R210, c[0x0][0x1d4], PT ;  /* 0x00007500d2007a0c */ /* 0x000fe20003f86270 */
[C---:B------:R-:W-:Y:S01]  /*f5d0*/  IMAD.SHL.U32 R4, R235.reuse, 0x2, RZ ;  /* 0x00000002eb047824 */ /* 0x040fe200078e00ff */
[----:B------:R-:W-:Y:S01]  /*f5e0*/  ISETP.GE.AND P3, PT, R235, c[0x0][0x1d4], PT ;  /* 0x00007500eb007a0c */ /* 0x000fe20003f66270 */
[C---:B------:R-:W-:Y:S01]  /*f5f0*/  IMAD.SHL.U32 R3, R236.reuse, 0x2, RZ ;  /* 0x00000002ec037824 */ /* 0x040fe200078e00ff */
[----:B------:R-:W-:Y:S01]  /*f600*/  ISETP.GE.AND P2, PT, R236, c[0x0][0x1d4], PT ;  /* 0x00007500ec007a0c */ /* 0x000fe20003f46270 */
[----:B------:R-:W-:Y:S01]  /*f610*/  BSSY B0, `(.L_x_675) ;  /* 0x0000022000007945 */ /* 0x000fe20003800000 */
[C---:B-----5:R-:W-:Y:S02]  /*f620*/  IADD3 R8, P0, R2.reuse, R6, RZ ;  /* 0x0000000602087210 */ /* 0x060fe40007f1e0ff */
[----:B------:R-:W-:Y:S02]  /*f630*/  IADD3 R6, P1, R2, R4, RZ ;  /* 0x0000000402067210 */ /* 0x000fe40007f3e0ff */
[----:B------:R-:W5:Y:S01]  /*f640*/  S2R R4, SR_TID.X ;  /* 0x0000000000047919 */ /* 0x000f620000002100 */
[----:B---3--:R-:W-:Y:S01]  /*f650*/  IMAD.X R9, R0, 0x1, R217, P0 ;  /* 0x0000000100097824 */ /* 0x008fe200000e06d9 */
[----:B------:R-:W-:Y:S01]  /*f660*/  IADD3 R2, P0, R2, R3, RZ ;  /* 0x0000000302027210 */ /* 0x000fe20007f1e0ff */
[C---:B------:R-:W-:Y:S03]  /*f670*/  IMAD.X R7, R0.reuse, 0x1, R215, P1 ;  /* 0x0000000100077824 */ /* 0x040fe600008e06d7 */
[----:B------:R-:W-:Y:S01]  /*f680*/  @!PT LDS RZ, [RZ] ;  /* 0x00000000fffff984 */ /* 0x000fe20000000800 */
[----:B------:R-:W-:Y:S01]  /*f690*/  @!PT LDS RZ, [RZ] ;  /* 0x00000000fffff984 */ /* 0x000fe20000000800 */
[----:B------:R3:W-:Y:S01]  /*f6a0*/  LDGSTS.E.BYPASS.LTC128B.128 [R195+0x1880], [R8.64], !P4 ;  /* 0x0188000008c37fae */ /* 0x0007e2000e101d46 */
[----:B------:R-:W-:Y:S03]  /*f6b0*/  IMAD.X R3, R0, 0x1, R216, P0 ;  /* 0x0000000100037824 */ /* 0x000fe600000e06d8 */
[----:B------:R3:W-:Y:S04]  /*f6c0*/  LDGSTS.E.BYPASS.LTC128B.128 [R195+0x2480], [R6.64], !P3 ;  /* 0x0248000006c37fae */ /* 0x0007e8000d901d46 */
[----:B------:R3:W-:Y:S01]  /*f6d0*/  LDGSTS.E.BYPASS.LTC128B.128 [R195+0x3080], [R2.64], !P2 ;  /* 0x0308000002c37fae */ /* 0x0007e2000d101d46 */
[----:B-----5:R-:W-:Y:S11]  /*f6e0*/  ISETP.GT.AND P5, PT, R4, 0x3f, PT ;  /* 0x0000003f0400780c */ /* 0x020ff60003fa4270 */
[----:B------:R-:W-:Y:S02]  /*f6f0*/  @!UPT UIADD3 URZ, URZ, URZ, URZ ;  /* 0x0000003f3f3ff290 */ /* 0x000fe4000fffe03f */
[----:B------:R-:W-:-:S05]  /*f700*/  @P5 BRA `(.L_x_676) ;  /* 0x0000012000005947 */ /* 0x000fca0003800000 */
[----:B------:R-:W-:-:S05]  /*f710*/  BRA.DIV ~URZ, `(.L_x_677) ;  /* 0x0000b4727f007947 */ /* 0x000fca000b800000 */
[----:B------:R3:W4:Y:S04]  /*f720*/  SHFL.IDX PT, R4, R5, 0x1, 0x1c1f ;  /* 0x003c1f0005047f89 */ /* 0x00072800000e0000 */
[----:B------:R3:W2:Y:S02]  /*f730*/  SHFL.IDX PT, R0, R10, 0x1, 0x1c1f ;  /* 0x003c1f000a007f89 */ /* 0x0006a400000e0000 */
.L_x_817:
[----:B---3--:R-:W-:Y:S02]  /*f740*/  IMAD.SHL.U32 R2, R210, 0x2, RZ ;  /* 0x00000002d2027824 */ /* 0x008fe400078e00ff */
[----:B------:R-:W-:Y:S03]  /*f750*/  IMAD.SHL.U32 R3, R235, 0x2, RZ ;  /* 0x00000002eb037824 */ /* 0x000fe600078e00ff */
[----:B--2---:R-:W-:Y:S02]  /*f760*/  IADD3 R8, P0, R0, R2, RZ ;  /* 0x0000000200087210 */ /* 0x004fe40007f1e0ff */
[----:B------:R-:W-:Y:S03]  /*f770*/  SHF.L.U32 R2, R236, 0x1, RZ ;  /* 0x00000001ec027819 */ /* 0x000fe600000006ff */
[----:B----4-:R-:W-:Y:S01]  /*f780*/  IMAD.X R9, R4, 0x1, R217, P0 ;  /* 0x0000000104097824 */ /* 0x010fe200000e06d9 */
        /* <DEDUP_REMOVED lines=10> */
.L_x_676:
[----:B------:R-:W-:Y:S05]  /*f830*/  BSYNC B0 ;  /* 0x0000000000007941 */ /* 0x000fea0003800000 */
.L_x_675:
[----:B------:R-:W0:Y:S01]  /*f840*/  LDGDEPBAR ;  /* 0x00000000000079af */ /* 0x000e220000000000 */
[----:B------:R-:W-:Y:S01]  /*f850*/  WARPSYNC 0xffffffff ;  /* 0xffffffff00007948 */ /* 0x000fe20003800000 */
[-C--:B--234-:R-:W-:Y:S01]  /*f860*/  HMMA.16816.F32 R4, R48, R16.reuse, RZ ;  /* 0x000000103004723c */ /* 0x09cfe200000018ff */
        /* <DEDUP_REMOVED lines=212> */
[----:B------:R-:W2:Y:S04]  /*105b0*/  @!P1 LDG.E R207, [R4.64] ;  /* 0x0000000604cf9981 */ /* 0x000ea8000c1e1900 */
        /* <DEDUP_REMOVED lines=14> */
.L_x_818:
[----:B------:R-:W-:-:S05]  /*106a0*/  BRA.DIV ~URZ, `(.L_x_681) ;  /* 0x0000a6127f007947 */ /* 0x000fca000b800000 */
[----:B------:R3:W4:Y:S02]  /*106b0*/  SHFL.IDX PT, R0, R8, RZ, 0x1c1f ;  /* 0x001c1fff08007589 */ /* 0x00072400000e0000 */
.L_x_819:
[----:B------:R-:W-:Y:S01]  /*106c0*/  IMAD.SHL.U32 R2, R210, 0x2, RZ ;  /* 0x00000002d2027824 */ /* 0x000fe200078e00ff */
[----:B------:R-:W-:Y:S01]  /*106d0*/  SHF.L.U32 R5, R236, 0x1, RZ ;  /* 0x00000001ec057819 */ /* 0x000fe200000006ff */
[----:B------:R-:W-:Y:S03]  /*106e0*/  IMAD.SHL.U32 R9, R235, 0x2, RZ ;  /* 0x00000002eb097824 */ /* 0x000fe600078e00ff */
[----:B----4-:R-:W-:Y:S05]  /*106f0*/  @P0 IADD3 R2, P1, R0, R2, RZ ;  /* 0x0000000200020210 */ /* 0x010fea0007f3e0ff */
[----:B--2---:R-:W-:Y:S05]  /*10700*/  @P0 IMAD.X R3, R4, 0x1, R217, P1 ;  /* 0x0000000104030824 */ /* 0x004fea00008e06d9 */
[----:B------:R-:W-:Y:S01]  /*10710*/  @!PT LDS RZ, [RZ] ;  /* 0x00000000fffff984 */ /* 0x000fe20000000800 */
[----:B------:R-:W-:Y:S01]  /*10720*/  @!PT LDS RZ, [RZ] ;  /* 0x00000000fffff984 */ /* 0x000fe20000000800 */
[----:B------:R-:W-:Y:S01]  /*10730*/  @!PT LDS RZ, [RZ] ;  /* 0x00000000fffff984 */ /* 0x000fe20000000800 */
[----:B------:R2:W-:Y:S02]  /*10740*/  @P0 LDGSTS.E.BYPASS.LTC128B.128 [R195+0x3c80], [R2.64], !P4 ;  /* 0x03c8000002c30fae */ /* 0x0005e4000e101d46 */
[----:B--2---:R-:W-:Y:S05]  /*10750*/  @P0 IADD3 R2, P1, R0, R9, RZ ;  /* 0x0000000900020210 */ /* 0x004fea0007f3e0ff */
[----:B------:R-:W-:Y:S05]  /*10760*/  @P0 IMAD.X R3, R4, 0x1, R215, P1 ;  /* 0x0000000104030824 */ /* 0x000fea00008e06d7 */
[----:B------:R2:W-:Y:S02]  /*10770*/  @P0 LDGSTS.E.BYPASS.LTC128B.128 [R195+0x4880], [R2.64], !P3 ;  /* 0x0488000002c30fae */ /* 0x0005e4000d901d46 */
[----:B--2---:R-:W-:Y:S04]  /*10780*/  @P0 IADD3 R2, P1, R0, R5, RZ ;  /* 0x0000000500020210 */ /* 0x004fe80007f3e0ff */
[----:B------:R-:W-:Y:S05]  /*10790*/  @P0 IADD3.X R3, R4, R216, RZ, P1, !PT ;  /* 0x000000d804030210 */ /* 0x000fea0000ffe4ff */
[----:B------:R2:W-:Y:S01]  /*107a0*/  @P0 LDGSTS.E.BYPASS.LTC128B.128 [R195+0x5480], [R2.64], !P2 ;  /* 0x0548000002c30fae */ /* 0x0005e2000d101d46 */
[----:B------:R-:W-:Y:S01]  /*107b0*/  ISETP.GE.AND P0, PT, R6, 0x21, PT ;  /* 0x000000210600780c */ /* 0x000fe20003f06270 */
[----:B------:R-:W-:-:S06]  /*107c0*/  BRA.DIV ~URZ, `(.L_x_682) ;  /* 0x0000a5627f007947 */ /* 0x000fcc000b800000 */
[----:B------:R4:W1:Y:S04]  /*107d0*/  SHFL.IDX PT, R4, R7, 0x1, 0x1c1f ;  /* 0x003c1f0007047f89 */ /* 0x00086800000e0000 */
[----:B------:R4:W2:Y:S02]  /*107e0*/  SHFL.IDX PT, R0, R8, 0x1, 0x1c1f ;  /* 0x003c1f0008007f89 */ /* 0x0008a400000e0000 */
.L_x_820:
[----:B--2---:R-:W-:Y:S02]  /*107f0*/  IMAD.SHL.U32 R2, R210, 0x2, RZ ;  /* 0x00000002d2027824 */ /* 0x004fe400078e00ff */
[----:B------:R-:W-:Y:S03]  /*10800*/  IMAD.SHL.U32 R3, R235, 0x2, RZ ;  /* 0x00000002eb037824 */ /* 0x000fe600078e00ff */
[----:B---34-:R-:W-:Y:S02]  /*10810*/  @P0 IADD3 R8, P1, R0, R2, RZ ;  /* 0x0000000200080210 */ /* 0x018fe40007f3e0ff */
[----:B------:R-:W-:Y:S03]  /*10820*/  SHF.L.U32 R2, R236, 0x1, RZ ;  /* 0x00000001ec027819 */ /* 0x000fe600000006ff */
[----:B-1----:R-:W-:Y:S01]  /*10830*/  @P0 IMAD.X R9, R4, 0x1, R217, P1 ;  /* 0x0000000104090824 */ /* 0x002fe200008e06d9 */
[----:B------:R-:W-:Y:S04]  /*10840*/  @P0 IADD3 R6, P1, R0, R3, RZ ;  /* 0x0000000300060210 */ /* 0x000fe80007f3e0ff */
[----:B------:R-:W-:Y:S01]  /*10850*/  @!PT LDS RZ, [RZ] ;  /* 0x00000000fffff984 */ /* 0x000fe20000000800 */
[----:B------:R-:W-:Y:S01]  /*10860*/  @!PT LDS RZ, [RZ] ;  /* 0x00000000fffff984 */ /* 0x000fe20000000800 */
[----:B------:R-:W-:Y:S01]  /*10870*/  @!PT LDS RZ, [RZ] ;  /* 0x00000000fffff984 */ /* 0x000fe20000000800 */
[----:B------:R1:W-:Y:S01]  /*10880*/  @P0 LDGSTS.E.BYPASS.LTC128B.128 [R195+0x4480], [R8.64], !P4 ;  /* 0x0448000008c30fae */ /* 0x0003e2000e101d46 */
[----:B------:R-:W-:Y:S02]  /*10890*/  @P0 IADD3.X R7, R4, R215, RZ, P1, !PT ;  /* 0x000000d704070210 */ /* 0x000fe40000ffe4ff */
[----:B------:R-:W-:Y:S03]  /*108a0*/  @P0 IADD3 R2, P1, R0, R2, RZ ;  /* 0x0000000200020210 */ /* 0x000fe60007f3e0ff */
[----:B------:R1:W-:Y:S02]  /*108b0*/  @P0 LDGSTS.E.BYPASS.LTC128B.128 [R195+0x5080], [R6.64], !P3 ;  /* 0x0508000006c30fae */ /* 0x0003e4000d901d46 */
[----:B------:R-:W-:Y:S05]  /*108c0*/  @P0 IMAD.X R3, R4, 0x1, R216, P1 ;  /* 0x0000000104030824 */ /* 0x000fea00008e06d8 */
[----:B------:R1:W-:Y:S03]  /*108d0*/  @P0 LDGSTS.E.BYPASS.LTC128B.128 [R195+0x5c80], [R2.64], !P2 ;  /* 0x05c8000002c30fae */ /* 0x0003e6000d101d46 */
.L_x_679:
[----:B--234-:R-:W-:Y:S05]  /*108e0*/  BSYNC B0 ;  /* 0x0000000000007941 */ /* 0x01cfea0003800000 */
.L_x_678:
[----:B-1----:R-:W-:Y:S01]  /*108f0*/  LOP3.LUT R8, RZ, c[0x0][0x324], RZ, 0x33, !PT ;  /* 0x0000c900ff087a12 */ /* 0x002fe200078e33ff */
[----:B------:R-:W-:Y:S01]  /*10900*/  IMAD.MOV.U32 R0, RZ, RZ, c[0x0][0x2c4] ;  /* 0x0000b100ff007624 */ /* 0x000fe200078e00ff */
        /* <DEDUP_REMOVED lines=11> */
.L_x_821:
        /* <DEDUP_REMOVED lines=19> */
.L_x_686:
[----:B------:R-:W-:Y:S04]  /*10af0*/  MOV R8, 0x1 ;  /* 0x0000000100087802 */ /* 0x000fe80000000f00 */
[----:B------:R-:W-:Y:S11]  /*10b00*/  ISETP.NE.AND P0, PT, R8, c[0x0][0x32c], PT ;  /* 0x0000cb0008007a0c */ /* 0x000ff60003f05270 */
[----:B------:R-:W-:Y:S02]  /*10b10*/  @!UPT UIADD3 URZ, URZ, URZ, URZ ;  /* 0x0000003f3f3ff290 */ /* 0x000fe4000fffe03f */
[----:B------:R-:W-:Y:S05]  /*10b20*/  @P0 IMAD.HI.U32 R8, R4, c[0x0][0x330], RZ ;  /* 0x0000cc0004080a27 */ /* 0x000fea00078e00ff */
[----:B------:R-:W-:Y:S02]  /*10b30*/  @P0 SHF.R.U32.HI R4, RZ, c[0x0][0x334], R8 ;  /* 0x0000cd00ff040a19 */ /* 0x000fe40000011608 */
.L_x_687:
[----:B------:R-:W-:Y:S05]  /*10b40*/  BSYNC B0 ;  /* 0x0000000000007941 */ /* 0x000fea0003800000 */
.L_x_685:
[----:B------:R-:W-:Y:S04]  /*10b50*/  IMAD.IADD R8, R0, 0x1, -R234 ;  /* 0x0000000100087824 */ /* 0x000fe800078e0aea */
[----:B------:R-:W-:Y:S05]  /*10b60*/  IMAD R4, R4, c[0x0][0x32c], R8 ;  /* 0x0000cb0004047a24 */ /* 0x000fea00078e0208 */
[----:B------:R-:W-:Y:S02]  /*10b70*/  IMNMX R2, R2, R4, !PT ;  /* 0x0000000402027217 */ /* 0x000fe40007800200 */
[----:B------:R-:W-:Y:S04]  /*10b80*/  IADD3 R4, R4, c[0x0][0x32c], RZ ;  /* 0x0000cb0004047a10 */ /* 0x000fe80007ffe0ff */
[----:B------:R-:W-:Y:S02]  /*10b90*/  IMNMX R3, R3, R4, PT ;  /* 0x0000000403037217 */ /* 0x000fe40003800200 */
.L_x_684:
        /* <DEDUP_REMOVED lines=63> */
.L_x_822:
        /* <DEDUP_REMOVED lines=19> */
.L_x_691:
[----:B------:R-:W-:Y:S04]  /*110c0*/  MOV R8, 0x1 ;  /* 0x0000000100087802 */ /* 0x000fe80000000f00 */
[----:B------:R-:W-:Y:S11]  /*110d0*/  ISETP.NE.AND P0, PT, R8, c[0x0][0x32c], PT ;  /* 0x0000cb0008007a0c */ /* 0x000ff60003f05270 */
[----:B------:R-:W-:Y:S02]  /*110e0*/  @!UPT UIADD3 URZ, URZ, URZ, URZ ;  /* 0x0000003f3f3ff290 */ /* 0x000fe4000fffe03f */
[----:B------:R-:W-:Y:S05]  /*110f0*/  @P0 IMAD.HI.U32 R8, R4, c[0x0][0x330], RZ ;  /* 0x0000cc0004080a27 */ /* 0x000fea00078e00ff */
[----:B------:R-:W-:Y:S02]  /*11100*/  @P0 SHF.R.U32.HI R4, RZ, c[0x0][0x334], R8 ;  /* 0x0000cd00ff040a19 */ /* 0x000fe40000011608 */
.L_x_692:
[----:B------:R-:W-:Y:S05]  /*11110*/  BSYNC B0 ;  /* 0x0000000000007941 */ /* 0x000fea0003800000 */
.L_x_690:
[----:B------:R-:W-:Y:S04]  /*11120*/  IMAD.IADD R8, R0, 0x1, -R234 ;  /* 0x0000000100087824 */ /* 0x000fe800078e0aea */
[----:B------:R-:W-:Y:S05]  /*11130*/  IMAD R4, R4, c[0x0][0x32c], R8 ;  /* 0x0000cb0004047a24 */ /* 0x000fea00078e0208 */
[----:B------:R-:W-:Y:S02]  /*11140*/  IMNMX R2, R2, R4, !PT ;  /* 0x0000000402027217 */ /* 0x000fe40007800200 */
[----:B------:R-:W-:Y:S04]  /*11150*/  IADD3 R4, R4, c[0x0][0x32c], RZ ;  /* 0x0000cb0004047a10 */ /* 0x000fe80007ffe0ff */
[----:B------:R-:W-:Y:S02]  /*11160*/  IMNMX R3, R3, R4, PT ;  /* 0x0000000403037217 */ /* 0x000fe40003800200 */
.L_x_689:
        /* <DEDUP_REMOVED lines=44> */
.L_x_823:
        /* <DEDUP_REMOVED lines=19> */
.L_x_696:
[----:B------:R-:W-:Y:S04]  /*11560*/  MOV R8, 0x1 ;  /* 0x0000000100087802 */ /* 0x000fe80000000f00 */
[----:B------:R-:W-:Y:S11]  /*11570*/  ISETP.NE.AND P0, PT, R8, c[0x0][0x32c], PT ;  /* 0x0000cb0008007a0c */ /* 0x000ff60003f05270 */
[----:B------:R-:W-:Y:S02]  /*11580*/  @!UPT UIADD3 URZ, URZ, URZ, URZ ;  /* 0x0000003f3f3ff290 */ /* 0x000fe4000fffe03f */
[----:B------:R-:W-:Y:S05]  /*11590*/  @P0 IMAD.HI.U32 R8, R4, c[0x0][0x330], RZ ;  /* 0x0000cc0004080a27 */ /* 0x000fea00078e00ff */
[----:B------:R-:W-:Y:S02]  /*115a0*/  @P0 SHF.R.U32.HI R4, RZ, c[0x0][0x334], R8 ;  /* 0x0000cd00ff040a19 */ /* 0x000fe40000011608 */
.L_x_697:
[----:B------:R-:W-:Y:S05]  /*115b0*/  BSYNC B0 ;  /* 0x0000000000007941 */ /* 0x000fea0003800000 */
.L_x_695:
[----:B------:R-:W-:Y:S04]  /*115c0*/  IMAD.IADD R8, R0, 0x1, -R234 ;  /* 0x0000000100087824 */ /* 0x000fe800078e0aea */
[----:B------:R-:W-:Y:S05]  /*115d0*/  IMAD R4, R4, c[0x0][0x32c], R8 ;  /* 0x0000cb0004047a24 */ /* 0x000fea00078e0208 */
[----:B------:R-:W-:Y:S02]  /*115e0*/  IMNMX R2, R2, R4, !PT ;  /* 0x0000000402027217 */ /* 0x000fe40007800200 */
[----:B------:R-:W-:Y:S04]  /*115f0*/  IADD3 R4, R4, c[0x0][0x32c], RZ ;  /* 0x0000cb0004047a10 */ /* 0x000fe80007ffe0ff */
[----:B------:R-:W-:Y:S02]  /*11600*/  IMNMX R3, R3, R4, PT ;  /* 0x0000000403037217 */ /* 0x000fe40003800200 */
.L_x_694:
        /* <DEDUP_REMOVED lines=44> */
.L_x_824:
        /* <DEDUP_REMOVED lines=12> */
[----:B--234-:R-:W-:Y:S05]  /*11990*/  IMAD.MOV.U32 R5, RZ, RZ, 0x1 ;  /* 0x00000001ff057424 */ /* 0x01cfea00078e00ff */
[----:B------:R-:W-:Y:S11]  /*119a0*/  ISETP.NE.AND P0, PT, R5, c[0x0][0x32c], PT ;  /* 0x0000cb0005007a0c */ /* 0x000ff60003f05270 */
[----:B------:R-:W-:Y:S02]  /*119b0*/  @!UPT UIADD3 URZ, URZ, URZ, URZ ;  /* 0x0000003f3f3ff290 */ /* 0x000fe4000fffe03f */
[----:B------:R-:W-:Y:S05]  /*119c0*/  @P0 IMAD.HI.U32 R5, R4, c[0x0][0x330], RZ ;  /* 0x0000cc0004050a27 */ /* 0x000fea00078e00ff */
[----:B------:R-:W-:Y:S04]  /*119d0*/  @P0 SHF.R.U32.HI R4, RZ, c[0x0][0x334], R5 ;  /* 0x0000cd00ff040a19 */ /* 0x000fe80000011605 */
[----:B------:R-:W-:Y:S01]  /*119e0*/  LOP3.LUT R4, RZ, R4, RZ, 0x33, !PT ;  /* 0x00000004ff047212 */ /* 0x000fe200078e33ff */
[----:B------:R-:W-:-:S05]  /*119f0*/  BRA `(.L_x_702) ;  /* 0x0000005000007947 */ /* 0x000fca0003800000 */
.L_x_701:
[----:B--234-:R-:W-:Y:S04]  /*11a00*/  MOV R5, 0x1 ;  /* 0x0000000100057802 */ /* 0x01cfe80000000f00 */
[----:B------:R-:W-:Y:S11]  /*11a10*/  ISETP.NE.AND P0, PT, R5, c[0x0][0x32c], PT ;  /* 0x0000cb0005007a0c */ /* 0x000ff60003f05270 */
[----:B------:R-:W-:Y:S02]  /*11a20*/  @!UPT UIADD3 URZ, URZ, URZ, URZ ;  /* 0x0000003f3f3ff290 */ /* 0x000fe4000fffe03f */
[----:B------:R-:W-:Y:S05]  /*11a30*/  @P0 IMAD.HI.U32 R5, R4, c[0x0][0x330], RZ ;  /* 0x0000cc0004050a27 */ /* 0x000fea00078e00ff */
[----:B------:R-:W-:Y:S02]  /*11a40*/  @P0 SHF.R.U32.HI R4, RZ, c[0x0][0x334], R5 ;  /* 0x0000cd00ff040a19 */ /* 0x000fe40000011605 */
.L_x_702:
[----:B------:R-:W-:Y:S05]  /*11a50*/  BSYNC B0 ;  /* 0x0000000000007941 */ /* 0x000fea0003800000 */
.L_x_700:
[----:B------:R-:W-:Y:S04]  /*11a60*/  IMAD.IADD R0, R0, 0x1, -R234 ;  /* 0x0000000100007824 */ /* 0x000fe800078e0aea */
[----:B------:R-:W-:Y:S05]  /*11a70*/  IMAD R0, R4, c[0x0][0x32c], R0 ;  /* 0x0000cb0004007a24 */ /* 0x000fea00078e0200 */
[----:B------:R-:W-:Y:S02]  /*11a80*/  IADD3 R4, R0, c[0x0][0x32c], RZ ;  /* 0x0000cb0000047a10 */ /* 0x000fe40007ffe0ff */
[----:B------:R-:W-:Y:S02]  /*11a90*/  IMNMX R2, R2, R0, !PT ;  /* 0x0000000002027217 */ /* 0x000fe40007800200 */
[----:B------:R-:W-:Y:S02]  /*11aa0*/  IMNMX R3, R3, R4, PT ;  /* 0x0000000403037217 */ /* 0x000fe40003800200 */
.L_x_699:
        /* <DEDUP_REMOVED lines=92> */
.L_x_825:
[----:B-12---:R-:W-:Y:S01]  /*12070*/  FMNMX.FTZ R4, R4, R0, !PT ;  /* 0x0000000004047209 */ /* 0x006fe20007810000 */
[----:B------:R-:W-:-:S05]  /*12080*/  BRA.DIV ~URZ, `(.L_x_704) ;  /* 0x00008f327f007947 */ /* 0x000fca000b800000 */
[----:B------:R-:W-:Y:S04]  /*12090*/  SHFL.BFLY PT, R0, R5, 0x2, 0x1f ;  /* 0x0c401f0005007f89 */ /* 0x000fe800000e0000 */
[----:B------:R-:W-:Y:S04]  /*120a0*/  SHFL.BFLY PT, R3, R4, 0x1, 0x1f ;  /* 0x0c201f0004037f89 */ /* 0x000fe800000e0000 */
[----:B------:R-:W1:Y:S02]  /*120b0*/  SHFL.BFLY PT, R2, R6, 0x2, 0x1f ;  /* 0x0c401f0006027f89 */ /* 0x000e6400000e0000 */
[----:B-1----:R-:W-:Y:S02]  /*120c0*/  FMNMX.FTZ R2, R6, R2, !PT ;  /* 0x0000000206027209 */ /* 0x002fe40007810000 */
[----:B------:R-:W-:Y:S02]  /*120d0*/  FMNMX.FTZ R0, R5, R0, !PT ;  /* 0x0000000005007209 */ /* 0x000fe40007810000 */
[----:B------:R-:W-:Y:S01]  /*120e0*/  FMNMX.FTZ R104, R4, R3, !PT ;  /* 0x0000000304687209 */ /* 0x000fe20007810000 */
[----:B------:R-:W1:Y:S04]  /*120f0*/  SHFL.BFLY PT, R5, R2, 0x1, 0x1f ;  /* 0x0c201f0002057f89 */ /* 0x000e6800000e0000 */
[----:B------:R-:W2:Y:S04]  /*12100*/  SHFL.BFLY PT, R4, R0, 0x1, 0x1f ;  /* 0x0c201f0000047f89 */ /* 0x000ea800000e0000 */
[----:B------:R-:W3:Y:S01]  /*12110*/  SHFL.BFLY PT, R3, R7, 0x2, 0x1f ;  /* 0x0c401f0007037f89 */ /* 0x000ee200000e0000 */
[----:B-1----:R-:W-:Y:S02]  /*12120*/  FMNMX.FTZ R102, R2, R5, !PT ;  /* 0x0000000502667209 */ /* 0x002fe40007810000 */
[----:B--2---:R-:W-:Y:S02]  /*12130*/  FMNMX.FTZ R103, R0, R4, !PT ;  /* 0x0000000400677209 */ /* 0x004fe40007810000 */
[----:B---3--:R-:W-:Y:S05]  /*12140*/  FMNMX.FTZ R4, R7, R3, !PT ;  /* 0x0000000307047209 */ /* 0x008fea0007810000 */
[----:B------:R1:W2:Y:S02]  /*12150*/  SHFL.BFLY PT, R0, R4, 0x1, 0x1f ;  /* 0x0c201f0004007f89 */ /* 0x0002a400000e0000 */
.L_x_826:
[C---:B------:R-:W-:Y:S01]  /*12160*/  FSETP.NEU.FTZ.AND P0, PT, R102.reuse, -INF , PT ;  /* 0xff8000006600780b */ /* 0x040fe20003f1d000 */
[----:B------:R-:W-:Y:S01]  /*12170*/  FMUL.FTZ R3, R102, c[0x0][0x2d0] ;  /* 0x0000b40066037a20 */ /* 0x000fe20000410000 */
[----:B--2---:R-:W-:Y:S01]  /*12180*/  FMNMX.FTZ R101, R0, R4, !PT ;  /* 0x0000000400657209 */ /* 0x004fe20007810000 */
[----:B------:R-:W-:Y:S01]  /*12190*/  WARPSYNC 0xffffffff ;  /* 0xffffffff00007948 */ /* 0x000fe20003800000 */
[----:B------:R-:W-:Y:S02]  /*121a0*/  FSEL R0, R102, RZ, P0 ;  /* 0x000000ff66007208 */ /* 0x000fe40000000000 */
[----:B------:R-:W-:Y:S02]  /*121b0*/  FSETP.NEU.FTZ.AND P1, PT, R104, -INF , PT ;  /* 0xff8000006800780b */ /* 0x000fe40003f3d000 */
[----:B------:R-:W-:Y:S01]  /*121c0*/  FSEL R5, R3, RZ, P0 ;  /* 0x000000ff03057208 */ /* 0x000fe20000000000 */
[----:B------:R-:W-:Y:S01]  /*121d0*/  FADD.FTZ R2, -R0, R100 ;  /* 0x0000006400027221 */ /* 0x000fe20000010100 */
[----:B------:R-:W-:Y:S02]  /*121e0*/  FSEL R0, R104, RZ, P1 ;  /* 0x000000ff68007208 */ /* 0x000fe40000800000 */
[C---:B------:R-:W-:Y:S01]  /*121f0*/  FSETP.NEU.FTZ.AND P0, PT, R103.reuse, -INF , PT ;  /* 0xff8000006700780b */ /* 0x040fe20003f1d000 */
[----:B------:R-:W-:Y:S02]  /*12200*/  FFMA.FTZ R6, R8, c[0x0][0x2d0], -R5 ;  /* 0x0000b40008067a23 */ /* 0x000fe40000010805 */
[----:B------:R-:W-:Y:S01]  /*12210*/  FADD.FTZ R3, -R0, R105 ;  /* 0x0000006900037221 */ /* 0x000fe20000010100 */
[----:B------:R-:W-:Y:S01]  /*12220*/  FSEL R0, R103, RZ, P0 ;  /* 0x000000ff67007208 */ /* 0x000fe20000000000 */
[----:B------:R2:W-:Y:S01]  /*12230*/  MUFU.EX2 R172, R6 ;  /* 0x0000000600ac7308 */ /* 0x0005e20000000800 */
[--C-:B------:R-:W-:Y:S02]  /*12240*/  FFMA.FTZ R177, R23, c[0x0][0x2d0], -R5.reuse ;  /* 0x0000b40017b17a23 */ /* 0x100fe40000010805 */
[--C-:B------:R-:W-:Y:S02]  /*12250*/  FFMA.FTZ R162, R24, c[0x0][0x2d0], -R5.reuse ;  /* 0x0000b40018a27a23 */ /* 0x100fe40000010805 */
[----:B-1----:R-:W-:Y:S02]  /*12260*/  FADD.FTZ R4, -R0, R106 ;  /* 0x0000006a00047221 */ /* 0x002fe40000010100 */
[----:B------:R-:W-:Y:S02]  /*12270*/  FMUL.FTZ R0, R104, c[0x0][0x2d0] ;  /* 0x0000b40068007a20 */ /* 0x000fe40000410000 */
[--C-:B------:R-:W-:Y:S02]  /*12280*/  FFMA.FTZ R160, R31, c[0x0][0x2d0], -R5.reuse ;  /* 0x0000b4001fa07a23 */ /* 0x100fe40000010805 */
[--C-:B------:R-:W-:Y:S01]  /*12290*/  FFMA.FTZ R175, R34, c[0x0][0x2d0], -R5.reuse ;  /* 0x0000b40022af7a23 */ /* 0x100fe20000010805 */
[----:B------:R-:W-:Y:S01]  /*122a0*/  FSEL R0, R0, RZ, P1 ;  /* 0x000000ff00007208 */ /* 0x000fe20000800000 */
        /* <DEDUP_REMOVED lines=18> */
[--C-:B------:R-:W-:Y:S02]  /*123d0*/  FFMA.FTZ R159, R30, c[0x0][0x2d0], -R5.reuse ;  /* 0x0000b4001e9f7a23 */ /* 0x100fe40000010805 */
[--C-:B------:R-:W-:Y:S01]  /*123e0*/  FFMA.FTZ R158, R29, c[0x0][0x2d0], -R5.reuse ;  /* 0x0000b4001d9e7a23 */ /* 0x100fe20000010805 */
[----:B------:R-:W-:Y:S01]  /*123f0*/  FSEL R0, R0, RZ, P0 ;  /* 0x000000ff00007208 */ /* 0x000fe20000000000 */
[----:B------:R-:W-:Y:S01]  /*12400*/  FMUL.FTZ R4, R4, c[0x0][0x2d0] ;  /* 0x0000b40004047a20 */ /* 0x000fe20000410000 */
[----:B------:R-:W-:Y:S01]  /*12410*/  FSETP.NEU.FTZ.AND P0, PT, R101, -INF , PT ;  /* 0xff8000006500780b */ /* 0x000fe20003f1d000 */
[----:B------:R-:W-:Y:S02]  /*12420*/  FMUL.FTZ R3, R3, c[0x0][0x2d0] ;  /* 0x0000b40003037a20 */ /* 0x000fe40000410000 */
[--C-:B--2---:R-:W-:Y:S01]  /*12430*/  FFMA.FTZ R6, R28, c[0x0][0x2d0], -R0.reuse ;  /* 0x0000b4001c067a23 */ /* 0x104fe20000010800 */
        /* <DEDUP_REMOVED lines=12> */
[----:B------:R-:W-:Y:S10]  /*12500*/  MUFU.EX2 R3, R3 ;  /* 0x0000000300037308 */ /* 0x000ff40000000800 */
[----:B------:R-:W-:Y:S01]  /*12510*/  MUFU.EX2 R213, R48 ;  /* 0x0000003000d57308 */ /* 0x000fe20000000800 */
[--C-:B-1----:R-:W-:Y:S02]  /*12520*/  FFMA.FTZ R6, R36, c[0x0][0x2d0], -R0.reuse ;  /* 0x0000b40024067a23 */ /* 0x102fe40000010800 */
[--C-:B------:R-:W-:Y:S07]  /*12530*/  FFMA.FTZ R36, R26, c[0x0][0x2d0], -R5.reuse ;  /* 0x0000b4001a247a23 */ /* 0x100fee0000010805 */
[----:B------:R1:W-:Y:S10]  /*12540*/  MUFU.EX2 R49, R6 ;  /* 0x0000000600317308 */ /* 0x0003f40000000800 */
[----:B------:R-:W-:Y:S10]  /*12550*/  MUFU.EX2 R225, R10 ;  /* 0x0000000a00e17308 */ /* 0x000ff40000000800 */
[----:B------:R-:W-:Y:S01]  /*12560*/  MUFU.EX2 R211, R36 ;  /* 0x0000002400d37308 */ /* 0x000fe20000000800 */
[----:B-1----:R-:W-:Y:S02]  /*12570*/  FFMA.FTZ R6, R37, c[0x0][0x2d0], -R0 ;  /* 0x0000b40025067a23 */ /* 0x002fe40000010800 */
[----:B------:R-:W-:Y:S02]  /*12580*/  FMUL.FTZ R0, R101, c[0x0][0x2d0] ;  /* 0x0000b40065007a20 */ /* 0x000fe40000410000 */
[----:B------:R-:W-:Y:S05]  /*12590*/  FFMA.FTZ R37, R27, c[0x0][0x2d0], -R5 ;  /* 0x0000b4001b257a23 */ /* 0x000fea0000010805 */
[----:B------:R1:W-:Y:S10]  /*125a0*/  MUFU.EX2 R220, R6 ;  /* 0x0000000600dc7308 */ /* 0x0003f40000000800 */
[----:B------:R2:W-:Y:S10]  /*125b0*/  MUFU.EX2 R206, R37 ;  /* 0x0000002500ce7308 */ /* 0x0005f40000000800 */
[----:B------:R-:W-:Y:S01]  /*125c0*/  MUFU.EX2 R231, R35 ;  /* 0x0000002300e77308 */ /* 0x000fe20000000800 */
[----:B-1----:R-:W-:Y:S01]  /*125d0*/  FSEL R6, R0, RZ, P0 ;  /* 0x000000ff00067208 */ /* 0x002fe20000000000 */
[----:B------:R-:W-:Y:S04]  /*125e0*/  FMUL.FTZ R0, R2, c[0x0][0x2d0] ;  /* 0x0000b40002007a20 */ /* 0x000fe80000410000 */
[--C-:B------:R-:W-:Y:S04]  /*125f0*/  FFMA.FTZ R5, R11, c[0x0][0x2d0], -R6.reuse ;  /* 0x0000b4000b057a23 */ /* 0x100fe80000010806 */
[----:B------:R1:W3:Y:S01]  /*12600*/  MUFU.EX2 R2, R0 ;  /* 0x0000000000027308 */ /* 0x0002e20000000800 */
[--C-:B------:R-:W-:Y:S02]  /*12610*/  FFMA.FTZ R157, R22, c[0x0][0x2d0], -R6.reuse ;  /* 0x0000b400169d7a23 */ /* 0x100fe40000010806 */
[--C-:B------:R-:W-:Y:S01]  /*12620*/  FFMA.FTZ R161, R21, c[0x0][0x2d0], -R6.reuse ;  /* 0x0000b40015a17a23 */ /* 0x100fe20000010806 */
[----:B--2---:R-:W-:Y:S01]  /*12630*/  LDSM.16.MT88.4 R36, [R182] ;  /* 0x00000000b624783b */ /* 0x004fe20000004200 */
[--C-:B------:R-:W-:Y:S02]  /*12640*/  FFMA.FTZ R163, R20, c[0x0][0x2d0], -R6.reuse ;  /* 0x0000b40014a37a23 */ /* 0x100fe40000010806 */
[--C-:B------:R-:W-:Y:S02]  /*12650*/  FFMA.FTZ R199, R13, c[0x0][0x2d0], -R6.reuse ;  /* 0x0000b4000dc77a23 */ /* 0x100fe40000010806 */
[--C-:B------:R-:W-:Y:S01]  /*12660*/  FFMA.FTZ R200, R12, c[0x0][0x2d0], -R6.reuse ;  /* 0x0000b4000cc87a23 */ /* 0x100fe20000010806 */
[----:B------:R2:W-:Y:S01]  /*12670*/  MUFU.EX2 R32, R5 ;  /* 0x0000000500207308 */ /* 0x0005e20000000800 */
[--C-:B------:R-:W-:Y:S01]  /*12680*/  FFMA.FTZ R7, R16, c[0x0][0x2d0], -R6.reuse ;  /* 0x0000b40010077a23 */ /* 0x100fe20000010806 */
[----:B------:R-:W4:Y:S01]  /*12690*/  LDSM.16.MT88.4 R20, [R181] ;  /* 0x00000000b514783b */ /* 0x000f220000004200 */
[--C-:B------:R-:W-:Y:S02]  /*126a0*/  FFMA.FTZ R17, R17, c[0x0][0x2d0], -R6.reuse ;  /* 0x0000b40011117a23 */ /* 0x100fe40000010806 */
[--C-:B------:R-:W-:Y:S02]  /*126b0*/  FFMA.FTZ R156, R14, c[0x0][0x2d0], -R6.reuse ;  /* 0x0000b4000e9c7a23 */ /* 0x100fe40000010806 */
[--C-:B------:R-:W-:Y:S02]  /*126c0*/  FFMA.FTZ R176, R19, c[0x0][0x2d0], -R6.reuse ;  /* 0x0000b40013b07a23 */ /* 0x100fe40000010806 */
[--C-:B------:R-:W-:Y:S01]  /*126d0*/  FFMA.FTZ R178, R18, c[0x0][0x2d0], -R6.reuse ;  /* 0x0000b40012b27a23 */ /* 0x100fe20000010806 */
[----:B------:R-:W-:Y:S01]  /*126e0*/  MUFU.EX2 R212, R7 ;  /* 0x0000000700d47308 */ /* 0x000fe20000000800 */
[----:B-1----:R-:W-:Y:S02]  /*126f0*/  FSEL R0, R101, RZ, P0 ;  /* 0x000000ff65007208 */ /* 0x002fe40000000000 */
[----:B------:R-:W-:Y:S03]  /*12700*/  ISETP.GT.AND P0, PT, R208, R237, PT ;  /* 0x000000edd000720c */ /* 0x000fe60003f04270 */
[----:B------:R-:W-:Y:S04]  /*12710*/  FADD.FTZ R0, -R0, R107 ;  /* 0x0000006b00007221 */ /* 0x000fe80000010100 */
[----:B------:R-:W1:Y:S01]  /*12720*/  MUFU.EX2 R205, R17 ;  /* 0x0000001100cd7308 */ /* 0x000e620000000800 */
[----:B------:R-:W-:Y:S02]  /*12730*/  FMUL.FTZ R0, R0, c[0x0][0x2d0] ;  /* 0x0000b40000007a20 */ /* 0x000fe40000410000 */
[----:B--2---:R-:W-:Y:S07]  /*12740*/  FFMA.FTZ R5, R15, c[0x0][0x2d0], -R6 ;  /* 0x0000b4000f057a23 */ /* 0x004fee0000010806 */
[----:B------:R-:W2:Y:S10]  /*12750*/  MUFU.EX2 R0, R0 ;  /* 0x0000000000007308 */ /* 0x000eb40000000800 */
[----:B------:R-:W5:Y:S10]  /*12760*/  MUFU.EX2 R230, R5 ;  /* 0x0000000500e67308 */ /* 0x000f740000000800 */
        /* <DEDUP_REMOVED lines=9> */
[----:B------:R-:W-:Y:S01]  /*12800*/  MUFU.EX2 R165, R176 ;  /* 0x000000b000a57308 */ /* 0x000fe20000000800 */
[C---:B---3--:R-:W-:Y:S02]  /*12810*/  FMUL.FTZ R12, R2.reuse, R124 ;  /* 0x0000007c020c7220 */ /* 0x048fe40000410000 */
[C---:B------:R-:W-:Y:S02]  /*12820*/  FMUL.FTZ R13, R2.reuse, R125 ;  /* 0x0000007d020d7220 */ /* 0x040fe40000410000 */
[C---:B------:R-:W-:Y:S02]  /*12830*/  FMUL.FTZ R24, R2.reuse, R120 ;  /* 0x0000007802187220 */ /* 0x040fe40000410000 */
[C---:B------:R-:W-:Y:S02]  /*12840*/  FMUL.FTZ R25, R2.reuse, R121 ;  /* 0x0000007902197220 */ /* 0x040fe40000410000 */
[C---:B------:R-:W-:Y:S02]  /*12850*/  FMUL.FTZ R28, R2.reuse, R116 ;  /* 0x00000074021c7220 */ /* 0x040fe40000410000 */
[C---:B------:R-:W-:Y:S02]  /*12860*/  FMUL.FTZ R29, R2.reuse, R117 ;  /* 0x00000075021d7220 */ /* 0x040fe40000410000 */
[C---:B------:R-:W-:Y:S02]  /*12870*/  FMUL.FTZ R8, R2.reuse, R128 ;  /* 0x0000008002087220 */ /* 0x040fe40000410000 */
[C---:B------:R-:W-:Y:S01]  /*12880*/  FMUL.FTZ R9, R2.reuse, R129 ;  /* 0x0000008102097220 */ /* 0x040fe20000410000 */
[----:B------:R-:W-:Y:S01]  /*12890*/  MUFU.EX2 R128, R162 ;  /* 0x000000a200807308 */ /* 0x000fe20000000800 */
[----:B------:R-:W-:Y:S01]  /*128a0*/  FMUL.FTZ R40, R2, R112 ;  /* 0x0000007002287220 */ /* 0x000fe20000410000 */
[----:B------:R-:W-:Y:S01]  /*128b0*/  F2FP.PACK_AB R112, R206, R172 ;  /* 0x000000acce70723e */ /* 0x000fe200000000ff */
[C---:B------:R-:W-:Y:S01]  /*128c0*/  FMUL.FTZ R41, R2.reuse, R113 ;  /* 0x0000007102297220 */ /* 0x040fe20000410000 */
[----:B-1----:R-:W-:Y:S01]  /*128d0*/  F2FP.PACK_AB R113, R205, R32 ;  /* 0x00000020cd71723e */ /* 0x002fe200000000ff */
[----:B------:R-:W-:Y:S01]  /*128e0*/  FMUL.FTZ R44, R2, R108 ;  /* 0x0000006c022c7220 */ /* 0x000fe20000410000 */
[----:B------:R-:W-:Y:S01]  /*128f0*/  F2FP.PACK_AB R108, R50, R105 ;  /* 0x00000069326c723e */ /* 0x000fe200000000ff */
[C---:B------:R-:W-:Y:S01]  /*12900*/  FMUL.FTZ R45, R2.reuse, R109 ;  /* 0x0000006d022d7220 */ /* 0x040fe20000410000 */
[----:B------:R-:W-:Y:S01]  /*12910*/  F2FP.PACK_AB R109, R49, R51 ;  /* 0x00000033316d723e */ /* 0x000fe200000000ff */
        /* <DEDUP_REMOVED lines=13> */
[----:B------:R-:W-:Y:S02]  /*129f0*/  FFMA.FTZ R107, R2, R221, R172 ;  /* 0x000000dd026b7223 */ /* 0x000fe400000100ac */
[----:B------:R-:W1:Y:S01]  /*12a00*/  MUFU.EX2 R2, R4 ;  /* 0x0000000400027308 */ /* 0x000e620000000800 */
[C---:B--2---:R-:W-:Y:S02]  /*12a10*/  FMUL.FTZ R14, R0.reuse, R126 ;  /* 0x0000007e000e7220 */ /* 0x044fe40000410000 */
[C---:B------:R-:W-:Y:S02]  /*12a20*/  FMUL.FTZ R15, R0.reuse, R127 ;  /* 0x0000007f000f7220 */ /* 0x040fe40000410000 */
[C---:B------:R-:W-:Y:S01]  /*12a30*/  FMUL.FTZ R26, R0.reuse, R122 ;  /* 0x0000007a001a7220 */ /* 0x040fe20000410000 */
[----:B------:R-:W-:Y:S01]  /*12a40*/  LDSM.16.MT88.4 R124, [R181+0x1000] ;  /* 0x00100000b57c783b */ /* 0x000fe20000004200 */
[C---:B------:R-:W-:Y:S02]  /*12a50*/  FMUL.FTZ R27, R0.reuse, R123 ;  /* 0x0000007b001b7220 */ /* 0x040fe40000410000 */
[C---:B------:R-:W-:Y:S01]  /*12a60*/  FMUL.FTZ R30, R0.reuse, R118 ;  /* 0x00000076001e7220 */ /* 0x040fe20000410000 */
[----:B------:R-:W-:Y:S01]  /*12a70*/  MUFU.EX2 R221, R160 ;  /* 0x000000a000dd7308 */ /* 0x000fe20000000800 */
[C---:B------:R-:W-:Y:S02]  /*12a80*/  FMUL.FTZ R31, R0.reuse, R119 ;  /* 0x00000077001f7220 */ /* 0x040fe40000410000 */
[C---:B------:R-:W-:Y:S01]  /*12a90*/  FMUL.FTZ R10, R0.reuse, R130 ;  /* 0x00000082000a7220 */ /* 0x040fe20000410000 */
[----:B------:R-:W2:Y:S01]  /*12aa0*/  LDSM.16.MT88.4 R116, [R181+0xc00] ;  /* 0x000c0000b574783b */ /* 0x000ea20000004200 */
[C---:B------:R-:W-:Y:S02]  /*12ab0*/  FMUL.FTZ R11, R0.reuse, R131 ;  /* 0x00000083000b7220 */ /* 0x040fe40000410000 */
[C---:B------:R-:W-:Y:S01]  /*12ac0*/  FMUL.FTZ R42, R0.reuse, R114 ;  /* 0x00000072002a7220 */ /* 0x040fe20000410000 */
[----:B------:R-:W-:Y:S01]  /*12ad0*/  F2FP.PACK_AB R114, R231, R211 ;  /* 0x000000d3e772723e */ /* 0x000fe200000000ff */
[----:B------:R-:W-:Y:S01]  /*12ae0*/  FMUL.FTZ R43, R0, R115 ;  /* 0x00000073002b7220 */ /* 0x000fe20000410000 */
[----:B-----5:R-:W-:Y:S01]  /*12af0*/  F2FP.PACK_AB R115, R230, R212 ;  /* 0x000000d4e673723e */ /* 0x020fe200000000ff */
[C---:B------:R-:W-:Y:S01]  /*12b00*/  FMUL.FTZ R46, R0.reuse, R110 ;  /* 0x0000006e002e7220 */ /* 0x040fe20000410000 */
[----:B------:R-:W-:Y:S01]  /*12b10*/  F2FP.PACK_AB R110, R225, R224 ;  /* 0x000000e0e16e723e */ /* 0x000fe200000000ff */
[----:B------:R-:W-:Y:S01]  /*12b20*/  FMUL.FTZ R47, R0, R111 ;  /* 0x0000006f002f7220 */ /* 0x000fe20000410000 */
[----:B------:R-:W-:Y:S01]  /*12b30*/  F2FP.PACK_AB R111, R213, R220 ;  /* 0x000000dcd56f723e */ /* 0x000fe200000000ff */
[----:B-1----:R-:W-:Y:S01]  /*12b40*/  FFMA.FTZ R4, R2, R228, R51 ;  /* 0x000000e402047223 */ /* 0x002fe20000010033 */
        /* <DEDUP_REMOVED lines=17> */
[C---:B------:R-:W-:Y:S02]  /*12c60*/  FMUL.FTZ R6, R2.reuse, R134 ;  /* 0x0000008602067220 */ /* 0x040fe40000410000 */
[C---:B------:R-:W-:Y:S02]  /*12c70*/  FMUL.FTZ R7, R2.reuse, R135 ;  /* 0x0000008702077220 */ /* 0x040fe40000410000 */
[----:B------:R-:W-:Y:S01]  /*12c80*/  FFMA.FTZ R0, R3, R222, R105 ;  /* 0x000000de03007223 */ /* 0x000fe20000010069 */
[----:B------:R-:W-:Y:S01]  /*12c90*/  MUFU.EX2 R223, R169 ;  /* 0x000000a900df7308 */ /* 0x000fe20000000800 */
[----:B------:R-:W-:Y:S02]  /*12ca0*/  FADD.FTZ R105, R49, R4 ;  /* 0x0000000431697221 */ /* 0x000fe40000010000 */
[C---:B------:R-:W-:Y:S02]  /*12cb0*/  FMUL.FTZ R4, R3.reuse, R132 ;  /* 0x0000008403047220 */ /* 0x040fe40000410000 */
[C---:B------:R-:W-:Y:S02]  /*12cc0*/  FMUL.FTZ R5, R3.reuse, R133 ;  /* 0x0000008503057220 */ /* 0x040fe40000410000 */
[C---:B------:R-:W-:Y:S02]  /*12cd0*/  FMUL.FTZ R16, R3.reuse, R136 ;  /* 0x0000008803107220 */ /* 0x040fe40000410000 */
[C---:B------:R-:W-:Y:S01]  /*12ce0*/  FMUL.FTZ R17, R3.reuse, R137 ;  /* 0x0000008903117220 */ /* 0x040fe20000410000 */
[----:B------:R-:W-:Y:S01]  /*12cf0*/  MUFU.EX2 R133, R170 ;  /* 0x000000aa00857308 */ /* 0x000fe20000000800 */
[C---:B------:R-:W-:Y:S01]  /*12d00*/  FMUL.FTZ R18, R2.reuse, R138 ;  /* 0x0000008a02127220 */ /* 0x040fe20000410000 */
[-C--:B----4-:R-:W-:Y:S05]  /*12d10*/  HMMA.16816.F32 R4, R108, R20.reuse, R4 ;  /* 0x000000146c04723c */ /* 0x090fea0000001804 */
[C---:B------:R-:W-:Y:S02]  /*12d20*/  FMUL.FTZ R19, R2.reuse, R139 ;  /* 0x0000008b02137220 */ /* 0x040fe40000410000 */
[----:B------:R-:W-:Y:S01]  /*12d30*/  LDSM.16.MT88.4 R136, [R181+0x800] ;  /* 0x00080000b588783b */ /* 0x000fe20000004200 */
[C---:B------:R-:W-:Y:S01]  /*12d40*/  HMMA.16816.F32 R8, R112.reuse, R20, R8 ;  /* 0x000000147008723c */ /* 0x040fe20000001808 */
[----:B------:R-:W-:Y:S03]  /*12d50*/  MUFU.EX2 R132, R166 ;  /* 0x000000a600847308 */ /* 0x000fe60000000800 */
[C---:B------:R-:W-:Y:S02]  /*12d60*/  FMUL.FTZ R32, R3.reuse, R144 ;  /* 0x0000009003207220 */ /* 0x040fe40000410000 */
[C---:B------:R-:W-:Y:S02]  /*12d70*/  FMUL.FTZ R33, R3.reuse, R145 ;  /* 0x0000009103217220 */ /* 0x040fe40000410000 */
[-C--:B------:R-:W-:Y:S03]  /*12d80*/  HMMA.16816.F32 R12, R112, R22.reuse, R12 ;  /* 0x00000016700c723c */ /* 0x080fe6000000180c */
[----:B------:R1:W-:Y:S01]  /*12d90*/  MUFU.EX2 R222, R159 ;  /* 0x0000009f00de7308 */ /* 0x0003e20000000800 */
        /* <DEDUP_REMOVED lines=10> */
[----:B------:R-:W3:Y:S01]  /*12e40*/  MUFU.EX2 R172, R203 ;  /* 0x000000cb00ac7308 */ /* 0x000ee20000000800 */
[----:B------:R-:W-:Y:S02]  /*12e50*/  FMUL.FTZ R49, R3, R153 ;  /* 0x0000009903317220 */ /* 0x000fe40000410000 */
[----:B------:R-:W-:Y:S01]  /*12e60*/  FMUL.FTZ R51, R2, R155 ;  /* 0x0000009b02337220 */ /* 0x000fe20000410000 */
[-C--:B------:R-:W-:Y:S03]  /*12e70*/  HMMA.16816.F32 R20, R108, R36.reuse, R20 ;  /* 0x000000246c14723c */ /* 0x080fe60000001814 */
[----:B------:R-:W-:Y:S01]  /*12e80*/  FADD.FTZ R106, R50, R0 ;  /* 0x00000000326a7221 */ /* 0x000fe20000010000 */
[----:B-1----:R-:W-:Y:S01]  /*12e90*/  F2FP.PACK_AB R159, R179, R196 ;  /* 0x000000c4b39f723e */ /* 0x002fe200000000ff */
[----:B------:R-:W-:Y:S01]  /*12ea0*/  FMUL.FTZ R50, R2, R154 ;  /* 0x0000009a02327220 */ /* 0x000fe20000410000 */
[----:B------:R-:W-:Y:S01]  /*12eb0*/  MUFU.EX2 R169, R198 ;  /* 0x000000c600a97308 */ /* 0x000fe20000000800 */
[----:B------:R-:W-:Y:S01]  /*12ec0*/  LDSM.16.MT88.4 R152, [R181+0x1400] ;  /* 0x00140000b598783b */ /* 0x000fe20000004200 */
[C---:B------:R-:W-:Y:S04]  /*12ed0*/  HMMA.16816.F32 R24, R112.reuse, R36, R24 ;  /* 0x000000247018723c */ /* 0x040fe80000001818 */
[C---:B------:R-:W-:Y:S02]  /*12ee0*/  FMUL.FTZ R52, R3.reuse, R52 ;  /* 0x0000003403347220 */ /* 0x040fe40000410000 */
[C---:B------:R-:W-:Y:S02]  /*12ef0*/  FMUL.FTZ R53, R3.reuse, R53 ;  /* 0x0000003503357220 */ /* 0x040fe40000410000 */
[-C--:B------:R-:W-:Y:S01]  /*12f00*/  HMMA.16816.F32 R28, R112, R38.reuse, R28 ;  /* 0x00000026701c723c */ /* 0x080fe2000000181c */
[----:B------:R-:W1:Y:S03]  /*12f10*/  MUFU.EX2 R171, R197 ;  /* 0x000000c500ab7308 */ /* 0x000e660000000800 */
[C---:B------:R-:W-:Y:S01]  /*12f20*/  FMUL.FTZ R36, R3.reuse, R148 ;  /* 0x0000009403247220 */ /* 0x040fe20000410000 */
[----:B---3--:R-:W-:Y:S01]  /*12f30*/  F2FP.PACK_AB R156, R172, R170 ;  /* 0x000000aaac9c723e */ /* 0x008fe200000000ff */
[C---:B------:R-:W-:Y:S02]  /*12f40*/  FMUL.FTZ R37, R3.reuse, R149 ;  /* 0x0000009503257220 */ /* 0x040fe40000410000 */
[C---:B------:R-:W-:Y:S03]  /*12f50*/  HMMA.16816.F32 R32, R108.reuse, R38, R32 ;  /* 0x000000266c20723c */ /* 0x040fe60000001820 */
[----:B------:R-:W-:Y:S01]  /*12f60*/  MUFU.EX2 R197, R202 ;  /* 0x000000ca00c57308 */ /* 0x000fe20000000800 */
[C---:B------:R-:W-:Y:S02]  /*12f70*/  FMUL.FTZ R54, R2.reuse, R54 ;  /* 0x0000003602367220 */ /* 0x040fe40000410000 */
[C---:B------:R-:W-:Y:S02]  /*12f80*/  FMUL.FTZ R55, R2.reuse, R55 ;  /* 0x0000003702377220 */ /* 0x040fe40000410000 */
[C---:B------:R-:W-:Y:S04]  /*12f90*/  FMUL.FTZ R38, R2.reuse, R150 ;  /* 0x0000009602267220 */ /* 0x040fe80000410000 */
[C---:B------:R-:W-:Y:S01]  /*12fa0*/  FMUL.FTZ R39, R2.reuse, R151 ;  /* 0x0000009702277220 */ /* 0x040fe20000410000 */
[----:B------:R-:W3:Y:S01]  /*12fb0*/  MUFU.EX2 R198, R201 ;  /* 0x000000c900c67308 */ /* 0x000ee20000000800 */
[C---:B------:R-:W-:Y:S02]  /*12fc0*/  FMUL.FTZ R64, R3.reuse, R64 ;  /* 0x0000004003407220 */ /* 0x040fe40000410000 */
[----:B------:R-:W-:Y:S01]  /*12fd0*/  FMUL.FTZ R65, R3, R65 ;  /* 0x0000004103417220 */ /* 0x000fe20000410000 */
[----:B-1----:R-:W-:Y:S01]  /*12fe0*/  F2FP.PACK_AB R157, R171, R169 ;  /* 0x000000a9ab9d723e */ /* 0x002fe200000000ff */
[C---:B------:R-:W-:Y:S01]  /*12ff0*/  FMUL.FTZ R66, R2.reuse, R66 ;  /* 0x0000004202427220 */ /* 0x040fe20000410000 */
[-C--:B--2---:R-:W-:Y:S03]  /*13000*/  HMMA.16816.F32 R36, R108, R116.reuse, R36 ;  /* 0x000000746c24723c */ /* 0x084fe60000001824 */
[C---:B------:R-:W-:Y:S01]  /*13010*/  FMUL.FTZ R67, R2.reuse, R67 ;  /* 0x0000004302437220 */ /* 0x040fe20000410000 */
[----:B------:R-:W1:Y:S01]  /*13020*/  MUFU.EX2 R167, R175 ;  /* 0x000000af00a77308 */ /* 0x000e620000000800 */
[C---:B------:R-:W-:Y:S02]  /*13030*/  FMUL.FTZ R68, R3.reuse, R68 ;  /* 0x0000004403447220 */ /* 0x040fe40000410000 */
[C---:B------:R-:W-:Y:S01]  /*13040*/  FMUL.FTZ R69, R3.reuse, R69 ;  /* 0x0000004503457220 */ /* 0x040fe20000410000 */
[C---:B------:R-:W-:Y:S04]  /*13050*/  HMMA.16816.F32 R40, R112.reuse, R116, R40 ;  /* 0x000000747028723c */ /* 0x040fe80000001828 */
[C---:B------:R-:W-:Y:S02]  /*13060*/  FMUL.FTZ R70, R2.reuse, R70 ;  /* 0x0000004602467220 */ /* 0x040fe40000410000 */
[----:B------:R-:W-:Y:S01]  /*13070*/  FMUL.FTZ R71, R2, R71 ;  /* 0x0000004702477220 */ /* 0x000fe20000410000 */
[----:B------:R-:W2:Y:S01]  /*13080*/  MUFU.EX2 R166, R177 ;  /* 0x000000b100a67308 */ /* 0x000ea20000000800 */
[-C--:B------:R-:W-:Y:S04]  /*13090*/  HMMA.16816.F32 R44, R112, R118.reuse, R44 ;  /* 0x00000076702c723c */ /* 0x080fe8000000182c */
[C---:B------:R-:W-:Y:S01]  /*130a0*/  FMUL.FTZ R80, R3.reuse, R80 ;  /* 0x0000005003507220 */ /* 0x040fe20000410000 */
[----:B---3--:R-:W-:Y:S01]  /*130b0*/  F2FP.PACK_AB R158, R198, R197 ;  /* 0x000000c5c69e723e */ /* 0x008fe200000000ff */
[C---:B------:R-:W-:Y:S02]  /*130c0*/  FMUL.FTZ R81, R3.reuse, R81 ;  /* 0x0000005103517220 */ /* 0x040fe40000410000 */
[C---:B------:R-:W-:Y:S01]  /*130d0*/  HMMA.16816.F32 R48, R108.reuse, R118, R48 ;  /* 0x000000766c30723c */ /* 0x040fe20000001830 */
[----:B------:R-:W3:Y:S01]  /*130e0*/  LDSM.16.MT88.4 R116, [R182+0xc00] ;  /* 0x000c0000b674783b */ /* 0x000ee20000004200 */
[----:B------:R-:W4:Y:S02]  /*130f0*/  MUFU.EX2 R164, R178 ;  /* 0x000000b200a47308 */ /* 0x000f240000000800 */
[----:B------:R-:W-:Y:S01]  /*13100*/  FMUL.FTZ R82, R2, R82 ;  /* 0x0000005202527220 */ /* 0x000fe20000410000 */
[----:B-1----:R-:W-:Y:S01]  /*13110*/  F2FP.PACK_AB R160, R168, R167 ;  /* 0x000000a7a8a0723e */ /* 0x002fe200000000ff */
[C---:B------:R-:W-:Y:S02]  /*13120*/  FMUL.FTZ R83, R2.reuse, R83 ;  /* 0x0000005302537220 */ /* 0x040fe40000410000 */
[C---:B------:R-:W-:Y:S04]  /*13130*/  FMUL.FTZ R84, R3.reuse, R84 ;  /* 0x0000005403547220 */ /* 0x040fe80000410000 */
[C---:B------:R-:W-:Y:S02]  /*13140*/  FMUL.FTZ R85, R3.reuse, R85 ;  /* 0x0000005503557220 */ /* 0x040fe40000410000 */
[----:B------:R-:W-:Y:S01]  /*13150*/  FMUL.FTZ R86, R2, R86 ;  /* 0x0000005602567220 */ /* 0x000fe20000410000 */
[----:B--2---:R-:W-:Y:S01]  /*13160*/  F2FP.PACK_AB R162, R166, R173 ;  /* 0x000000ada6a2723e */ /* 0x004fe200000000ff */
[C---:B------:R-:W-:Y:S02]  /*13170*/  FMUL.FTZ R87, R2.reuse, R87 ;  /* 0x0000005702577220 */ /* 0x040fe40000410000 */
[C---:B------:R-:W-:Y:S02]  /*13180*/  FMUL.FTZ R96, R3.reuse, R96 ;  /* 0x0000006003607220 */ /* 0x040fe40000410000 */
[----:B------:R-:W-:Y:S02]  /*13190*/  FMUL.FTZ R97, R3, R97 ;  /* 0x0000006103617220 */ /* 0x000fe40000410000 */
[C---:B------:R-:W-:Y:S02]  /*131a0*/  FMUL.FTZ R98, R2.reuse, R98 ;  /* 0x0000006202627220 */ /* 0x040fe40000410000 */
[----:B------:R-:W-:Y:S01]  /*131b0*/  FMUL.FTZ R99, R2, R99 ;  /* 0x0000006302637220 */ /* 0x000fe20000410000 */
[----:B----4-:R-:W-:Y:S01]  /*131c0*/  F2FP.PACK_AB R161, R164, R165 ;  /* 0x000000a5a4a1723e */ /* 0x010fe200000000ff */
[----:B------:R-:W-:Y:S02]  /*131d0*/  FADD.FTZ R2, R220, R105 ;  /* 0x00000069dc027221 */ /* 0x000fe40000010000 */
[----:B------:R-:W-:Y:S02]  /*131e0*/  FADD.FTZ R0, R206, R107 ;  /* 0x0000006bce007221 */ /* 0x000fe40000010000 */
[----:B------:R-:W-:Y:S01]  /*131f0*/  MUFU.EX2 R107, R199 ;  /* 0x000000c7006b7308 */ /* 0x000fe20000000800 */
[----:B------:R-:W-:Y:S02]  /*13200*/  FADD.FTZ R2, R213, R2 ;  /* 0x00000002d5027221 */ /* 0x000fe40000010000 */
[----:B------:R-:W-:Y:S02]  /*13210*/  FADD.FTZ R3, R224, R106 ;  /* 0x0000006ae0037221 */ /* 0x000fe40000010000 */
[----:B------:R-:W-:Y:S02]  /*13220*/  FADD.FTZ R2, R130, R2 ;  /* 0x0000000282027221 */ /* 0x000fe40000010000 */
[----:B------:R-:W-:Y:S02]  /*13230*/  FADD.FTZ R3, R225, R3 ;  /* 0x00000003e1037221 */ /* 0x000fe40000010000 */
[----:B------:R-:W-:Y:S01]  /*13240*/  FADD.FTZ R0, R211, R0 ;  /* 0x00000000d3007221 */ /* 0x000fe20000010000 */
[-C--:B---3--:R-:W-:Y:S01]  /*13250*/  HMMA.16816.F32 R52, R108, R116.reuse, R52 ;  /* 0x000000746c34723c */ /* 0x088fe20000001834 */
[----:B------:R-:W1:Y:S02]  /*13260*/  MUFU.EX2 R106, R200 ;  /* 0x000000c8006a7308 */ /* 0x000e640000000800 */
[----:B------:R-:W-:Y:S02]  /*13270*/  FADD.FTZ R3, R131, R3 ;  /* 0x0000000383037221 */ /* 0x000fe40000010000 */
[----:B------:R-:W-:Y:S02]  /*13280*/  FADD.FTZ R0, R231, R0 ;  /* 0x00000000e7007221 */ /* 0x000fe40000010000 */
[----:B------:R-:W-:Y:S01]  /*13290*/  FADD.FTZ R3, R133, R3 ;  /* 0x0000000385037221 */ /* 0x000fe20000010000 */
[C---:B------:R-:W-:Y:S04]  /*132a0*/  HMMA.16816.F32 R56, R112.reuse, R116, R56 ;  /* 0x000000747038723c */ /* 0x040fe80000001838 */
[----:B------:R-:W-:Y:S02]  /*132b0*/  FADD.FTZ R105, R128, R0 ;  /* 0x0000000080697221 */ /* 0x000fe40000010000 */
[----:B------:R-:W-:Y:S02]  /*132c0*/  FADD.FTZ R100, R205, R100 ;  /* 0x00000064cd647221 */ /* 0x000fe40000010000 */
[-C--:B------:R-:W-:Y:S04]  /*132d0*/  HMMA.16816.F32 R60, R112, R118.reuse, R60 ;  /* 0x00000076703c723c */ /* 0x080fe8000000183c */
[----:B------:R-:W-:Y:S04]  /*132e0*/  FADD.FTZ R100, R212, R100 ;  /* 0x00000064d4647221 */ /* 0x000fe80000010000 */
[C---:B------:R-:W-:Y:S01]  /*132f0*/  HMMA.16816.F32 R64, R108.reuse, R118, R64 ;  /* 0x000000766c40723c */ /* 0x040fe20000001840 */
[----:B------:R-:W2:Y:S03]  /*13300*/  LDSM.16.MT88.4 R116, [R181+0x1800] ;  /* 0x00180000b574783b */ /* 0x000ea60000004200 */
[----:B-1----:R-:W-:Y:S01]  /*13310*/  F2FP.PACK_AB R163, R106, R107 ;  /* 0x0000006b6aa3723e */ /* 0x002fe200000000ff */
[----:B------:R-:W-:Y:S04]  /*13320*/  FADD.FTZ R100, R230, R100 ;  /* 0x00000064e6647221 */ /* 0x000fe80000010000 */
[----:B------:R-:W-:Y:S03]  /*13330*/  FADD.FTZ R0, R129, R100 ;  /* 0x0000006481007221 */ /* 0x000fe60000010000 */
[----:B------:R-:W-:Y:S02]  /*13340*/  FADD.FTZ R100, R132, R2 ;  /* 0x0000000284647221 */ /* 0x000fe40000010000 */
[----:B------:R-:W-:Y:S01]  /*13350*/  FADD.FTZ R2, R221, R105 ;  /* 0x00000069dd027221 */ /* 0x000fe20000010000 */
[----:B------:R-:W-:Y:S01]  /*13360*/  MOV R105, R104 ;  /* 0x0000006800697202 */ /* 0x000fe20000000f00 */
        /* <DEDUP_REMOVED lines=13> */
[----:B------:R-:W-:Y:S04]  /*13440*/  F2FP.PACK_AB R117, R219, R129 ;  /* 0x00000081db75723e */ /* 0x000fe800000000ff */
[----:B------:R-:W-:Y:S07]  /*13450*/  HMMA.16816.F32 R96, R108, R118, R96 ;  /* 0x000000766c60723c */ /* 0x000fee0000001860 */
[----:B------:R-:W-:Y:S02]  /*13460*/  F2FP.PACK_AB R108, R133, R131 ;  /* 0x00000083856c723e */ /* 0x000fe400000000ff */
[----:B------:R-:W-:Y:S03]  /*13470*/  F2FP.PACK_AB R109, R132, R130 ;  /* 0x00000082846d723e */ /* 0x000fe600000000ff */
[----:B------:R-:W-:Y:S02]  /*13480*/  F2FP.PACK_AB R110, R229, R223 ;  /* 0x000000dfe56e723e */ /* 0x000fe400000000ff */
[----:B------:R-:W-:Y:S02]  /*13490*/  F2FP.PACK_AB R111, R228, R227 ;  /* 0x000000e3e46f723e */ /* 0x000fe400000000ff */
[----:B------:R-:W-:Y:S02]  /*134a0*/  F2FP.PACK_AB R118, R226, R222 ;  /* 0x000000dee276723e */ /* 0x000fe400000000ff */
[----:B------:R-:W-:Y:S03]  /*134b0*/  F2FP.PACK_AB R119, R214, R218 ;  /* 0x000000dad677723e */ /* 0x000fe600000000ff */
        /* <DEDUP_REMOVED lines=52> */
[----:B------:R-:W-:Y:S01]  /*13800*/  FADD.FTZ R3, R227, R100 ;  /* 0x00000064e3037221 */ /* 0x000fe20000010000 */
[----:B------:R-:W-:Y:S01]  /*13810*/  MOV R100, R102 ;  /* 0x0000006600647202 */ /* 0x000fe20000000f00 */
        /* <DEDUP_REMOVED lines=17> */
[----:B------:R-:W-:Y:S01]  /*13930*/  FADD.FTZ R2, R107, R0 ;  /* 0x000000006b027221 */ /* 0x000fe20000010000 */
[----:B------:R-:W-:Y:S01]  /*13940*/  IADD3 R0, R208, -0x1, RZ ;  /* 0xffffffffd0007810 */ /* 0x000fe20007ffe0ff */
[----:B------:R-:W-:Y:S01]  /*13950*/  FADD.FTZ R222, R198, R3 ;  /* 0x00000003c6de7221 */ /* 0x000fe20000010000 */
[----:B------:R-:W-:Y:S01]  /*13960*/  MOV R107, R101 ;  /* 0x00000065006b7202 */ /* 0x000fe20000000f00 */
[----:B------:R-:W-:Y:S04]  /*13970*/  HMMA.16816.F32 R96, R156, R14, R96 ;  /* 0x0000000e9c60723c */ /* 0x000fe80000001860 */
[----:B------:R-:W-:Y:S01]  /*13980*/  FADD.FTZ R228, R179, R5 ;  /* 0x00000005b3e47221 */ /* 0x000fe20000010000 */
[----:B------:R-:W-:Y:S01]  /*13990*/  MOV R208, R0 ;  /* 0x0000000000d07202 */ /* 0x000fe20000000f00 */
[----:B------:R-:W-:Y:S02]  /*139a0*/  FADD.FTZ R221, R166, R4 ;  /* 0x00000004a6dd7221 */ /* 0x000fe40000010000 */
[----:B------:R-:W-:Y:S01]  /*139b0*/  FADD.FTZ R223, R106, R2 ;  /* 0x000000026adf7221 */ /* 0x000fe20000010000 */
[----:B------:R-:W-:Y:S01]  /*139c0*/  MOV R106, R103 ;  /* 0x00000067006a7202 */ /* 0x000fe20000000f00 */
[----:B------:R-:W-:-:S09]  /*139d0*/  @P0 BRA `(.L_x_705) ;  /* 0xffffba0000000947 */ /* 0x000fd2000383ffff */
.L_x_673:
[----:B------:R-:W-:Y:S05]  /*139e0*/  BRA.DIV ~URZ, `(.L_x_706) ;  /* 0x000077c27f007947 */ /* 0x000fea000b800000 */
[----:B------:R1:W2:Y:S02]  /*139f0*/  SHFL.BFLY PT, R0, R222, 0x2, 0x1f ;  /* 0x0c401f00de007f89 */ /* 0x0002a400000e0000 */
.L_x_827:
[----:B--2---:R-:W-:Y:S01]  /*13a00*/  FADD.FTZ R7, R0, R222 ;  /* 0x000000de00077221 */ /* 0x004fe20000010000 */
[----:B------:R-:W-:Y:S05]  /*13a10*/  BRA.DIV ~URZ, `(.L_x_707) ;  /* 0x000077e27f007947 */ /* 0x000fea000b800000 */
[----:B------:R-:W2:Y:S04]  /*13a20*/  SHFL.BFLY PT, R2, R228, 0x2, 0x1f ;  /* 0x0c401f00e4027f89 */ /* 0x000ea800000e0000 */
[----:B------:R-:W3:Y:S04]  /*13a30*/  SHFL.BFLY PT, R0, R221, 0x2, 0x1f ;  /* 0x0c401f00dd007f89 */ /* 0x000ee800000e0000 */
[----:B------:R-:W4:Y:S04]  /*13a40*/  SHFL.BFLY PT, R4, R223, 0x2, 0x1f ;  /* 0x0c401f00df047f89 */ /* 0x000f2800000e0000 */
[----:B------:R-:W5:Y:S01]  /*13a50*/  SHFL.BFLY PT, R3, R7, 0x1, 0x1f ;  /* 0x0c201f0007037f89 */ /* 0x000f6200000e0000 */
[----:B--2---:R-:W-:-:S02]  /*13a60*/  FADD.FTZ R2, R2, R228 ;  /* 0x000000e402027221 */ /* 0x004fc40000010000 */
[----:B---3--:R-:W-:-:S03]  /*13a70*/  FADD.FTZ R0, R0, R221 ;  /* 0x000000dd00007221 */ /* 0x008fc60000010000 */
[----:B------:R-:W2:Y:S01]  /*13a80*/  SHFL.BFLY PT, R6, R2, 0x1, 0x1f ;  /* 0x0c201f0002067f89 */ /* 0x000ea200000e0000 */
[----:B----4-:R-:W-:-:S03]  /*13a90*/  FADD.FTZ R4, R4, R223 ;  /* 0x000000df04047221 */ /* 0x010fc60000010000 */
[----:B------:R-:W3:Y:S01]  /*13aa0*/  SHFL.BFLY PT, R5, R0, 0x1, 0x1f ;  /* 0x0c201f0000057f89 */ /* 0x000ee200000e0000 */
[----:B-----5:R-:W-:-:S03]  /*13ab0*/  FADD.FTZ R7, R7, R3 ;  /* 0x0000000307077221 */ /* 0x020fc60000010000 */
[----:B------:R4:W1:Y:S01]  /*13ac0*/  SHFL.BFLY PT, R8, R4, 0x1, 0x1f ;  /* 0x0c201f0004087f89 */ /* 0x00086200000e0000 */
[----:B--2---:R-:W-:Y:S02]  /*13ad0*/  FADD.FTZ R6, R2, R6 ;  /* 0x0000000602067221 */ /* 0x004fe40000010000 */
[----:B---3--:R-:W-:Y:S02]  /*13ae0*/  FADD.FTZ R5, R0, R5 ;  /* 0x0000000500057221 */ /* 0x008fe40000010000 */
.L_x_828:
[----:B------:R-:W-:Y:S01]  /*13af0*/  FSETP.NE.FTZ.AND P3, PT, R7, RZ, PT ;  /* 0x000000ff0700720b */ /* 0x000fe20003f75000 */
[----:B------:R-:W-:Y:S01]  /*13b00*/  CS2R R2, SRZ ;  /* 0x0000000000027805 */ /* 0x000fe2000001ff00 */
[----:B------:R-:W-:Y:S01]  /*13b10*/  MOV R0, RZ ;  /* 0x000000ff00007202 */ /* 0x000fe20000000f00 */
[----:B-1--4-:R-:W-:Y:S01]  /*13b20*/  FADD.FTZ R4, R8, R4 ;  /* 0x0000000408047221 */ /* 0x012fe20000010000 */
[----:B------:R-:W-:Y:S02]  /*13b30*/  FSETP.NE.FTZ.AND P2, PT, R6, RZ, PT ;  /* 0x000000ff0600720b */ /* 0x000fe40003f55000 */
[----:B------:R-:W-:Y:S02]  /*13b40*/  FSETP.NE.FTZ.AND P1, PT, R5, RZ, PT ;  /* 0x000000ff0500720b */ /* 0x000fe40003f35000 */
[----:B------:R-:W-:-:S02]  /*13b50*/  FSETP.NE.FTZ.AND P0, PT, R4, RZ, PT ;  /* 0x000000ff0400720b */ /* 0x000fc40003f15000 */
        /* <DEDUP_REMOVED lines=47> */
[C---:B------:R-:W-:Y:S02]  /*13e50*/  FMUL.FTZ R133, R3.reuse, R151 ;  /* 0x0000009703857220 */ /* 0x040fe40000410000 */
[C---:B------:R-:W-:Y:S01]  /*13e60*/  FMUL.FTZ R146, R3.reuse, R82 ;  /* 0x0000005203927220 */ /* 0x040fe20000410000 */
[----:B------:R-:W1:Y:S01]  /*13e70*/  @P0 MUFU.RCP R0, R4 ;  /* 0x0000000400000308 */ /* 0x000e620000001000 */
[----:B------:R-:W-:-:S02]  /*13e80*/  FMUL.FTZ R147, R3, R83 ;  /* 0x0000005303937220 */ /* 0x000fc40000410000 */
[C---:B------:R-:W-:Y:S02]  /*13e90*/  FMUL.FTZ R46, R2.reuse, R60 ;  /* 0x0000003c022e7220 */ /* 0x040fe40000410000 */
[----:B------:R-:W-:Y:S02]  /*13ea0*/  FMUL.FTZ R47, R2, R61 ;  /* 0x0000003d022f7220 */ /* 0x000fe40000410000 */
        /* <DEDUP_REMOVED lines=74> */
.L_x_572:
[----:B------:R3:W5:Y:S04]  /*14350*/  LDL R6, [R1] ;  /* 0x0000000001067983 */ /* 0x0007680000100800 */
[----:B------:R-:W4:Y:S01]  /*14360*/  S2R R2, SR_TID.X ;  /* 0x0000000000027919 */ /* 0x000f220000002100 */
[----:B------:R-:W-:Y:S01]  /*14370*/  BSSY B0, `(.L_x_708) ;  /* 0x0000011000007945 */ /* 0x000fe20003800000 */
[----:B----4-:R-:W-:-:S13]  /*14380*/  LOP3.LUT P0, RZ, R2, 0x7f, RZ, 0xc0, !PT ;  /* 0x0000007f02ff7812 */ /* 0x010fda000780c0ff */
[----:B------:R-:W-:Y:S05]  /*14390*/  @P0 BRA `(.L_x_709) ;  /* 0x000000e000000947 */ /* 0x000fea0003800000 */
[----:B---3--:R-:W3:Y:S01]  /*143a0*/  S2R R4, SR_LANEID ;  /* 0x0000000000047919 */ /* 0x008ee20000000000 */
[----:B------:R-:W-:Y:S01]  /*143b0*/  VOTEU.ANY UR4, UPT, PT ;  /* 0x0000000000047886 */ /* 0x000fe200038e0100 */
[----:B--2---:R-:W-:Y:S01]  /*143c0*/  IMAD.MOV.U32 R5, RZ, RZ, c[0x0][0x564] ;  /* 0x00015900ff057624 */ /* 0x004fe200078e00ff */
[----:B------:R-:W3:Y:S08]  /*143d0*/  FLO.U32 R3, UR4 ;  /* 0x0000000400037d00 */ /* 0x000ef000080e0000 */
[----:B------:R-:W2:Y:S01]  /*143e0*/  POPC R2, UR4 ;  /* 0x0000000400027d09 */ /* 0x000ea20008000000 */
[----:B---3--:R-:W-:Y:S01]  /*143f0*/  ISETP.EQ.U32.AND P0, PT, R3, R4, PT ;  /* 0x000000040300720c */ /* 0x008fe20003f02070 */
[----:B------:R-:W-:-:S12]  /*14400*/  IMAD.MOV.U32 R4, RZ, RZ, c[0x0][0x560] ;  /* 0x00015800ff047624 */ /* 0x000fd800078e00ff */
[----:B--2---:R2:W3:Y:S04]  /*14410*/  @P0 ATOMG.E.ADD.STRONG.GPU PT, R2, [R4.64], R2 ;  /* 0x00000002040209a8 */ /* 0x0044e800081ee1c6 */
[----:B--2---:R-:W2:Y:S04]  /*14420*/  S2R R4, SR_LTMASK ;  /* 0x0000000000047919 */ /* 0x004ea80000003900 */
[----:B---3--:R2:W3:Y:S02]  /*14430*/  SHFL.IDX PT, R3, R2, R3, 0x1f ;  /* 0x00001f0302037589 */ /* 0x0084e400000e0000 */
[----:B--2---:R-:W-:-:S06]  /*14440*/  LOP3.LUT R2, R4, UR4, RZ, 0xc0, !PT ;  /* 0x0000000404027c12 */ /* 0x004fcc000f8ec0ff */
[----:B------:R-:W3:Y:S02]  /*14450*/  POPC R2, R2 ;  /* 0x0000000200027309 */ /* 0x000ee40000000000 */
[----:B---3-5:R-:W-:-:S05]  /*14460*/  IADD3 R6, R3, c[0x0][0xc], R2 ;  /* 0x0000030003067a10 */ /* 0x028fca0007ffe002 */
[----:B------:R2:W-:Y:S02]  /*14470*/  STL [R1], R6 ;  /* 0x0000000601007387 */ /* 0x0005e40000100800 */
.L_x_709:
[----:B---3--:R-:W-:Y:S05]  /*14480*/  BSYNC B0 ;  /* 0x0000000000007941 */ /* 0x008fea0003800000 */
.L_x_708:
[----:B------:R-:W-:Y:S01]  /*14490*/  PRMT R0, R0, 0x9910, RZ ;  /* 0x0000991000007816 */ /* 0x000fe200000000ff */
[----:B------:R-:W-:Y:S01]  /*144a0*/  BSSY B1, `(.L_x_710) ;  /* 0x00003b3000017945 */ /* 0x000fe20003800000 */
[----:B-----5:R-:W-:Y:S02]  /*144b0*/  IMAD.MOV.U32 R74, RZ, RZ, R6 ;  /* 0x000000ffff4a7224 */ /* 0x020fe400078e0006 */
[----:B------:R-:W-:-:S13]  /*144c0*/  ISETP.NE.AND P0, PT, R0, RZ, PT ;  /* 0x000000ff0000720c */ /* 0x000fda0003f05270 */
[----:B------:R-:W-:Y:S05]  /*144d0*/  @!P0 BRA `(.L_x_711) ;  /* 0x00002e3000008947 */ /* 0x000fea0003800000 */
[----:B------:R-:W3:Y:S04]  /*144e0*/  LDL R8, [R1+0x10] ;  /* 0x0000100001087983 */ /* 0x000ee80000100800 */
[----:B-1----:R-:W4:Y:S04]  /*144f0*/  LDL R7, [R1+0x14] ;  /* 0x0000140001077983 */ /* 0x002f280000100800 */
[----:B--2---:R-:W2:Y:S04]  /*14500*/  LDL R6, [R1+0x1c] ;  /* 0x00001c0001067983 */ /* 0x004ea80000100800 */
[----:B------:R-:W2:Y:S04]  /*14510*/  LDL R9, [R1+0x18] ;  /* 0x0000180001097983 */ /* 0x000ea80000100800 */
[----:B------:R-:W2:Y:S01]  /*14520*/  LDL R10, [R1+0xc] ;  /* 0x00000c00010a7983 */ /* 0x000ea20000100800 */
[----:B------:R-:W-:Y:S01]  /*14530*/  WARPSYNC 0xffffffff ;  /* 0xffffffff00007948 */ /* 0x000fe20003800000 */
[----:B------:R-:W-:-:S02]  /*14540*/  F2FP.PACK_AB R0, R157, R156 ;  /* 0x0000009c9d00723e */ /* 0x000fc400000000ff */
[----:B------:R-:W-:Y:S01]  /*14550*/  BAR.SYNC.DEFER_BLOCKING 0x1, 0x80 ;  /* 0x0042000000007b1d */ /* 0x000fe20000010000 */
[----:B------:R-:W-:Y:S02]  /*14560*/  F2FP.PACK_AB R3, R141, R140 ;  /* 0x0000008c8d03723e */ /* 0x000fe400000000ff */
[----:B------:R-:W-:Y:S02]  /*14570*/  F2FP.PACK_AB R2, R159, R158 ;  /* 0x0000009e9f02723e */ /* 0x000fe400000000ff */
[----:B------:R-:W-:Y:S02]  /*14580*/  F2FP.PACK_AB R4, R31, R30 ;  /* 0x0000001e1f04723e */ /* 0x000fe400000000ff */
[----:B------:R-:W-:Y:S02]  /*14590*/  F2FP.PACK_AB R5, R61, R60 ;  /* 0x0000003c3d05723e */ /* 0x000fe400000000ff */
[----:B------:R-:W-:Y:S02]  /*145a0*/  ISETP.NE.U32.AND P0, PT, RZ, c[0x0][0x508], PT ;  /* 0x00014200ff007a0c */ /* 0x000fe40003f05070 */
[----:B------:R-:W-:-:S02]  /*145b0*/  ISETP.NE.U32.AND P2, PT, RZ, c[0x0][0x500], PT ;  /* 0x00014000ff007a0c */ /* 0x000fc40003f45070 */
[----:B------:R-:W-:Y:S02]  /*145c0*/  ISETP.NE.AND.EX P1, PT, RZ, c[0x0][0x50c], PT, P0 ;  /* 0x00014300ff007a0c */ /* 0x000fe40003f25300 */
[----:B------:R-:W-:Y:S01]  /*145d0*/  ISETP.NE.AND.EX P2, PT, RZ, c[0x0][0x504], PT, P2 ;  /* 0x00014100ff007a0c */ /* 0x000fe20003f45320 */
[----:B------:R-:W-:Y:S01]  /*145e0*/  IMAD.MOV.U32 R11, RZ, RZ, c[0x0][0x388] ;  /* 0x0000e200ff0b7624 */ /* 0x000fe200078e00ff */
[----:B---3--:R1:W-:Y:S04]  /*145f0*/  STS [R8+0x80], R0 ;  /* 0x0000800008007388 */ /* 0x0083e80000000800 */
[----:B------:R3:W-:Y:S04]  /*14600*/  STS [R8+0x280], R3 ;  /* 0x0002800308007388 */ /* 0x0007e80000000800 */
[----:B----4-:R4:W-:Y:S01]  /*14610*/  STS [R7], R2 ;  /* 0x0000000207007388 */ /* 0x0109e20000000800 */
[----:B-1----:R-:W-:-:S02]  /*14620*/  F2FP.PACK_AB R0, R145, R144 ;  /* 0x000000909100723e */ /* 0x002fc400000000ff */
[----:B---3--:R-:W-:-:S03]  /*14630*/  F2FP.PACK_AB R3, R35, R34 ;  /* 0x000000222303723e */ /* 0x008fc600000000ff */
[----:B------:R1:W-:Y:S01]  /*14640*/  STS [R7+0x200], R0 ;  /* 0x0002000007007388 */ /* 0x0003e20000000800 */
[----:B----4-:R-:W-:-:S03]  /*14650*/  F2FP.PACK_AB R2, R53, R52 ;  /* 0x000000343502723e */ /* 0x010fc600000000ff */
        /* <DEDUP_REMOVED lines=54> */
[----:B---3--:R-:W-:Y:S02]  /*149c0*/  F2FP.PACK_AB R0, R107, R106 ;  /* 0x0000006a6b00723e */ /* 0x008fe400000000ff */
[----:B----4-:R-:W-:-:S03]  /*149d0*/  F2FP.PACK_AB R2, R151, R150 ;  /* 0x000000969702723e */ /* 0x010fc600000000ff */
[----:B------:R2:W-:Y:S04]  /*149e0*/  STS [R8+0x4080], R0 ;  /* 0x0040800008007388 */ /* 0x0005e80000000800 */
[----:B------:R3:W-:Y:S01]  /*149f0*/  STS [R8+0x4280], R2 ;  /* 0x0042800208007388 */ /* 0x0007e20000000800 */
[----:B-1----:R-:W-:-:S05]  /*14a00*/  F2FP.PACK_AB R3, R171, R170 ;  /* 0x000000aaab03723e */ /* 0x002fca00000000ff */
[----:B------:R1:W-:Y:S01]  /*14a10*/  STS [R7+0x4000], R3 ;  /* 0x0040000307007388 */ /* 0x0003e20000000800 */
[----:B--2---:R-:W-:Y:S02]  /*14a20*/  F2FP.PACK_AB R0, R147, R146 ;  /* 0x000000929300723e */ /* 0x004fe400000000ff */
[----:B---3--:R-:W-:-:S03]  /*14a30*/  F2FP.PACK_AB R2, R69, R68 ;  /* 0x000000444502723e */ /* 0x008fc600000000ff */
[----:B------:R2:W-:Y:S04]  /*14a40*/  STS [R7+0x4200], R0 ;  /* 0x0042000007007388 */ /* 0x0005e80000000800 */
[----:B------:R3:W-:Y:S04]  /*14a50*/  STS [R8+0x5080], R2 ;  /* 0x0050800208007388 */ /* 0x0007e80000000800 */
[----:B------:R4:W-:Y:S04]  /*14a60*/  STS [R8+0x5280], R4 ;  /* 0x0052800408007388 */ /* 0x0009e80000000800 */
[----:B------:R-:W-:Y:S01]  /*14a70*/  STS [R7+0x5000], R5 ;  /* 0x0050000507007388 */ /* 0x000fe20000000800 */
[----:B-1----:R-:W-:-:S05]  /*14a80*/  F2FP.PACK_AB R3, R63, R62 ;  /* 0x0000003e3f03723e */ /* 0x002fca00000000ff */
[----:B------:R1:W-:Y:S01]  /*14a90*/  STS [R7+0x5200], R3 ;  /* 0x0052000307007388 */ /* 0x0003e20000000800 */
[----:B--2---:R-:W-:Y:S02]  /*14aa0*/  F2FP.PACK_AB R0, R83, R82 ;  /* 0x000000525300723e */ /* 0x004fe400000000ff */
[----:B---3--:R-:W-:Y:S02]  /*14ab0*/  F2FP.PACK_AB R2, R169, R168 ;  /* 0x000000a8a902723e */ /* 0x008fe400000000ff */
[----:B----4-:R-:W-:-:S03]  /*14ac0*/  F2FP.PACK_AB R4, R49, R48 ;  /* 0x000000303104723e */ /* 0x010fc600000000ff */
[----:B------:R2:W-:Y:S04]  /*14ad0*/  STS [R6+0x4080], R2 ;  /* 0x0040800206007388 */ /* 0x0005e80000000800 */
[----:B------:R3:W-:Y:S04]  /*14ae0*/  STS [R6+0x4280], R0 ;  /* 0x0042800006007388 */ /* 0x0007e80000000800 */
[----:B------:R-:W4:Y:S01]  /*14af0*/  LDL.LU R8, [R1+0x24] ;  /* 0x0000240001087983 */ /* 0x000f220000300800 */
[----:B-1----:R-:W-:Y:S02]  /*14b00*/  F2FP.PACK_AB R3, R51, R50 ;  /* 0x000000323303723e */ /* 0x002fe400000000ff */
[----:B--2---:R-:W-:-:S02]  /*14b10*/  F2FP.PACK_AB R2, R85, R84 ;  /* 0x000000545502723e */ /* 0x004fc400000000ff */
[----:B---3--:R-:W-:-:S03]  /*14b20*/  F2FP.PACK_AB R0, R81, R80 ;  /* 0x000000505100723e */ /* 0x008fc600000000ff */
[----:B------:R1:W-:Y:S04]  /*14b30*/  STS [R9+0x4000], R2 ;  /* 0x0040000209007388 */ /* 0x0003e80000000800 */
[----:B------:R2:W-:Y:S04]  /*14b40*/  STS [R9+0x4200], R0 ;  /* 0x0042000009007388 */ /* 0x0005e80000000800 */
[----:B------:R3:W-:Y:S04]  /*14b50*/  STS [R6+0x5080], R4 ;  /* 0x0050800406007388 */ /* 0x0007e80000000800 */
[----:B------:R3:W-:Y:S01]  /*14b60*/  STS [R6+0x5280], R3 ;  /* 0x0052800306007388 */ /* 0x0007e20000000800 */
[----:B-1----:R-:W-:Y:S01]  /*14b70*/  F2FP.PACK_AB R2, R29, R28 ;  /* 0x0000001c1d02723e */ /* 0x002fe200000000ff */
[----:B--2---:R-:W-:-:S02]  /*14b80*/  IMAD.MOV.U32 R0, RZ, RZ, RZ ;  /* 0x000000ffff007224 */ /* 0x004fc400078e00ff */
[----:B---3--:R-:W-:Y:S01]  /*14b90*/  IMAD.MOV.U32 R4, RZ, RZ, 0x4 ;  /* 0x00000004ff047424 */ /* 0x008fe200078e00ff */
[----:B------:R-:W-:-:S03]  /*14ba0*/  F2FP.PACK_AB R3, R27, R26 ;  /* 0x0000001a1b03723e */ /* 0x000fc600000000ff */
[CC--:B------:R-:W-:Y:S02]  /*14bb0*/  @P1 IMAD.WIDE R6, R10.reuse, R4.reuse, c[0x0][0x508] ;  /* 0x000142000a061625 */ /* 0x0c0fe400078e0204 */
[----:B------:R1:W-:Y:S02]  /*14bc0*/  STS [R9+0x5000], R3 ;  /* 0x0050000309007388 */ /* 0x0003e40000000800 */
[----:B------:R-:W-:Y:S02]  /*14bd0*/  IMAD.WIDE R4, R10, R4, c[0x0][0x500] ;  /* 0x000140000a047625 */ /* 0x000fe400078e0204 */
[----:B------:R2:W-:Y:S04]  /*14be0*/  STS [R9+0x5200], R2 ;  /* 0x0052000209007388 */ /* 0x0005e80000000800 */
[----:B------:R-:W-:Y:S06]  /*14bf0*/  BAR.SYNC.DEFER_BLOCKING 0x1, 0x80 ;  /* 0x0042000000007b1d */ /* 0x000fec0000010000 */
[----:B------:R2:W5:Y:S04]  /*14c00*/  @P1 LDG.E R11, [R6.64] ;  /* 0x00000006060b1981 */ /* 0x000568000c1e1900 */
[----:B------:R2:W5:Y:S01]  /*14c10*/  @P2 LDG.E R0, [R4.64] ;  /* 0x0000000604002981 */ /* 0x000562000c1e1900 */
[----:B----4-:R-:W-:-:S04]  /*14c20*/  ISETP.NE.AND P0, PT, R8, RZ, PT ;  /* 0x000000ff0800720c */ /* 0x010fc80003f05270 */
[----:B-1----:R-:W-:Y:S01]  /*14c30*/  SEL R3, R8, c[0x0][0x3d4], P0 ;  /* 0x0000f50008037a07 */ /* 0x002fe20000000000 */
[----:B------:R-:W-:Y:S05]  /*14c40*/  @P1 BRA `(.L_x_712) ;  /* 0x0000004000001947 */ /* 0x000fea0003800000 */
[----:B--2---:R-:W-:Y:S05]  /*14c50*/  @!P2 BRA `(.L_x_712) ;  /* 0x000000300000a947 */ /* 0x004fea0003800000 */
[----:B------:R1:W2:Y:S04]  /*14c60*/  LDG.E R2, [R4.64] ;  /* 0x0000000604027981 */ /* 0x0002a8000c1e1900 */
[----:B-1----:R-:W2:Y:S02]  /*14c70*/  LDG.E R4, [R4.64+0x4] ;  /* 0x0000040604047981 */ /* 0x002ea4000c1e1900 */
[----:B--2--5:R-:W-:Y:S02]  /*14c80*/  IADD3 R11, -R2, R4, RZ ;  /* 0x00000004020b7210 */ /* 0x024fe40007ffe1ff */
.L_x_712:
[----:B--2---:R-:W2:Y:S04]  /*14c90*/  LDL.LU R7, [R1+0x8] ;  /* 0x0000080001077983 */ /* 0x004ea80000300800 */
[----:B------:R-:W3:Y:S01]  /*14ca0*/  LDL R16, [R1+0x2c] ;  /* 0x00002c0001107983 */ /* 0x000ee20000100800 */
[----:B------:R-:W-:Y:S01]  /*14cb0*/  IMAD.MOV.U32 R2, RZ, RZ, 0x368 ;  /* 0x00000368ff027424 */ /* 0x000fe200078e00ff */
[----:B------:R-:W-:Y:S01]  /*14cc0*/  ISETP.GT.AND P2, PT, R3, 0x1, PT ;  /* 0x000000010300780c */ /* 0x000fe20003f44270 */
[----:B------:R-:W-:Y:S01]  /*14cd0*/  IMAD.IADD R5, R251, 0x1, R250 ;  /* 0x00000001fb057824 */ /* 0x000fe200078e02fa */
[----:B------:R-:W4:Y:S01]  /*14ce0*/  LDL R75, [R1+0x34] ;  /* 0x00003400014b7983 */ /* 0x000f220000100800 */
[----:B------:R-:W-:-:S02]  /*14cf0*/  ISETP.NE.U32.AND P0, PT, RZ, c[0x0][0x500], PT ;  /* 0x00014000ff007a0c */ /* 0x000fc40003f05070 */
[----:B------:R-:W-:Y:S02]  /*14d00*/  SEL R2, R2, 0x328, P2 ;  /* 0x0000032802027807 */ /* 0x000fe40001000000 */
[----:B------:R-:W-:Y:S02]  /*14d10*/  ISETP.NE.AND.EX P0, PT, RZ, c[0x0][0x504], PT, P0 ;  /* 0x00014100ff007a0c */ /* 0x000fe40003f05300 */
[----:B------:R1:W1:Y:S01]  /*14d20*/  LDC.64 R8, c[0x0][R2+0x170] ;  /* 0x00005c0002087b82 */ /* 0x0002620000000a00 */
[----:B------:R-:W-:-:S04]  /*14d30*/  SHF.R.S32.HI R3, RZ, 0x1f, R10 ;  /* 0x0000001fff037819 */ /* 0x000fc8000001140a */
[----:B------:R-:W-:-:S03]  /*14d40*/  SEL R6, R3, RZ, !P0 ;  /* 0x000000ff03067207 */ /* 0x000fc60004000000 */
[----:B------:R1:W2:Y:S08]  /*14d50*/  LDC.64 R14, c[0x0][R2+0x168] ;  /* 0x00005a00020e7b82 */ /* 0x0002b00000000a00 */
[----:B------:R1:W2:Y:S08]  /*14d60*/  LDC.64 R18, c[0x0][R2+0x178] ;  /* 0x00005e0002127b82 */ /* 0x0002b00000000a00 */
[----:B------:R1:W2:Y:S02]  /*14d70*/  LDC.64 R20, c[0x0][R2+0x160] ;  /* 0x0000580002147b82 */ /* 0x0002a40000000a00 */
[----:B-1----:R-:W-:-:S05]  /*14d80*/  IMAD.MOV.U32 R2, RZ, RZ, c[0x0][0x4e8] ;  /* 0x00013a00ff027624 */ /* 0x002fca00078e00ff */
[----:B------:R-:W-:Y:S02]  /*14d90*/  ISETP.NE.AND P5, PT, R2, 0x1, PT ;  /* 0x000000010200780c */ /* 0x000fe40003fa5270 */
[----:B------:R-:W-:-:S05]  /*14da0*/  SEL R2, R10, RZ, !P0 ;  /* 0x000000ff0a027207 */ /* 0x000fca0004000000 */
[----:B------:R-:W-:-:S04]  /*14db0*/  IMAD R4, R9, R2, RZ ;  /* 0x0000000209047224 */ /* 0x000fc800078e02ff */
[----:B------:R-:W-:Y:S02]  /*14dc0*/  IMAD R12, R8, R6, R4 ;  /* 0x00000006080c7224 */ /* 0x000fe400078e0204 */
[----:B------:R-:W-:Y:S01]  /*14dd0*/  @P5 IMAD.HI.U32 R10, R5, c[0x0][0x4ec], RZ ;  /* 0x00013b00050a5a27 */ /* 0x000fe200078e00ff */
[----:B------:R-:W1:Y:S03]  /*14de0*/  S2R R76, SR_TID.X ;  /* 0x00000000004c7919 */ /* 0x000e660000002100 */
[----:B------:R-:W-:Y:S01]  /*14df0*/  IMAD.MOV.U32 R4, RZ, RZ, R5 ;  /* 0x000000ffff047224 */ /* 0x000fe200078e0005 */
[----:B------:R-:W-:Y:S02]  /*14e00*/  @P5 SHF.R.U32.HI R4, RZ, c[0x0][0x4f0], R10 ;  /* 0x00013c00ff045a19 */ /* 0x000fe4000001160a */
[----:B-----5:R-:W-:Y:S02]  /*14e10*/  SHF.R.S32.HI R17, RZ, 0x1f, R0 ;  /* 0x0000001fff117819 */ /* 0x020fe40000011400 */
[----:B------:R-:W-:-:S04]  /*14e20*/  LOP3.LUT R194, R194, 0xfffffffd, RZ, 0xc0, !PT ;  /* 0xfffffffdc2c27812 */ /* 0x000fc800078ec0ff */
[----:B------:R-:W-:Y:S02]  /*14e30*/  LOP3.LUT R194, R194, 0xfffffffe, RZ, 0xc0, !PT ;  /* 0xfffffffec2c27812 */ /* 0x000fe400078ec0ff */
[----:B--2---:R-:W-:Y:S01]  /*14e40*/  LOP3.LUT R3, R7, 0xffff, RZ, 0xc0, !PT ;  /* 0x0000ffff07037812 */ /* 0x004fe200078ec0ff */
[----:B------:R-:W-:Y:S01]  /*14e50*/  IMAD.WIDE.U32 R6, R8, R2, RZ ;  /* 0x0000000208067225 */ /* 0x000fe200078e00ff */
[----:B---3--:R-:W-:-:S03]  /*14e60*/  SEL R10, R16, RZ, P2 ;  /* 0x000000ff100a7207 */ /* 0x008fc60001000000 */
[----:B------:R-:W-:-:S04]  /*14e70*/  IMAD.WIDE.U32 R8, R14, R3, RZ ;  /* 0x000000030e087225 */ /* 0x000fc800078e00ff */
[----:B------:R-:W-:Y:S01]  /*14e80*/  IMAD R13, R15, R3, RZ ;  /* 0x000000030f0d7224 */ /* 0x000fe200078e02ff */
[----:B------:R-:W-:Y:S01]  /*14e90*/  IADD3 R15, P1, P0, R6, R8, R0 ;  /* 0x00000008060f7210 */ /* 0x000fe2000783e000 */
[----:B------:R-:W-:Y:S02]  /*14ea0*/  IMAD.IADD R14, R7, 0x1, R12 ;  /* 0x00000001070e7824 */ /* 0x000fe400078e020c */
[----:B------:R-:W-:Y:S02]  /*14eb0*/  IMAD.IADD R6, R9, 0x1, R13 ;  /* 0x0000000109067824 */ /* 0x000fe400078e020d */
[-C--:B------:R-:W-:Y:S02]  /*14ec0*/  IMAD R12, R19, R10.reuse, RZ ;  /* 0x0000000a130c7224 */ /* 0x080fe400078e02ff */
[----:B------:R-:W-:Y:S02]  /*14ed0*/  IMAD.MOV R7, RZ, RZ, -R4 ;  /* 0x000000ffff077224 */ /* 0x000fe400078e0a04 */
        /* <DEDUP_REMOVED lines=14> */
[----:B-1----:R-:W-:Y:S01]  /*14fc0*/  SHF.R.S32.HI R16, RZ, 0x1f, R76 ;  /* 0x0000001fff107819 */ /* 0x002fe2000001144c */
[----:B------:R-:W-:Y:S01]  /*14fd0*/  IMAD.IADD R4, R7, 0x1, R4 ;  /* 0x0000000107047824 */ /* 0x000fe200078e0204 */
[----:B------:R-:W-:Y:S02]  /*14fe0*/  LEA R7, P0, R6, R8, 0x2 ;  /* 0x0000000806077211 */ /* 0x000fe400078010ff */
[----:B------:R-:W-:Y:S02]  /*14ff0*/  SEL R9, R9, c[0x0][0x454], P2 ;  /* 0x0001150009097a07 */ /* 0x000fe40001000000 */
[----:B------:R-:W-:Y:S02]  /*15000*/  LEA.HI R16, R16, R76, RZ, 0x5 ;  /* 0x0000004c10107211 */ /* 0x000fe400078f28ff */
[----:B------:R-:W-:Y:S02]  /*15010*/  LEA.HI.X R6, R6, R9, R4, 0x2, P0 ;  /* 0x0000000906067211 */ /* 0x000fe400000f1404 */
[----:B------:R-:W-:Y:S01]  /*15020*/  LOP3.LUT R16, R16, 0xffffffe0, RZ, 0xc0, !PT ;  /* 0xffffffe010107812 */ /* 0x000fe200078ec0ff */
[----:B------:R-:W-:Y:S01]  /*15030*/  SHFL.IDX PT, R14, R7, RZ, 0x1c1f ;  /* 0x001c1fff070e7589 */ /* 0x000fe200000e0000 */
[----:B------:R-:W-:-:S03]  /*15040*/  IMAD R4, R11, c[0x0][0x4e8], RZ ;  /* 0x00013a000b047a24 */ /* 0x000fc600078e02ff */
[----:B------:R-:W1:Y:S01]  /*15050*/  SHFL.IDX PT, R15, R6, RZ, 0x1c1f ;  /* 0x001c1fff060f7589 */ /* 0x000e6200000e0000 */
[----:B------:R-:W-:-:S03]  /*15060*/  IMAD.IADD R16, R76, 0x1, -R16 ;  /* 0x000000014c107824 */ /* 0x000fc600078e0a10 */
[----:B------:R-:W-:Y:S04]  /*15070*/  SHFL.IDX PT, R12, R7, 0x1, 0x1c1f ;  /* 0x003c1f00070c7f89 */ /* 0x000fe800000e0000 */
[----:B------:R-:W2:Y:S04]  /*15080*/  SHFL.IDX PT, R13, R6, 0x1, 0x1c1f ;  /* 0x003c1f00060d7f89 */ /* 0x000ea800000e0000 */
[----:B------:R-:W-:Y:S04]  /*15090*/  SHFL.IDX PT, R11, R6, 0x2, 0x1c1f ;  /* 0x005c1f00060b7f89 */ /* 0x000fe800000e0000 */
[----:B------:R4:W-:Y:S01]  /*150a0*/  SHFL.IDX PT, R9, R6, 0x3, 0x1c1f ;  /* 0x007c1f0006097f89 */ /* 0x0009e200000e0000 */
[----:B------:R-:W-:-:S03]  /*150b0*/  LOP3.LUT P0, RZ, R16, 0x3, RZ, 0xc0, !PT ;  /* 0x0000000310ff7812 */ /* 0x000fc6000780c0ff */
[----:B------:R-:W3:Y:S04]  /*150c0*/  SHFL.IDX PT, R10, R7, 0x2, 0x1c1f ;  /* 0x005c1f00070a7f89 */ /* 0x000ee800000e0000 */
[----:B------:R1:W1:Y:S01]  /*150d0*/  SHFL.IDX PT, R8, R7, 0x3, 0x1c1f ;  /* 0x007c1f0007087f89 */ /* 0x00026200000e0000 */
[----:B----4-:R-:W-:-:S05]  /*150e0*/  IMAD.IADD R6, R75, 0x1, R250 ;  /* 0x000000014b067824 */ /* 0x010fca00078e02fa */
[C---:B------:R-:W-:Y:S02]  /*150f0*/  IADD3 R18, R6.reuse, 0x8, RZ ;  /* 0x0000000806127810 */ /* 0x040fe40007ffe0ff */
[CC--:B------:R-:W-:Y:S02]  /*15100*/  ISETP.GE.OR P4, PT, R6.reuse, R4.reuse, P0 ;  /* 0x000000040600720c */ /* 0x0c0fe40000786670 */
[----:B------:R-:W-:Y:S02]  /*15110*/  IADD3 R16, R6, 0x40, RZ ;  /* 0x0000004006107810 */ /* 0x000fe40007ffe0ff */
[-C--:B------:R-:W-:Y:S02]  /*15120*/  ISETP.GE.OR P3, PT, R18, R4.reuse, P0 ;  /* 0x000000041200720c */ /* 0x080fe40000766670 */
[----:B------:R-:W-:Y:S02]  /*15130*/  ISETP.GE.OR P1, PT, R16, R4, P0 ;  /* 0x000000041000720c */ /* 0x000fe40000726670 */
[----:B-1----:R-:W-:-:S05]  /*15140*/  IADD3 R7, R6, 0x48, RZ ;  /* 0x0000004806077810 */ /* 0x002fca0007ffe0ff */
[----:B------:R1:W-:Y:S04]  /*15150*/  @!P4 ST.E [R14.64], R23 ;  /* 0x000000170e00c985 */ /* 0x0003e8000c101906 */
[----:B--2---:R1:W-:Y:S01]  /*15160*/  @!P3 ST.E [R12.64], R24 ;  /* 0x000000180c00b985 */ /* 0x0043e2000c101906 */
[-C--:B------:R-:W-:Y:S02]  /*15170*/  ISETP.GE.AND P3, PT, R16, R4.reuse, PT ;  /* 0x000000041000720c */ /* 0x080fe40003f66270 */
[CC--:B------:R-:W-:Y:S01]  /*15180*/  ISETP.GE.OR P0, PT, R7.reuse, R4.reuse, P0 ;  /* 0x000000040700720c */ /* 0x0c0fe20000706670 */
[----:B---3--:R1:W-:Y:S01]  /*15190*/  @!P1 ST.E [R10.64], R25 ;  /* 0x000000190a009985 */ /* 0x0083e2000c101906 */
[-C--:B------:R-:W-:Y:S02]  /*151a0*/  ISETP.GE.AND P1, PT, R7, R4.reuse, PT ;  /* 0x000000040700720c */ /* 0x080fe40003f26270 */
[----:B------:R-:W-:-:S07]  /*151b0*/  ISETP.GE.AND P6, PT, R18, R4, PT ;  /* 0x000000041200720c */ /* 0x000fce0003fc6270 */
[----:B------:R-:W-:Y:S02]  /*151c0*/  @P3 LOP3.LUT R194, R194, 0x1, RZ, 0xfc, !PT ;  /* 0x00000001c2c23812 */ /* 0x000fe400078efcff */
[----:B------:R1:W-:Y:S01]  /*151d0*/  @!P0 ST.E [R8.64], R22 ;  /* 0x0000001608008985 */ /* 0x0003e2000c101906 */
[----:B------:R-:W-:Y:S02]  /*151e0*/  ISETP.GE.AND P0, PT, R6, R4, PT ;  /* 0x000000040600720c */ /* 0x000fe40003f06270 */
[----:B------:R-:W-:Y:S01]  /*151f0*/  @P1 LOP3.LUT R194, R194, 0x2, RZ, 0xfc, !PT ;  /* 0x00000002c2c21812 */ /* 0x000fe200078efcff */
[----:B------:R-:W-:Y:S05]  /*15200*/  @P2 BRA `(.L_x_713) ;  /* 0x0000089000002947 */ /* 0x000fea0003800000 */
[----:B------:R-:W2:Y:S01]  /*15210*/  LDL R19, [R1+0x28] ;  /* 0x0000280001137983 */ /* 0x000ea20000100800 */
[----:B------:R-:W-:Y:S01]  /*15220*/  IMAD R17, R17, c[0x0][0x3a0], RZ ;  /* 0x0000e80011117a24 */ /* 0x000fe200078e02ff */
[----:B-1----:R-:W-:Y:S01]  /*15230*/  IADD3 R8, R238, R250, RZ ;  /* 0x000000faee087210 */ /* 0x002fe20007ffe0ff */
[----:B------:R-:W-:-:S03]  /*15240*/  IMAD.WIDE.U32 R6, R0, c[0x0][0x3a0], RZ ;  /* 0x0000e80000067a25 */ /* 0x000fc600078e00ff */
[----:B------:R-:W-:Y:S01]  /*15250*/  MOV R5, R8 ;  /* 0x0000000800057202 */ /* 0x000fe20000000f00 */
[----:B------:R-:W-:Y:S02]  /*15260*/  IMAD R0, R0, c[0x0][0x3a4], R17 ;  /* 0x0000e90000007a24 */ /* 0x000fe400078e0211 */
[----:B------:R-:W-:-:S03]  /*15270*/  @P5 IMAD.HI.U32 R9, R8, c[0x0][0x4ec], RZ ;  /* 0x00013b0008095a27 */ /* 0x000fc600078e00ff */
        /* <DEDUP_REMOVED lines=38> */
.L_x_829:
[----:B------:R-:W-:Y:S05]  /*154e0*/  BRA.DIV ~URZ, `(.L_x_715) ;  /* 0x00005fa27f007947 */ /* 0x000fea000b800000 */
[----:B------:R3:W4:Y:S02]  /*154f0*/  SHFL.IDX PT, R0, R13, RZ, 0x1c1f ;  /* 0x001c1fff0d007589 */ /* 0x00072400000e0000 */
.L_x_830:
[----:B------:R-:W-:Y:S01]  /*15500*/  IADD3 R12, R239, R250, RZ ;  /* 0x000000faef0c7210 */ /* 0x000fe20007ffe0ff */
        /* <DEDUP_REMOVED lines=10> */
[CC--:B------:R-:W-:Y:S02]  /*155b0*/  @!P1 LEA R8, P4, R235.reuse, R0.reuse, 0x1 ;  /* 0x00000000eb089211 */ /* 0x0c0fe400078808ff */
[----:B------:R-:W-:Y:S02]  /*155c0*/  @!P0 LEA R2, P3, R236, R0, 0x1 ;  /* 0x00000000ec028211 */ /* 0x000fe400078608ff */
[-C--:B--2---:R-:W-:Y:S02]  /*155d0*/  @!P2 LEA.HI.X R11, R210, R6.reuse, R15, 0x1, P5 ;  /* 0x00000006d20ba211 */ /* 0x084fe400028f0c0f */
[-C--:B------:R-:W-:Y:S02]  /*155e0*/  @!P1 LEA.HI.X R9, R235, R6.reuse, R14, 0x1, P4 ;  /* 0x00000006eb099211 */ /* 0x080fe400020f0c0e */
[----:B------:R-:W-:Y:S01]  /*155f0*/  @!P0 LEA.HI.X R3, R236, R6, R5, 0x1, P3 ;  /* 0x00000006ec038211 */ /* 0x000fe200018f0c05 */
[----:B------:R2:W-:Y:S04]  /*15600*/  @!P2 ST.E.128 [R10.64], R24 ;  /* 0x000000180a00a985 */ /* 0x0005e8000c101d06 */
[----:B------:R2:W-:Y:S04]  /*15610*/  @!P1 ST.E.128 [R8.64], R20 ;  /* 0x0000001408009985 */ /* 0x0005e8000c101d06 */
[----:B------:R2:W-:Y:S02]  /*15620*/  @!P0 ST.E.128 [R2.64], R16 ;  /* 0x0000001002008985 */ /* 0x0005e4000c101d06 */
.L_x_717:
[----:B------:R-:W-:Y:S05]  /*15630*/  BSYNC B0 ;  /* 0x0000000000007941 */ /* 0x000fea0003800000 */
.L_x_716:
[----:B------:R-:W-:Y:S05]  /*15640*/  BRA.DIV ~URZ, `(.L_x_718) ;  /* 0x00005eb27f007947 */ /* 0x000fea000b800000 */
[----:B--2---:R2:W1:Y:S04]  /*15650*/  SHFL.IDX PT, R6, R7, 0x1, 0x1c1f ;  /* 0x003c1f0007067f89 */ /* 0x00446800000e0000 */
[----:B----4-:R2:W4:Y:S02]  /*15660*/  SHFL.IDX PT, R0, R13, 0x1, 0x1c1f ;  /* 0x003c1f000d007f89 */ /* 0x01052400000e0000 */
.L_x_831:
        /* <DEDUP_REMOVED lines=13> */
[-C--:B-1----:R-:W-:Y:S02]  /*15740*/  @!P2 LEA.HI.X R11, R210, R6.reuse, R15, 0x1, P5 ;  /* 0x00000006d20ba211 */ /* 0x082fe400028f0c0f */
[-C--:B------:R-:W-:Y:S02]  /*15750*/  @!P1 LEA.HI.X R9, R235, R6.reuse, R14, 0x1, P4 ;  /* 0x00000006eb099211 */ /* 0x080fe400020f0c0e */
[----:B------:R-:W-:Y:S01]  /*15760*/  @!P0 LEA.HI.X R3, R236, R6, R5, 0x1, P3 ;  /* 0x00000006ec038211 */ /* 0x000fe200018f0c05 */
[----:B------:R1:W-:Y:S04]  /*15770*/  @!P2 ST.E.128 [R10.64], R36 ;  /* 0x000000240a00a985 */ /* 0x0003e8000c101d06 */
[----:B------:R1:W-:Y:S04]  /*15780*/  @!P1 ST.E.128 [R8.64], R32 ;  /* 0x0000002008009985 */ /* 0x0003e8000c101d06 */
[----:B------:R1:W-:Y:S02]  /*15790*/  @!P0 ST.E.128 [R2.64], R28 ;  /* 0x0000001c02008985 */ /* 0x0003e4000c101d06 */
.L_x_720:
[----:B------:R-:W-:Y:S05]  /*157a0*/  BSYNC B0 ;  /* 0x0000000000007941 */ /* 0x000fea0003800000 */
.L_x_719:
[----:B------:R-:W-:Y:S05]  /*157b0*/  BRA.DIV ~URZ, `(.L_x_721) ;  /* 0x00005e127f007947 */ /* 0x000fea000b800000 */
[----:B-1----:R1:W2:Y:S02]  /*157c0*/  SHFL.IDX PT, R6, R7, 0x2, 0x1c1f ;  /* 0x005c1f0007067f89 */ /* 0x0022a400000e0000 */
.L_x_832:
[----:B------:R-:W-:Y:S05]  /*157d0*/  BRA.DIV ~URZ, `(.L_x_722) ;  /* 0x00005e627f007947 */ /* 0x000fea000b800000 */
[----:B----4-:R4:W1:Y:S02]  /*157e0*/  SHFL.IDX PT, R0, R13, 0x2, 0x1c1f ;  /* 0x005c1f000d007f89 */ /* 0x01086400000e0000 */
.L_x_833:
        /* <DEDUP_REMOVED lines=19> */
.L_x_724:
[----:B------:R-:W-:Y:S05]  /*15920*/  BSYNC B0 ;  /* 0x0000000000007941 */ /* 0x000fea0003800000 */
.L_x_723:
[----:B------:R-:W-:Y:S05]  /*15930*/  BRA.DIV ~URZ, `(.L_x_725) ;  /* 0x00005d727f007947 */ /* 0x000fea000b800000 */
[----:B--2---:R2:W3:Y:S04]  /*15940*/  SHFL.IDX PT, R6, R7, 0x3, 0x1c1f ;  /* 0x007c1f0007067f89 */ /* 0x0044e800000e0000 */
[----:B-1----:R2:W1:Y:S02]  /*15950*/  SHFL.IDX PT, R0, R13, 0x3, 0x1c1f ;  /* 0x007c1f000d007f89 */ /* 0x00246400000e0000 */
.L_x_834:
[----:B------:R-:W-:-:S04]  /*15960*/  IADD3 R2, R12, 0x60, RZ ;  /* 0x000000600c027810 */ /* 0x000fc80007ffe0ff */
[----:B------:R-:W-:-:S13]  /*15970*/  ISETP.GE.AND P0, PT, R2, R4, PT ;  /* 0x000000040200720c */ /* 0x000fda0003f06270 */
[----:B------:R-:W-:Y:S05]  /*15980*/  @P0 BRA `(.L_x_726) ;  /* 0x0000264000000947 */ /* 0x000fea0003800000 */
[----:B------:R-:W-:Y:S02]  /*15990*/  ISETP.GE.AND P1, PT, R210, c[0x0][0x3c8], PT ;  /* 0x0000f200d2007a0c */ /* 0x000fe40003f26270 */
[----:B------:R-:W-:Y:S02]  /*159a0*/  ISETP.GE.AND P0, PT, R235, c[0x0][0x3c8], PT ;  /* 0x0000f200eb007a0c */ /* 0x000fe40003f06270 */
[----:B------:R-:W-:Y:S02]  /*159b0*/  SHF.R.S32.HI R8, RZ, 0x1f, R210 ;  /* 0x0000001fff087819 */ /* 0x000fe400000114d2 */
[----:B--2---:R-:W-:-:S07]  /*159c0*/  SHF.R.S32.HI R7, RZ, 0x1f, R235 ;  /* 0x0000001fff077819 */ /* 0x004fce00000114eb */
[CC--:B-1----:R-:W-:Y:S02]  /*159d0*/  @!P1 LEA R4, P3, R210.reuse, R0.reuse, 0x1 ;  /* 0x00000000d2049211 */ /* 0x0c2fe400078608ff */
[C---:B------:R-:W-:Y:S02]  /*159e0*/  @!P0 LEA R2, P2, R235.reuse, R0, 0x1 ;  /* 0x00000000eb028211 */ /* 0x040fe400078408ff */
[-C--:B---3--:R-:W-:Y:S02]  /*159f0*/  @!P1 LEA.HI.X R5, R210, R6.reuse, R8, 0x1, P3 ;  /* 0x00000006d2059211 */ /* 0x088fe400018f0c08 */
[----:B------:R-:W-:-:S03]  /*15a00*/  @!P0 LEA.HI.X R3, R235, R6, R7, 0x1, P2 ;  /* 0x00000006eb038211 */ /* 0x000fc600010f0c07 */
[----:B------:R1:W-:Y:S04]  /*15a10*/  @!P1 ST.E.128 [R4.64], R60 ;  /* 0x0000003c04009985 */ /* 0x0003e8000c101d06 */
[----:B------:R1:W-:Y:S01]  /*15a20*/  @!P0 ST.E.128 [R2.64], R56 ;  /* 0x0000003802008985 */ /* 0x0003e2000c101d06 */
[----:B------:R-:W-:-:S13]  /*15a30*/  ISETP.GE.AND P0, PT, R236, c[0x0][0x3c8], PT ;  /* 0x0000f200ec007a0c */ /* 0x000fda0003f06270 */
[----:B------:R-:W-:Y:S05]  /*15a40*/  @P0 BRA `(.L_x_726) ;  /* 0x0000258000000947 */ /* 0x000fea0003800000 */
[----:B------:R-:W-:Y:S02]  /*15a50*/  SHF.R.S32.HI R7, RZ, 0x1f, R236 ;  /* 0x0000001fff077819 */ /* 0x000fe400000114ec */
[----:B-1----:R-:W-:-:S04]  /*15a60*/  LEA R2, P0, R236, R0, 0x1 ;  /* 0x00000000ec027211 */ /* 0x002fc800078008ff */
[----:B------:R-:W-:-:S05]  /*15a70*/  LEA.HI.X R3, R236, R6, R7, 0x1, P0 ;  /* 0x00000006ec037211 */ /* 0x000fca00000f0c07 */
[----:B------:R1:W-:Y:S01]  /*15a80*/  ST.E.128 [R2.64], R52 ;  /* 0x0000003402007985 */ /* 0x0003e2000c101d06 */
[----:B------:R-:W-:Y:S05]  /*15a90*/  BRA `(.L_x_726) ;  /* 0x0000253000007947 */ /* 0x000fea0003800000 */
.L_x_713:
        /* <DEDUP_REMOVED lines=33> */
.L_x_835:
[----:B------:R-:W-:Y:S05]  /*15cb0*/  BRA.DIV ~URZ, `(.L_x_728) ;  /* 0x00005b327f007947 */ /* 0x000fea000b800000 */
[----:B------:R3:W4:Y:S02]  /*15cc0*/  SHFL.IDX PT, R0, R13, RZ, 0x1c1f ;  /* 0x001c1fff0d007589 */ /* 0x00072400000e0000 */
.L_x_836:
[----:B------:R-:W-:Y:S01]  /*15cd0*/  BSSY B0, `(.L_x_729) ;  /* 0x0000054000007945 */ /* 0x000fe20003800000 */
[----:B------:R-:W-:Y:S05]  /*15ce0*/  @P0 BRA `(.L_x_730) ;  /* 0x0000052000000947 */ /* 0x000fea0003800000 */
[C---:B------:R-:W-:Y:S02]  /*15cf0*/  ISETP.GE.AND P1, PT, R234.reuse, c[0x0][0x3c8], PT ;  /* 0x0000f200ea007a0c */ /* 0x040fe40003f26270 */
[C---:B------:R-:W-:Y:S02]  /*15d00*/  IADD3 R9, R234.reuse, 0x8, RZ ;  /* 0x00000008ea097810 */ /* 0x040fe40007ffe0ff */
[----:B------:R-:W-:Y:S02]  /*15d10*/  IADD3 R10, R234, 0x10, RZ ;  /* 0x00000010ea0a7810 */ /* 0x000fe40007ffe0ff */
[----:B------:R-:W-:Y:S02]  /*15d20*/  ISETP.GE.AND P2, PT, R9, c[0x0][0x3c8], PT ;  /* 0x0000f20009007a0c */ /* 0x000fe40003f46270 */
[----:B------:R-:W-:-:S02]  /*15d30*/  SHF.R.S32.HI R6, RZ, 0x1f, R234 ;  /* 0x0000001fff067819 */ /* 0x000fc400000114ea */
[----:B------:R-:W-:Y:S02]  /*15d40*/  ISETP.GE.AND P4, PT, R10, c[0x0][0x3c8], PT ;  /* 0x0000f2000a007a0c */ /* 0x000fe40003f86270 */
[C---:B------:R-:W-:Y:S02]  /*15d50*/  IADD3 R11, R234.reuse, 0x8, RZ ;  /* 0x00000008ea0b7810 */ /* 0x040fe40007ffe0ff */
[C---:B----4-:R-:W-:Y:S02]  /*15d60*/  @!P1 LEA R2, P0, R234.reuse, R0, 0x2 ;  /* 0x00000000ea029211 */ /* 0x050fe400078010ff */
[----:B------:R-:W-:Y:S02]  /*15d70*/  SHF.R.S32.HI R11, RZ, 0x1f, R11 ;  /* 0x0000001fff0b7819 */ /* 0x000fe4000001140b */
[----:B--2---:R-:W-:Y:S02]  /*15d80*/  @!P1 LEA.HI.X R3, R234, R4, R6, 0x2, P0 ;  /* 0x00000004ea039211 */ /* 0x004fe400000f1406 */
[----:B------:R-:W-:-:S02]  /*15d90*/  @!P2 LEA R6, P0, R9, R0, 0x2 ;  /* 0x000000000906a211 */ /* 0x000fc400078010ff */
[C---:B------:R-:W-:Y:S01]  /*15da0*/  IADD3 R5, R234.reuse, 0x18, RZ ;  /* 0x00000018ea057810 */ /* 0x040fe20007ffe0ff */
[----:B------:R2:W-:Y:S01]  /*15db0*/  @!P1 ST.E.64 [R2.64], R156 ;  /* 0x0000009c02009985 */ /* 0x0005e2000c101b06 */
[----:B------:R-:W-:Y:S02]  /*15dc0*/  @!P2 LEA.HI.X R7, R9, R4, R11, 0x2, P0 ;  /* 0x000000040907a211 */ /* 0x000fe400000f140b */
[----:B------:R-:W-:Y:S02]  /*15dd0*/  ISETP.GE.AND P3, PT, R5, c[0x0][0x3c8], PT ;  /* 0x0000f20005007a0c */ /* 0x000fe40003f66270 */
[C---:B------:R-:W-:Y:S01]  /*15de0*/  IADD3 R11, R234.reuse, 0x10, RZ ;  /* 0x00000010ea0b7810 */ /* 0x040fe20007ffe0ff */
[----:B------:R4:W-:Y:S01]  /*15df0*/  @!P2 ST.E.64 [R6.64], R158 ;  /* 0x0000009e0600a985 */ /* 0x0009e2000c101b06 */
[----:B------:R-:W-:Y:S02]  /*15e00*/  IADD3 R8, R234, 0x20, RZ ;  /* 0x00000020ea087810 */ /* 0x000fe40007ffe0ff */
[----:B------:R-:W-:-:S02]  /*15e10*/  SHF.R.S32.HI R11, RZ, 0x1f, R11 ;  /* 0x0000001fff0b7819 */ /* 0x000fc4000001140b */
[----:B------:R-:W-:Y:S02]  /*15e20*/  ISETP.GE.AND P1, PT, R8, c[0x0][0x3c8], PT ;  /* 0x0000f20008007a0c */ /* 0x000fe40003f26270 */
[C---:B------:R-:W-:Y:S02]  /*15e30*/  IADD3 R9, R234.reuse, 0x28, RZ ;  /* 0x00000028ea097810 */ /* 0x040fe40007ffe0ff */
[----:B------:R-:W-:-:S04]  /*15e40*/  IADD3 R14, R234, 0x48, RZ ;  /* 0x00000048ea0e7810 */ /* 0x000fc80007ffe0ff */
[----:B------:R-:W-:Y:S02]  /*15e50*/  SHF.R.S32.HI R14, RZ, 0x1f, R14 ;  /* 0x0000001fff0e7819 */ /* 0x000fe4000001140e */
[----:B--2---:R-:W-:-:S04]  /*15e60*/  @!P4 LEA R2, P0, R10, R0, 0x2 ;  /* 0x000000000a02c211 */ /* 0x004fc800078010ff */
[----:B------:R-:W-:Y:S02]  /*15e70*/  @!P4 LEA.HI.X R3, R10, R4, R11, 0x2, P0 ;  /* 0x000000040a03c211 */ /* 0x000fe400000f140b */
[----:B------:R-:W-:Y:S02]  /*15e80*/  IADD3 R11, R234, 0x18, RZ ;  /* 0x00000018ea0b7810 */ /* 0x000fe40007ffe0ff */
[----:B----4-:R-:W-:Y:S01]  /*15e90*/  @!P3 LEA R6, P0, R5, R0, 0x2 ;  /* 0x000000000506b211 */ /* 0x010fe200078010ff */
[----:B------:R2:W-:Y:S01]  /*15ea0*/  @!P4 ST.E.64 [R2.64], R160 ;  /* 0x000000a00200c985 */ /* 0x0005e2000c101b06 */
[----:B------:R-:W-:Y:S02]  /*15eb0*/  SHF.R.S32.HI R11, RZ, 0x1f, R11 ;  /* 0x0000001fff0b7819 */ /* 0x000fe4000001140b */
[----:B------:R-:W-:Y:S02]  /*15ec0*/  ISETP.GE.AND P4, PT, R9, c[0x0][0x3c8], PT ;  /* 0x0000f20009007a0c */ /* 0x000fe40003f86270 */
[----:B------:R-:W-:-:S02]  /*15ed0*/  @!P3 LEA.HI.X R7, R5, R4, R11, 0x2, P0 ;  /* 0x000000040507b211 */ /* 0x000fc400000f140b */
[C---:B------:R-:W-:Y:S02]  /*15ee0*/  IADD3 R11, R234.reuse, 0x20, RZ ;  /* 0x00000020ea0b7810 */ /* 0x040fe40007ffe0ff */
[----:B------:R-:W-:Y:S01]  /*15ef0*/  IADD3 R10, R234, 0x30, RZ ;  /* 0x00000030ea0a7810 */ /* 0x000fe20007ffe0ff */
[----:B------:R4:W-:Y:S01]  /*15f00*/  @!P3 ST.E.64 [R6.64], R162 ;  /* 0x000000a20600b985 */ /* 0x0009e2000c101b06 */
[----:B------:R-:W-:Y:S02]  /*15f10*/  SHF.R.S32.HI R11, RZ, 0x1f, R11 ;  /* 0x0000001fff0b7819 */ /* 0x000fe4000001140b */
[----:B------:R-:W-:Y:S02]  /*15f20*/  ISETP.GE.AND P2, PT, R10, c[0x0][0x3c8], PT ;  /* 0x0000f2000a007a0c */ /* 0x000fe40003f46270 */
[----:B------:R-:W-:Y:S02]  /*15f30*/  IADD3 R5, R234, 0x38, RZ ;  /* 0x00000038ea057810 */ /* 0x000fe40007ffe0ff */
[----:B--2---:R-:W-:-:S04]  /*15f40*/  @!P1 LEA R2, P0, R8, R0, 0x2 ;  /* 0x0000000008029211 */ /* 0x004fc800078010ff */
[----:B------:R-:W-:Y:S02]  /*15f50*/  @!P1 LEA.HI.X R3, R8, R4, R11, 0x2, P0 ;  /* 0x0000000408039211 */ /* 0x000fe400000f140b */
[C---:B------:R-:W-:Y:S02]  /*15f60*/  IADD3 R11, R234.reuse, 0x28, RZ ;  /* 0x00000028ea0b7810 */ /* 0x040fe40007ffe0ff */
[----:B------:R-:W-:Y:S01]  /*15f70*/  IADD3 R8, R234, 0x40, RZ ;  /* 0x00000040ea087810 */ /* 0x000fe20007ffe0ff */
[----:B------:R2:W-:Y:S01]  /*15f80*/  @!P1 ST.E.64 [R2.64], R148 ;  /* 0x0000009402009985 */ /* 0x0005e2000c101b06 */
[----:B----4-:R-:W-:Y:S02]  /*15f90*/  @!P4 LEA R6, P0, R9, R0, 0x2 ;  /* 0x000000000906c211 */ /* 0x010fe400078010ff */
[----:B------:R-:W-:Y:S02]  /*15fa0*/  SHF.R.S32.HI R11, RZ, 0x1f, R11 ;  /* 0x0000001fff0b7819 */ /* 0x000fe4000001140b */
[----:B------:R-:W-:-:S02]  /*15fb0*/  ISETP.GE.AND P1, PT, R5, c[0x0][0x3c8], PT ;  /* 0x0000f20005007a0c */ /* 0x000fc40003f26270 */
[----:B------:R-:W-:Y:S02]  /*15fc0*/  @!P4 LEA.HI.X R7, R9, R4, R11, 0x2, P0 ;  /* 0x000000040907c211 */ /* 0x000fe400000f140b */
[C---:B------:R-:W-:Y:S02]  /*15fd0*/  IADD3 R11, R234.reuse, 0x30, RZ ;  /* 0x00000030ea0b7810 */ /* 0x040fe40007ffe0ff */
[----:B------:R-:W-:Y:S01]  /*15fe0*/  IADD3 R9, R234, 0x38, RZ ;  /* 0x00000038ea097810 */ /* 0x000fe20007ffe0ff */
[----:B------:R4:W-:Y:S01]  /*15ff0*/  @!P4 ST.E.64 [R6.64], R152 ;  /* 0x000000980600c985 */ /* 0x0009e2000c101b06 */
[----:B------:R-:W-:Y:S02]  /*16000*/  SHF.R.S32.HI R11, RZ, 0x1f, R11 ;  /* 0x0000001fff0b7819 */ /* 0x000fe4000001140b */
[----:B------:R-:W-:Y:S02]  /*16010*/  ISETP.GE.AND P4, PT, R8, c[0x0][0x3c8], PT ;  /* 0x0000f20008007a0c */ /* 0x000fe40003f86270 */
[----:B------:R-:W-:-:S02]  /*16020*/  SHF.R.S32.HI R9, RZ, 0x1f, R9 ;  /* 0x0000001fff097819 */ /* 0x000fc40000011409 */
[----:B--2---:R-:W-:-:S04]  /*16030*/  @!P2 LEA R2, P0, R10, R0, 0x2 ;  /* 0x000000000a02a211 */ /* 0x004fc800078010ff */
[----:B------:R-:W-:Y:S02]  /*16040*/  @!P2 LEA.HI.X R3, R10, R4, R11, 0x2, P0 ;  /* 0x000000040a03a211 */ /* 0x000fe400000f140b */
[C---:B------:R-:W-:Y:S02]  /*16050*/  IADD3 R10, R234.reuse, 0x48, RZ ;  /* 0x00000048ea0a7810 */ /* 0x040fe40007ffe0ff */
[----:B------:R-:W-:Y:S01]  /*16060*/  IADD3 R11, R234, 0x50, RZ ;  /* 0x00000050ea0b7810 */ /* 0x000fe20007ffe0ff */
[----:B------:R2:W-:Y:S01]  /*16070*/  @!P2 ST.E.64 [R2.64], R164 ;  /* 0x000000a40200a985 */ /* 0x0005e2000c101b06 */
[----:B------:R-:W-:Y:S02]  /*16080*/  ISETP.GE.AND P3, PT, R10, c[0x0][0x3c8], PT ;  /* 0x0000f2000a007a0c */ /* 0x000fe40003f66270 */
[----:B----4-:R-:W-:Y:S02]  /*16090*/  @!P1 LEA R6, P0, R5, R0, 0x2 ;  /* 0x0000000005069211 */ /* 0x010fe400078010ff */
[----:B------:R-:W-:-:S02]  /*160a0*/  ISETP.GE.AND P2, PT, R11, c[0x0][0x3c8], PT ;  /* 0x0000f2000b007a0c */ /* 0x000fc40003f46270 */
[----:B------:R-:W-:Y:S02]  /*160b0*/  @!P1 LEA.HI.X R7, R5, R4, R9, 0x2, P0 ;  /* 0x0000000405079211 */ /* 0x000fe400000f1409 */
[C---:B------:R-:W-:Y:S02]  /*160c0*/  IADD3 R9, R234.reuse, 0x40, RZ ;  /* 0x00000040ea097810 */ /* 0x040fe40007ffe0ff */
[----:B------:R-:W-:Y:S01]  /*160d0*/  IADD3 R5, R234, 0x58, RZ ;  /* 0x00000058ea057810 */ /* 0x000fe20007ffe0ff */
[----:B------:R4:W-:Y:S01]  /*160e0*/  @!P1 ST.E.64 [R6.64], R166 ;  /* 0x000000a606009985 */ /* 0x0009e2000c101b06 */
[----:B------:R-:W-:Y:S02]  /*160f0*/  SHF.R.S32.HI R9, RZ, 0x1f, R9 ;  /* 0x0000001fff097819 */ /* 0x000fe40000011409 */
[----:B------:R-:W-:Y:S02]  /*16100*/  ISETP.GE.AND P1, PT, R5, c[0x0][0x3c8], PT ;  /* 0x0000f20005007a0c */ /* 0x000fe40003f26270 */
[----:B--2---:R-:W-:-:S04]  /*16110*/  @!P4 LEA R2, P0, R8, R0, 0x2 ;  /* 0x000000000802c211 */ /* 0x004fc800078010ff */
[----:B------:R-:W-:Y:S02]  /*16120*/  @!P4 LEA.HI.X R3, R8, R4, R9, 0x2, P0 ;  /* 0x000000040803c211 */ /* 0x000fe400000f1409 */
[----:B------:R-:W-:-:S03]  /*16130*/  @!P3 LEA R8, P0, R10, R0, 0x2 ;  /* 0x000000000a08b211 */ /* 0x000fc600078010ff */
[----:B------:R2:W-:Y:S01]  /*16140*/  @!P4 ST.E.64 [R2.64], R106 ;  /* 0x0000006a0200c985 */ /* 0x0005e2000c101b06 */
[----:B------:R-:W-:Y:S02]  /*16150*/  @!P3 LEA.HI.X R9, R10, R4, R14, 0x2, P0 ;  /* 0x000000040a09b211 */ /* 0x000fe400000f140e */
[C---:B------:R-:W-:Y:S02]  /*16160*/  IADD3 R14, R234.reuse, 0x50, RZ ;  /* 0x00000050ea0e7810 */ /* 0x040fe40007ffe0ff */
[C---:B----4-:R-:W-:Y:S01]  /*16170*/  @!P2 LEA R6, P0, R11.reuse, R0, 0x2 ;  /* 0x000000000b06a211 */ /* 0x050fe200078010ff */
[----:B------:R4:W-:Y:S01]  /*16180*/  @!P3 ST.E.64 [R8.64], R170 ;  /* 0x000000aa0800b985 */ /* 0x0009e2000c101b06 */
[----:B------:R-:W-:Y:S02]  /*16190*/  SHF.R.S32.HI R14, RZ, 0x1f, R14 ;  /* 0x0000001fff0e7819 */ /* 0x000fe4000001140e */
[----:B------:R-:W-:Y:S02]  /*161a0*/  IADD3 R10, R234, 0x58, RZ ;  /* 0x00000058ea0a7810 */ /* 0x000fe40007ffe0ff */
[----:B------:R-:W-:-:S02]  /*161b0*/  @!P2 LEA.HI.X R7, R11, R4, R14, 0x2, P0 ;  /* 0x000000040b07a211 */ /* 0x000fc400000f140e */
[----:B------:R-:W-:-:S03]  /*161c0*/  SHF.R.S32.HI R10, RZ, 0x1f, R10 ;  /* 0x0000001fff0a7819 */ /* 0x000fc6000001140a */
[----:B------:R4:W-:Y:S01]  /*161d0*/  @!P2 ST.E.64 [R6.64], R168 ;  /* 0x000000a80600a985 */ /* 0x0009e2000c101b06 */
[----:B--2---:R-:W-:-:S04]  /*161e0*/  @!P1 LEA R2, P0, R5, R0, 0x2 ;  /* 0x0000000005029211 */ /* 0x004fc800078010ff */
[----:B------:R-:W-:-:S05]  /*161f0*/  @!P1 LEA.HI.X R3, R5, R4, R10, 0x2, P0 ;  /* 0x0000000405039211 */ /* 0x000fca00000f140a */
[----:B------:R4:W-:Y:S04]  /*16200*/  @!P1 ST.E.64 [R2.64], R84 ;  /* 0x0000005402009985 */ /* 0x0009e8000c101b06 */
.L_x_730:
[----:B------:R-:W-:Y:S05]  /*16210*/  BSYNC B0 ;  /* 0x0000000000007941 */ /* 0x000fea0003800000 */
.L_x_729:
[----:B------:R-:W-:Y:S05]  /*16220*/  BRA.DIV ~URZ, `(.L_x_731) ;  /* 0x000056327f007947 */ /* 0x000fea000b800000 */
[----:B--2---:R2:W1:Y:S04]  /*16230*/  SHFL.IDX PT, R4, R12, 0x1, 0x1c1f ;  /* 0x003c1f000c047f89 */ /* 0x00446800000e0000 */
[----:B----4-:R2:W4:Y:S02]  /*16240*/  SHFL.IDX PT, R0, R13, 0x1, 0x1c1f ;  /* 0x003c1f000d007f89 */ /* 0x01052400000e0000 */
.L_x_837:
[----:B------:R-:W-:Y:S01]  /*16250*/  BSSY B0, `(.L_x_732) ;  /* 0x0000054000007945 */ /* 0x000fe20003800000 */
[----:B------:R-:W-:Y:S05]  /*16260*/  @P6 BRA `(.L_x_733) ;  /* 0x0000052000006947 */ /* 0x000fea0003800000 */
[C---:B------:R-:W-:Y:S02]  /*16270*/  ISETP.GE.AND P1, PT, R234.reuse, c[0x0][0x3c8], PT ;  /* 0x0000f200ea007a0c */ /* 0x040fe40003f26270 */
[C---:B------:R-:W-:Y:S02]  /*16280*/  IADD3 R9, R234.reuse, 0x8, RZ ;  /* 0x00000008ea097810 */ /* 0x040fe40007ffe0ff */
[----:B------:R-:W-:Y:S02]  /*16290*/  IADD3 R11, R234, 0x10, RZ ;  /* 0x00000010ea0b7810 */ /* 0x000fe40007ffe0ff */
[----:B------:R-:W-:-:S02]  /*162a0*/  ISETP.GE.AND P0, PT, R9, c[0x0][0x3c8], PT ;  /* 0x0000f20009007a0c */ /* 0x000fc40003f06270 */
[C---:B------:R-:W-:Y:S02]  /*162b0*/  IADD3 R5, R234.reuse, 0x18, RZ ;  /* 0x00000018ea057810 */ /* 0x040fe40007ffe0ff */
[----:B------:R-:W-:Y:S02]  /*162c0*/  SHF.R.S32.HI R6, RZ, 0x1f, R234 ;  /* 0x0000001fff067819 */ /* 0x000fe400000114ea */
[----:B------:R-:W-:Y:S02]  /*162d0*/  ISETP.GE.AND P3, PT, R11, c[0x0][0x3c8], PT ;  /* 0x0000f2000b007a0c */ /* 0x000fe40003f66270 */
[C---:B----4-:R-:W-:Y:S02]  /*162e0*/  @!P1 LEA R2, P2, R234.reuse, R0, 0x2 ;  /* 0x00000000ea029211 */ /* 0x050fe400078410ff */
[----:B------:R-:W-:Y:S02]  /*162f0*/  IADD3 R10, R234, 0x8, RZ ;  /* 0x00000008ea0a7810 */ /* 0x000fe40007ffe0ff */
[----:B------:R-:W-:-:S02]  /*16300*/  ISETP.GE.AND P5, PT, R5, c[0x0][0x3c8], PT ;  /* 0x0000f20005007a0c */ /* 0x000fc40003fa6270 */
[C---:B-1----:R-:W-:Y:S02]  /*16310*/  @!P1 LEA.HI.X R3, R234.reuse, R4, R6, 0x2, P2 ;  /* 0x00000004ea039211 */ /* 0x042fe400010f1406 */
[----:B------:R-:W-:Y:S02]  /*16320*/  SHF.R.S32.HI R10, RZ, 0x1f, R10 ;  /* 0x0000001fff0a7819 */ /* 0x000fe4000001140a */
[C---:B------:R-:W-:Y:S01]  /*16330*/  @!P0 LEA R6, P2, R9.reuse, R0, 0x2 ;  /* 0x0000000009068211 */ /* 0x040fe200078410ff */
[----:B------:R1:W-:Y:S01]  /*16340*/  @!P1 ST.E.64 [R2.64], R140 ;  /* 0x0000008c02009985 */ /* 0x0003e2000c101b06 */
[C---:B------:R-:W-:Y:S02]  /*16350*/  IADD3 R8, R234.reuse, 0x20, RZ ;  /* 0x00000020ea087810 */ /* 0x040fe40007ffe0ff */
[----:B------:R-:W-:Y:S02]  /*16360*/  @!P0 LEA.HI.X R7, R9, R4, R10, 0x2, P2 ;  /* 0x0000000409078211 */ /* 0x000fe400010f140a */
[----:B------:R-:W-:-:S02]  /*16370*/  IADD3 R14, R234, 0x10, RZ ;  /* 0x00000010ea0e7810 */ /* 0x000fc40007ffe0ff */
[----:B------:R-:W-:Y:S01]  /*16380*/  ISETP.GE.AND P2, PT, R8, c[0x0][0x3c8], PT ;  /* 0x0000f20008007a0c */ /* 0x000fe20003f46270 */
[----:B------:R4:W-:Y:S01]  /*16390*/  @!P0 ST.E.64 [R6.64], R144 ;  /* 0x0000009006008985 */ /* 0x0009e2000c101b06 */
[C---:B------:R-:W-:Y:S02]  /*163a0*/  IADD3 R9, R234.reuse, 0x18, RZ ;  /* 0x00000018ea097810 */ /* 0x040fe40007ffe0ff */
[----:B------:R-:W-:Y:S02]  /*163b0*/  IADD3 R10, R234, 0x28, RZ ;  /* 0x00000028ea0a7810 */ /* 0x000fe40007ffe0ff */
[----:B------:R-:W-:Y:S02]  /*163c0*/  SHF.R.S32.HI R14, RZ, 0x1f, R14 ;  /* 0x0000001fff0e7819 */ /* 0x000fe4000001140e */
[----:B------:R-:W-:Y:S02]  /*163d0*/  SHF.R.S32.HI R9, RZ, 0x1f, R9 ;  /* 0x0000001fff097819 */ /* 0x000fe40000011409 */
[----:B------:R-:W-:-:S02]  /*163e0*/  ISETP.GE.AND P1, PT, R10, c[0x0][0x3c8], PT ;  /* 0x0000f2000a007a0c */ /* 0x000fc40003f26270 */
[C---:B------:R-:W-:Y:S02]  /*163f0*/  IADD3 R17, R234.reuse, 0x40, RZ ;  /* 0x00000040ea117810 */ /* 0x040fe40007ffe0ff */
[C---:B------:R-:W-:Y:S02]  /*16400*/  IADD3 R15, R234.reuse, 0x30, RZ ;  /* 0x00000030ea0f7810 */ /* 0x040fe40007ffe0ff */
[----:B------:R-:W-:Y:S02]  /*16410*/  IADD3 R18, R234, 0x40, RZ ;  /* 0x00000040ea127810 */ /* 0x000fe40007ffe0ff */
[----:B------:R-:W-:Y:S02]  /*16420*/  SHF.R.S32.HI R15, RZ, 0x1f, R15 ;  /* 0x0000001fff0f7819 */ /* 0x000fe4000001140f */
[----:B------:R-:W-:Y:S02]  /*16430*/  SHF.R.S32.HI R18, RZ, 0x1f, R18 ;  /* 0x0000001fff127819 */ /* 0x000fe40000011412 */
[----:B-1----:R-:W-:-:S02]  /*16440*/  @!P3 LEA R2, P4, R11, R0, 0x2 ;  /* 0x000000000b02b211 */ /* 0x002fc400078810ff */
[C---:B------:R-:W-:Y:S02]  /*16450*/  IADD3 R16, R234.reuse, 0x48, RZ ;  /* 0x00000048ea107810 */ /* 0x040fe40007ffe0ff */
[----:B------:R-:W-:Y:S02]  /*16460*/  @!P3 LEA.HI.X R3, R11, R4, R14, 0x2, P4 ;  /* 0x000000040b03b211 */ /* 0x000fe400020f140e */
[C---:B------:R-:W-:Y:S02]  /*16470*/  IADD3 R11, R234.reuse, 0x30, RZ ;  /* 0x00000030ea0b7810 */ /* 0x040fe40007ffe0ff */
[C---:B----4-:R-:W-:Y:S01]  /*16480*/  @!P5 LEA R6, P0, R5.reuse, R0, 0x2 ;  /* 0x000000000506d211 */ /* 0x050fe200078010ff */
[----:B------:R1:W-:Y:S01]  /*16490*/  @!P3 ST.E.64 [R2.64], R142 ;  /* 0x0000008e0200b985 */ /* 0x0003e2000c101b06 */
[----:B------:R-:W-:Y:S02]  /*164a0*/  IADD3 R14, R234, 0x28, RZ ;  /* 0x00000028ea0e7810 */ /* 0x000fe40007ffe0ff */
[----:B------:R-:W-:-:S02]  /*164b0*/  @!P5 LEA.HI.X R7, R5, R4, R9, 0x2, P0 ;  /* 0x000000040507d211 */ /* 0x000fc400000f1409 */
[C---:B------:R-:W-:Y:S02]  /*164c0*/  IADD3 R9, R234.reuse, 0x20, RZ ;  /* 0x00000020ea097810 */ /* 0x040fe40007ffe0ff */
[----:B------:R-:W-:Y:S01]  /*164d0*/  ISETP.GE.AND P0, PT, R11, c[0x0][0x3c8], PT ;  /* 0x0000f2000b007a0c */ /* 0x000fe20003f06270 */
[----:B------:R4:W-:Y:S01]  /*164e0*/  @!P5 ST.E.64 [R6.64], R96 ;  /* 0x000000600600d985 */ /* 0x0009e2000c101b06 */
[----:B------:R-:W-:Y:S02]  /*164f0*/  IADD3 R5, R234, 0x38, RZ ;  /* 0x00000038ea057810 */ /* 0x000fe40007ffe0ff */
[----:B------:R-:W-:Y:S02]  /*16500*/  SHF.R.S32.HI R9, RZ, 0x1f, R9 ;  /* 0x0000001fff097819 */ /* 0x000fe40000011409 */
[----:B------:R-:W-:Y:S02]  /*16510*/  ISETP.GE.AND P4, PT, R5, c[0x0][0x3c8], PT ;  /* 0x0000f20005007a0c */ /* 0x000fe40003f86270 */
[----:B------:R-:W-:-:S02]  /*16520*/  SHF.R.S32.HI R14, RZ, 0x1f, R14 ;  /* 0x0000001fff0e7819 */ /* 0x000fc4000001140e */
[----:B------:R-:W-:Y:S02]  /*16530*/  ISETP.GE.AND P5, PT, R17, c[0x0][0x3c8], PT ;  /* 0x0000f20011007a0c */ /* 0x000fe40003fa6270 */
[----:B------:R-:W-:Y:S02]  /*16540*/  SHF.R.S32.HI R16, RZ, 0x1f, R16 ;  /* 0x0000001fff107819 */ /* 0x000fe40000011410 */
[----:B-1----:R-:W-:-:S04]  /*16550*/  @!P2 LEA R2, P3, R8, R0, 0x2 ;  /* 0x000000000802a211 */ /* 0x002fc800078610ff */
[----:B------:R-:W-:Y:S02]  /*16560*/  @!P2 LEA.HI.X R3, R8, R4, R9, 0x2, P3 ;  /* 0x000000040803a211 */ /* 0x000fe400018f1409 */
[----:B------:R-:W-:-:S03]  /*16570*/  @!P1 LEA R8, P3, R10, R0, 0x2 ;  /* 0x000000000a089211 */ /* 0x000fc600078610ff */
[----:B------:R1:W-:Y:S01]  /*16580*/  @!P2 ST.E.64 [R2.64], R132 ;  /* 0x000000840200a985 */ /* 0x0003e2000c101b06 */
[----:B------:R-:W-:Y:S02]  /*16590*/  @!P1 LEA.HI.X R9, R10, R4, R14, 0x2, P3 ;  /* 0x000000040a099211 */ /* 0x000fe400018f140e */
[C---:B------:R-:W-:Y:S02]  /*165a0*/  IADD3 R14, R234.reuse, 0x48, RZ ;  /* 0x00000048ea0e7810 */ /* 0x040fe40007ffe0ff */
[C---:B----4-:R-:W-:Y:S01]  /*165b0*/  @!P0 LEA R6, P2, R11.reuse, R0, 0x2 ;  /* 0x000000000b068211 */ /* 0x050fe200078410ff */
[----:B------:R4:W-:Y:S01]  /*165c0*/  @!P1 ST.E.64 [R8.64], R134 ;  /* 0x0000008608009985 */ /* 0x0009e2000c101b06 */
[----:B------:R-:W-:Y:S02]  /*165d0*/  IADD3 R10, R234, 0x38, RZ ;  /* 0x00000038ea0a7810 */ /* 0x000fe40007ffe0ff */
[----:B------:R-:W-:Y:S02]  /*165e0*/  ISETP.GE.AND P3, PT, R14, c[0x0][0x3c8], PT ;  /* 0x0000f2000e007a0c */ /* 0x000fe40003f66270 */
[----:B------:R-:W-:-:S02]  /*165f0*/  @!P0 LEA.HI.X R7, R11, R4, R15, 0x2, P2 ;  /* 0x000000040b078211 */ /* 0x000fc400010f140f */
[----:B------:R-:W-:Y:S02]  /*16600*/  SHF.R.S32.HI R10, RZ, 0x1f, R10 ;  /* 0x0000001fff0a7819 */ /* 0x000fe4000001140a */
[----:B------:R-:W-:Y:S01]  /*16610*/  IADD3 R15, R234, 0x50, RZ ;  /* 0x00000050ea0f7810 */ /* 0x000fe20007ffe0ff */
[----:B------:R5:W-:Y:S03]  /*16620*/  @!P0 ST.E.64 [R6.64], R136 ;  /* 0x0000008806008985 */ /* 0x000be6000c101b06 */
[----:B------:R-:W-:Y:S02]  /*16630*/  ISETP.GE.AND P2, PT, R15, c[0x0][0x3c8], PT ;  /* 0x0000f2000f007a0c */ /* 0x000fe40003f46270 */
[----:B-1----:R-:W-:-:S04]  /*16640*/  @!P4 LEA R2, P1, R5, R0, 0x2 ;  /* 0x000000000502c211 */ /* 0x002fc800078210ff */
[----:B------:R-:W-:Y:S02]  /*16650*/  @!P4 LEA.HI.X R3, R5, R4, R10, 0x2, P1 ;  /* 0x000000040503c211 */ /* 0x000fe400008f140a */
[C---:B------:R-:W-:Y:S02]  /*16660*/  @!P5 LEA R10, P0, R17.reuse, R0, 0x2 ;  /* 0x00000000110ad211 */ /* 0x040fe400078010ff */
[----:B------:R-:W-:Y:S01]  /*16670*/  IADD3 R5, R234, 0x58, RZ ;  /* 0x00000058ea057810 */ /* 0x000fe20007ffe0ff */
[----:B------:R1:W-:Y:S01]  /*16680*/  @!P4 ST.E.64 [R2.64], R138 ;  /* 0x0000008a0200c985 */ /* 0x0003e2000c101b06 */
[----:B------:R-:W-:Y:S02]  /*16690*/  @!P5 LEA.HI.X R11, R17, R4, R18, 0x2, P0 ;  /* 0x00000004110bd211 */ /* 0x000fe400000f1412 */
[C---:B----4-:R-:W-:Y:S02]  /*166a0*/  @!P3 LEA R8, P0, R14.reuse, R0, 0x2 ;  /* 0x000000000e08b211 */ /* 0x050fe400078010ff */
[----:B------:R-:W-:Y:S01]  /*166b0*/  ISETP.GE.AND P1, PT, R5, c[0x0][0x3c8], PT ;  /* 0x0000f20005007a0c */ /* 0x000fe20003f26270 */
[----:B------:R4:W-:Y:S01]  /*166c0*/  @!P5 ST.E.64 [R10.64], R150 ;  /* 0x000000960a00d985 */ /* 0x0009e2000c101b06 */
[----:B------:R-:W-:-:S02]  /*166d0*/  @!P3 LEA.HI.X R9, R14, R4, R16, 0x2, P0 ;  /* 0x000000040e09b211 */ /* 0x000fc400000f1410 */
[C---:B------:R-:W-:Y:S02]  /*166e0*/  IADD3 R16, R234.reuse, 0x50, RZ ;  /* 0x00000050ea107810 */ /* 0x040fe40007ffe0ff */
[C---:B-----5:R-:W-:Y:S01]  /*166f0*/  @!P2 LEA R6, P0, R15.reuse, R0, 0x2 ;  /* 0x000000000f06a211 */ /* 0x060fe200078010ff */
[----:B------:R4:W-:Y:S01]  /*16700*/  @!P3 ST.E.64 [R8.64], R146 ;  /* 0x000000920800b985 */ /* 0x0009e2000c101b06 */
[----:B------:R-:W-:Y:S02]  /*16710*/  SHF.R.S32.HI R16, RZ, 0x1f, R16 ;  /* 0x0000001fff107819 */ /* 0x000fe40000011410 */
[----:B------:R-:W-:Y:S02]  /*16720*/  IADD3 R14, R234, 0x58, RZ ;  /* 0x00000058ea0e7810 */ /* 0x000fe40007ffe0ff */
[----:B------:R-:W-:Y:S02]  /*16730*/  @!P2 LEA.HI.X R7, R15, R4, R16, 0x2, P0 ;  /* 0x000000040f07a211 */ /* 0x000fe400000f1410 */
[----:B------:R-:W-:-:S03]  /*16740*/  SHF.R.S32.HI R14, RZ, 0x1f, R14 ;  /* 0x0000001fff0e7819 */ /* 0x000fc6000001140e */
[----:B------:R4:W-:Y:S01]  /*16750*/  @!P2 ST.E.64 [R6.64], R82 ;  /* 0x000000520600a985 */ /* 0x0009e2000c101b06 */
[----:B-1----:R-:W-:-:S04]  /*16760*/  @!P1 LEA R2, P0, R5, R0, 0x2 ;  /* 0x0000000005029211 */ /* 0x002fc800078010ff */
[----:B------:R-:W-:-:S05]  /*16770*/  @!P1 LEA.HI.X R3, R5, R4, R14, 0x2, P0 ;  /* 0x0000000405039211 */ /* 0x000fca00000f140e */
[----:B------:R4:W-:Y:S04]  /*16780*/  @!P1 ST.E.64 [R2.64], R80 ;  /* 0x0000005002009985 */ /* 0x0009e8000c101b06 */
.L_x_733:
[----:B------:R-:W-:Y:S05]  /*16790*/  BSYNC B0 ;  /* 0x0000000000007941 */ /* 0x000fea0003800000 */
.L_x_732:
[----:B------:R-:W-:Y:S05]  /*167a0*/  BRA.DIV ~URZ, `(.L_x_734) ;  /* 0x000051827f007947 */ /* 0x000fea000b800000 */
[----:B-1----:R1:W2:Y:S02]  /*167b0*/  SHFL.IDX PT, R4, R12, 0x2, 0x1c1f ;  /* 0x005c1f000c047f89 */ /* 0x0022a400000e0000 */
.L_x_838:
[----:B------:R-:W-:Y:S05]  /*167c0*/  BRA.DIV ~URZ, `(.L_x_735) ;  /* 0x000051d27f007947 */ /* 0x000fea000b800000 */
[----:B----4-:R4:W1:Y:S02]  /*167d0*/  SHFL.IDX PT, R0, R13, 0x2, 0x1c1f ;  /* 0x005c1f000d007f89 */ /* 0x01086400000e0000 */
.L_x_839:
[----:B------:R-:W-:Y:S01]  /*167e0*/  LOP3.LUT P0, RZ, R194, 0x1, RZ, 0xc0, !PT ;  /* 0x00000001c2ff7812 */ /* 0x000fe2000780c0ff */
[----:B------:R-:W-:-:S12]  /*167f0*/  BSSY B0, `(.L_x_736) ;  /* 0x0000054000007945 */ /* 0x000fd80003800000 */
[----:B------:R-:W-:Y:S05]  /*16800*/  @P0 BRA `(.L_x_737) ;  /* 0x0000052000000947 */ /* 0x000fea0003800000 */
[C---:B------:R-:W-:Y:S02]  /*16810*/  IADD3 R5, R234.reuse, 0x8, RZ ;  /* 0x00000008ea057810 */ /* 0x040fe40007ffe0ff */
[C---:B------:R-:W-:Y:S02]  /*16820*/  ISETP.GE.AND P0, PT, R234.reuse, c[0x0][0x3c8], PT ;  /* 0x0000f200ea007a0c */ /* 0x040fe40003f06270 */
[----:B------:R-:W-:Y:S02]  /*16830*/  ISETP.GE.AND P2, PT, R5, c[0x0][0x3c8], PT ;  /* 0x0000f20005007a0c */ /* 0x000fe40003f46270 */
[C---:B------:R-:W-:Y:S02]  /*16840*/  IADD3 R16, R234.reuse, 0x10, RZ ;  /* 0x00000010ea107810 */ /* 0x040fe40007ffe0ff */
[----:B------:R-:W-:Y:S02]  /*16850*/  IADD3 R10, R234, 0x18, RZ ;  /* 0x00000018ea0a7810 */ /* 0x000fe40007ffe0ff */
[----:B------:R-:W-:-:S02]  /*16860*/  ISETP.GE.AND P4, PT, R16, c[0x0][0x3c8], PT ;  /* 0x0000f20010007a0c */ /* 0x000fc40003f86270 */
[----:B------:R-:W-:Y:S02]  /*16870*/  IADD3 R6, R234, 0x8, RZ ;  /* 0x00000008ea067810 */ /* 0x000fe40007ffe0ff */
[----:B------:R-:W-:Y:S02]  /*16880*/  ISETP.GE.AND P3, PT, R10, c[0x0][0x3c8], PT ;  /* 0x0000f2000a007a0c */ /* 0x000fe40003f66270 */
[-C--:B-1----:R-:W-:Y:S02]  /*16890*/  @!P0 LEA R2, P5, R234, R0.reuse, 0x2 ;  /* 0x00000000ea028211 */ /* 0x082fe400078a10ff */
[----:B------:R-:W-:Y:S02]  /*168a0*/  SHF.R.S32.HI R7, RZ, 0x1f, R234 ;  /* 0x0000001fff077819 */ /* 0x000fe400000114ea */
[----:B------:R-:W-:Y:S02]  /*168b0*/  SHF.R.S32.HI R6, RZ, 0x1f, R6 ;  /* 0x0000001fff067819 */ /* 0x000fe40000011406 */
[----:B------:R-:W-:-:S02]  /*168c0*/  @!P2 LEA R8, P1, R5, R0, 0x2 ;  /* 0x000000000508a211 */ /* 0x000fc400078210ff */
[CC--:B--2---:R-:W-:Y:S02]  /*168d0*/  @!P0 LEA.HI.X R3, R234.reuse, R4.reuse, R7, 0x2, P5 ;  /* 0x00000004ea038211 */ /* 0x0c4fe400028f1407 */
[C---:B------:R-:W-:Y:S02]  /*168e0*/  IADD3 R11, R234.reuse, 0x28, RZ ;  /* 0x00000028ea0b7810 */ /* 0x040fe40007ffe0ff */
[C---:B------:R-:W-:Y:S01]  /*168f0*/  IADD3 R14, R234.reuse, 0x20, RZ ;  /* 0x00000020ea0e7810 */ /* 0x040fe20007ffe0ff */
[----:B------:R1:W-:Y:S01]  /*16900*/  @!P0 ST.E.64 [R2.64], R34 ;  /* 0x0000002202008985 */ /* 0x0003e2000c101b06 */
[----:B------:R-:W-:Y:S02]  /*16910*/  @!P2 LEA.HI.X R9, R5, R4, R6, 0x2, P1 ;  /* 0x000000040509a211 */ /* 0x000fe400008f1406 */
[C---:B------:R-:W-:Y:S02]  /*16920*/  IADD3 R17, R234.reuse, 0x10, RZ ;  /* 0x00000010ea117810 */ /* 0x040fe40007ffe0ff */
[----:B------:R-:W-:Y:S01]  /*16930*/  IADD3 R15, R234, 0x18, RZ ;  /* 0x00000018ea0f7810 */ /* 0x000fe20007ffe0ff */
[----:B------:R2:W-:Y:S01]  /*16940*/  @!P2 ST.E.64 [R8.64], R36 ;  /* 0x000000240800a985 */ /* 0x0005e2000c101b06 */
[----:B------:R-:W-:-:S02]  /*16950*/  ISETP.GE.AND P0, PT, R11, c[0x0][0x3c8], PT ;  /* 0x0000f2000b007a0c */ /* 0x000fc40003f06270 */
[----:B------:R-:W-:Y:S02]  /*16960*/  ISETP.GE.AND P1, PT, R14, c[0x0][0x3c8], PT ;  /* 0x0000f2000e007a0c */ /* 0x000fe40003f26270 */
[----:B------:R-:W-:Y:S02]  /*16970*/  @!P4 LEA R6, P5, R16, R0, 0x2 ;  /* 0x000000001006c211 */ /* 0x000fe400078a10ff */
[----:B------:R-:W-:Y:S02]  /*16980*/  SHF.R.S32.HI R17, RZ, 0x1f, R17 ;  /* 0x0000001fff117819 */ /* 0x000fe40000011411 */
[----:B------:R-:W-:Y:S02]  /*16990*/  SHF.R.S32.HI R15, RZ, 0x1f, R15 ;  /* 0x0000001fff0f7819 */ /* 0x000fe4000001140f */
[----:B------:R-:W-:Y:S02]  /*169a0*/  IADD3 R5, R234, 0x30, RZ ;  /* 0x00000030ea057810 */ /* 0x000fe40007ffe0ff */
[----:B------:R-:W-:-:S02]  /*169b0*/  @!P4 LEA.HI.X R7, R16, R4, R17, 0x2, P5 ;  /* 0x000000041007c211 */ /* 0x000fc400028f1411 */
[----:B------:R-:W-:Y:S02]  /*169c0*/  ISETP.GE.AND P6, PT, R5, c[0x0][0x3c8], PT ;  /* 0x0000f20005007a0c */ /* 0x000fe40003fc6270 */
[C---:B------:R-:W-:Y:S01]  /*169d0*/  IADD3 R16, R234.reuse, 0x20, RZ ;  /* 0x00000020ea107810 */ /* 0x040fe20007ffe0ff */
[----:B------:R5:W-:Y:S01]  /*169e0*/  @!P4 ST.E.64 [R6.64], R38 ;  /* 0x000000260600c985 */ /* 0x000be2000c101b06 */
[----:B------:R-:W-:Y:S02]  /*169f0*/  IADD3 R17, R234, 0x48, RZ ;  /* 0x00000048ea117810 */ /* 0x000fe40007ffe0ff */
[----:B------:R-:W-:Y:S02]  /*16a00*/  SHF.R.S32.HI R16, RZ, 0x1f, R16 ;  /* 0x0000001fff107819 */ /* 0x000fe40000011410 */
[----:B-1----:R-:W-:Y:S02]  /*16a10*/  @!P3 LEA R2, P2, R10, R0, 0x2 ;  /* 0x000000000a02b211 */ /* 0x002fe400078410ff */
[----:B------:R-:W-:-:S02]  /*16a20*/  IADD3 R18, R234, 0x48, RZ ;  /* 0x00000048ea127810 */ /* 0x000fc40007ffe0ff */
[----:B------:R-:W-:Y:S02]  /*16a30*/  @!P3 LEA.HI.X R3, R10, R4, R15, 0x2, P2 ;  /* 0x000000040a03b211 */ /* 0x000fe400010f140f */
[C---:B------:R-:W-:Y:S02]  /*16a40*/  IADD3 R15, R234.reuse, 0x28, RZ ;  /* 0x00000028ea0f7810 */ /* 0x040fe40007ffe0ff */
[----:B------:R-:W-:Y:S01]  /*16a50*/  IADD3 R10, R234, 0x38, RZ ;  /* 0x00000038ea0a7810 */ /* 0x000fe20007ffe0ff */
[----:B------:R1:W-:Y:S01]  /*16a60*/  @!P3 ST.E.64 [R2.64], R40 ;  /* 0x000000280200b985 */ /* 0x0003e2000c101b06 */
[----:B------:R-:W-:Y:S02]  /*16a70*/  SHF.R.S32.HI R15, RZ, 0x1f, R15 ;  /* 0x0000001fff0f7819 */ /* 0x000fe4000001140f */
[----:B--2---:R-:W-:Y:S02]  /*16a80*/  @!P1 LEA R8, P5, R14, R0, 0x2 ;  /* 0x000000000e089211 */ /* 0x004fe400078a10ff */
[----:B------:R-:W-:-:S02]  /*16a90*/  ISETP.GE.AND P4, PT, R10, c[0x0][0x3c8], PT ;  /* 0x0000f2000a007a0c */ /* 0x000fc40003f86270 */
[----:B------:R-:W-:Y:S02]  /*16aa0*/  @!P1 LEA.HI.X R9, R14, R4, R16, 0x2, P5 ;  /* 0x000000040e099211 */ /* 0x000fe400028f1410 */
[C---:B------:R-:W-:Y:S02]  /*16ab0*/  IADD3 R14, R234.reuse, 0x40, RZ ;  /* 0x00000040ea0e7810 */ /* 0x040fe40007ffe0ff */
[----:B------:R-:W-:Y:S01]  /*16ac0*/  IADD3 R16, R234, 0x40, RZ ;  /* 0x00000040ea107810 */ /* 0x000fe20007ffe0ff */
[----:B------:R-:W-:Y:S01]  /*16ad0*/  @!P1 ST.E.64 [R8.64], R64 ;  /* 0x0000004008009985 */ /* 0x000fe2000c101b06 */
[----:B------:R-:W-:Y:S02]  /*16ae0*/  ISETP.GE.AND P3, PT, R14, c[0x0][0x3c8], PT ;  /* 0x0000f2000e007a0c */ /* 0x000fe40003f66270 */
[----:B-----5:R-:W-:Y:S02]  /*16af0*/  @!P6 LEA R6, P5, R5, R0, 0x2 ;  /* 0x000000000506e211 */ /* 0x020fe400078a10ff */
[----:B------:R-:W-:-:S02]  /*16b00*/  SHF.R.S32.HI R16, RZ, 0x1f, R16 ;  /* 0x0000001fff107819 */ /* 0x000fc40000011410 */
[----:B------:R-:W-:Y:S02]  /*16b10*/  SHF.R.S32.HI R18, RZ, 0x1f, R18 ;  /* 0x0000001fff127819 */ /* 0x000fe40000011412 */
[----:B-1----:R-:W-:-:S04]  /*16b20*/  @!P0 LEA R2, P2, R11, R0, 0x2 ;  /* 0x000000000b028211 */ /* 0x002fc800078410ff */
[-C--:B------:R-:W-:Y:S02]  /*16b30*/  @!P0 LEA.HI.X R3, R11, R4.reuse, R15, 0x2, P2 ;  /* 0x000000040b038211 */ /* 0x080fe400010f140f */
[C---:B------:R-:W-:Y:S02]  /*16b40*/  IADD3 R11, R234.reuse, 0x30, RZ ;  /* 0x00000030ea0b7810 */ /* 0x040fe40007ffe0ff */
[----:B------:R-:W-:Y:S01]  /*16b50*/  IADD3 R15, R234, 0x50, RZ ;  /* 0x00000050ea0f7810 */ /* 0x000fe20007ffe0ff */
        /* <DEDUP_REMOVED lines=9> */
[----:B------:R-:W-:Y:S02]  /*16bf0*/  ISETP.GE.AND P0, PT, R5, c[0x0][0x3c8], PT ;  /* 0x0000f20005007a0c */ /* 0x000fe40003f06270 */
[----:B-1----:R-:W-:-:S04]  /*16c00*/  @!P4 LEA R2, P5, R10, R0, 0x2 ;  /* 0x000000000a02c211 */ /* 0x002fc800078a10ff */
[----:B------:R-:W-:Y:S02]  /*16c10*/  @!P4 LEA.HI.X R3, R10, R4, R11, 0x2, P5 ;  /* 0x000000040a03c211 */ /* 0x000fe400028f140b */
[----:B------:R-:W-:-:S03]  /*16c20*/  @!P3 LEA R10, P5, R14, R0, 0x2 ;  /* 0x000000000e0ab211 */ /* 0x000fc600078a10ff */
[----:B------:R1:W-:Y:S01]  /*16c30*/  @!P4 ST.E.64 [R2.64], R46 ;  /* 0x0000002e0200c985 */ /* 0x0003e2000c101b06 */
[----:B------:R-:W-:Y:S02]  /*16c40*/  @!P3 LEA.HI.X R11, R14, R4, R16, 0x2, P5 ;  /* 0x000000040e0bb211 */ /* 0x000fe400028f1410 */
[-C--:B------:R-:W-:Y:S02]  /*16c50*/  @!P2 LEA R8, P4, R17, R0.reuse, 0x2 ;  /* 0x000000001108a211 */ /* 0x080fe400078810ff */
[C---:B------:R-:W-:Y:S01]  /*16c60*/  IADD3 R16, R234.reuse, 0x50, RZ ;  /* 0x00000050ea107810 */ /* 0x040fe20007ffe0ff */
[----:B------:R3:W-:Y:S01]  /*16c70*/  @!P3 ST.E.64 [R10.64], R68 ;  /* 0x000000440a00b985 */ /* 0x0007e2000c101b06 */
[----:B------:R-:W-:Y:S02]  /*16c80*/  IADD3 R14, R234, 0x58, RZ ;  /* 0x00000058ea0e7810 */ /* 0x000fe40007ffe0ff */
[----:B--2---:R-:W-:Y:S02]  /*16c90*/  @!P1 LEA R6, P5, R15, R0, 0x2 ;  /* 0x000000000f069211 */ /* 0x004fe400078a10ff */
[----:B------:R-:W-:-:S02]  /*16ca0*/  SHF.R.S32.HI R16, RZ, 0x1f, R16 ;  /* 0x0000001fff107819 */ /* 0x000fc40000011410 */
[-C--:B------:R-:W-:Y:S02]  /*16cb0*/  @!P2 LEA.HI.X R9, R17, R4.reuse, R18, 0x2, P4 ;  /* 0x000000041109a211 */ /* 0x080fe400020f1412 */
[----:B------:R-:W-:Y:S02]  /*16cc0*/  SHF.R.S32.HI R14, RZ, 0x1f, R14 ;  /* 0x0000001fff0e7819 */ /* 0x000fe4000001140e */
[----:B------:R-:W-:Y:S01]  /*16cd0*/  @!P1 LEA.HI.X R7, R15, R4, R16, 0x2, P5 ;  /* 0x000000040f079211 */ /* 0x000fe200028f1410 */
[----:B------:R3:W-:Y:S04]  /*16ce0*/  @!P2 ST.E.64 [R8.64], R60 ;  /* 0x0000003c0800a985 */ /* 0x0007e8000c101b06 */
[----:B------:R3:W-:Y:S01]  /*16cf0*/  @!P1 ST.E.64 [R6.64], R48 ;  /* 0x0000003006009985 */ /* 0x0007e2000c101b06 */
[----:B-1----:R-:W-:-:S04]  /*16d00*/  @!P0 LEA R2, P4, R5, R0, 0x2 ;  /* 0x0000000005028211 */ /* 0x002fc800078810ff */
[----:B------:R-:W-:-:S05]  /*16d10*/  @!P0 LEA.HI.X R3, R5, R4, R14, 0x2, P4 ;  /* 0x0000000405038211 */ /* 0x000fca00020f140e */
[----:B------:R3:W-:Y:S04]  /*16d20*/  @!P0 ST.E.64 [R2.64], R26 ;  /* 0x0000001a02008985 */ /* 0x0007e8000c101b06 */
.L_x_737:
[----:B------:R-:W-:Y:S05]  /*16d30*/  BSYNC B0 ;  /* 0x0000000000007941 */ /* 0x000fea0003800000 */
.L_x_736:
[----:B------:R-:W-:Y:S05]  /*16d40*/  BRA.DIV ~URZ, `(.L_x_738) ;  /* 0x00004cc27f007947 */ /* 0x000fea000b800000 */
[----:B--2---:R2:W3:Y:S04]  /*16d50*/  SHFL.IDX PT, R4, R12, 0x3, 0x1c1f ;  /* 0x007c1f000c047f89 */ /* 0x0044e800000e0000 */
[----:B-1----:R2:W1:Y:S02]  /*16d60*/  SHFL.IDX PT, R0, R13, 0x3, 0x1c1f ;  /* 0x007c1f000d007f89 */ /* 0x00246400000e0000 */
.L_x_840:
[----:B------:R-:W-:-:S13]  /*16d70*/  LOP3.LUT P0, RZ, R194, 0x2, RZ, 0xc0, !PT ;  /* 0x00000002c2ff7812 */ /* 0x000fda000780c0ff */
[----:B------:R-:W-:Y:S05]  /*16d80*/  @P0 BRA `(.L_x_726) ;  /* 0x0000124000000947 */ /* 0x000fea0003800000 */
[C---:B------:R-:W-:Y:S02]  /*16d90*/  ISETP.GE.AND P4, PT, R234.reuse, c[0x0][0x3c8], PT ;  /* 0x0000f200ea007a0c */ /* 0x040fe40003f86270 */
[C---:B---3--:R-:W-:Y:S02]  /*16da0*/  IADD3 R8, R234.reuse, 0x8, RZ ;  /* 0x00000008ea087810 */ /* 0x048fe40007ffe0ff */
[----:B--2---:R-:W-:Y:S02]  /*16db0*/  IADD3 R12, R234, 0x18, RZ ;  /* 0x00000018ea0c7810 */ /* 0x004fe40007ffe0ff */
[----:B------:R-:W-:Y:S02]  /*16dc0*/  ISETP.GE.AND P3, PT, R8, c[0x0][0x3c8], PT ;  /* 0x0000f20008007a0c */ /* 0x000fe40003f66270 */
[----:B------:R-:W-:Y:S02]  /*16dd0*/  ISETP.GE.AND P1, PT, R12, c[0x0][0x3c8], PT ;  /* 0x0000f2000c007a0c */ /* 0x000fe40003f26270 */
[----:B------:R-:W-:-:S02]  /*16de0*/  SHF.R.S32.HI R10, RZ, 0x1f, R234 ;  /* 0x0000001fff0a7819 */ /* 0x000fc400000114ea */
[C---:B------:R-:W-:Y:S02]  /*16df0*/  IADD3 R11, R234.reuse, 0x10, RZ ;  /* 0x00000010ea0b7810 */ /* 0x040fe40007ffe0ff */
[C---:B-1----:R-:W-:Y:S02]  /*16e00*/  @!P4 LEA R6, P6, R234.reuse, R0, 0x2 ;  /* 0x00000000ea06c211 */ /* 0x042fe400078c10ff */
[C---:B------:R-:W-:Y:S02]  /*16e10*/  IADD3 R9, R234.reuse, 0x8, RZ ;  /* 0x00000008ea097810 */ /* 0x040fe40007ffe0ff */
[----:B------:R-:W-:Y:S02]  /*16e20*/  @!P4 LEA.HI.X R7, R234, R4, R10, 0x2, P6 ;  /* 0x00000004ea07c211 */ /* 0x000fe400030f140a */
[----:B------:R-:W-:Y:S02]  /*16e30*/  ISETP.GE.AND P2, PT, R11, c[0x0][0x3c8], PT ;  /* 0x0000f2000b007a0c */ /* 0x000fe40003f46270 */
[----:B------:R-:W-:Y:S01]  /*16e40*/  SHF.R.S32.HI R9, RZ, 0x1f, R9 ;  /* 0x0000001fff097819 */ /* 0x000fe20000011409 */
[----:B------:R1:W-:Y:S01]  /*16e50*/  @!P4 ST.E.64 [R6.64], R52 ;  /* 0x000000340600c985 */ /* 0x0003e2000c101b06 */
[----:B------:R-:W-:-:S02]  /*16e60*/  @!P3 LEA R2, P5, R8, R0, 0x2 ;  /* 0x000000000802b211 */ /* 0x000fc400078a10ff */
[----:B------:R-:W-:Y:S02]  /*16e70*/  IADD3 R5, R234, 0x20, RZ ;  /* 0x00000020ea057810 */ /* 0x000fe40007ffe0ff */
[----:B------:R-:W-:Y:S02]  /*16e80*/  @!P3 LEA.HI.X R3, R8, R4, R9, 0x2, P5 ;  /* 0x000000040803b211 */ /* 0x000fe400028f1409 */
[----:B----4-:R-:W-:Y:S02]  /*16e90*/  IADD3 R13, R234, 0x10, RZ ;  /* 0x00000010ea0d7810 */ /* 0x010fe40007ffe0ff */
[----:B------:R-:W-:Y:S01]  /*16ea0*/  ISETP.GE.AND P0, PT, R5, c[0x0][0x3c8], PT ;  /* 0x0000f20005007a0c */ /* 0x000fe20003f06270 */
[----:B------:R2:W-:Y:S01]  /*16eb0*/  @!P3 ST.E.64 [R2.64], R30 ;  /* 0x0000001e0200b985 */ /* 0x0005e2000c101b06 */
[----:B------:R-:W-:Y:S02]  /*16ec0*/  @!P2 LEA R8, P3, R11, R0, 0x2 ;  /* 0x000000000b08a211 */ /* 0x000fe400078610ff */
[----:B------:R-:W-:-:S02]  /*16ed0*/  SHF.R.S32.HI R13, RZ, 0x1f, R13 ;  /* 0x0000001fff0d7819 */ /* 0x000fc4000001140d */
[C---:B------:R-:W-:Y:S02]  /*16ee0*/  IADD3 R14, R234.reuse, 0x28, RZ ;  /* 0x00000028ea0e7810 */ /* 0x040fe40007ffe0ff */
[----:B------:R-:W-:Y:S02]  /*16ef0*/  @!P2 LEA.HI.X R9, R11, R4, R13, 0x2, P3 ;  /* 0x000000040b09a211 */ /* 0x000fe400018f140d */
[C---:B------:R-:W-:Y:S02]  /*16f00*/  IADD3 R13, R234.reuse, 0x18, RZ ;  /* 0x00000018ea0d7810 */ /* 0x040fe40007ffe0ff */
[----:B------:R-:W-:Y:S01]  /*16f10*/  IADD3 R11, R234, 0x20, RZ ;  /* 0x00000020ea0b7810 */ /* 0x000fe20007ffe0ff */
[----:B------:R-:W-:Y:S01]  /*16f20*/  @!P2 ST.E.64 [R8.64], R66 ;  /* 0x000000420800a985 */ /* 0x000fe2000c101b06 */
[----:B------:R-:W-:Y:S02]  /*16f30*/  ISETP.GE.AND P5, PT, R14, c[0x0][0x3c8], PT ;  /* 0x0000f2000e007a0c */ /* 0x000fe40003fa6270 */
[----:B------:R-:W-:-:S02]  /*16f40*/  IADD3 R10, R234, 0x30, RZ ;  /* 0x00000030ea0a7810 */ /* 0x000fc40007ffe0ff */
[----:B------:R-:W-:Y:S02]  /*16f50*/  SHF.R.S32.HI R13, RZ, 0x1f, R13 ;  /* 0x0000001fff0d7819 */ /* 0x000fe4000001140d */
[----:B-1----:R-:W-:Y:S02]  /*16f60*/  @!P1 LEA R6, P4, R12, R0, 0x2 ;  /* 0x000000000c069211 */ /* 0x002fe400078810ff */
[----:B------:R-:W-:Y:S02]  /*16f70*/  SHF.R.S32.HI R11, RZ, 0x1f, R11 ;  /* 0x0000001fff0b7819 */ /* 0x000fe4000001140b */
[C---:B------:R-:W-:Y:S02]  /*16f80*/  IADD3 R16, R234.reuse, 0x28, RZ ;  /* 0x00000028ea107810 */ /* 0x040fe40007ffe0ff */
[----:B------:R-:W-:Y:S02]  /*16f90*/  IADD3 R15, R234, 0x40, RZ ;  /* 0x00000040ea0f7810 */ /* 0x000fe40007ffe0ff */
[----:B------:R-:W-:-:S02]  /*16fa0*/  SHF.R.S32.HI R16, RZ, 0x1f, R16 ;  /* 0x0000001fff107819 */ /* 0x000fc40000011410 */
[----:B--2---:R-:W-:Y:S02]  /*16fb0*/  @!P0 LEA R2, P6, R5, R0, 0x2 ;  /* 0x0000000005028211 */ /* 0x004fe400078c10ff */
[----:B------:R-:W-:Y:S02]  /*16fc0*/  ISETP.GE.AND P2, PT, R15, c[0x0][0x3c8], PT ;  /* 0x0000f2000f007a0c */ /* 0x000fe40003f46270 */
[----:B------:R-:W-:Y:S02]  /*16fd0*/  P2R R3, PR, RZ, 0x10 ;  /* 0x00000010ff037803 */ /* 0x000fe40000000000 */
[----:B------:R-:W-:Y:S02]  /*16fe0*/  ISETP.GE.AND P4, PT, R10, c[0x0][0x3c8], PT ;  /* 0x0000f2000a007a0c */ /* 0x000fe40003f86270 */
[----:B------:R-:W-:Y:S02]  /*16ff0*/  ISETP.NE.AND P3, PT, R3, RZ, PT ;  /* 0x000000ff0300720c */ /* 0x000fe40003f65270 */
[----:B------:R-:W-:-:S02]  /*17000*/  @!P0 LEA.HI.X R3, R5, R4, R11, 0x2, P6 ;  /* 0x0000000405038211 */ /* 0x000fc400030f140b */
[----:B------:R-:W-:Y:S02]  /*17010*/  @!P1 LEA.HI.X R7, R12, R4, R13, 0x2, P3 ;  /* 0x000000040c079211 */ /* 0x000fe400018f140d */
[C---:B------:R-:W-:Y:S02]  /*17020*/  IADD3 R12, R234.reuse, 0x38, RZ ;  /* 0x00000038ea0c7810 */ /* 0x040fe40007ffe0ff */
[----:B------:R-:W-:Y:S01]  /*17030*/  IADD3 R11, R234, 0x30, RZ ;  /* 0x00000030ea0b7810 */ /* 0x000fe20007ffe0ff */
[----:B------:R1:W-:Y:S01]  /*17040*/  @!P1 ST.E.64 [R6.64], R56 ;  /* 0x0000003806009985 */ /* 0x0003e2000c101b06 */
[----:B------:R-:W-:Y:S02]  /*17050*/  ISETP.GE.AND P3, PT, R12, c[0x0][0x3c8], PT ;  /* 0x0000f2000c007a0c */ /* 0x000fe40003f66270 */
[----:B------:R-:W-:Y:S01]  /*17060*/  SHF.R.S32.HI R11, RZ, 0x1f, R11 ;  /* 0x0000001fff0b7819 */ /* 0x000fe2000001140b */
[----:B------:R2:W-:Y:S01]  /*17070*/  @!P0 ST.E.64 [R2.64], R32 ;  /* 0x0000002002008985 */ /* 0x0005e2000c101b06 */
[----:B------:R-:W-:-:S02]  /*17080*/  IADD3 R13, R234, 0x48, RZ ;  /* 0x00000048ea0d7810 */ /* 0x000fc40007ffe0ff */
[----:B------:R-:W-:Y:S02]  /*17090*/  IADD3 R5, R234, 0x50, RZ ;  /* 0x00000050ea057810 */ /* 0x000fe40007ffe0ff */
[----:B------:R-:W-:Y:S02]  /*170a0*/  ISETP.GE.AND P1, PT, R13, c[0x0][0x3c8], PT ;  /* 0x0000f2000d007a0c */ /* 0x000fe40003f26270 */
[----:B-1----:R-:W-:-:S04]  /*170b0*/  @!P5 LEA R6, P0, R14, R0, 0x2 ;  /* 0x000000000e06d211 */ /* 0x002fc800078010ff */
[----:B------:R-:W-:Y:S02]  /*170c0*/  @!P5 LEA.HI.X R7, R14, R4, R16, 0x2, P0 ;  /* 0x000000040e07d211 */ /* 0x000fe400000f1410 */
[----:B--2---:R-:W-:Y:S02]  /*170d0*/  @!P4 LEA R2, P6, R10, R0, 0x2 ;  /* 0x000000000a02c211 */ /* 0x004fe400078c10ff */
[----:B------:R-:W-:Y:S01]  /*170e0*/  IADD3 R14, R234, 0x38, RZ ;  /* 0x00000038ea0e7810 */ /* 0x000fe20007ffe0ff */
[----:B------:R-:W-:Y:S01]  /*170f0*/  @!P5 ST.E.64 [R6.64], R54 ;  /* 0x000000360600d985 */ /* 0x000fe2000c101b06 */
[----:B------:R-:W-:Y:S02]  /*17100*/  @!P4 LEA.HI.X R3, R10, R4, R11, 0x2, P6 ;  /* 0x000000040a03c211 */ /* 0x000fe400030f140b */
[----:B------:R-:W-:Y:S02]  /*17110*/  @!P3 LEA R10, P5, R12, R0, 0x2 ;  /* 0x000000000c0ab211 */ /* 0x000fe400078a10ff */
[----:B------:R-:W-:Y:S01]  /*17120*/  ISETP.GE.AND P0, PT, R5, c[0x0][0x3c8], PT ;  /* 0x0000f20005007a0c */ /* 0x000fe20003f06270 */
[----:B------:R1:W-:Y:S01]  /*17130*/  @!P4 ST.E.64 [R2.64], R58 ;  /* 0x0000003a0200c985 */ /* 0x0003e2000c101b06 */
[----:B------:R-:W-:-:S02]  /*17140*/  SHF.R.S32.HI R14, RZ, 0x1f, R14 ;  /* 0x0000001fff0e7819 */ /* 0x000fc4000001140e */
[----:B------:R-:W-:Y:S02]  /*17150*/  IADD3 R16, R234, 0x40, RZ ;  /* 0x00000040ea107810 */ /* 0x000fe40007ffe0ff */
[----:B------:R-:W-:Y:S02]  /*17160*/  @!P2 LEA R8, P6, R15, R0, 0x2 ;  /* 0x000000000f08a211 */ /* 0x000fe400078c10ff */
[----:B------:R-:W-:-:S04]  /*17170*/  SHF.R.S32.HI R16, RZ, 0x1f, R16 ;  /* 0x0000001fff107819 */ /* 0x000fc80000011410 */
[----:B------:R-:W-:Y:S02]  /*17180*/  @!P2 LEA.HI.X R9, R15, R4, R16, 0x2, P6 ;  /* 0x000000040f09a211 */ /* 0x000fe400030f1410 */
[----:B-1----:R-:W-:Y:S02]  /*17190*/  P2R R2, PR, RZ, 0x20 ;  /* 0x00000020ff027803 */ /* 0x002fe40000000000 */
[----:B------:R-:W-:Y:S02]  /*171a0*/  @!P1 LEA R6, P5, R13, R0, 0x2 ;  /* 0x000000000d069211 */ /* 0x000fe400078a10ff */
[----:B------:R-:W-:-:S04]  /*171b0*/  ISETP.NE.AND P4, PT, R2, RZ, PT ;  /* 0x000000ff0200720c */ /* 0x000fc80003f85270 */
[----:B------:R-:W-:Y:S02]  /*171c0*/  @!P3 LEA.HI.X R11, R12, R4, R14, 0x2, P4 ;  /* 0x000000040c0bb211 */ /* 0x000fe400020f140e */
[C---:B------:R-:W-:Y:S02]  /*171d0*/  IADD3 R14, R234.reuse, 0x48, RZ ;  /* 0x00000048ea0e7810 */ /* 0x040fe40007ffe0ff */
[----:B------:R-:W-:Y:S01]  /*171e0*/  IADD3 R12, R234, 0x50, RZ ;  /* 0x00000050ea0c7810 */ /* 0x000fe20007ffe0ff */
[----:B------:R1:W-:Y:S01]  /*171f0*/  @!P3 ST.E.64 [R10.64], R72 ;  /* 0x000000480a00b985 */ /* 0x0003e2000c101b06 */
[----:B------:R-:W-:Y:S02]  /*17200*/  SHF.R.S32.HI R14, RZ, 0x1f, R14 ;  /* 0x0000001fff0e7819 */ /* 0x000fe4000001140e */
[----:B------:R-:W-:Y:S01]  /*17210*/  SHF.R.S32.HI R12, RZ, 0x1f, R12 ;  /* 0x0000001fff0c7819 */ /* 0x000fe2000001140c */
[----:B------:R1:W-:Y:S01]  /*17220*/  @!P2 ST.E.64 [R8.64], R70 ;  /* 0x000000460800a985 */ /* 0x0003e2000c101b06 */
[----:B------:R-:W-:-:S02]  /*17230*/  @!P0 LEA R2, P4, R5, R0, 0x2 ;  /* 0x0000000005028211 */ /* 0x000fc400078810ff */
[-C--:B------:R-:W-:Y:S02]  /*17240*/  @!P1 LEA.HI.X R7, R13, R4.reuse, R14, 0x2, P5 ;  /* 0x000000040d079211 */ /* 0x080fe400028f140e */
[----:B------:R-:W-:Y:S02]  /*17250*/  @!P0 LEA.HI.X R3, R5, R4, R12, 0x2, P4 ;  /* 0x0000000405038211 */ /* 0x000fe400020f140c */
[----:B------:R-:W-:Y:S01]  /*17260*/  IADD3 R5, R234, 0x58, RZ ;  /* 0x00000058ea057810 */ /* 0x000fe20007ffe0ff */
[----:B------:R1:W-:Y:S04]  /*17270*/  @!P1 ST.E.64 [R6.64], R62 ;  /* 0x0000003e06009985 */ /* 0x0003e8000c101b06 */
[----:B------:R1:W-:Y:S01]  /*17280*/  @!P0 ST.E.64 [R2.64], R50 ;  /* 0x0000003202008985 */ /* 0x0003e2000c101b06 */
[----:B------:R-:W-:-:S13]  /*17290*/  ISETP.GE.AND P0, PT, R5, c[0x0][0x3c8], PT ;  /* 0x0000f20005007a0c */ /* 0x000fda0003f06270 */
[----:B------:R-:W-:Y:S05]  /*172a0*/  @P0 BRA `(.L_x_726) ;  /* 0x00000d2000000947 */ /* 0x000fea0003800000 */
[----:B------:R-:W-:Y:S02]  /*172b0*/  IADD3 R12, R234, 0x58, RZ ;  /* 0x00000058ea0c7810 */ /* 0x000fe40007ffe0ff */
[----:B-1----:R-:W-:Y:S02]  /*172c0*/  LEA R2, P0, R5, R0, 0x2 ;  /* 0x0000000005027211 */ /* 0x002fe400078010ff */
[----:B------:R-:W-:-:S04]  /*172d0*/  SHF.R.S32.HI R12, RZ, 0x1f, R12 ;  /* 0x0000001fff0c7819 */ /* 0x000fc8000001140c */
[----:B------:R-:W-:-:S05]  /*172e0*/  LEA.HI.X R3, R5, R4, R12, 0x2, P0 ;  /* 0x0000000405037211 */ /* 0x000fca00000f140c */
[----:B------:R1:W-:Y:S01]  /*172f0*/  ST.E.64 [R2.64], R28 ;  /* 0x0000001c02007985 */ /* 0x0003e2000c101b06 */
[----:B------:R-:W-:Y:S05]  /*17300*/  BRA `(.L_x_726) ;  /* 0x00000cc000007947 */ /* 0x000fea0003800000 */
.L_x_711:
[----:B-1----:R-:W3:Y:S04]  /*17310*/  LDL.LU R7, [R1+0x24] ;  /* 0x0000240001077983 */ /* 0x002ee80000300800 */
[----:B--2---:R-:W2:Y:S01]  /*17320*/  LDL R6, [R1+0xc] ;  /* 0x00000c0001067983 */ /* 0x004ea20000100800 */
[----:B------:R-:W-:Y:S01]  /*17330*/  ISETP.NE.U32.AND P0, PT, RZ, c[0x0][0x508], PT ;  /* 0x00014200ff007a0c */ /* 0x000fe20003f05070 */
[----:B------:R-:W-:Y:S01]  /*17340*/  IMAD.MOV.U32 R4, RZ, RZ, 0x4 ;  /* 0x00000004ff047424 */ /* 0x000fe200078e00ff */
[----:B------:R-:W-:Y:S01]  /*17350*/  ISETP.NE.U32.AND P2, PT, RZ, c[0x0][0x500], PT ;  /* 0x00014000ff007a0c */ /* 0x000fe20003f45070 */
[----:B------:R-:W-:Y:S01]  /*17360*/  IMAD.MOV.U32 R20, RZ, RZ, c[0x0][0x388] ;  /* 0x0000e200ff147624 */ /* 0x000fe200078e00ff */
[----:B------:R-:W-:Y:S01]  /*17370*/  ISETP.NE.AND.EX P0, PT, RZ, c[0x0][0x50c], PT, P0 ;  /* 0x00014300ff007a0c */ /* 0x000fe20003f05300 */
[----:B------:R-:W-:Y:S01]  /*17380*/  IMAD.MOV.U32 R0, RZ, RZ, RZ ;  /* 0x000000ffff007224 */ /* 0x000fe200078e00ff */
[----:B------:R-:W-:Y:S01]  /*17390*/  ISETP.NE.AND.EX P2, PT, RZ, c[0x0][0x504], PT, P2 ;  /* 0x00014100ff007a0c */ /* 0x000fe20003f45320 */
[----:B--2---:R-:W-:-:S10]  /*173a0*/  IMAD.WIDE R2, R6, R4, c[0x0][0x500] ;  /* 0x0001400006027625 */ /* 0x004fd400078e0204 */
[----:B------:R-:W-:Y:S02]  /*173b0*/  @P0 IMAD.WIDE R4, R6, R4, c[0x0][0x508] ;  /* 0x0001420006040625 */ /* 0x000fe400078e0204 */
[----:B------:R1:W5:Y:S04]  /*173c0*/  @P2 LDG.E R0, [R2.64] ;  /* 0x0000000602002981 */ /* 0x000368000c1e1900 */
[----:B------:R1:W5:Y:S01]  /*173d0*/  @P0 LDG.E R20, [R4.64] ;  /* 0x0000000604140981 */ /* 0x000362000c1e1900 */
[----:B---3--:R-:W-:-:S04]  /*173e0*/  ISETP.NE.AND P1, PT, R7, RZ, PT ;  /* 0x000000ff0700720c */ /* 0x008fc80003f25270 */
[----:B------:R-:W-:Y:S01]  /*173f0*/  SEL R19, R7, c[0x0][0x3d4], P1 ;  /* 0x0000f50007137a07 */ /* 0x000fe20000800000 */
[----:B------:R-:W-:Y:S05]  /*17400*/  @P0 BRA `(.L_x_739) ;  /* 0x0000004000000947 */ /* 0x000fea0003800000 */
[----:B------:R-:W-:Y:S05]  /*17410*/  @!P2 BRA `(.L_x_739) ;  /* 0x000000300000a947 */ /* 0x000fea0003800000 */
[----:B-1----:R1:W2:Y:S04]  /*17420*/  LDG.E R4, [R2.64] ;  /* 0x0000000602047981 */ /* 0x0022a8000c1e1900 */
[----:B-1----:R-:W2:Y:S02]  /*17430*/  LDG.E R2, [R2.64+0x4] ;  /* 0x0000040602027981 */ /* 0x002ea4000c1e1900 */
[----:B--2--5:R-:W-:Y:S02]  /*17440*/  IADD3 R20, -R4, R2, RZ ;  /* 0x0000000204147210 */ /* 0x024fe40007ffe1ff */
.L_x_739:
[----:B-1----:R-:W2:Y:S01]  /*17450*/  LDL.LU R4, [R1+0x8] ;  /* 0x0000080001047983 */ /* 0x002ea20000300800 */
[----:B------:R-:W-:Y:S01]  /*17460*/  SHF.R.S32.HI R2, RZ, 0x1f, R6 ;  /* 0x0000001fff027819 */ /* 0x000fe20000011406 */
[----:B------:R-:W-:Y:S01]  /*17470*/  BSSY B0, `(.L_x_740) ;  /* 0x0000038000007945 */ /* 0x000fe20003800000 */
[----:B-----5:R-:W-:Y:S01]  /*17480*/  SHF.R.S32.HI R18, RZ, 0x1f, R0 ;  /* 0x0000001fff127819 */ /* 0x020fe20000011400 */
[----:B------:R-:W1:Y:S01]  /*17490*/  S2R R3, SR_TID.X ;  /* 0x0000000000037919 */ /* 0x000e620000002100 */
[----:B------:R-:W-:-:S02]  /*174a0*/  SEL R13, R6, RZ, !P2 ;  /* 0x000000ff060d7207 */ /* 0x000fc40005000000 */
[----:B------:R-:W-:Y:S02]  /*174b0*/  SEL R21, R2, RZ, !P2 ;  /* 0x000000ff02157207 */ /* 0x000fe40005000000 */
[----:B-1----:R-:W-:Y:S02]  /*174c0*/  ISETP.GT.AND P0, PT, R3, 0x7f, PT ;  /* 0x0000007f0300780c */ /* 0x002fe40003f04270 */
[----:B--2---:R-:W-:-:S11]  /*174d0*/  LOP3.LUT R12, R4, 0xffff, RZ, 0xc0, !PT ;  /* 0x0000ffff040c7812 */ /* 0x004fd600078ec0ff */
[----:B------:R-:W-:Y:S05]  /*174e0*/  @P0 BRA `(.L_x_741) ;  /* 0x0000030000000947 */ /* 0x000fea0003800000 */
[----:B------:R-:W-:Y:S01]  /*174f0*/  IMAD R2, R20, c[0x0][0x4e8], RZ ;  /* 0x00013a0014027a24 */ /* 0x000fe200078e02ff */
[----:B------:R-:W-:-:S04]  /*17500*/  IADD3 R16, R250, R3, RZ ;  /* 0x00000003fa107210 */ /* 0x000fc80007ffe0ff */
        /* <DEDUP_REMOVED lines=24> */
[----:B------:R-:W-:Y:S02]  /*17690*/  IADD3.X R9, R7, R9, R18, P1, P0 ;  /* 0x0000000907097210 */ /* 0x000fe40000fe0412 */
[----:B--2---:R-:W-:-:S05]  /*176a0*/  SEL R3, R22, RZ, P2 ;  /* 0x000000ff16037207 */ /* 0x004fca0001000000 */
[-C--:B-----5:R-:W-:Y:S02]  /*176b0*/  IMAD R8, R15, R3.reuse, RZ ;  /* 0x000000030f087224 */ /* 0x0a0fe400078e02ff */
[----:B------:R-:W-:-:S04]  /*176c0*/  IMAD.WIDE.U32 R4, R14, R3, RZ ;  /* 0x000000030e047225 */ /* 0x000fc800078e00ff */
[----:B------:R-:W-:Y:S01]  /*176d0*/  IMAD R3, R6, c[0x0][0x4e8], R16 ;  /* 0x00013a0006037a24 */ /* 0x000fe200078e0210 */
        /* <DEDUP_REMOVED lines=17> */
.L_x_741:
[----:B------:R-:W-:Y:S05]  /*177f0*/  BSYNC B0 ;  /* 0x0000000000007941 */ /* 0x000fea0003800000 */
.L_x_740:
[----:B------:R-:W-:-:S13]  /*17800*/  ISETP.GT.AND P0, PT, R19, 0x1, PT ;  /* 0x000000011300780c */ /* 0x000fda0003f04270 */
[----:B------:R-:W-:Y:S05]  /*17810*/  @P0 BRA `(.L_x_726) ;  /* 0x000007b000000947 */ /* 0x000fea0003800000 */
[----:B-1----:R-:W-:Y:S01]  /*17820*/  MOV R2, c[0x0][0x4e8] ;  /* 0x00013a0000027a02 */ /* 0x002fe20000000f00 */
[----:B------:R-:W-:Y:S02]  /*17830*/  IMAD R4, R18, c[0x0][0x3a0], RZ ;  /* 0x0000e80012047a24 */ /* 0x000fe400078e02ff */
[----:B------:R-:W-:Y:S01]  /*17840*/  IMAD R5, R21, c[0x0][0x3f0], RZ ;  /* 0x0000fc0015057a24 */ /* 0x000fe200078e02ff */
[----:B------:R-:W-:Y:S01]  /*17850*/  ISETP.NE.AND P0, PT, R2, 0x1, PT ;  /* 0x000000010200780c */ /* 0x000fe20003f05270 */
[----:B------:R-:W-:-:S04]  /*17860*/  IMAD.WIDE.U32 R2, R0, c[0x0][0x3a0], RZ ;  /* 0x0000e80000027a25 */ /* 0x000fc800078e00ff */
[----:B------:R-:W-:Y:S01]  /*17870*/  IMAD R0, R0, c[0x0][0x3a4], R4 ;  /* 0x0000e90000007a24 */ /* 0x000fe200078e0204 */
[----:B------:R-:W-:Y:S01]  /*17880*/  IADD3 R4, R238, R250, RZ ;  /* 0x000000faee047210 */ /* 0x000fe20007ffe0ff */
[----:B------:R-:W-:-:S03]  /*17890*/  IMAD R7, R13, c[0x0][0x3f4], R5 ;  /* 0x0000fd000d077a24 */ /* 0x000fc600078e0205 */
[----:B------:R-:W-:Y:S02]  /*178a0*/  IADD3 R3, R3, R0, RZ ;  /* 0x0000000003037210 */ /* 0x000fe40007ffe0ff */
[----:B------:R-:W-:Y:S01]  /*178b0*/  MOV R0, R4 ;  /* 0x0000000400007202 */ /* 0x000fe20000000f00 */
[----:B------:R-:W-:-:S04]  /*178c0*/  @P0 IMAD.HI.U32 R6, R4, c[0x0][0x4ec], RZ ;  /* 0x00013b0004060a27 */ /* 0x000fc800078e00ff */
[----:B------:R-:W-:Y:S01]  /*178d0*/  IMAD.WIDE.U32 R2, R12, c[0x0][0x3e8], R2 ;  /* 0x0000fa000c027a25 */ /* 0x000fe200078e0002 */
[----:B------:R-:W-:-:S03]  /*178e0*/  @P0 SHF.R.U32.HI R0, RZ, c[0x0][0x4f0], R6 ;  /* 0x00013c00ff000a19 */ /* 0x000fc60000011606 */
[----:B------:R-:W-:Y:S01]  /*178f0*/  IMAD R3, R12, c[0x0][0x3ec], R3 ;  /* 0x0000fb000c037a24 */ /* 0x000fe200078e0203 */
[----:B------:R-:W-:Y:S02]  /*17900*/  SHF.R.S32.HI R6, RZ, 0x1f, R0 ;  /* 0x0000001fff067819 */ /* 0x000fe40000011400 */
[----:B------:R-:W-:Y:S01]  /*17910*/  IADD3 R5, -R0, RZ, RZ ;  /* 0x000000ff00057210 */ /* 0x000fe20007ffe1ff */
[----:B------:R-:W-:-:S04]  /*17920*/  IMAD.WIDE.U32 R2, R13, c[0x0][0x3f0], R2 ;  /* 0x0000fc000d027a25 */ /* 0x000fc800078e0002 */
[----:B------:R-:W-:Y:S01]  /*17930*/  IMAD R6, R6, c[0x0][0x3e0], RZ ;  /* 0x0000f80006067a24 */ /* 0x000fe200078e02ff */
[----:B------:R-:W-:Y:S01]  /*17940*/  IADD3 R3, R3, R7, RZ ;  /* 0x0000000703037210 */ /* 0x000fe20007ffe0ff */
        /* <DEDUP_REMOVED lines=13> */
.L_x_841:
[----:B------:R-:W-:Y:S05]  /*17a20*/  BRA.DIV ~URZ, `(.L_x_743) ;  /* 0x000041227f007947 */ /* 0x000fea000b800000 */
[----:B------:R3:W4:Y:S02]  /*17a30*/  SHFL.IDX PT, R0, R13, RZ, 0x1c1f ;  /* 0x001c1fff0d007589 */ /* 0x00072400000e0000 */
.L_x_842:
[----:B------:R-:W-:Y:S01]  /*17a40*/  IMAD R12, R20, c[0x0][0x4e8], RZ ;  /* 0x00013a00140c7a24 */ /* 0x000fe200078e02ff */
        /* <DEDUP_REMOVED lines=16> */
[----:B------:R2:W-:Y:S04]  /*17b50*/  @!P2 ST.E.128 [R8.64], RZ ;  /* 0x000000ff0800a985 */ /* 0x0005e8000c101d06 */
[----:B------:R2:W-:Y:S04]  /*17b60*/  @!P1 ST.E.128 [R6.64], RZ ;  /* 0x000000ff06009985 */ /* 0x0005e8000c101d06 */
[----:B------:R2:W-:Y:S02]  /*17b70*/  @!P0 ST.E.128 [R2.64], RZ ;  /* 0x000000ff02008985 */ /* 0x0005e4000c101d06 */
.L_x_745:
[----:B------:R-:W-:Y:S05]  /*17b80*/  BSYNC B0 ;  /* 0x0000000000007941 */ /* 0x000fea0003800000 */
.L_x_744:
[----:B------:R-:W-:Y:S05]  /*17b90*/  BRA.DIV ~URZ, `(.L_x_746) ;  /* 0x000040227f007947 */ /* 0x000fea000b800000 */
[----:B--2---:R2:W1:Y:S04]  /*17ba0*/  SHFL.IDX PT, R4, R10, 0x1, 0x1c1f ;  /* 0x003c1f000a047f89 */ /* 0x00446800000e0000 */
[----:B----4-:R2:W4:Y:S02]  /*17bb0*/  SHFL.IDX PT, R0, R13, 0x1, 0x1c1f ;  /* 0x003c1f000d007f89 */ /* 0x01052400000e0000 */
.L_x_843:
        /* <DEDUP_REMOVED lines=16> */
[----:B------:R1:W-:Y:S04]  /*17cc0*/  @!P2 ST.E.128 [R8.64], RZ ;  /* 0x000000ff0800a985 */ /* 0x0003e8000c101d06 */
[----:B------:R1:W-:Y:S04]  /*17cd0*/  @!P1 ST.E.128 [R6.64], RZ ;  /* 0x000000ff06009985 */ /* 0x0003e8000c101d06 */
[----:B------:R1:W-:Y:S02]  /*17ce0*/  @!P0 ST.E.128 [R2.64], RZ ;  /* 0x000000ff02008985 */ /* 0x0003e4000c101d06 */
.L_x_748:
[----:B------:R-:W-:Y:S05]  /*17cf0*/  BSYNC B0 ;  /* 0x0000000000007941 */ /* 0x000fea0003800000 */
.L_x_747:
[----:B------:R-:W-:Y:S05]  /*17d00*/  BRA.DIV ~URZ, `(.L_x_749) ;  /* 0x00003f827f007947 */ /* 0x000fea000b800000 */
[----:B-1----:R1:W2:Y:S02]  /*17d10*/  SHFL.IDX PT, R4, R10, 0x2, 0x1c1f ;  /* 0x005c1f000a047f89 */ /* 0x0022a400000e0000 */
.L_x_844:
[----:B------:R-:W-:Y:S05]  /*17d20*/  BRA.DIV ~URZ, `(.L_x_750) ;  /* 0x00003fd27f007947 */ /* 0x000fea000b800000 */
[----:B----4-:R4:W1:Y:S02]  /*17d30*/  SHFL.IDX PT, R0, R13, 0x2, 0x1c1f ;  /* 0x005c1f000d007f89 */ /* 0x01086400000e0000 */
.L_x_845:
        /* <DEDUP_REMOVED lines=19> */
.L_x_752:
[----:B------:R-:W-:Y:S05]  /*17e70*/  BSYNC B0 ;  /* 0x0000000000007941 */ /* 0x000fea0003800000 */
.L_x_751:
[----:B------:R-:W-:Y:S05]  /*17e80*/  BRA.DIV ~URZ, `(.L_x_753) ;  /* 0x00003ee27f007947 */ /* 0x000fea000b800000 */
[----:B--2---:R2:W3:Y:S04]  /*17e90*/  SHFL.IDX PT, R4, R10, 0x3, 0x1c1f ;  /* 0x007c1f000a047f89 */ /* 0x0044e800000e0000 */
[----:B-1----:R2:W1:Y:S02]  /*17ea0*/  SHFL.IDX PT, R0, R13, 0x3, 0x1c1f ;  /* 0x007c1f000d007f89 */ /* 0x00246400000e0000 */
.L_x_846:
[----:B------:R-:W-:-:S04]  /*17eb0*/  IADD3 R11, R11, 0x60, RZ ;  /* 0x000000600b0b7810 */ /* 0x000fc80007ffe0ff */
[----:B------:R-:W-:-:S13]  /*17ec0*/  ISETP.GE.AND P0, PT, R11, R12, PT ;  /* 0x0000000c0b00720c */ /* 0x000fda0003f06270 */
[----:B------:R-:W-:Y:S05]  /*17ed0*/  @P0 BRA `(.L_x_726) ;  /* 0x000000f000000947 */ /* 0x000fea0003800000 */
[----:B------:R-:W-:Y:S02]  /*17ee0*/  ISETP.GE.AND P2, PT, R210, c[0x0][0x3c8], PT ;  /* 0x0000f200d2007a0c */ /* 0x000fe40003f46270 */
[----:B------:R-:W-:Y:S02]  /*17ef0*/  ISETP.GE.AND P1, PT, R235, c[0x0][0x3c8], PT ;  /* 0x0000f200eb007a0c */ /* 0x000fe40003f26270 */
[----:B------:R-:W-:Y:S02]  /*17f00*/  ISETP.GE.AND P0, PT, R236, c[0x0][0x3c8], PT ;  /* 0x0000f200ec007a0c */ /* 0x000fe40003f06270 */
[----:B--234-:R-:W-:Y:S02]  /*17f10*/  SHF.R.S32.HI R13, RZ, 0x1f, R210 ;  /* 0x0000001fff0d7819 */ /* 0x01cfe400000114d2 */
[----:B------:R-:W-:Y:S02]  /*17f20*/  SHF.R.S32.HI R10, RZ, 0x1f, R235 ;  /* 0x0000001fff0a7819 */ /* 0x000fe400000114eb */
[----:B------:R-:W-:-:S03]  /*17f30*/  SHF.R.S32.HI R5, RZ, 0x1f, R236 ;  /* 0x0000001fff057819 */ /* 0x000fc600000114ec */
[-C--:B-1----:R-:W-:Y:S02]  /*17f40*/  @!P2 LEA R8, P5, R210, R0.reuse, 0x1 ;  /* 0x00000000d208a211 */ /* 0x082fe400078a08ff */
[CC--:B------:R-:W-:Y:S02]  /*17f50*/  @!P1 LEA R6, P4, R235.reuse, R0.reuse, 0x1 ;  /* 0x00000000eb069211 */ /* 0x0c0fe400078808ff */
[----:B------:R-:W-:Y:S02]  /*17f60*/  @!P0 LEA R2, P3, R236, R0, 0x1 ;  /* 0x00000000ec028211 */ /* 0x000fe400078608ff */
[-C--:B------:R-:W-:Y:S02]  /*17f70*/  @!P2 LEA.HI.X R9, R210, R4.reuse, R13, 0x1, P5 ;  /* 0x00000004d209a211 */ /* 0x080fe400028f0c0d */
[-C--:B------:R-:W-:Y:S02]  /*17f80*/  @!P1 LEA.HI.X R7, R235, R4.reuse, R10, 0x1, P4 ;  /* 0x00000004eb079211 */ /* 0x080fe400020f0c0a */
[----:B------:R-:W-:Y:S01]  /*17f90*/  @!P0 LEA.HI.X R3, R236, R4, R5, 0x1, P3 ;  /* 0x00000004ec038211 */ /* 0x000fe200018f0c05 */
[----:B------:R1:W-:Y:S04]  /*17fa0*/  @!P2 ST.E.128 [R8.64], RZ ;  /* 0x000000ff0800a985 */ /* 0x0003e8000c101d06 */
[----:B------:R1:W-:Y:S04]  /*17fb0*/  @!P1 ST.E.128 [R6.64], RZ ;  /* 0x000000ff06009985 */ /* 0x0003e8000c101d06 */
[----:B------:R1:W-:Y:S02]  /*17fc0*/  @!P0 ST.E.128 [R2.64], RZ ;  /* 0x000000ff02008985 */ /* 0x0003e4000c101d06 */
.L_x_726:
[----:B------:R-:W-:Y:S05]  /*17fd0*/  BSYNC B1 ;  /* 0x0000000000017941 */ /* 0x000fea0003800000 */
.L_x_710:
[----:B-1----:R-:W5:Y:S02]  /*17fe0*/  LDL R0, [R1+0x30] ;  /* 0x0000300001007983 */ /* 0x002f640000100800 */
[----:B-----5:R-:W-:-:S13]  /*17ff0*/  ISETP.NE.AND P0, PT, R0, RZ, PT ;  /* 0x000000ff0000720c */ /* 0x020fda0003f05270 */
        /* <DEDUP_REMOVED lines=9> */
[----:B--2-4-:R-:W-:-:S04]  /*18090*/  LOP3.LUT R13, R0, 0x1f, RZ, 0xc0, !PT ;  /* 0x0000001f000d7812 */ /* 0x014fc800078ec0ff */
[----:B------:R-:W-:Y:S01]  /*180a0*/  ISETP.NE.AND P6, PT, R13, 0x1f, PT ;  /* 0x0000001f0d00780c */ /* 0x000fe20003fc5270 */
[----:B------:R-:W-:Y:S10]  /*180b0*/  BRA.DIV ~URZ, `(.L_x_755) ;  /* 0x00003d827f007947 */ /* 0x000ff4000b800000 */
[----:B------:R1:W2:Y:S02]  /*180c0*/  SHFL.IDX PT, R9, R74, RZ, 0x1f ;  /* 0x00001fff4a097589 */ /* 0x0002a400000e0000 */
.L_x_847:
[----:B------:R-:W-:Y:S05]  /*180d0*/  BRA.DIV ~URZ, `(.L_x_756) ;  /* 0x00003dd27f007947 */ /* 0x000fea000b800000 */
[----:B------:R3:W4:Y:S02]  /*180e0*/  SHFL.IDX PT, R8, R74, 0x1, 0x1f ;  /* 0x00201f004a087f89 */ /* 0x00072400000e0000 */
.L_x_848:
        /* <DEDUP_REMOVED lines=19> */
.L_x_849:
        /* <DEDUP_REMOVED lines=16> */
.L_x_850:
[----:B---3--:R-:W-:Y:S01]  /*18320*/  IMAD R0, R0, c[0x0][0x538], RZ ;  /* 0x00014e0000007a24 */ /* 0x008fe200078e02ff */
[----:B------:R-:W-:Y:S04]  /*18330*/  BSSY B1, `(.L_x_759) ;  /* 0x00000ce000017945 */ /* 0x000fe80003800000 */
[----:B----4-:R-:W-:-:S04]  /*18340*/  IADD3 R8, R0, R8, RZ ;  /* 0x0000000800087210 */ /* 0x010fc80007ffe0ff */
[----:B--2---:R-:W-:-:S13]  /*18350*/  ISETP.GT.AND P0, PT, R8, R9, PT ;  /* 0x000000090800720c */ /* 0x004fda0003f04270 */
[----:B------:R-:W-:Y:S05]  /*18360*/  @P0 BRA `(.L_x_760) ;  /* 0x0000025000000947 */ /* 0x000fea0003800000 */
.L_x_764:
        /* <DEDUP_REMOVED lines=17> */
.L_x_851:
        /* <DEDUP_REMOVED lines=16> */
.L_x_852:
[----:B--2---:R-:W-:-:S05]  /*18580*/  IMAD R0, R0, c[0x0][0x538], RZ ;  /* 0x00014e0000007a24 */ /* 0x004fca00078e02ff */
[----:B------:R-:W-:-:S04]  /*18590*/  IADD3 R8, R0, R8, RZ ;  /* 0x0000000800087210 */ /* 0x000fc80007ffe0ff */
[----:B------:R-:W-:-:S13]  /*185a0*/  ISETP.GT.AND P0, PT, R8, R9, PT ;  /* 0x000000090800720c */ /* 0x000fda0003f04270 */
[----:B-1----:R-:W-:Y:S05]  /*185b0*/  @!P0 BRA `(.L_x_764) ;  /* 0xfffffdb000008947 */ /* 0x002fea000383ffff */
.L_x_760:
[----:B------:R-:W-:-:S05]  /*185c0*/  IADD3 R10, -R0, R8, RZ ;  /* 0x00000008000a7210 */ /* 0x000fca0007ffe1ff */
[----:B------:R-:W-:-:S05]  /*185d0*/  IMAD R0, R4, c[0x0][0x538], R10 ;  /* 0x00014e0004007a24 */ /* 0x000fca00078e020a */
[----:B------:R-:W-:Y:S01]  /*185e0*/  ISETP.GT.AND P0, PT, R0, R9, PT ;  /* 0x000000090000720c */ /* 0x000fe20003f04270 */
[----:B------:R-:W-:-:S12]  /*185f0*/  BRA.DIV ~URZ, `(.L_x_765) ;  /* 0x00003d127f007947 */ /* 0x000fd8000b800000 */
[----:B------:R-:W-:-:S03]  /*18600*/  VOTE.ANY R11, PT, !P0 ;  /* 0x00000000000b7806 */ /* 0x000fc600040e0100 */
.L_x_853:
[----:B------:R-:W2:Y:S01]  /*18610*/  LDL.LU R2, [R1+0xc] ;  /* 0x00000c0001027983 */ /* 0x000ea20000300800 */
[----:B------:R-:W2:Y:S02]  /*18620*/  POPC R0, R11 ;  /* 0x0000000b00007309 */ /* 0x000ea40000000000 */
[----:B--2---:R-:W-:-:S05]  /*18630*/  IADD3 R2, R0, R2, RZ ;  /* 0x0000000200027210 */ /* 0x004fca0007ffe0ff */
[----:B------:R2:W-:Y:S01]  /*18640*/  STL [R1+0xc], R2 ;  /* 0x00000c0201007387 */ /* 0x0005e20000100800 */
[----:B------:R-:W-:Y:S05]  /*18650*/  BRA.DIV ~URZ, `(.L_x_766) ;  /* 0x00003d027f007947 */ /* 0x000fea000b800000 */
[----:B------:R3:W4:Y:S04]  /*18660*/  SHFL.IDX PT, R8, R6, R0, 0x1f ;  /* 0x00001f0006087589 */ /* 0x00072800000e0000 */
[----:B------:R3:W1:Y:S02]  /*18670*/  SHFL.IDX PT, R7, R7, R0, 0x1f ;  /* 0x00001f0007077589 */ /* 0x00066400000e0000 */
.L_x_854:
[----:B------:R-:W-:Y:S01]  /*18680*/  ISETP.NE.AND P0, PT, R11, RZ, PT ;  /* 0x000000ff0b00720c */ /* 0x000fe20003f05270 */
[----:B------:R-:W-:-:S12]  /*18690*/  BSSY B0, `(.L_x_767) ;  /* 0x0000005000007945 */ /* 0x000fd80003800000 */
[----:B------:R-:W-:Y:S05]  /*186a0*/  @!P0 BRA `(.L_x_768) ;  /* 0x0000003000008947 */ /* 0x000fea0003800000 */
[----:B---3--:R-:W-:Y:S01]  /*186b0*/  IADD3 R0, R0, -0x1, RZ ;  /* 0xffffffff00007810 */ /* 0x008fe20007ffe0ff */
[----:B------:R-:W-:Y:S05]  /*186c0*/  BRA.DIV ~URZ, `(.L_x_769) ;  /* 0x00003d627f007947 */ /* 0x000fea000b800000 */
[----:B------:R3:W2:Y:S02]  /*186d0*/  SHFL.IDX PT, R12, R4, R0, 0x1f ;  /* 0x00001f00040c7589 */ /* 0x0006a400000e0000 */
.L_x_768:
[----:B------:R-:W-:Y:S05]  /*186e0*/  BSYNC B0 ;  /* 0x0000000000007941 */ /* 0x000fea0003800000 */
.L_x_767:
[----:B--23--:R-:W-:Y:S01]  /*186f0*/  IMAD R0, R12, c[0x0][0x538], R10 ;  /* 0x00014e000c007a24 */ /* 0x00cfe200078e020a */
[----:B-1----:R-:W-:Y:S01]  /*18700*/  ISETP.NE.AND P0, PT, R7, 0x1, PT ;  /* 0x000000010700780c */ /* 0x002fe20003f05270 */
[----:B------:R-:W-:Y:S03]  /*18710*/  BSSY B0, `(.L_x_770) ;  /* 0x0000086000007945 */ /* 0x000fe60003800000 */
[----:B------:R1:W-:Y:S01]  /*18720*/  STL [R1], R0 ;  /* 0x0000000001007387 */ /* 0x0003e20000100800 */
[----:B------:R-:W-:-:S08]  /*18730*/  IADD3 R9, -R0, R9, RZ ;  /* 0x0000000900097210 */ /* 0x000fd00007ffe1ff */
[----:B------:R-:W-:Y:S05]  /*18740*/  @!P0 BRA `(.L_x_771) ;  /* 0x000003e000008947 */ /* 0x000fea0003800000 */
[-C--:B----4-:R-:W-:Y:S02]  /*18750*/  IABS R2, R8.reuse ;  /* 0x0000000800027213 */ /* 0x090fe40000000000 */
[----:B------:R-:W-:Y:S02]  /*18760*/  IABS R10, R8 ;  /* 0x00000008000a7213 */ /* 0x000fe40000000000 */
[----:B-1----:R-:W1:Y:S08]  /*18770*/  I2F.RP R0, R2 ;  /* 0x0000000200007306 */ /* 0x002e700000209400 */
[----:B-1----:R-:W1:Y:S02]  /*18780*/  MUFU.RCP R0, R0 ;  /* 0x0000000000007308 */ /* 0x002e640000001000 */
[----:B-1----:R-:W-:-:S06]  /*18790*/  IADD3 R0, R0, 0xffffffe, RZ ;  /* 0x0ffffffe00007810 */ /* 0x002fcc0007ffe0ff */
[----:B------:R-:W1:Y:S02]  /*187a0*/  F2I.FTZ.U32.TRUNC.NTZ R5, R0 ;  /* 0x0000000000057305 */ /* 0x000e64000021f000 */
[----:B-1----:R-:W-:Y:S01]  /*187b0*/  IMAD.MOV R3, RZ, RZ, -R5 ;  /* 0x000000ffff037224 */ /* 0x002fe200078e0a05 */
[----:B------:R-:W-:-:S03]  /*187c0*/  IABS R0, R7 ;  /* 0x0000000700007213 */ /* 0x000fc60000000000 */
[----:B------:R-:W-:Y:S01]  /*187d0*/  IMAD.MOV.U32 R4, RZ, RZ, R3 ;  /* 0x000000ffff047224 */ /* 0x000fe200078e0003 */
[----:B------:R-:W-:Y:S01]  /*187e0*/  IABS R3, R9 ;  /* 0x0000000900037213 */ /* 0x000fe20000000000 */
[----:B------:R-:W-:Y:S02]  /*187f0*/  IMAD.MOV.U32 R6, RZ, RZ, R0 ;  /* 0x000000ffff067224 */ /* 0x000fe400078e0000 */
[----:B------:R-:W-:Y:S02]  /*18800*/  IMAD R0, R4, R2, RZ ;  /* 0x0000000204007224 */ /* 0x000fe400078e02ff */
[----:B------:R-:W-:Y:S01]  /*18810*/  IMAD.MOV.U32 R4, RZ, RZ, RZ ;  /* 0x000000ffff047224 */ /* 0x000fe200078e00ff */
[----:B------:R-:W1:Y:S03]  /*18820*/  I2F.RP R11, R6 ;  /* 0x00000006000b7306 */ /* 0x000e660000209400 */
[----:B------:R-:W-:-:S04]  /*18830*/  IMAD.HI.U32 R5, R5, R0, R4 ;  /* 0x0000000005057227 */ /* 0x000fc800078e0004 */
[----:B------:R-:W-:-:S05]  /*18840*/  IMAD.MOV R0, RZ, RZ, -R10 ;  /* 0x000000ffff007224 */ /* 0x000fca00078e0a0a */
[----:B------:R-:W-:Y:S01]  /*18850*/  MOV R4, R0 ;  /* 0x0000000000047202 */ /* 0x000fe20000000f00 */
[----:B------:R-:W-:-:S04]  /*18860*/  IMAD.HI.U32 R0, R5, R3, RZ ;  /* 0x0000000305007227 */ /* 0x000fc800078e00ff */
[----:B------:R-:W-:Y:S02]  /*18870*/  IMAD R3, R0, R4, R3 ;  /* 0x0000000400037224 */ /* 0x000fe400078e0203 */
[----:B-1----:R-:W1:Y:S03]  /*18880*/  MUFU.RCP R4, R11 ;  /* 0x0000000b00047308 */ /* 0x002e660000001000 */
        /* <DEDUP_REMOVED lines=9> */
[----:B------:R-:W-:Y:S01]  /*18920*/  @P2 IADD3 R0, R0, 0x1, RZ ;  /* 0x0000000100002810 */ /* 0x000fe20007ffe0ff */
[----:B-1----:R-:W-:-:S06]  /*18930*/  IMAD.MOV R2, RZ, RZ, -R3 ;  /* 0x000000ffff027224 */ /* 0x002fcc00078e0a03 */
[----:B------:R-:W-:Y:S01]  /*18940*/  @!P1 IMAD.MOV R0, RZ, RZ, -R0 ;  /* 0x000000ffff009224 */ /* 0x000fe200078e0a00 */
[----:B------:R-:W-:Y:S02]  /*18950*/  @!P0 LOP3.LUT R0, RZ, R8, RZ, 0x33, !PT ;  /* 0x00000008ff008212 */ /* 0x000fe400078e33ff */
[----:B------:R-:W-:Y:S02]  /*18960*/  MOV R4, R2 ;  /* 0x0000000200047202 */ /* 0x000fe40000000f00 */
[----:B------:R-:W-:Y:S02]  /*18970*/  IABS R2, R7 ;  /* 0x0000000700027213 */ /* 0x000fe40000000000 */
[----:B------:R-:W-:Y:S01]  /*18980*/  IABS R10, R0 ;  /* 0x00000000000a7213 */ /* 0x000fe20000000000 */
[----:B------:R-:W-:Y:S02]  /*18990*/  IMAD R4, R4, R6, RZ ;  /* 0x0000000604047224 */ /* 0x000fe400078e02ff */
[----:B------:R-:W-:-:S02]  /*189a0*/  IMAD.MOV R5, RZ, RZ, -R2 ;  /* 0x000000ffff057224 */ /* 0x000fc400078e0a02 */
[----:B------:R-:W-:-:S04]  /*189b0*/  IMAD.MOV.U32 R2, RZ, RZ, RZ ;  /* 0x000000ffff027224 */ /* 0x000fc800078e00ff */
[----:B------:R-:W-:Y:S01]  /*189c0*/  IMAD.HI.U32 R2, R3, R4, R2 ;  /* 0x0000000403027227 */ /* 0x000fe200078e0002 */
[----:B------:R-:W-:-:S03]  /*189d0*/  MOV R4, R5 ;  /* 0x0000000500047202 */ /* 0x000fc60000000f00 */
[----:B------:R-:W-:-:S04]  /*189e0*/  IMAD.MOV.U32 R3, RZ, RZ, R10 ;  /* 0x000000ffff037224 */ /* 0x000fc800078e000a */
[----:B------:R-:W-:-:S04]  /*189f0*/  IMAD.HI.U32 R2, R2, R3, RZ ;  /* 0x0000000302027227 */ /* 0x000fc800078e00ff */
[----:B------:R-:W-:Y:S01]  /*18a00*/  IMAD R3, R2, R4, R3 ;  /* 0x0000000402037224 */ /* 0x000fe200078e0203 */
[----:B------:R-:W-:-:S04]  /*18a10*/  IADD3 R4, -R0, RZ, RZ ;  /* 0x000000ff00047210 */ /* 0x000fc80007ffe1ff */
        /* <DEDUP_REMOVED lines=9> */
[----:B------:R-:W-:-:S05]  /*18ab0*/  @!P0 LOP3.LUT R2, RZ, R7, RZ, 0x33, !PT ;  /* 0x00000007ff028212 */ /* 0x000fca00078e33ff */
[----:B------:R-:W-:-:S04]  /*18ac0*/  IMAD.MOV R3, RZ, RZ, -R2 ;  /* 0x000000ffff037224 */ /* 0x000fc800078e0a02 */
[C---:B------:R-:W-:Y:S02]  /*18ad0*/  IMAD R3, R7.reuse, R3, R0 ;  /* 0x0000000307037224 */ /* 0x040fe400078e0200 */
[----:B------:R-:W-:Y:S02]  /*18ae0*/  IMAD R0, R7, 0x1000000, R2 ;  /* 0x0100000007007824 */ /* 0x000fe400078e0202 */
[----:B------:R-:W-:Y:S02]  /*18af0*/  IMAD R2, R8, R4, R9 ;  /* 0x0000000408027224 */ /* 0x000fe400078e0209 */
[----:B------:R-:W-:-:S05]  /*18b00*/  IMAD R0, R3, 0x10000, R0 ;  /* 0x0001000003007824 */ /* 0x000fca00078e0200 */
[----:B------:R1:W-:Y:S01]  /*18b10*/  STL [R1+0x8], R0 ;  /* 0x0000080001007387 */ /* 0x0003e20000100800 */
[----:B------:R-:W-:Y:S05]  /*18b20*/  BRA `(.L_x_772) ;  /* 0x0000044000007947 */ /* 0x000fea0003800000 */
.L_x_771:
[----:B-1----:R-:W2:Y:S01]  /*18b30*/  LDL R0, [R1+0xc] ;  /* 0x00000c0001007983 */ /* 0x002ea20000100800 */
[----:B------:R-:W-:-:S04]  /*18b40*/  IMAD.MOV.U32 R2, RZ, RZ, 0x4 ;  /* 0x00000004ff027424 */ /* 0x000fc800078e00ff */
[----:B--2---:R-:W-:-:S05]  /*18b50*/  IMAD.WIDE R2, R0, R2, c[0x0][0x590] ;  /* 0x0001640000027625 */ /* 0x004fca00078e0202 */
[----:B------:R-:W2:Y:S02]  /*18b60*/  LDG.E R4, [R2.64] ;  /* 0x0000000602047981 */ /* 0x000ea4000c1e1900 */
[----:B--2-4-:R-:W-:-:S05]  /*18b70*/  IMAD R10, R4, R8, RZ ;  /* 0x00000008040a7224 */ /* 0x014fca00078e02ff */
[-C--:B------:R-:W-:Y:S02]  /*18b80*/  IABS R0, R10.reuse ;  /* 0x0000000a00007213 */ /* 0x080fe40000000000 */
        /* <DEDUP_REMOVED lines=27> */
[----:B------:R-:W-:Y:S02]  /*18d40*/  IMAD R11, R4, R2, RZ ;  /* 0x00000002040b7224 */ /* 0x000fe400078e02ff */
[----:B------:R-:W-:-:S03]  /*18d50*/  IMAD.MOV R2, RZ, RZ, -R2 ;  /* 0x000000ffff027224 */ /* 0x000fc600078e0a02 */
[----:B------:R-:W-:Y:S01]  /*18d60*/  IADD3 R0, -R11, c[0x0][0x538], RZ ;  /* 0x00014e000b007a10 */ /* 0x000fe20007ffe1ff */
[----:B------:R-:W-:-:S03]  /*18d70*/  IMAD R6, R10, R2, R9 ;  /* 0x000000020a067224 */ /* 0x000fc600078e0209 */
[----:B------:R-:W-:Y:S02]  /*18d80*/  IMNMX R0, R4, R0, PT ;  /* 0x0000000004007217 */ /* 0x000fe40003800200 */
[----:B------:R-:W-:Y:S02]  /*18d90*/  IABS R2, R6 ;  /* 0x0000000600027213 */ /* 0x000fe40000000000 */
[-C--:B------:R-:W-:Y:S02]  /*18da0*/  IABS R3, R0.reuse ;  /* 0x0000000000037213 */ /* 0x080fe40000000000 */
[----:B------:R-:W-:Y:S02]  /*18db0*/  IABS R10, R0 ;  /* 0x00000000000a7213 */ /* 0x000fe40000000000 */
[----:B------:R-:W1:Y:S01]  /*18dc0*/  I2F.RP R4, R3 ;  /* 0x0000000300047306 */ /* 0x000e620000209400 */
[----:B------:R-:W-:Y:S02]  /*18dd0*/  MOV R7, R2 ;  /* 0x0000000200077202 */ /* 0x000fe40000000f00 */
[----:B------:R-:W-:-:S05]  /*18de0*/  IMAD.MOV R2, RZ, RZ, -R10 ;  /* 0x000000ffff027224 */ /* 0x000fca00078e0a0a */
[----:B-1----:R-:W1:Y:S02]  /*18df0*/  MUFU.RCP R4, R4 ;  /* 0x0000000400047308 */ /* 0x002e640000001000 */
[----:B-1----:R-:W-:-:S06]  /*18e00*/  IADD3 R4, R4, 0xffffffe, RZ ;  /* 0x0ffffffe04047810 */ /* 0x002fcc0007ffe0ff */
[----:B------:R-:W1:Y:S02]  /*18e10*/  F2I.FTZ.U32.TRUNC.NTZ R5, R4 ;  /* 0x0000000400057305 */ /* 0x000e64000021f000 */
[----:B-1----:R-:W-:-:S04]  /*18e20*/  IMAD.MOV R4, RZ, RZ, -R5 ;  /* 0x000000ffff047224 */ /* 0x002fc800078e0a05 */
[----:B------:R-:W-:Y:S02]  /*18e30*/  IMAD R9, R4, R3, RZ ;  /* 0x0000000304097224 */ /* 0x000fe400078e02ff */
[----:B------:R-:W-:-:S04]  /*18e40*/  IMAD.MOV.U32 R4, RZ, RZ, RZ ;  /* 0x000000ffff047224 */ /* 0x000fc800078e00ff */
[----:B------:R-:W-:-:S04]  /*18e50*/  IMAD.HI.U32 R5, R5, R9, R4 ;  /* 0x0000000905057227 */ /* 0x000fc800078e0004 */
[----:B------:R-:W-:Y:S02]  /*18e60*/  IMAD.MOV.U32 R4, RZ, RZ, R2 ;  /* 0x000000ffff047224 */ /* 0x000fe400078e0002 */
[----:B------:R-:W-:-:S04]  /*18e70*/  IMAD.HI.U32 R2, R5, R7, RZ ;  /* 0x0000000705027227 */ /* 0x000fc800078e00ff */
[----:B------:R-:W-:-:S05]  /*18e80*/  IMAD R4, R2, R4, R7 ;  /* 0x0000000402047224 */ /* 0x000fca00078e0207 */
[----:B------:R-:W-:-:S13]  /*18e90*/  ISETP.GT.U32.AND P0, PT, R3, R4, PT ;  /* 0x000000040300720c */ /* 0x000fda0003f04070 */
[-C--:B------:R-:W-:Y:S02]  /*18ea0*/  @!P0 IADD3 R4, R4, -R3.reuse, RZ ;  /* 0x8000000304048210 */ /* 0x080fe40007ffe0ff */
[----:B------:R-:W-:Y:S02]  /*18eb0*/  @!P0 IADD3 R2, R2, 0x1, RZ ;  /* 0x0000000102028810 */ /* 0x000fe40007ffe0ff */
[----:B------:R-:W-:Y:S02]  /*18ec0*/  ISETP.GE.U32.AND P2, PT, R4, R3, PT ;  /* 0x000000030400720c */ /* 0x000fe40003f46070 */
[----:B------:R-:W-:Y:S02]  /*18ed0*/  LOP3.LUT R3, R6, R0, RZ, 0x3c, !PT ;  /* 0x0000000006037212 */ /* 0x000fe400078e3cff */
[----:B------:R-:W-:Y:S02]  /*18ee0*/  ISETP.NE.AND P0, PT, R0, RZ, PT ;  /* 0x000000ff0000720c */ /* 0x000fe40003f05270 */
[----:B------:R-:W-:Y:S01]  /*18ef0*/  ISETP.GE.AND P1, PT, R3, RZ, PT ;  /* 0x000000ff0300720c */ /* 0x000fe20003f26270 */
[----:B------:R-:W-:Y:S01]  /*18f00*/  IMAD.MOV R3, RZ, RZ, -R0 ;  /* 0x000000ffff037224 */ /* 0x000fe200078e0a00 */
[----:B------:R-:W-:-:S05]  /*18f10*/  IADD3 R6, R11, 0x1000000, R6 ;  /* 0x010000000b067810 */ /* 0x000fca0007ffe006 */
[----:B------:R-:W-:-:S06]  /*18f20*/  @P2 IADD3 R2, R2, 0x1, RZ ;  /* 0x0000000102022810 */ /* 0x000fcc0007ffe0ff */
[----:B------:R-:W-:Y:S01]  /*18f30*/  @!P1 IMAD.MOV R2, RZ, RZ, -R2 ;  /* 0x000000ffff029224 */ /* 0x000fe200078e0a02 */
[----:B------:R-:W-:-:S05]  /*18f40*/  @!P0 LOP3.LUT R2, RZ, R0, RZ, 0x33, !PT ;  /* 0x00000000ff028212 */ /* 0x000fca00078e33ff */
[----:B------:R-:W-:-:S05]  /*18f50*/  IMAD R0, R2, R3, R6 ;  /* 0x0000000302007224 */ /* 0x000fca00078e0206 */
[----:B------:R1:W-:Y:S02]  /*18f60*/  STL [R1+0x8], R0 ;  /* 0x0000080001007387 */ /* 0x0003e40000100800 */
.L_x_772:
[----:B------:R-:W-:Y:S05]  /*18f70*/  BSYNC B0 ;  /* 0x0000000000007941 */ /* 0x000fea0003800000 */
.L_x_770:
[----:B------:R-:W-:-:S04]  /*18f80*/  LOP3.LUT R2, RZ, R2, RZ, 0x33, !PT ;  /* 0x00000002ff027212 */ /* 0x000fc800078e33ff */
[----:B-1----:R-:W-:-:S05]  /*18f90*/  IADD3 R0, R2, R8, RZ ;  /* 0x0000000802007210 */ /* 0x002fca0007ffe0ff */
[----:B------:R1:W-:Y:S01]  /*18fa0*/  STL [R1+0x4], R0 ;  /* 0x0000040001007387 */ /* 0x0003e20000100800 */
[----:B------:R-:W-:Y:S05]  /*18fb0*/  BRA `(.L_x_773) ;  /* 0x0000005000007947 */ /* 0x000fea0003800000 */
.L_x_761:
[----:B------:R-:W-:Y:S01]  /*18fc0*/  MOV R0, c[0x0][0x53c] ;  /* 0x00014f0000007a02 */ /* 0x000fe20000000f00 */
[----:B------:R2:W-:Y:S04]  /*18fd0*/  STL [R1], R9 ;  /* 0x0000000901007387 */ /* 0x0005e80000100800 */
[----:B------:R2:W-:Y:S04]  /*18fe0*/  STL [R1+0x4], RZ ;  /* 0x000004ff01007387 */ /* 0x0005e80000100800 */
[----:B------:R2:W-:Y:S04]  /*18ff0*/  STL [R1+0x8], RZ ;  /* 0x000008ff01007387 */ /* 0x0005e80000100800 */
[----:B------:R2:W-:Y:S02]  /*19000*/  STL [R1+0xc], R0 ;  /* 0x00000c0001007387 */ /* 0x0005e40000100800 */
.L_x_773:
[----:B------:R-:W-:Y:S05]  /*19010*/  BSYNC B1 ;  /* 0x0000000000017941 */ /* 0x000fea0003800000 */
.L_x_759:
        /* <DEDUP_REMOVED lines=9> */
.L_x_754:
[----:B--2---:R-:W2:Y:S02]  /*190b0*/  LDL R0, [R1+0xc] ;  /* 0x00000c0001007983 */ /* 0x004ea40000100800 */
[----:B--2---:R-:W-:-:S13]  /*190c0*/  ISETP.GE.AND P0, PT, R0, c[0x0][0x53c], PT ;  /* 0x00014f0000007a0c */ /* 0x004fda0003f06270 */
[----:B-1--4-:R-:W-:Y:S01]  /*190d0*/  @P0 CALL.REL.NOINC `(.L_x_774) ;  /* 0x0000001000000944 */ /* 0x012fe20003c00000 */
[----:B------:R-:W-:Y:S05]  /*190e0*/  BRA `(.L_x_775) ;  /* 0xfffe8a5000007947 */ /* 0x000fea000383ffff */
.L_x_774:
[----:B------:R-:W-:Y:S05]  /*190f0*/  EXIT ;  /* 0x000000000000794d */ /* 0x000fea0003800000 */
.L_x_547:
[----:B------:R-:W-:Y:S01]  /*19100*/  IMAD.MOV.U32 R0, RZ, RZ, R5 ;  /* 0x000000ffff007224 */ /* 0x000fe200078e0005 */
[----:B------:R-:W-:Y:S02]  /*19110*/  MOV R2, 0x1 ;  /* 0x0000000100027802 */ /* 0x000fe40000000f00 */
[----:B------:R-:W-:Y:S02]  /*19120*/  MOV R3, 0x19140 ;  /* 0x0001914000037802 */ /* 0x000fe40000000f00 */
[----:B------:R-:W-:Y:S05]  /*19130*/  CALL.REL.NOINC `($__internal_11_$__cuda_sm70_shflsync_up_p) ;  /* 0x0000342000007944 */ /* 0x000fea0003c00000 */
[----:B------:R-:W-:Y:S01]  /*19140*/  MOV R0, R4 ;  /* 0x0000000400007202 */ /* 0x000fe20000000f00 */
[----:B------:R-:W-:Y:S05]  /*19150*/  BRA `(.L_x_776) ;  /* 0xfffe730000007947 */ /* 0x000fea000383ffff */
.L_x_548:
[----:B------:R-:W-:Y:S01]  /*19160*/  IMAD.MOV.U32 R0, RZ, RZ, R5 ;  /* 0x000000ffff007224 */ /* 0x000fe200078e0005 */
[----:B------:R-:W-:Y:S02]  /*19170*/  MOV R2, 0x2 ;  /* 0x0000000200027802 */ /* 0x000fe40000000f00 */
[----:B------:R-:W-:Y:S02]  /*19180*/  MOV R3, 0x191a0 ;  /* 0x000191a000037802 */ /* 0x000fe40000000f00 */
[----:B------:R-:W-:Y:S05]  /*19190*/  CALL.REL.NOINC `($__internal_11_$__cuda_sm70_shflsync_up_p) ;  /* 0x000033c000007944 */ /* 0x000fea0003c00000 */
[----:B------:R-:W-:Y:S01]  /*191a0*/  SEL R0, R4, RZ, P4 ;  /* 0x000000ff04007207 */ /* 0x000fe20002000000 */
[----:B------:R-:W-:Y:S01]  /*191b0*/  IMAD.MOV.U32 R2, RZ, RZ, 0x4 ;  /* 0x00000004ff027424 */ /* 0x000fe200078e00ff */
[----:B------:R-:W-:-:S03]  /*191c0*/  MOV R3, 0x191f0 ;  /* 0x000191f000037802 */ /* 0x000fc60000000f00 */
[----:B------:R-:W-:Y:S02]  /*191d0*/  IMAD.IADD R0, R5, 0x1, R0 ;  /* 0x0000000105007824 */ /* 0x000fe400078e0200 */
        /* <DEDUP_REMOVED lines=13> */
[----:B------:R-:W-:Y:S02]  /*192b0*/  MOV R211, 0x1f ;  /* 0x0000001f00d37802 */ /* 0x000fe40000000f00 */
[----:B------:R-:W-:Y:S01]  /*192c0*/  MOV R3, 0x19300 ;  /* 0x0001930000037802 */ /* 0x000fe20000000f00 */
[----:B------:R-:W-:-:S04]  /*192d0*/  IMAD.IADD R4, R0, 0x1, R4 ;  /* 0x0000000100047824 */ /* 0x000fc800078e0204 */
[----:B------:R-:W-:Y:S02]  /*192e0*/  IMAD.MOV.U32 R5, RZ, RZ, R4 ;  /* 0x000000ffff057224 */ /* 0x000fe400078e0004 */
[----:B------:R-:W-:Y:S05]  /*192f0*/  CALL.REL.NOINC `($__internal_10_$__cuda_sm70_shflsync_idx_p) ;  /* 0x0000320000007944 */ /* 0x000fea0003c00000 */
[----:B------:R-:W-:Y:S01]  /*19300*/  MOV R0, R211 ;  /* 0x000000d300007202 */ /* 0x000fe20000000f00 */
[----:B------:R-:W-:Y:S05]  /*19310*/  BRA `(.L_x_777) ;  /* 0xfffe724000007947 */ /* 0x000fea000383ffff */
.L_x_550:
[----:B------:R-:W-:Y:S02]  /*19320*/  SEL R0, RZ, 0x1, P0 ;  /* 0x00000001ff007807 */ /* 0x000fe40000000000 */
[----:B------:R-:W-:Y:S02]  /*19330*/  MOV R2, 0x19350 ;  /* 0x0001935000027802 */ /* 0x000fe40000000f00 */
[----:B------:R-:W-:Y:S05]  /*19340*/  CALL.REL.NOINC `($__internal_12_$__cuda_sm70_votesync_ballot) ;  /* 0x0000328000007944 */ /* 0x000fea0003c00000 */
[----:B------:R-:W-:Y:S01]  /*19350*/  MOV R7, R0 ;  /* 0x0000000000077202 */ /* 0x000fe20000000f00 */
[----:B------:R-:W-:Y:S05]  /*19360*/  BRA `(.L_x_778) ;  /* 0xfffe728000007947 */ /* 0x000fea000383ffff */
.L_x_551:
[----:B------:R-:W-:Y:S01]  /*19370*/  IMAD.MOV.U32 R5, RZ, RZ, R9 ;  /* 0x000000ffff057224 */ /* 0x000fe200078e0009 */
[----:B-1----:R-:W-:Y:S01]  /*19380*/  MOV R2, R0 ;  /* 0x0000000000027202 */ /* 0x002fe20000000f00 */
[----:B------:R-:W-:Y:S01]  /*19390*/  IMAD.MOV.U32 R211, RZ, RZ, 0x1f ;  /* 0x0000001fffd37424 */ /* 0x000fe200078e00ff */
[----:B------:R-:W-:Y:S02]  /*193a0*/  MOV R3, 0x193c0 ;  /* 0x000193c000037802 */ /* 0x000fe40000000f00 */
[----:B------:R-:W-:Y:S05]  /*193b0*/  CALL.REL.NOINC `($__internal_10_$__cuda_sm70_shflsync_idx_p) ;  /* 0x0000314000007944 */ /* 0x000fea0003c00000 */
[----:B------:R-:W-:Y:S01]  /*193c0*/  IMAD.MOV.U32 R12, RZ, RZ, R211 ;  /* 0x000000ffff0c7224 */ /* 0x000fe200078e00d3 */
[----:B------:R-:W-:Y:S01]  /*193d0*/  MOV R5, R8 ;  /* 0x0000000800057202 */ /* 0x000fe20000000f00 */
[----:B------:R-:W-:Y:S01]  /*193e0*/  IMAD.MOV.U32 R6, RZ, RZ, RZ ;  /* 0x000000ffff067224 */ /* 0x000fe200078e00ff */
[----:B------:R-:W-:Y:S01]  /*193f0*/  MOV R2, R0 ;  /* 0x0000000000027202 */ /* 0x000fe20000000f00 */
[----:B------:R-:W-:Y:S01]  /*19400*/  IMAD.MOV.U32 R211, RZ, RZ, 0x1f ;  /* 0x0000001fffd37424 */ /* 0x000fe200078e00ff */
[----:B------:R-:W-:-:S02]  /*19410*/  MOV R3, 0x19430 ;  /* 0x0001943000037802 */ /* 0x000fc40000000f00 */
[----:B------:R-:W-:Y:S05]  /*19420*/  CALL.REL.NOINC `($__internal_10_$__cuda_sm70_shflsync_idx_p) ;  /* 0x000030d000007944 */ /* 0x000fea0003c00000 */
[----:B------:R-:W-:Y:S01]  /*19430*/  MOV R9, R211 ;  /* 0x000000d300097202 */ /* 0x000fe20000000f00 */
[----:B------:R-:W-:Y:S05]  /*19440*/  BRA `(.L_x_779) ;  /* 0xfffe721000007947 */ /* 0x000fea000383ffff */
.L_x_554:
[----:B------:R-:W-:Y:S01]  /*19450*/  IMAD.MOV.U32 R5, RZ, RZ, R4 ;  /* 0x000000ffff057224 */ /* 0x000fe200078e0004 */
[----:B-1----:R-:W-:Y:S01]  /*19460*/  MOV R2, R0 ;  /* 0x0000000000027202 */ /* 0x002fe20000000f00 */
[----:B------:R-:W-:Y:S01]  /*19470*/  IMAD.MOV.U32 R211, RZ, RZ, 0x1f ;  /* 0x0000001fffd37424 */ /* 0x000fe200078e00ff */
[----:B------:R-:W-:-:S02]  /*19480*/  MOV R3, 0x194a0 ;  /* 0x000194a000037802 */ /* 0x000fc40000000f00 */
[----:B---34-:R-:W-:Y:S05]  /*19490*/  CALL.REL.NOINC `($__internal_10_$__cuda_sm70_shflsync_idx_p) ;  /* 0x0000306000007944 */ /* 0x018fea0003c00000 */
[----:B------:R-:W-:Y:S01]  /*194a0*/  MOV R6, R211 ;  /* 0x000000d300067202 */ /* 0x000fe20000000f00 */
[----:B------:R-:W-:Y:S05]  /*194b0*/  BRA `(.L_x_553) ;  /* 0xfffe720000007947 */ /* 0x000fea000383ffff */
.L_x_573:
[----:B------:R-:W-:Y:S01]  /*194c0*/  IMAD.MOV.U32 R5, RZ, RZ, R10 ;  /* 0x000000ffff057224 */ /* 0x000fe200078e000a */
[----:B------:R-:W-:Y:S01]  /*194d0*/  MOV R2, RZ ;  /* 0x000000ff00027202 */ /* 0x000fe20000000f00 */
[----:B------:R-:W-:Y:S01]  /*194e0*/  IMAD.MOV.U32 R211, RZ, RZ, 0x1c1f ;  /* 0x00001c1fffd37424 */ /* 0x000fe200078e00ff */
[----:B------:R-:W-:-:S02]  /*194f0*/  MOV R3, 0x19510 ;  /* 0x0001951000037802 */ /* 0x000fc40000000f00 */
[----:B-----5:R-:W-:Y:S05]  /*19500*/  CALL.REL.NOINC `($__internal_10_$__cuda_sm70_shflsync_idx_p) ;  /* 0x00002ff000007944 */ /* 0x020fea0003c00000 */
[----:B------:R-:W-:Y:S01]  /*19510*/  MOV R4, R211 ;  /* 0x000000d300047202 */ /* 0x000fe20000000f00 */
[----:B------:R-:W-:Y:S05]  /*19520*/  BRA `(.L_x_780) ;  /* 0xfffe95e000007947 */ /* 0x000fea000383ffff */
.L_x_574:
[----:B------:R-:W-:Y:S01]  /*19530*/  IMAD.MOV.U32 R5, RZ, RZ, R13 ;  /* 0x000000ffff057224 */ /* 0x000fe200078e000d */
[----:B------:R-:W-:Y:S01]  /*19540*/  MOV R2, RZ ;  /* 0x000000ff00027202 */ /* 0x000fe20000000f00 */
[----:B------:R-:W-:Y:S01]  /*19550*/  IMAD.MOV.U32 R211, RZ, RZ, 0x1c1f ;  /* 0x00001c1fffd37424 */ /* 0x000fe200078e00ff */
[----:B------:R-:W-:-:S02]  /*19560*/  MOV R3, 0x19580 ;  /* 0x0001958000037802 */ /* 0x000fc40000000f00 */
[----:B-12--5:R-:W-:Y:S05]  /*19570*/  CALL.REL.NOINC `($__internal_10_$__cuda_sm70_shflsync_idx_p) ;  /* 0x00002f8000007944 */ /* 0x026fea0003c00000 */
[----:B------:R-:W-:Y:S01]  /*19580*/  MOV R0, R211 ;  /* 0x000000d300007202 */ /* 0x000fe20000000f00 */
[----:B------:R-:W-:Y:S05]  /*19590*/  BRA `(.L_x_781) ;  /* 0xfffe959000007947 */ /* 0x000fea000383ffff */
.L_x_577:
[----:B------:R-:W-:Y:S01]  /*195a0*/  IMAD.MOV.U32 R5, RZ, RZ, R10 ;  /* 0x000000ffff057224 */ /* 0x000fe200078e000a */
[----:B--2---:R-:W-:Y:S01]  /*195b0*/  MOV R2, 0x1 ;  /* 0x0000000100027802 */ /* 0x004fe20000000f00 */
[----:B------:R-:W-:Y:S01]  /*195c0*/  IMAD.MOV.U32 R211, RZ, RZ, 0x1c1f ;  /* 0x00001c1fffd37424 */ /* 0x000fe200078e00ff */
[----:B------:R-:W-:-:S02]  /*195d0*/  MOV R3, 0x195f0 ;  /* 0x000195f000037802 */ /* 0x000fc40000000f00 */
[----:B-1-345:R-:W-:Y:S05]  /*195e0*/  CALL.REL.NOINC `($__internal_10_$__cuda_sm70_shflsync_idx_p) ;  /* 0x00002f1000007944 */ /* 0x03afea0003c00000 */
[----:B------:R-:W-:Y:S01]  /*195f0*/  IMAD.MOV.U32 R4, RZ, RZ, R211 ;  /* 0x000000ffff047224 */ /* 0x000fe200078e00d3 */
[----:B------:R-:W-:Y:S01]  /*19600*/  MOV R2, 0x1 ;  /* 0x0000000100027802 */ /* 0x000fe20000000f00 */
[----:B------:R-:W-:Y:S01]  /*19610*/  IMAD.MOV.U32 R5, RZ, RZ, R13 ;  /* 0x000000ffff057224 */ /* 0x000fe200078e000d */
[----:B------:R-:W-:-:S02]  /*19620*/  MOV R211, 0x1c1f ;  /* 0x00001c1f00d37802 */ /* 0x000fc40000000f00 */
[----:B------:R-:W-:Y:S02]  /*19630*/  MOV R3, 0x19650 ;  /* 0x0001965000037802 */ /* 0x000fe40000000f00 */
[----:B------:R-:W-:Y:S05]  /*19640*/  CALL.REL.NOINC `($__internal_10_$__cuda_sm70_shflsync_idx_p) ;  /* 0x00002eb000007944 */ /* 0x000fea0003c00000 */
[----:B------:R-:W-:Y:S01]  /*19650*/  MOV R0, R211 ;  /* 0x000000d300007202 */ /* 0x000fe20000000f00 */
[----:B------:R-:W-:Y:S05]  /*19660*/  BRA `(.L_x_782) ;  /* 0xfffe966000007947 */ /* 0x000fea000383ffff */
.L_x_580:
[----:B------:R-:W-:Y:S01]  /*19670*/  IMAD.MOV.U32 R5, RZ, RZ, R10 ;  /* 0x000000ffff057224 */ /* 0x000fe200078e000a */
[----:B-1----:R-:W-:Y:S01]  /*19680*/  MOV R2, 0x2 ;  /* 0x0000000200027802 */ /* 0x002fe20000000f00 */
[----:B------:R-:W-:Y:S01]  /*19690*/  IMAD.MOV.U32 R211, RZ, RZ, 0x1c1f ;  /* 0x00001c1fffd37424 */ /* 0x000fe200078e00ff */
[----:B------:R-:W-:Y:S02]  /*196a0*/  MOV R3, 0x196c0 ;  /* 0x000196c000037802 */ /* 0x000fe40000000f00 */
[----:B--2345:R-:W-:Y:S05]  /*196b0*/  CALL.REL.NOINC `($__internal_10_$__cuda_sm70_shflsync_idx_p) ;  /* 0x00002e4000007944 */ /* 0x03cfea0003c00000 */
[----:B------:R-:W-:Y:S01]  /*196c0*/  MOV R4, R211 ;  /* 0x000000d300047202 */ /* 0x000fe20000000f00 */
[----:B------:R-:W-:Y:S05]  /*196d0*/  BRA `(.L_x_783) ;  /* 0xfffe977000007947 */ /* 0x000fea000383ffff */
.L_x_581:
[----:B------:R-:W-:Y:S01]  /*196e0*/  IMAD.MOV.U32 R5, RZ, RZ, R13 ;  /* 0x000000ffff057224 */ /* 0x000fe200078e000d */
[----:B------:R-:W-:Y:S01]  /*196f0*/  MOV R2, 0x2 ;  /* 0x0000000200027802 */ /* 0x000fe20000000f00 */
[----:B------:R-:W-:Y:S01]  /*19700*/  IMAD.MOV.U32 R211, RZ, RZ, 0x1c1f ;  /* 0x00001c1fffd37424 */ /* 0x000fe200078e00ff */
[----:B------:R-:W-:Y:S02]  /*19710*/  MOV R3, 0x19730 ;  /* 0x0001973000037802 */ /* 0x000fe40000000f00 */
[----:B-12345:R-:W-:Y:S05]  /*19720*/  CALL.REL.NOINC `($__internal_10_$__cuda_sm70_shflsync_idx_p) ;  /* 0x00002dd000007944 */ /* 0x03efea0003c00000 */
[----:B------:R-:W-:Y:S01]  /*19730*/  MOV R0, R211 ;  /* 0x000000d300007202 */ /* 0x000fe20000000f00 */
[----:B------:R-:W-:Y:S05]  /*19740*/  BRA `(.L_x_784) ;  /* 0xfffe972000007947 */ /* 0x000fea000383ffff */
.L_x_584:
[----:B------:R-:W-:Y:S01]  /*19750*/  IMAD.MOV.U32 R5, RZ, RZ, R10 ;  /* 0x000000ffff057224 */ /* 0x000fe200078e000a */
[----:B-1----:R-:W-:Y:S01]  /*19760*/  MOV R2, 0x3 ;  /* 0x0000000300027802 */ /* 0x002fe20000000f00 */
[----:B------:R-:W-:Y:S01]  /*19770*/  IMAD.MOV.U32 R211, RZ, RZ, 0x1c1f ;  /* 0x00001c1fffd37424 */ /* 0x000fe200078e00ff */
[----:B------:R-:W-:-:S02]  /*19780*/  MOV R3, 0x197a0 ;  /* 0x000197a000037802 */ /* 0x000fc40000000f00 */
[----:B--2345:R-:W-:Y:S05]  /*19790*/  CALL.REL.NOINC `($__internal_10_$__cuda_sm70_shflsync_idx_p) ;  /* 0x00002d6000007944 */ /* 0x03cfea0003c00000 */
        /* <DEDUP_REMOVED lines=8> */
.L_x_587:
[----:B-1----:R-:W-:Y:S01]  /*19820*/  IMAD.MOV.U32 R5, RZ, RZ, R16 ;  /* 0x000000ffff057224 */ /* 0x002fe200078e0010 */
[----:B------:R-:W-:Y:S01]  /*19830*/  MOV R2, 0x1 ;  /* 0x0000000100027802 */ /* 0x000fe20000000f00 */
[----:B------:R-:W-:Y:S01]  /*19840*/  IMAD.MOV.U32 R211, RZ, RZ, 0x1c1f ;  /* 0x00001c1fffd37424 */ /* 0x000fe200078e00ff */
[----:B------:R-:W-:Y:S02]  /*19850*/  MOV R3, 0x19870 ;  /* 0x0001987000037802 */ /* 0x000fe40000000f00 */
[----:B------:R-:W-:Y:S05]  /*19860*/  CALL.REL.NOINC `($__internal_10_$__cuda_sm70_shflsync_idx_p) ;  /* 0x00002c9000007944 */ /* 0x000fea0003c00000 */
[----:B------:R-:W-:Y:S01]  /*19870*/  IMAD.MOV.U32 R4, RZ, RZ, R211 ;  /* 0x000000ffff047224 */ /* 0x000fe200078e00d3 */
[----:B------:R-:W-:Y:S01]  /*19880*/  MOV R2, 0x1 ;  /* 0x0000000100027802 */ /* 0x000fe20000000f00 */
[----:B------:R-:W-:Y:S01]  /*19890*/  IMAD.MOV.U32 R5, RZ, RZ, R17 ;  /* 0x000000ffff057224 */ /* 0x000fe200078e0011 */
[----:B------:R-:W-:Y:S02]  /*198a0*/  MOV R211, 0x1c1f ;  /* 0x00001c1f00d37802 */ /* 0x000fe40000000f00 */
[----:B------:R-:W-:Y:S02]  /*198b0*/  MOV R3, 0x198d0 ;  /* 0x000198d000037802 */ /* 0x000fe40000000f00 */
[----:B------:R-:W-:Y:S05]  /*198c0*/  CALL.REL.NOINC `($__internal_10_$__cuda_sm70_shflsync_idx_p) ;  /* 0x00002c3000007944 */ /* 0x000fea0003c00000 */
[----:B------:R-:W-:Y:S01]  /*198d0*/  MOV R2, R211 ;  /* 0x000000d300027202 */ /* 0x000fe20000000f00 */
[----:B------:R-:W-:Y:S05]  /*198e0*/  BRA `(.L_x_786) ;  /* 0xfffea16000007947 */ /* 0x000fea000383ffff */
.L_x_590:
[----:B------:R-:W-:Y:S01]  /*198f0*/  IMAD.MOV.U32 R5, RZ, RZ, R8 ;  /* 0x000000ffff057224 */ /* 0x000fe200078e0008 */
[----:B------:R-:W-:Y:S01]  /*19900*/  MOV R2, RZ ;  /* 0x000000ff00027202 */ /* 0x000fe20000000f00 */
[----:B------:R-:W-:Y:S01]  /*19910*/  IMAD.MOV.U32 R211, RZ, RZ, 0x1c1f ;  /* 0x00001c1fffd37424 */ /* 0x000fe200078e00ff */
[----:B------:R-:W-:-:S02]  /*19920*/  MOV R3, 0x19940 ;  /* 0x0001994000037802 */ /* 0x000fc40000000f00 */
[----:B------:R-:W-:Y:S05]  /*19930*/  CALL.REL.NOINC `($__internal_10_$__cuda_sm70_shflsync_idx_p) ;  /* 0x00002bc000007944 */ /* 0x000fea0003c00000 */
[----:B------:R-:W-:Y:S01]  /*19940*/  MOV R4, R211 ;  /* 0x000000d300047202 */ /* 0x000fe20000000f00 */
[----:B------:R-:W-:Y:S05]  /*19950*/  BRA `(.L_x_787) ;  /* 0xfffeb06000007947 */ /* 0x000fea000383ffff */
.L_x_591:
[----:B------:R-:W-:Y:S01]  /*19960*/  IMAD.MOV.U32 R5, RZ, RZ, R9 ;  /* 0x000000ffff057224 */ /* 0x000fe200078e0009 */
[----:B------:R-:W-:Y:S01]  /*19970*/  MOV R2, RZ ;  /* 0x000000ff00027202 */ /* 0x000fe20000000f00 */
[----:B------:R-:W-:Y:S01]  /*19980*/  IMAD.MOV.U32 R211, RZ, RZ, 0x1c1f ;  /* 0x00001c1fffd37424 */ /* 0x000fe200078e00ff */
[----:B------:R-:W-:-:S02]  /*19990*/  MOV R3, 0x199b0 ;  /* 0x000199b000037802 */ /* 0x000fc40000000f00 */
[----:B-12---:R-:W-:Y:S05]  /*199a0*/  CALL.REL.NOINC `($__internal_10_$__cuda_sm70_shflsync_idx_p) ;  /* 0x00002b5000007944 */ /* 0x006fea0003c00000 */
[----:B------:R-:W-:Y:S01]  /*199b0*/  MOV R0, R211 ;  /* 0x000000d300007202 */ /* 0x000fe20000000f00 */
[----:B------:R-:W-:Y:S05]  /*199c0*/  BRA `(.L_x_788) ;  /* 0xfffeb01000007947 */ /* 0x000fea000383ffff */
.L_x_594:
[----:B------:R-:W-:Y:S01]  /*199d0*/  IMAD.MOV.U32 R5, RZ, RZ, R8 ;  /* 0x000000ffff057224 */ /* 0x000fe200078e0008 */
[----:B----4-:R-:W-:Y:S01]  /*199e0*/  MOV R2, 0x1 ;  /* 0x0000000100027802 */ /* 0x010fe20000000f00 */
[----:B------:R-:W-:Y:S01]  /*199f0*/  IMAD.MOV.U32 R211, RZ, RZ, 0x1c1f ;  /* 0x00001c1fffd37424 */ /* 0x000fe200078e00ff */
[----:B------:R-:W-:-:S03]  /*19a00*/  MOV R3, 0x19a20 ;  /* 0x00019a2000037802 */ /* 0x000fc60000000f00 */
[----:B-123--:R-:W-:Y:S05]  /*19a10*/  CALL.REL.NOINC `($__internal_10_$__cuda_sm70_shflsync_idx_p) ;  /* 0x00002ae000007944 */ /* 0x00efea0003c00000 */
        /* <DEDUP_REMOVED lines=8> */
.L_x_595:
[----:B------:R-:W-:Y:S01]  /*19aa0*/  IMAD.MOV.U32 R2, RZ, RZ, RZ ;  /* 0x000000ffff027224 */ /* 0x000fe200078e00ff */
[----:B------:R-:W-:Y:S02]  /*19ab0*/  MOV R211, 0x1c1f ;  /* 0x00001c1f00d37802 */ /* 0x000fe40000000f00 */
[----:B------:R-:W-:Y:S02]  /*19ac0*/  MOV R3, 0x19ae0 ;  /* 0x00019ae000037802 */ /* 0x000fe40000000f00 */
[----:B------:R-:W-:Y:S05]  /*19ad0*/  CALL.REL.NOINC `($__internal_10_$__cuda_sm70_shflsync_idx_p) ;  /* 0x00002a2000007944 */ /* 0x000fea0003c00000 */
[----:B------:R-:W-:Y:S01]  /*19ae0*/  MOV R3, R211 ;  /* 0x000000d300037202 */ /* 0x000fe20000000f00 */
[----:B------:R-:W-:Y:S05]  /*19af0*/  BRA `(.L_x_790) ;  /* 0xfffeb2c000007947 */ /* 0x000fea000383ffff */
.L_x_600:
[----:B------:R-:W-:Y:S01]  /*19b00*/  IMAD.MOV.U32 R2, RZ, RZ, 0x1 ;  /* 0x00000001ff027424 */ /* 0x000fe200078e00ff */
[----:B------:R-:W-:Y:S02]  /*19b10*/  MOV R211, 0x1c1f ;  /* 0x00001c1f00d37802 */ /* 0x000fe40000000f00 */
[----:B------:R-:W-:Y:S02]  /*19b20*/  MOV R3, 0x19b40 ;  /* 0x00019b4000037802 */ /* 0x000fe40000000f00 */
[----:B-1----:R-:W-:Y:S05]  /*19b30*/  CALL.REL.NOINC `($__internal_10_$__cuda_sm70_shflsync_idx_p) ;  /* 0x000029c000007944 */ /* 0x002fea0003c00000 */
[----:B------:R-:W-:Y:S01]  /*19b40*/  MOV R3, R211 ;  /* 0x000000d300037202 */ /* 0x000fe20000000f00 */
[----:B------:R-:W-:Y:S05]  /*19b50*/  BRA `(.L_x_791) ;  /* 0xfffeb7e000007947 */ /* 0x000fea000383ffff */
.L_x_605:
[----:B------:R-:W-:Y:S01]  /*19b60*/  IMAD.MOV.U32 R2, RZ, RZ, 0x2 ;  /* 0x00000002ff027424 */ /* 0x000fe200078e00ff */
[----:B------:R-:W-:-:S02]  /*19b70*/  MOV R211, 0x1c1f ;  /* 0x00001c1f00d37802 */ /* 0x000fc40000000f00 */
[----:B------:R-:W-:Y:S02]  /*19b80*/  MOV R3, 0x19ba0 ;  /* 0x00019ba000037802 */ /* 0x000fe40000000f00 */
[----:B-12---:R-:W-:Y:S05]  /*19b90*/  CALL.REL.NOINC `($__internal_10_$__cuda_sm70_shflsync_idx_p) ;  /* 0x0000296000007944 */ /* 0x006fea0003c00000 */
[----:B------:R-:W-:Y:S01]  /*19ba0*/  MOV R3, R211 ;  /* 0x000000d300037202 */ /* 0x000fe20000000f00 */
[----:B------:R-:W-:Y:S05]  /*19bb0*/  BRA `(.L_x_792) ;  /* 0xfffebbe000007947 */ /* 0x000fea000383ffff */
.L_x_610:
[----:B------:R-:W-:Y:S01]  /*19bc0*/  IMAD.MOV.U32 R2, RZ, RZ, 0x3 ;  /* 0x00000003ff027424 */ /* 0x000fe200078e00ff */
[----:B------:R-:W-:Y:S02]  /*19bd0*/  MOV R211, 0x1c1f ;  /* 0x00001c1f00d37802 */ /* 0x000fe40000000f00 */
[----:B------:R-:W-:Y:S02]  /*19be0*/  MOV R3, 0x19c00 ;  /* 0x00019c0000037802 */ /* 0x000fe40000000f00 */
[----:B-123--:R-:W-:Y:S05]  /*19bf0*/  CALL.REL.NOINC `($__internal_10_$__cuda_sm70_shflsync_idx_p) ;  /* 0x0000290000007944 */ /* 0x00efea0003c00000 */
[----:B------:R-:W-:Y:S01]  /*19c00*/  MOV R3, R211 ;  /* 0x000000d300037202 */ /* 0x000fe20000000f00 */
[----:B------:R-:W-:Y:S05]  /*19c10*/  BRA `(.L_x_793) ;  /* 0xfffebfe000007947 */ /* 0x000fea000383ffff */
.L_x_615:
[----:B------:R-:W-:Y:S02]  /*19c20*/  MOV R0, 0x2 ;  /* 0x0000000200007802 */ /* 0x000fe40000000f00 */
[----:B------:R-:W-:Y:S02]  /*19c30*/  MOV R2, 0x19c50 ;  /* 0x00019c5000027802 */ /* 0x000fe40000000f00 */
[----:B------:R-:W-:Y:S05]  /*19c40*/  CALL.REL.NOINC `($__internal_9_$__cuda_sm70_shflsync_bfly_p) ;  /* 0x0000285000007944 */ /* 0x000fea0003c00000 */
[----:B------:R-:W-:Y:S05]  /*19c50*/  BRA `(.L_x_794) ;  /* 0xfffec6c000007947 */ /* 0x000fea000383ffff */
.L_x_616:
[----:B------:R-:W-:Y:S02]  /*19c60*/  MOV R0, 0x1 ;  /* 0x0000000100007802 */ /* 0x000fe40000000f00 */
[----:B------:R-:W-:Y:S02]  /*19c70*/  MOV R2, 0x19c90 ;  /* 0x00019c9000027802 */ /* 0x000fe40000000f00 */
[----:B------:R-:W-:Y:S05]  /*19c80*/  CALL.REL.NOINC `($__internal_9_$__cuda_sm70_shflsync_bfly_p) ;  /* 0x0000281000007944 */ /* 0x000fea0003c00000 */
[----:B------:R-:W-:Y:S01]  /*19c90*/  FMNMX.FTZ R104, R4, R0, !PT ;  /* 0x0000000004687209 */ /* 0x000fe20007810000 */
[----:B------:R-:W-:Y:S01]  /*19ca0*/  IMAD.MOV.U32 R4, RZ, RZ, R5 ;  /* 0x000000ffff047224 */ /* 0x000fe200078e0005 */
[----:B------:R-:W-:Y:S01]  /*19cb0*/  MOV R2, 0x19ce0 ;  /* 0x00019ce000027802 */ /* 0x000fe20000000f00 */
[----:B------:R-:W-:-:S02]  /*19cc0*/  IMAD.MOV.U32 R0, RZ, RZ, 0x2 ;  /* 0x00000002ff007424 */ /* 0x000fc400078e00ff */
[----:B------:R-:W-:Y:S05]  /*19cd0*/  CALL.REL.NOINC `($__internal_9_$__cuda_sm70_shflsync_bfly_p) ;  /* 0x000027c000007944 */ /* 0x000fea0003c00000 */
[----:B------:R-:W-:Y:S01]  /*19ce0*/  FMNMX.FTZ R5, R5, R0, !PT ;  /* 0x0000000005057209 */ /* 0x000fe20007810000 */
[----:B------:R-:W-:Y:S01]  /*19cf0*/  IMAD.MOV.U32 R0, RZ, RZ, 0x1 ;  /* 0x00000001ff007424 */ /* 0x000fe200078e00ff */
[----:B------:R-:W-:-:S03]  /*19d00*/  MOV R2, 0x19d30 ;  /* 0x00019d3000027802 */ /* 0x000fc60000000f00 */
[----:B------:R-:W-:Y:S02]  /*19d10*/  IMAD.MOV.U32 R4, RZ, RZ, R5 ;  /* 0x000000ffff047224 */ /* 0x000fe400078e0005 */
[----:B------:R-:W-:Y:S05]  /*19d20*/  CALL.REL.NOINC `($__internal_9_$__cuda_sm70_shflsync_bfly_p) ;  /* 0x0000277000007944 */ /* 0x000fea0003c00000 */
[----:B------:R-:W-:Y:S01]  /*19d30*/  FMNMX.FTZ R103, R5, R0, !PT ;  /* 0x0000000005677209 */ /* 0x000fe20007810000 */
[----:B------:R-:W-:Y:S01]  /*19d40*/  IMAD.MOV.U32 R4, RZ, RZ, R6 ;  /* 0x000000ffff047224 */ /* 0x000fe200078e0006 */
[----:B------:R-:W-:Y:S01]  /*19d50*/  MOV R2, 0x19d80 ;  /* 0x00019d8000027802 */ /* 0x000fe20000000f00 */
[----:B------:R-:W-:Y:S02]  /*19d60*/  IMAD.MOV.U32 R0, RZ, RZ, 0x2 ;  /* 0x00000002ff007424 */ /* 0x000fe400078e00ff */
        /* <DEDUP_REMOVED lines=16> */
[----:B------:R-:W-:Y:S01]  /*19e70*/  MOV R8, R0 ;  /* 0x0000000000087202 */ /* 0x000fe20000000f00 */
[----:B------:R-:W-:Y:S05]  /*19e80*/  BRA `(.L_x_795) ;  /* 0xfffec58000007947 */ /* 0x000fea000383ffff */
.L_x_624:
[----:B------:R-:W-:Y:S01]  /*19e90*/  MOV R2, RZ ;  /* 0x000000ff00027202 */ /* 0x000fe20000000f00 */
[----:B------:R-:W-:Y:S01]  /*19ea0*/  IMAD.MOV.U32 R5, RZ, RZ, R10 ;  /* 0x000000ffff057224 */ /* 0x000fe200078e000a */
[----:B------:R-:W-:Y:S01]  /*19eb0*/  MOV R3, 0x19ee0 ;  /* 0x00019ee000037802 */ /* 0x000fe20000000f00 */
[----:B------:R-:W-:Y:S02]  /*19ec0*/  IMAD.MOV.U32 R211, RZ, RZ, 0x1c1f ;  /* 0x00001c1fffd37424 */ /* 0x000fe400078e00ff */
[----:B-1234-:R-:W-:Y:S05]  /*19ed0*/  CALL.REL.NOINC `($__internal_10_$__cuda_sm70_shflsync_idx_p) ;  /* 0x0000262000007944 */ /* 0x01efea0003c00000 */
[----:B------:R-:W-:Y:S01]  /*19ee0*/  MOV R4, R211 ;  /* 0x000000d300047202 */ /* 0x000fe20000000f00 */
[----:B------:R-:W-:-:S05]  /*19ef0*/  BRA `(.L_x_796) ;  /* 0xfffedb5000007947 */ /* 0x000fca000383ffff */
.L_x_625:
[----:B------:R-:W-:Y:S01]  /*19f00*/  MOV R2, RZ ;  /* 0x000000ff00027202 */ /* 0x000fe20000000f00 */
[----:B------:R-:W-:Y:S01]  /*19f10*/  IMAD.MOV.U32 R5, RZ, RZ, R11 ;  /* 0x000000ffff057224 */ /* 0x000fe200078e000b */
[----:B------:R-:W-:Y:S01]  /*19f20*/  MOV R3, 0x19f50 ;  /* 0x00019f5000037802 */ /* 0x000fe20000000f00 */
[----:B------:R-:W-:Y:S02]  /*19f30*/  IMAD.MOV.U32 R211, RZ, RZ, 0x1c1f ;  /* 0x00001c1fffd37424 */ /* 0x000fe400078e00ff */
[----:B-1234-:R-:W-:Y:S05]  /*19f40*/  CALL.REL.NOINC `($__internal_10_$__cuda_sm70_shflsync_idx_p) ;  /* 0x000025b000007944 */ /* 0x01efea0003c00000 */
[----:B------:R-:W-:Y:S01]  /*19f50*/  MOV R0, R211 ;  /* 0x000000d300007202 */ /* 0x000fe20000000f00 */
[----:B------:R-:W-:-:S05]  /*19f60*/  BRA `(.L_x_797) ;  /* 0xfffedb0000007947 */ /* 0x000fca000383ffff */
.L_x_626:
[----:B----4-:R-:W-:Y:S01]  /*19f70*/  MOV R2, 0x1 ;  /* 0x0000000100027802 */ /* 0x010fe20000000f00 */
[----:B------:R-:W-:Y:S01]  /*19f80*/  IMAD.MOV.U32 R5, RZ, RZ, R10 ;  /* 0x000000ffff057224 */ /* 0x000fe200078e000a */
[----:B------:R-:W-:Y:S01]  /*19f90*/  MOV R3, 0x19fc0 ;  /* 0x00019fc000037802 */ /* 0x000fe20000000f00 */
[----:B------:R-:W-:Y:S02]  /*19fa0*/  IMAD.MOV.U32 R211, RZ, RZ, 0x1c1f ;  /* 0x00001c1fffd37424 */ /* 0x000fe400078e00ff */
[----:B-12---:R-:W-:Y:S05]  /*19fb0*/  CALL.REL.NOINC `($__internal_10_$__cuda_sm70_shflsync_idx_p) ;  /* 0x0000254000007944 */ /* 0x006fea0003c00000 */
[----:B------:R-:W-:Y:S01]  /*19fc0*/  MOV R2, 0x1 ;  /* 0x0000000100027802 */ /* 0x000fe20000000f00 */
[----:B------:R-:W-:Y:S01]  /*19fd0*/  IMAD.MOV.U32 R4, RZ, RZ, R211 ;  /* 0x000000ffff047224 */ /* 0x000fe200078e00d3 */
[----:B------:R-:W-:Y:S01]  /*19fe0*/  MOV R211, 0x1c1f ;  /* 0x00001c1f00d37802 */ /* 0x000fe20000000f00 */
[----:B------:R-:W-:Y:S01]  /*19ff0*/  IMAD.MOV.U32 R5, RZ, RZ, R11 ;  /* 0x000000ffff057224 */ /* 0x000fe200078e000b */
[----:B------:R-:W-:Y:S02]  /*1a000*/  MOV R3, 0x1a020 ;  /* 0x0001a02000037802 */ /* 0x000fe40000000f00 */
[----:B------:R-:W-:Y:S05]  /*1a010*/  CALL.REL.NOINC `($__internal_10_$__cuda_sm70_shflsync_idx_p) ;  /* 0x000024e000007944 */ /* 0x000fea0003c00000 */
[----:B------:R-:W-:Y:S01]  /*1a020*/  MOV R0, R211 ;  /* 0x000000d300007202 */ /* 0x000fe20000000f00 */
[----:B------:R-:W-:-:S05]  /*1a030*/  BRA `(.L_x_798) ;  /* 0xfffedbc000007947 */ /* 0x000fca000383ffff */
.L_x_629:
[----:B------:R-:W-:Y:S01]  /*1a040*/  MOV R2, RZ ;  /* 0x000000ff00027202 */ /* 0x000fe20000000f00 */
[----:B------:R-:W-:Y:S01]  /*1a050*/  IMAD.MOV.U32 R5, RZ, RZ, R7 ;  /* 0x000000ffff057224 */ /* 0x000fe200078e0007 */
[----:B------:R-:W-:Y:S01]  /*1a060*/  MOV R3, 0x1a090 ;  /* 0x0001a09000037802 */ /* 0x000fe20000000f00 */
[----:B------:R-:W-:Y:S02]  /*1a070*/  IMAD.MOV.U32 R211, RZ, RZ, 0x1c1f ;  /* 0x00001c1fffd37424 */ /* 0x000fe400078e00ff */
[----:B------:R-:W-:Y:S05]  /*1a080*/  CALL.REL.NOINC `($__internal_10_$__cuda_sm70_shflsync_idx_p) ;  /* 0x0000247000007944 */ /* 0x000fea0003c00000 */
[----:B------:R-:W-:Y:S01]  /*1a090*/  MOV R4, R211 ;  /* 0x000000d300047202 */ /* 0x000fe20000000f00 */
[----:B------:R-:W-:-:S05]  /*1a0a0*/  BRA `(.L_x_799) ;  /* 0xfffeeab000007947 */ /* 0x000fca000383ffff */
.L_x_630:
[----:B------:R-:W-:Y:S01]  /*1a0b0*/  MOV R2, RZ ;  /* 0x000000ff00027202 */ /* 0x000fe20000000f00 */
[----:B------:R-:W-:Y:S01]  /*1a0c0*/  IMAD.MOV.U32 R5, RZ, RZ, R8 ;  /* 0x000000ffff057224 */ /* 0x000fe200078e0008 */
[----:B------:R-:W-:Y:S01]  /*1a0d0*/  MOV R3, 0x1a100 ;  /* 0x0001a10000037802 */ /* 0x000fe20000000f00 */
[----:B------:R-:W-:Y:S02]  /*1a0e0*/  IMAD.MOV.U32 R211, RZ, RZ, 0x1c1f ;  /* 0x00001c1fffd37424 */ /* 0x000fe400078e00ff */
[----:B-12---:R-:W-:Y:S05]  /*1a0f0*/  CALL.REL.NOINC `($__internal_10_$__cuda_sm70_shflsync_idx_p) ;  /* 0x0000240000007944 */ /* 0x006fea0003c00000 */
[----:B------:R-:W-:Y:S01]  /*1a100*/  MOV R0, R211 ;  /* 0x000000d300007202 */ /* 0x000fe20000000f00 */
[----:B------:R-:W-:-:S05]  /*1a110*/  BRA `(.L_x_800) ;  /* 0xfffeea6000007947 */ /* 0x000fca000383ffff */
.L_x_631:
[----:B--2---:R-:W-:Y:S01]  /*1a120*/  MOV R2, 0x1 ;  /* 0x0000000100027802 */ /* 0x004fe20000000f00 */
[----:B------:R-:W-:Y:S01]  /*1a130*/  IMAD.MOV.U32 R5, RZ, RZ, R7 ;  /* 0x000000ffff057224 */ /* 0x000fe200078e0007 */
[----:B------:R-:W-:Y:S01]  /*1a140*/  MOV R3, 0x1a170 ;  /* 0x0001a17000037802 */ /* 0x000fe20000000f00 */
[----:B------:R-:W-:Y:S03]  /*1a150*/  IMAD.MOV.U32 R211, RZ, RZ, 0x1c1f ;  /* 0x00001c1fffd37424 */ /* 0x000fe600078e00ff */
[----:B-1-3--:R-:W-:Y:S05]  /*1a160*/  CALL.REL.NOINC `($__internal_10_$__cuda_sm70_shflsync_idx_p) ;  /* 0x0000239000007944 */ /* 0x00afea0003c00000 */
        /* <DEDUP_REMOVED lines=8> */
.L_x_632:
[----:B------:R-:W-:Y:S01]  /*1a1f0*/  MOV R211, 0x1c1f ;  /* 0x00001c1f00d37802 */ /* 0x000fe20000000f00 */
[----:B------:R-:W-:Y:S01]  /*1a200*/  IMAD.MOV.U32 R2, RZ, RZ, RZ ;  /* 0x000000ffff027224 */ /* 0x000fe200078e00ff */
[----:B------:R-:W-:Y:S02]  /*1a210*/  MOV R3, 0x1a230 ;  /* 0x0001a23000037802 */ /* 0x000fe40000000f00 */
[----:B------:R-:W-:Y:S05]  /*1a220*/  CALL.REL.NOINC `($__internal_10_$__cuda_sm70_shflsync_idx_p) ;  /* 0x000022d000007944 */ /* 0x000fea0003c00000 */
[----:B------:R-:W-:Y:S01]  /*1a230*/  MOV R4, R211 ;  /* 0x000000d300047202 */ /* 0x000fe20000000f00 */
[----:B------:R-:W-:-:S05]  /*1a240*/  BRA `(.L_x_802) ;  /* 0xfffeecf000007947 */ /* 0x000fca000383ffff */
.L_x_637:
[----:B------:R-:W-:Y:S01]  /*1a250*/  MOV R211, 0x1c1f ;  /* 0x00001c1f00d37802 */ /* 0x000fe20000000f00 */
[----:B------:R-:W-:Y:S01]  /*1a260*/  IMAD.MOV.U32 R2, RZ, RZ, 0x1 ;  /* 0x00000001ff027424 */ /* 0x000fe200078e00ff */
[----:B------:R-:W-:Y:S02]  /*1a270*/  MOV R3, 0x1a290 ;  /* 0x0001a29000037802 */ /* 0x000fe40000000f00 */
[----:B-1----:R-:W-:Y:S05]  /*1a280*/  CALL.REL.NOINC `($__internal_10_$__cuda_sm70_shflsync_idx_p) ;  /* 0x0000227000007944 */ /* 0x002fea0003c00000 */
[----:B------:R-:W-:Y:S01]  /*1a290*/  MOV R4, R211 ;  /* 0x000000d300047202 */ /* 0x000fe20000000f00 */
[----:B------:R-:W-:-:S05]  /*1a2a0*/  BRA `(.L_x_803) ;  /* 0xfffef26000007947 */ /* 0x000fca000383ffff */
.L_x_642:
[----:B------:R-:W-:Y:S01]  /*1a2b0*/  MOV R211, 0x1c1f ;  /* 0x00001c1f00d37802 */ /* 0x000fe20000000f00 */
[----:B------:R-:W-:Y:S01]  /*1a2c0*/  IMAD.MOV.U32 R2, RZ, RZ, 0x2 ;  /* 0x00000002ff027424 */ /* 0x000fe200078e00ff */
[----:B------:R-:W-:Y:S02]  /*1a2d0*/  MOV R3, 0x1a2f0 ;  /* 0x0001a2f000037802 */ /* 0x000fe40000000f00 */
[----:B-12---:R-:W-:Y:S05]  /*1a2e0*/  CALL.REL.NOINC `($__internal_10_$__cuda_sm70_shflsync_idx_p) ;  /* 0x0000221000007944 */ /* 0x006fea0003c00000 */
[----:B------:R-:W-:Y:S01]  /*1a2f0*/  MOV R4, R211 ;  /* 0x000000d300047202 */ /* 0x000fe20000000f00 */
[----:B------:R-:W-:-:S05]  /*1a300*/  BRA `(.L_x_804) ;  /* 0xfffef6a000007947 */ /* 0x000fca000383ffff */
.L_x_647:
[----:B------:R-:W-:Y:S01]  /*1a310*/  MOV R211, 0x1c1f ;  /* 0x00001c1f00d37802 */ /* 0x000fe20000000f00 */
[----:B------:R-:W-:Y:S01]  /*1a320*/  IMAD.MOV.U32 R2, RZ, RZ, 0x3 ;  /* 0x00000003ff027424 */ /* 0x000fe200078e00ff */
[----:B------:R-:W-:Y:S02]  /*1a330*/  MOV R3, 0x1a350 ;  /* 0x0001a35000037802 */ /* 0x000fe40000000f00 */
[----:B-123--:R-:W-:Y:S05]  /*1a340*/  CALL.REL.NOINC `($__internal_10_$__cuda_sm70_shflsync_idx_p) ;  /* 0x000021b000007944 */ /* 0x00efea0003c00000 */
[----:B------:R-:W-:Y:S01]  /*1a350*/  MOV R4, R211 ;  /* 0x000000d300047202 */ /* 0x000fe20000000f00 */
[----:B------:R-:W-:-:S05]  /*1a360*/  BRA `(.L_x_805) ;  /* 0xfffefae000007947 */ /* 0x000fca000383ffff */
.L_x_652:
[----:B------:R-:W-:Y:S02]  /*1a370*/  MOV R0, 0x2 ;  /* 0x0000000200007802 */ /* 0x000fe40000000f00 */
[----:B------:R-:W-:Y:S02]  /*1a380*/  MOV R2, 0x1a3a0 ;  /* 0x0001a3a000027802 */ /* 0x000fe40000000f00 */
[----:B------:R-:W-:Y:S05]  /*1a390*/  CALL.REL.NOINC `($__internal_9_$__cuda_sm70_shflsync_bfly_p) ;  /* 0x0000210000007944 */ /* 0x000fea0003c00000 */
[----:B------:R-:W-:-:S05]  /*1a3a0*/  BRA `(.L_x_806) ;  /* 0xffff024000007947 */ /* 0x000fca000383ffff */
.L_x_653:
[----:B------:R-:W-:Y:S02]  /*1a3b0*/  MOV R0, 0x1 ;  /* 0x0000000100007802 */ /* 0x000fe40000000f00 */
[----:B------:R-:W-:Y:S02]  /*1a3c0*/  MOV R2, 0x1a3e0 ;  /* 0x0001a3e000027802 */ /* 0x000fe40000000f00 */
        /* <DEDUP_REMOVED lines=28> */
[----:B------:R-:W-:-:S05]  /*1a590*/  BRA `(.L_x_807) ;  /* 0xffff014000007947 */ /* 0x000fca000383ffff */
.L_x_662:
[----:B------:R-:W-:Y:S01]  /*1a5a0*/  MOV R2, RZ ;  /* 0x000000ff00027202 */ /* 0x000fe20000000f00 */
[----:B------:R-:W-:Y:S01]  /*1a5b0*/  IMAD.MOV.U32 R5, RZ, RZ, R10 ;  /* 0x000000ffff057224 */ /* 0x000fe200078e000a */
[----:B------:R-:W-:Y:S01]  /*1a5c0*/  MOV R3, 0x1a5f0 ;  /* 0x0001a5f000037802 */ /* 0x000fe20000000f00 */
[----:B------:R-:W-:Y:S02]  /*1a5d0*/  IMAD.MOV.U32 R211, RZ, RZ, 0x1c1f ;  /* 0x00001c1fffd37424 */ /* 0x000fe400078e00ff */
[----:B-1234-:R-:W-:Y:S05]  /*1a5e0*/  CALL.REL.NOINC `($__internal_10_$__cuda_sm70_shflsync_idx_p) ;  /* 0x00001f1000007944 */ /* 0x01efea0003c00000 */
[----:B------:R-:W-:Y:S01]  /*1a5f0*/  MOV R4, R211 ;  /* 0x000000d300047202 */ /* 0x000fe20000000f00 */
[----:B------:R-:W-:-:S05]  /*1a600*/  BRA `(.L_x_808) ;  /* 0xffff1d9000007947 */ /* 0x000fca000383ffff */
.L_x_663:
[----:B------:R-:W-:Y:S01]  /*1a610*/  MOV R2, RZ ;  /* 0x000000ff00027202 */ /* 0x000fe20000000f00 */
[----:B------:R-:W-:Y:S01]  /*1a620*/  IMAD.MOV.U32 R5, RZ, RZ, R11 ;  /* 0x000000ffff057224 */ /* 0x000fe200078e000b */
[----:B------:R-:W-:Y:S01]  /*1a630*/  MOV R3, 0x1a660 ;  /* 0x0001a66000037802 */ /* 0x000fe20000000f00 */
[----:B------:R-:W-:Y:S02]  /*1a640*/  IMAD.MOV.U32 R211, RZ, RZ, 0x1c1f ;  /* 0x00001c1fffd37424 */ /* 0x000fe400078e00ff */
[----:B-1234-:R-:W-:Y:S05]  /*1a650*/  CALL.REL.NOINC `($__internal_10_$__cuda_sm70_shflsync_idx_p) ;  /* 0x00001ea000007944 */ /* 0x01efea0003c00000 */
[----:B------:R-:W-:Y:S01]  /*1a660*/  MOV R0, R211 ;  /* 0x000000d300007202 */ /* 0x000fe20000000f00 */
[----:B------:R-:W-:-:S05]  /*1a670*/  BRA `(.L_x_809) ;  /* 0xffff1d4000007947 */ /* 0x000fca000383ffff */
.L_x_664:
        /* <DEDUP_REMOVED lines=13> */
.L_x_667:
[----:B------:R-:W-:Y:S01]  /*1a750*/  MOV R2, RZ ;  /* 0x000000ff00027202 */ /* 0x000fe20000000f00 */
[----:B------:R-:W-:Y:S01]  /*1a760*/  IMAD.MOV.U32 R5, RZ, RZ, R7 ;  /* 0x000000ffff057224 */ /* 0x000fe200078e0007 */
[----:B------:R-:W-:Y:S01]  /*1a770*/  MOV R3, 0x1a7a0 ;  /* 0x0001a7a000037802 */ /* 0x000fe20000000f00 */
[----:B------:R-:W-:Y:S02]  /*1a780*/  IMAD.MOV.U32 R211, RZ, RZ, 0x1c1f ;  /* 0x00001c1fffd37424 */ /* 0x000fe400078e00ff */
[----:B------:R-:W-:Y:S05]  /*1a790*/  CALL.REL.NOINC `($__internal_10_$__cuda_sm70_shflsync_idx_p) ;  /* 0x00001d6000007944 */ /* 0x000fea0003c00000 */
[----:B------:R-:W-:Y:S01]  /*1a7a0*/  MOV R4, R211 ;  /* 0x000000d300047202 */ /* 0x000fe20000000f00 */
[----:B------:R-:W-:-:S05]  /*1a7b0*/  BRA `(.L_x_811) ;  /* 0xffff2d0000007947 */ /* 0x000fca000383ffff */
.L_x_668:
[----:B------:R-:W-:Y:S01]  /*1a7c0*/  MOV R2, RZ ;  /* 0x000000ff00027202 */ /* 0x000fe20000000f00 */
[----:B------:R-:W-:Y:S01]  /*1a7d0*/  IMAD.MOV.U32 R5, RZ, RZ, R8 ;  /* 0x000000ffff057224 */ /* 0x000fe200078e0008 */
[----:B------:R-:W-:Y:S01]  /*1a7e0*/  MOV R3, 0x1a810 ;  /* 0x0001a81000037802 */ /* 0x000fe20000000f00 */
[----:B------:R-:W-:Y:S02]  /*1a7f0*/  IMAD.MOV.U32 R211, RZ, RZ, 0x1c1f ;  /* 0x00001c1fffd37424 */ /* 0x000fe400078e00ff */
[----:B-12---:R-:W-:Y:S05]  /*1a800*/  CALL.REL.NOINC `($__internal_10_$__cuda_sm70_shflsync_idx_p) ;  /* 0x00001cf000007944 */ /* 0x006fea0003c00000 */
[----:B------:R-:W-:Y:S01]  /*1a810*/  MOV R0, R211 ;  /* 0x000000d300007202 */ /* 0x000fe20000000f00 */
[----:B------:R-:W-:-:S05]  /*1a820*/  BRA `(.L_x_812) ;  /* 0xffff2cb000007947 */ /* 0x000fca000383ffff */
.L_x_669:
        /* <DEDUP_REMOVED lines=13> */
.L_x_670:
[----:B------:R-:W-:Y:S02]  /*1a900*/  MOV R0, 0x2 ;  /* 0x0000000200007802 */ /* 0x000fe40000000f00 */
[----:B------:R-:W-:Y:S02]  /*1a910*/  MOV R2, 0x1a930 ;  /* 0x0001a93000027802 */ /* 0x000fe40000000f00 */
[----:B------:R-:W-:Y:S05]  /*1a920*/  CALL.REL.NOINC `($__internal_9_$__cuda_sm70_shflsync_bfly_p) ;  /* 0x00001b7000007944 */ /* 0x000fea0003c00000 */
[----:B------:R-:W-:-:S05]  /*1a930*/  BRA `(.L_x_814) ;  /* 0xffff31c000007947 */ /* 0x000fca000383ffff */
.L_x_671:
        /* <DEDUP_REMOVED lines=31> */
.L_x_674:
[----:B------:R-:W-:Y:S01]  /*1ab30*/  MOV R211, 0x1c1f ;  /* 0x00001c1f00d37802 */ /* 0x000fe20000000f00 */
[----:B------:R-:W-:Y:S01]  /*1ab40*/  IMAD.MOV.U32 R2, RZ, RZ, RZ ;  /* 0x000000ffff027224 */ /* 0x000fe200078e00ff */
[----:B------:R-:W-:Y:S02]  /*1ab50*/  MOV R3, 0x1ab70 ;  /* 0x0001ab7000037802 */ /* 0x000fe40000000f00 */
[----:B-1234-:R-:W-:Y:S05]  /*1ab60*/  CALL.REL.NOINC `($__internal_10_$__cuda_sm70_shflsync_idx_p) ;  /* 0x0000199000007944 */ /* 0x01efea0003c00000 */
[----:B------:R-:W-:Y:S01]  /*1ab70*/  MOV R0, R211 ;  /* 0x000000d300007202 */ /* 0x000fe20000000f00 */
[----:B------:R-:W-:-:S05]  /*1ab80*/  BRA `(.L_x_816) ;  /* 0xffff4a1000007947 */ /* 0x000fca000383ffff */
.L_x_677:
[----:B------:R-:W-:Y:S01]  /*1ab90*/  MOV R211, 0x1c1f ;  /* 0x00001c1f00d37802 */ /* 0x000fe20000000f00 */
[----:B---3--:R-:W-:Y:S01]  /*1aba0*/  IMAD.MOV.U32 R2, RZ, RZ, 0x1 ;  /* 0x00000001ff027424 */ /* 0x008fe200078e00ff */
[----:B------:R-:W-:Y:S02]  /*1abb0*/  MOV R3, 0x1abd0 ;  /* 0x0001abd000037802 */ /* 0x000fe40000000f00 */
[----:B-12-4-:R-:W-:Y:S05]  /*1abc0*/  CALL.REL.NOINC `($__internal_10_$__cuda_sm70_shflsync_idx_p) ;  /* 0x0000193000007944 */ /* 0x016fea0003c00000 */
        /* <DEDUP_REMOVED lines=8> */
.L_x_680:
[----:B------:R-:W-:Y:S01]  /*1ac50*/  MOV R2, RZ ;  /* 0x000000ff00027202 */ /* 0x000fe20000000f00 */
[----:B------:R-:W-:Y:S01]  /*1ac60*/  IMAD.MOV.U32 R5, RZ, RZ, R7 ;  /* 0x000000ffff057224 */ /* 0x000fe200078e0007 */
[----:B------:R-:W-:Y:S01]  /*1ac70*/  MOV R3, 0x1aca0 ;  /* 0x0001aca000037802 */ /* 0x000fe20000000f00 */
[----:B------:R-:W-:Y:S02]  /*1ac80*/  IMAD.MOV.U32 R211, RZ, RZ, 0x1c1f ;  /* 0x00001c1fffd37424 */ /* 0x000fe400078e00ff */
[----:B------:R-:W-:Y:S05]  /*1ac90*/  CALL.REL.NOINC `($__internal_10_$__cuda_sm70_shflsync_idx_p) ;  /* 0x0000186000007944 */ /* 0x000fea0003c00000 */
[----:B------:R-:W-:Y:S01]  /*1aca0*/  MOV R4, R211 ;  /* 0x000000d300047202 */ /* 0x000fe20000000f00 */
[----:B------:R-:W-:-:S05]  /*1acb0*/  BRA `(.L_x_818) ;  /* 0xffff59e000007947 */ /* 0x000fca000383ffff */
.L_x_681:
[----:B------:R-:W-:Y:S01]  /*1acc0*/  MOV R2, RZ ;  /* 0x000000ff00027202 */ /* 0x000fe20000000f00 */
[----:B------:R-:W-:Y:S01]  /*1acd0*/  IMAD.MOV.U32 R5, RZ, RZ, R8 ;  /* 0x000000ffff057224 */ /* 0x000fe200078e0008 */
[----:B------:R-:W-:Y:S01]  /*1ace0*/  MOV R3, 0x1ad10 ;  /* 0x0001ad1000037802 */ /* 0x000fe20000000f00 */
[----:B------:R-:W-:Y:S02]  /*1acf0*/  IMAD.MOV.U32 R211, RZ, RZ, 0x1c1f ;  /* 0x00001c1fffd37424 */ /* 0x000fe400078e00ff */
[----:B-12---:R-:W-:Y:S05]  /*1ad00*/  CALL.REL.NOINC `($__internal_10_$__cuda_sm70_shflsync_idx_p) ;  /* 0x000017f000007944 */ /* 0x006fea0003c00000 */
[----:B------:R-:W-:Y:S01]  /*1ad10*/  MOV R0, R211 ;  /* 0x000000d300007202 */ /* 0x000fe20000000f00 */
[----:B------:R-:W-:-:S05]  /*1ad20*/  BRA `(.L_x_819) ;  /* 0xffff599000007947 */ /* 0x000fca000383ffff */
.L_x_682:
        /* <DEDUP_REMOVED lines=13> */
.L_x_683:
[----:B------:R-:W-:Y:S01]  /*1ae00*/  MOV R211, 0x1c1f ;  /* 0x00001c1f00d37802 */ /* 0x000fe20000000f00 */
[----:B------:R-:W-:Y:S01]  /*1ae10*/  IMAD.MOV.U32 R2, RZ, RZ, RZ ;  /* 0x000000ffff027224 */ /* 0x000fe200078e00ff */
[----:B------:R-:W-:Y:S02]  /*1ae20*/  MOV R3, 0x1ae40 ;  /* 0x0001ae4000037802 */ /* 0x000fe40000000f00 */
[----:B------:R-:W-:Y:S05]  /*1ae30*/  CALL.REL.NOINC `($__internal_10_$__cuda_sm70_shflsync_idx_p) ;  /* 0x000016c000007944 */ /* 0x000fea0003c00000 */
[----:B------:R-:W-:Y:S01]  /*1ae40*/  MOV R4, R211 ;  /* 0x000000d300047202 */ /* 0x000fe20000000f00 */
[----:B------:R-:W-:-:S05]  /*1ae50*/  BRA `(.L_x_821) ;  /* 0xffff5b6000007947 */ /* 0x000fca000383ffff */
.L_x_688:
[----:B------:R-:W-:Y:S01]  /*1ae60*/  MOV R211, 0x1c1f ;  /* 0x00001c1f00d37802 */ /* 0x000fe20000000f00 */
[----:B------:R-:W-:Y:S01]  /*1ae70*/  IMAD.MOV.U32 R2, RZ, RZ, 0x1 ;  /* 0x00000001ff027424 */ /* 0x000fe200078e00ff */
[----:B------:R-:W-:Y:S02]  /*1ae80*/  MOV R3, 0x1aea0 ;  /* 0x0001aea000037802 */ /* 0x000fe40000000f00 */
[----:B-1----:R-:W-:Y:S05]  /*1ae90*/  CALL.REL.NOINC `($__internal_10_$__cuda_sm70_shflsync_idx_p) ;  /* 0x0000166000007944 */ /* 0x002fea0003c00000 */
[----:B------:R-:W-:Y:S01]  /*1aea0*/  MOV R4, R211 ;  /* 0x000000d300047202 */ /* 0x000fe20000000f00 */
[----:B------:R-:W-:-:S05]  /*1aeb0*/  BRA `(.L_x_822) ;  /* 0xffff60d000007947 */ /* 0x000fca000383ffff */
.L_x_693:
[----:B------:R-:W-:Y:S01]  /*1aec0*/  MOV R211, 0x1c1f ;  /* 0x00001c1f00d37802 */ /* 0x000fe20000000f00 */
[----:B------:R-:W-:Y:S01]  /*1aed0*/  IMAD.MOV.U32 R2, RZ, RZ, 0x2 ;  /* 0x00000002ff027424 */ /* 0x000fe200078e00ff */
[----:B------:R-:W-:Y:S02]  /*1aee0*/  MOV R3, 0x1af00 ;  /* 0x0001af0000037802 */ /* 0x000fe40000000f00 */
[----:B-12---:R-:W-:Y:S05]  /*1aef0*/  CALL.REL.NOINC `($__internal_10_$__cuda_sm70_shflsync_idx_p) ;  /* 0x0000160000007944 */ /* 0x006fea0003c00000 */
[----:B------:R-:W-:Y:S01]  /*1af00*/  MOV R4, R211 ;  /* 0x000000d300047202 */ /* 0x000fe20000000f00 */
[----:B------:R-:W-:-:S05]  /*1af10*/  BRA `(.L_x_823) ;  /* 0xffff651000007947 */ /* 0x000fca000383ffff */
.L_x_698:
[----:B------:R-:W-:Y:S01]  /*1af20*/  MOV R211, 0x1c1f ;  /* 0x00001c1f00d37802 */ /* 0x000fe20000000f00 */
[----:B------:R-:W-:Y:S01]  /*1af30*/  IMAD.MOV.U32 R2, RZ, RZ, 0x3 ;  /* 0x00000003ff027424 */ /* 0x000fe200078e00ff */
[----:B------:R-:W-:Y:S02]  /*1af40*/  MOV R3, 0x1af60 ;  /* 0x0001af6000037802 */ /* 0x000fe40000000f00 */
[----:B-123--:R-:W-:Y:S05]  /*1af50*/  CALL.REL.NOINC `($__internal_10_$__cuda_sm70_shflsync_idx_p) ;  /* 0x000015a000007944 */ /* 0x00efea0003c00000 */
[----:B------:R-:W-:Y:S01]  /*1af60*/  MOV R4, R211 ;  /* 0x000000d300047202 */ /* 0x000fe20000000f00 */
[----:B------:R-:W-:-:S05]  /*1af70*/  BRA `(.L_x_824) ;  /* 0xffff695000007947 */ /* 0x000fca000383ffff */
.L_x_703:
[----:B------:R-:W-:Y:S02]  /*1af80*/  MOV R0, 0x2 ;  /* 0x0000000200007802 */ /* 0x000fe40000000f00 */
[----:B------:R-:W-:Y:S02]  /*1af90*/  MOV R2, 0x1afb0 ;  /* 0x0001afb000027802 */ /* 0x000fe40000000f00 */
[----:B------:R-:W-:Y:S05]  /*1afa0*/  CALL.REL.NOINC `($__internal_9_$__cuda_sm70_shflsync_bfly_p) ;  /* 0x000014f000007944 */ /* 0x000fea0003c00000 */
[----:B------:R-:W-:-:S05]  /*1afb0*/  BRA `(.L_x_825) ;  /* 0xffff70b000007947 */ /* 0x000fca000383ffff */
.L_x_704:
        /* <DEDUP_REMOVED lines=31> */
.L_x_706:
[----:B------:R-:W-:Y:S01]  /*1b1b0*/  IMAD.MOV.U32 R4, RZ, RZ, R222 ;  /* 0x000000ffff047224 */ /* 0x000fe200078e00de */
[----:B------:R-:W-:-:S02]  /*1b1c0*/  MOV R0, 0x2 ;  /* 0x0000000200007802 */ /* 0x000fc40000000f00 */
[----:B------:R-:W-:Y:S02]  /*1b1d0*/  MOV R2, 0x1b1f0 ;  /* 0x0001b1f000027802 */ /* 0x000fe40000000f00 */
[----:B------:R-:W-:Y:S05]  /*1b1e0*/  CALL.REL.NOINC `($__internal_9_$__cuda_sm70_shflsync_bfly_p) ;  /* 0x000012b000007944 */ /* 0x000fea0003c00000 */
[----:B------:R-:W-:Y:S05]  /*1b1f0*/  BRA `(.L_x_827) ;  /* 0xffff880000007947 */ /* 0x000fea000383ffff */
.L_x_707:
[----:B------:R-:W-:Y:S01]  /*1b200*/  IMAD.MOV.U32 R4, RZ, RZ, R7 ;  /* 0x000000ffff047224 */ /* 0x000fe200078e0007 */
[----:B------:R-:W-:Y:S02]  /*1b210*/  MOV R0, 0x1 ;  /* 0x0000000100007802 */ /* 0x000fe40000000f00 */
[----:B------:R-:W-:Y:S02]  /*1b220*/  MOV R2, 0x1b240 ;  /* 0x0001b24000027802 */ /* 0x000fe40000000f00 */
[----:B-1----:R-:W-:Y:S05]  /*1b230*/  CALL.REL.NOINC `($__internal_9_$__cuda_sm70_shflsync_bfly_p) ;  /* 0x0000126000007944 */ /* 0x002fea0003c00000 */
[----:B------:R-:W-:Y:S01]  /*1b240*/  FADD.FTZ R7, R7, R0 ;  /* 0x0000000007077221 */ /* 0x000fe20000010000 */
[----:B------:R-:W-:Y:S02]  /*1b250*/  MOV R4, R228 ;  /* 0x000000e400047202 */ /* 0x000fe40000000f00 */
[----:B------:R-:W-:Y:S02]  /*1b260*/  MOV R0, 0x2 ;  /* 0x0000000200007802 */ /* 0x000fe40000000f00 */
[----:B------:R-:W-:Y:S02]  /*1b270*/  MOV R2, 0x1b290 ;  /* 0x0001b29000027802 */ /* 0x000fe40000000f00 */
[----:B------:R-:W-:Y:S05]  /*1b280*/  CALL.REL.NOINC `($__internal_9_$__cuda_sm70_shflsync_bfly_p) ;  /* 0x0000121000007944 */ /* 0x000fea0003c00000 */
[----:B------:R-:W-:Y:S01]  /*1b290*/  FADD.FTZ R4, R228, R0 ;  /* 0x00000000e4047221 */ /* 0x000fe20000010000 */
[----:B------:R-:W-:Y:S02]  /*1b2a0*/  MOV R0, 0x1 ;  /* 0x0000000100007802 */ /* 0x000fe40000000f00 */
[----:B------:R-:W-:-:S02]  /*1b2b0*/  MOV R2, 0x1b2d0 ;  /* 0x0001b2d000027802 */ /* 0x000fc40000000f00 */
[----:B------:R-:W-:Y:S05]  /*1b2c0*/  CALL.REL.NOINC `($__internal_9_$__cuda_sm70_shflsync_bfly_p) ;  /* 0x000011d000007944 */ /* 0x000fea0003c00000 */
[----:B------:R-:W-:Y:S01]  /*1b2d0*/  FADD.FTZ R6, R4, R0 ;  /* 0x0000000004067221 */ /* 0x000fe20000010000 */
[----:B------:R-:W-:-:S02]  /*1b2e0*/  MOV R4, R221 ;  /* 0x000000dd00047202 */ /* 0x000fc40000000f00 */
[----:B------:R-:W-:Y:S02]  /*1b2f0*/  MOV R0, 0x2 ;  /* 0x0000000200007802 */ /* 0x000fe40000000f00 */
[----:B------:R-:W-:Y:S02]  /*1b300*/  MOV R2, 0x1b320 ;  /* 0x0001b32000027802 */ /* 0x000fe40000000f00 */
[----:B------:R-:W-:Y:S05]  /*1b310*/  CALL.REL.NOINC `($__internal_9_$__cuda_sm70_shflsync_bfly_p) ;  /* 0x0000118000007944 */ /* 0x000fea0003c00000 */
[----:B------:R-:W-:Y:S01]  /*1b320*/  FADD.FTZ R5, R221, R0 ;  /* 0x00000000dd057221 */ /* 0x000fe20000010000 */
[----:B------:R-:W-:Y:S02]  /*1b330*/  MOV R0, 0x1 ;  /* 0x0000000100007802 */ /* 0x000fe40000000f00 */
[----:B------:R-:W-:Y:S02]  /*1b340*/  MOV R2, 0x1b370 ;  /* 0x0001b37000027802 */ /* 0x000fe40000000f00 */
[----:B------:R-:W-:Y:S02]  /*1b350*/  MOV R4, R5 ;  /* 0x0000000500047202 */ /* 0x000fe40000000f00 */
[----:B------:R-:W-:Y:S05]  /*1b360*/  CALL.REL.NOINC `($__internal_9_$__cuda_sm70_shflsync_bfly_p) ;  /* 0x0000113000007944 */ /* 0x000fea0003c00000 */
[----:B------:R-:W-:Y:S01]  /*1b370*/  FADD.FTZ R5, R5, R0 ;  /* 0x0000000005057221 */ /* 0x000fe20000010000 */
[----:B------:R-:W-:Y:S02]  /*1b380*/  MOV R4, R223 ;  /* 0x000000df00047202 */ /* 0x000fe40000000f00 */
[----:B------:R-:W-:-:S02]  /*1b390*/  MOV R0, 0x2 ;  /* 0x0000000200007802 */ /* 0x000fc40000000f00 */
[----:B------:R-:W-:Y:S02]  /*1b3a0*/  MOV R2, 0x1b3c0 ;  /* 0x0001b3c000027802 */ /* 0x000fe40000000f00 */
[----:B------:R-:W-:Y:S05]  /*1b3b0*/  CALL.REL.NOINC `($__internal_9_$__cuda_sm70_shflsync_bfly_p) ;  /* 0x000010e000007944 */ /* 0x000fea0003c00000 */
[----:B------:R-:W-:Y:S01]  /*1b3c0*/  FADD.FTZ R4, R223, R0 ;  /* 0x00000000df047221 */ /* 0x000fe20000010000 */
[----:B------:R-:W-:Y:S02]  /*1b3d0*/  MOV R0, 0x1 ;  /* 0x0000000100007802 */ /* 0x000fe40000000f00 */
[----:B------:R-:W-:Y:S02]  /*1b3e0*/  MOV R2, 0x1b400 ;  /* 0x0001b40000027802 */ /* 0x000fe40000000f00 */
[----:B------:R-:W-:Y:S05]  /*1b3f0*/  CALL.REL.NOINC `($__internal_9_$__cuda_sm70_shflsync_bfly_p) ;  /* 0x000010a000007944 */ /* 0x000fea0003c00000 */
[----:B------:R-:W-:Y:S01]  /*1b400*/  MOV R8, R0 ;  /* 0x0000000000087202 */ /* 0x000fe20000000f00 */
[----:B------:R-:W-:Y:S05]  /*1b410*/  BRA `(.L_x_828) ;  /* 0xffff86d000007947 */ /* 0x000fea000383ffff */
.L_x_714:
[----:B-1234-:R-:W-:Y:S01]  /*1b420*/  IMAD.MOV.U32 R5, RZ, RZ, R7 ;  /* 0x000000ffff057224 */ /* 0x01efe200078e0007 */
[----:B------:R-:W-:Y:S01]  /*1b430*/  MOV R2, RZ ;  /* 0x000000ff00027202 */ /* 0x000fe20000000f00 */
[----:B------:R-:W-:Y:S01]  /*1b440*/  IMAD.MOV.U32 R211, RZ, RZ, 0x1c1f ;  /* 0x00001c1fffd37424 */ /* 0x000fe200078e00ff */
[----:B------:R-:W-:Y:S02]  /*1b450*/  MOV R3, 0x1b470 ;  /* 0x0001b47000037802 */ /* 0x000fe40000000f00 */
[----:B------:R-:W-:Y:S05]  /*1b460*/  CALL.REL.NOINC `($__internal_10_$__cuda_sm70_shflsync_idx_p) ;  /* 0x0000109000007944 */ /* 0x000fea0003c00000 */
[----:B------:R-:W-:Y:S01]  /*1b470*/  MOV R6, R211 ;  /* 0x000000d300067202 */ /* 0x000fe20000000f00 */
[----:B------:R-:W-:Y:S05]  /*1b480*/  BRA `(.L_x_829) ;  /* 0xffffa05000007947 */ /* 0x000fea000383ffff */
.L_x_715:
[----:B------:R-:W-:Y:S01]  /*1b490*/  IMAD.MOV.U32 R5, RZ, RZ, R13 ;  /* 0x000000ffff057224 */ /* 0x000fe200078e000d */
[----:B------:R-:W-:Y:S01]  /*1b4a0*/  MOV R2, RZ ;  /* 0x000000ff00027202 */ /* 0x000fe20000000f00 */
[----:B------:R-:W-:Y:S01]  /*1b4b0*/  IMAD.MOV.U32 R211, RZ, RZ, 0x1c1f ;  /* 0x00001c1fffd37424 */ /* 0x000fe200078e00ff */
[----:B------:R-:W-:-:S02]  /*1b4c0*/  MOV R3, 0x1b4e0 ;  /* 0x0001b4e000037802 */ /* 0x000fc40000000f00 */
[----:B-12---:R-:W-:Y:S05]  /*1b4d0*/  CALL.REL.NOINC `($__internal_10_$__cuda_sm70_shflsync_idx_p) ;  /* 0x0000102000007944 */ /* 0x006fea0003c00000 */
[----:B------:R-:W-:Y:S01]  /*1b4e0*/  MOV R0, R211 ;  /* 0x000000d300007202 */ /* 0x000fe20000000f00 */
[----:B------:R-:W-:Y:S05]  /*1b4f0*/  BRA `(.L_x_830) ;  /* 0xffffa00000007947 */ /* 0x000fea000383ffff */
.L_x_718:
[----:B------:R-:W-:Y:S01]  /*1b500*/  IMAD.MOV.U32 R5, RZ, RZ, R7 ;  /* 0x000000ffff057224 */ /* 0x000fe200078e0007 */
[----:B--2---:R-:W-:Y:S01]  /*1b510*/  MOV R2, 0x1 ;  /* 0x0000000100027802 */ /* 0x004fe20000000f00 */
[----:B------:R-:W-:Y:S01]  /*1b520*/  IMAD.MOV.U32 R211, RZ, RZ, 0x1c1f ;  /* 0x00001c1fffd37424 */ /* 0x000fe200078e00ff */
[----:B------:R-:W-:-:S02]  /*1b530*/  MOV R3, 0x1b550 ;  /* 0x0001b55000037802 */ /* 0x000fc40000000f00 */
[----:B-1-34-:R-:W-:Y:S05]  /*1b540*/  CALL.REL.NOINC `($__internal_10_$__cuda_sm70_shflsync_idx_p) ;  /* 0x00000fb000007944 */ /* 0x01afea0003c00000 */
        /* <DEDUP_REMOVED lines=8> */
.L_x_721:
[----:B------:R-:W-:Y:S01]  /*1b5d0*/  IMAD.MOV.U32 R5, RZ, RZ, R7 ;  /* 0x000000ffff057224 */ /* 0x000fe200078e0007 */
[----:B-1----:R-:W-:Y:S01]  /*1b5e0*/  MOV R2, 0x2 ;  /* 0x0000000200027802 */ /* 0x002fe20000000f00 */
[----:B------:R-:W-:Y:S01]  /*1b5f0*/  IMAD.MOV.U32 R211, RZ, RZ, 0x1c1f ;  /* 0x00001c1fffd37424 */ /* 0x000fe200078e00ff */
[----:B------:R-:W-:Y:S02]  /*1b600*/  MOV R3, 0x1b620 ;  /* 0x0001b62000037802 */ /* 0x000fe40000000f00 */
[----:B--234-:R-:W-:Y:S05]  /*1b610*/  CALL.REL.NOINC `($__internal_10_$__cuda_sm70_shflsync_idx_p) ;  /* 0x00000ee000007944 */ /* 0x01cfea0003c00000 */
[----:B------:R-:W-:Y:S01]  /*1b620*/  MOV R6, R211 ;  /* 0x000000d300067202 */ /* 0x000fe20000000f00 */
[----:B------:R-:W-:Y:S05]  /*1b630*/  BRA `(.L_x_832) ;  /* 0xffffa19000007947 */ /* 0x000fea000383ffff */
.L_x_722:
[----:B------:R-:W-:Y:S01]  /*1b640*/  IMAD.MOV.U32 R5, RZ, RZ, R13 ;  /* 0x000000ffff057224 */ /* 0x000fe200078e000d */
[----:B------:R-:W-:Y:S01]  /*1b650*/  MOV R2, 0x2 ;  /* 0x0000000200027802 */ /* 0x000fe20000000f00 */
[----:B------:R-:W-:Y:S01]  /*1b660*/  IMAD.MOV.U32 R211, RZ, RZ, 0x1c1f ;  /* 0x00001c1fffd37424 */ /* 0x000fe200078e00ff */
[----:B------:R-:W-:Y:S02]  /*1b670*/  MOV R3, 0x1b690 ;  /* 0x0001b69000037802 */ /* 0x000fe40000000f00 */
[----:B-1234-:R-:W-:Y:S05]  /*1b680*/  CALL.REL.NOINC `($__internal_10_$__cuda_sm70_shflsync_idx_p) ;  /* 0x00000e7000007944 */ /* 0x01efea0003c00000 */
[----:B------:R-:W-:Y:S01]  /*1b690*/  MOV R0, R211 ;  /* 0x000000d300007202 */ /* 0x000fe20000000f00 */
[----:B------:R-:W-:Y:S05]  /*1b6a0*/  BRA `(.L_x_833) ;  /* 0xffffa14000007947 */ /* 0x000fea000383ffff */
.L_x_725:
[----:B------:R-:W-:Y:S01]  /*1b6b0*/  IMAD.MOV.U32 R5, RZ, RZ, R7 ;  /* 0x000000ffff057224 */ /* 0x000fe200078e0007 */
[----:B-1----:R-:W-:Y:S01]  /*1b6c0*/  MOV R2, 0x3 ;  /* 0x0000000300027802 */ /* 0x002fe20000000f00 */
[----:B------:R-:W-:Y:S01]  /*1b6d0*/  IMAD.MOV.U32 R211, RZ, RZ, 0x1c1f ;  /* 0x00001c1fffd37424 */ /* 0x000fe200078e00ff */
[----:B------:R-:W-:-:S02]  /*1b6e0*/  MOV R3, 0x1b700 ;  /* 0x0001b70000037802 */ /* 0x000fc40000000f00 */
[----:B--234-:R-:W-:Y:S05]  /*1b6f0*/  CALL.REL.NOINC `($__internal_10_$__cuda_sm70_shflsync_idx_p) ;  /* 0x00000e0000007944 */ /* 0x01cfea0003c00000 */
        /* <DEDUP_REMOVED lines=8> */
.L_x_727:
[----:B------:R-:W-:Y:S01]  /*1b780*/  IMAD.MOV.U32 R5, RZ, RZ, R12 ;  /* 0x000000ffff057224 */ /* 0x000fe200078e000c */
[----:B------:R-:W-:Y:S01]  /*1b790*/  MOV R2, RZ ;  /* 0x000000ff00027202 */ /* 0x000fe20000000f00 */
[----:B------:R-:W-:Y:S01]  /*1b7a0*/  IMAD.MOV.U32 R211, RZ, RZ, 0x1c1f ;  /* 0x00001c1fffd37424 */ /* 0x000fe200078e00ff */
[----:B------:R-:W-:Y:S02]  /*1b7b0*/  MOV R3, 0x1b7d0 ;  /* 0x0001b7d000037802 */ /* 0x000fe40000000f00 */
[----:B------:R-:W-:Y:S05]  /*1b7c0*/  CALL.REL.NOINC `($__internal_10_$__cuda_sm70_shflsync_idx_p) ;  /* 0x00000d3000007944 */ /* 0x000fea0003c00000 */
[----:B------:R-:W-:Y:S01]  /*1b7d0*/  MOV R4, R211 ;  /* 0x000000d300047202 */ /* 0x000fe20000000f00 */
[----:B------:R-:W-:Y:S05]  /*1b7e0*/  BRA `(.L_x_835) ;  /* 0xffffa4c000007947 */ /* 0x000fea000383ffff */
.L_x_728:
[----:B------:R-:W-:Y:S01]  /*1b7f0*/  IMAD.MOV.U32 R5, RZ, RZ, R13 ;  /* 0x000000ffff057224 */ /* 0x000fe200078e000d */
[----:B------:R-:W-:Y:S01]  /*1b800*/  MOV R2, RZ ;  /* 0x000000ff00027202 */ /* 0x000fe20000000f00 */
[----:B------:R-:W-:Y:S01]  /*1b810*/  IMAD.MOV.U32 R211, RZ, RZ, 0x1c1f ;  /* 0x00001c1fffd37424 */ /* 0x000fe200078e00ff */
[----:B------:R-:W-:Y:S02]  /*1b820*/  MOV R3, 0x1b840 ;  /* 0x0001b84000037802 */ /* 0x000fe40000000f00 */
[----:B-12---:R-:W-:Y:S05]  /*1b830*/  CALL.REL.NOINC `($__internal_10_$__cuda_sm70_shflsync_idx_p) ;  /* 0x00000cc000007944 */ /* 0x006fea0003c00000 */
[----:B------:R-:W-:Y:S01]  /*1b840*/  MOV R0, R211 ;  /* 0x000000d300007202 */ /* 0x000fe20000000f00 */
[----:B------:R-:W-:Y:S05]  /*1b850*/  BRA `(.L_x_836) ;  /* 0xffffa47000007947 */ /* 0x000fea000383ffff */
.L_x_731:
[----:B------:R-:W-:Y:S01]  /*1b860*/  IMAD.MOV.U32 R5, RZ, RZ, R12 ;  /* 0x000000ffff057224 */ /* 0x000fe200078e000c */
[----:B----4-:R-:W-:Y:S01]  /*1b870*/  MOV R2, 0x1 ;  /* 0x0000000100027802 */ /* 0x010fe20000000f00 */
[----:B------:R-:W-:Y:S01]  /*1b880*/  IMAD.MOV.U32 R211, RZ, RZ, 0x1c1f ;  /* 0x00001c1fffd37424 */ /* 0x000fe200078e00ff */
[----:B------:R-:W-:-:S02]  /*1b890*/  MOV R3, 0x1b8b0 ;  /* 0x0001b8b000037802 */ /* 0x000fc40000000f00 */
        /* <DEDUP_REMOVED lines=9> */
.L_x_734:
[----:B------:R-:W-:Y:S01]  /*1b930*/  IMAD.MOV.U32 R5, RZ, RZ, R12 ;  /* 0x000000ffff057224 */ /* 0x000fe200078e000c */
[----:B----4-:R-:W-:Y:S01]  /*1b940*/  MOV R2, 0x2 ;  /* 0x0000000200027802 */ /* 0x010fe20000000f00 */
[----:B------:R-:W-:Y:S01]  /*1b950*/  IMAD.MOV.U32 R211, RZ, RZ, 0x1c1f ;  /* 0x00001c1fffd37424 */ /* 0x000fe200078e00ff */
[----:B------:R-:W-:Y:S02]  /*1b960*/  MOV R3, 0x1b980 ;  /* 0x0001b98000037802 */ /* 0x000fe40000000f00 */
[----:B-123--:R-:W-:Y:S05]  /*1b970*/  CALL.REL.NOINC `($__internal_10_$__cuda_sm70_shflsync_idx_p) ;  /* 0x00000b8000007944 */ /* 0x00efea0003c00000 */
[----:B------:R-:W-:Y:S01]  /*1b980*/  MOV R4, R211 ;  /* 0x000000d300047202 */ /* 0x000fe20000000f00 */
[----:B------:R-:W-:Y:S05]  /*1b990*/  BRA `(.L_x_838) ;  /* 0xffffae2000007947 */ /* 0x000fea000383ffff */
.L_x_735:
[----:B------:R-:W-:Y:S01]  /*1b9a0*/  IMAD.MOV.U32 R5, RZ, RZ, R13 ;  /* 0x000000ffff057224 */ /* 0x000fe200078e000d */
[----:B----4-:R-:W-:Y:S01]  /*1b9b0*/  MOV R2, 0x2 ;  /* 0x0000000200027802 */ /* 0x010fe20000000f00 */
[----:B------:R-:W-:Y:S01]  /*1b9c0*/  IMAD.MOV.U32 R211, RZ, RZ, 0x1c1f ;  /* 0x00001c1fffd37424 */ /* 0x000fe200078e00ff */
[----:B------:R-:W-:Y:S02]  /*1b9d0*/  MOV R3, 0x1b9f0 ;  /* 0x0001b9f000037802 */ /* 0x000fe40000000f00 */
[----:B-123--:R-:W-:Y:S05]  /*1b9e0*/  CALL.REL.NOINC `($__internal_10_$__cuda_sm70_shflsync_idx_p) ;  /* 0x00000b1000007944 */ /* 0x00efea0003c00000 */
[----:B------:R-:W-:Y:S01]  /*1b9f0*/  MOV R0, R211 ;  /* 0x000000d300007202 */ /* 0x000fe20000000f00 */
[----:B------:R-:W-:Y:S05]  /*1ba00*/  BRA `(.L_x_839) ;  /* 0xffffadd000007947 */ /* 0x000fea000383ffff */
.L_x_738:
[----:B------:R-:W-:Y:S01]  /*1ba10*/  IMAD.MOV.U32 R5, RZ, RZ, R12 ;  /* 0x000000ffff057224 */ /* 0x000fe200078e000c */
[----:B---3--:R-:W-:Y:S01]  /*1ba20*/  MOV R2, 0x3 ;  /* 0x0000000300027802 */ /* 0x008fe20000000f00 */
        /* <DEDUP_REMOVED lines=11> */
.L_x_742:
[----:B------:R-:W-:Y:S01]  /*1bae0*/  IMAD.MOV.U32 R5, RZ, RZ, R10 ;  /* 0x000000ffff057224 */ /* 0x000fe200078e000a */
[----:B------:R-:W-:Y:S01]  /*1baf0*/  MOV R2, RZ ;  /* 0x000000ff00027202 */ /* 0x000fe20000000f00 */
[----:B------:R-:W-:Y:S01]  /*1bb00*/  IMAD.MOV.U32 R211, RZ, RZ, 0x1c1f ;  /* 0x00001c1fffd37424 */ /* 0x000fe200078e00ff */
[----:B------:R-:W-:Y:S02]  /*1bb10*/  MOV R3, 0x1bb30 ;  /* 0x0001bb3000037802 */ /* 0x000fe40000000f00 */
[----:B------:R-:W-:Y:S05]  /*1bb20*/  CALL.REL.NOINC `($__internal_10_$__cuda_sm70_shflsync_idx_p) ;  /* 0x000009d000007944 */ /* 0x000fea0003c00000 */
[----:B------:R-:W-:Y:S01]  /*1bb30*/  MOV R4, R211 ;  /* 0x000000d300047202 */ /* 0x000fe20000000f00 */
[----:B------:R-:W-:Y:S05]  /*1bb40*/  BRA `(.L_x_841) ;  /* 0xffffbed000007947 */ /* 0x000fea000383ffff */
.L_x_743:
[----:B------:R-:W-:Y:S01]  /*1bb50*/  IMAD.MOV.U32 R5, RZ, RZ, R13 ;  /* 0x000000ffff057224 */ /* 0x000fe200078e000d */
[----:B------:R-:W-:Y:S01]  /*1bb60*/  MOV R2, RZ ;  /* 0x000000ff00027202 */ /* 0x000fe20000000f00 */
[----:B------:R-:W-:Y:S01]  /*1bb70*/  IMAD.MOV.U32 R211, RZ, RZ, 0x1c1f ;  /* 0x00001c1fffd37424 */ /* 0x000fe200078e00ff */
[----:B------:R-:W-:Y:S02]  /*1bb80*/  MOV R3, 0x1bba0 ;  /* 0x0001bba000037802 */ /* 0x000fe40000000f00 */
[----:B-12---:R-:W-:Y:S05]  /*1bb90*/  CALL.REL.NOINC `($__internal_10_$__cuda_sm70_shflsync_idx_p) ;  /* 0x0000096000007944 */ /* 0x006fea0003c00000 */
[----:B------:R-:W-:Y:S01]  /*1bba0*/  MOV R0, R211 ;  /* 0x000000d300007202 */ /* 0x000fe20000000f00 */
[----:B------:R-:W-:Y:S05]  /*1bbb0*/  BRA `(.L_x_842) ;  /* 0xffffbe8000007947 */ /* 0x000fea000383ffff */
.L_x_746:
        /* <DEDUP_REMOVED lines=13> */
.L_x_749:
[----:B------:R-:W-:Y:S01]  /*1bc90*/  IMAD.MOV.U32 R5, RZ, RZ, R10 ;  /* 0x000000ffff057224 */ /* 0x000fe200078e000a */
[----:B-1----:R-:W-:Y:S01]  /*1bca0*/  MOV R2, 0x2 ;  /* 0x0000000200027802 */ /* 0x002fe20000000f00 */
[----:B------:R-:W-:Y:S01]  /*1bcb0*/  IMAD.MOV.U32 R211, RZ, RZ, 0x1c1f ;  /* 0x00001c1fffd37424 */ /* 0x000fe200078e00ff */
[----:B------:R-:W-:Y:S02]  /*1bcc0*/  MOV R3, 0x1bce0 ;  /* 0x0001bce000037802 */ /* 0x000fe40000000f00 */
[----:B--234-:R-:W-:Y:S05]  /*1bcd0*/  CALL.REL.NOINC `($__internal_10_$__cuda_sm70_shflsync_idx_p) ;  /* 0x0000082000007944 */ /* 0x01cfea0003c00000 */
[----:B------:R-:W-:Y:S01]  /*1bce0*/  MOV R4, R211 ;  /* 0x000000d300047202 */ /* 0x000fe20000000f00 */
[----:B------:R-:W-:Y:S05]  /*1bcf0*/  BRA `(.L_x_844) ;  /* 0xffffc02000007947 */ /* 0x000fea000383ffff */
.L_x_750:
[----:B------:R-:W-:Y:S01]  /*1bd00*/  IMAD.MOV.U32 R5, RZ, RZ, R13 ;  /* 0x000000ffff057224 */ /* 0x000fe200078e000d */
[----:B------:R-:W-:Y:S01]  /*1bd10*/  MOV R2, 0x2 ;  /* 0x0000000200027802 */ /* 0x000fe20000000f00 */
[----:B------:R-:W-:Y:S01]  /*1bd20*/  IMAD.MOV.U32 R211, RZ, RZ, 0x1c1f ;  /* 0x00001c1fffd37424 */ /* 0x000fe200078e00ff */
[----:B------:R-:W-:Y:S02]  /*1bd30*/  MOV R3, 0x1bd50 ;  /* 0x0001bd5000037802 */ /* 0x000fe40000000f00 */
[----:B-1234-:R-:W-:Y:S05]  /*1bd40*/  CALL.REL.NOINC `($__internal_10_$__cuda_sm70_shflsync_idx_p) ;  /* 0x000007b000007944 */ /* 0x01efea0003c00000 */
[----:B------:R-:W-:Y:S01]  /*1bd50*/  MOV R0, R211 ;  /* 0x000000d300007202 */ /* 0x000fe20000000f00 */
[----:B------:R-:W-:Y:S05]  /*1bd60*/  BRA `(.L_x_845) ;  /* 0xffffbfd000007947 */ /* 0x000fea000383ffff */
.L_x_753:
        /* <DEDUP_REMOVED lines=13> */
.L_x_755:
[----:B------:R-:W-:Y:S01]  /*1be40*/  IMAD.MOV.U32 R5, RZ, RZ, R74 ;  /* 0x000000ffff057224 */ /* 0x000fe200078e004a */
[----:B------:R-:W-:Y:S01]  /*1be50*/  MOV R2, RZ ;  /* 0x000000ff00027202 */ /* 0x000fe20000000f00 */
[----:B------:R-:W-:Y:S01]  /*1be60*/  IMAD.MOV.U32 R211, RZ, RZ, 0x1f ;  /* 0x0000001fffd37424 */ /* 0x000fe200078e00ff */
[----:B------:R-:W-:Y:S02]  /*1be70*/  MOV R3, 0x1be90 ;  /* 0x0001be9000037802 */ /* 0x000fe40000000f00 */
[----:B------:R-:W-:Y:S05]  /*1be80*/  CALL.REL.NOINC `($__internal_10_$__cuda_sm70_shflsync_idx_p) ;  /* 0x0000067000007944 */ /* 0x000fea0003c00000 */
[----:B------:R-:W-:Y:S01]  /*1be90*/  MOV R9, R211 ;  /* 0x000000d300097202 */ /* 0x000fe20000000f00 */
[----:B------:R-:W-:Y:S05]  /*1bea0*/  BRA `(.L_x_847) ;  /* 0xffffc22000007947 */ /* 0x000fea000383ffff */
.L_x_756:
[----:B------:R-:W-:Y:S01]  /*1beb0*/  IMAD.MOV.U32 R5, RZ, RZ, R74 ;  /* 0x000000ffff057224 */ /* 0x000fe200078e004a */
[----:B------:R-:W-:Y:S01]  /*1bec0*/  MOV R2, 0x1 ;  /* 0x0000000100027802 */ /* 0x000fe20000000f00 */
[----:B------:R-:W-:Y:S01]  /*1bed0*/  IMAD.MOV.U32 R211, RZ, RZ, 0x1f ;  /* 0x0000001fffd37424 */ /* 0x000fe200078e00ff */
[----:B------:R-:W-:Y:S02]  /*1bee0*/  MOV R3, 0x1bf00 ;  /* 0x0001bf0000037802 */ /* 0x000fe40000000f00 */
[----:B-12---:R-:W-:Y:S05]  /*1bef0*/  CALL.REL.NOINC `($__internal_10_$__cuda_sm70_shflsync_idx_p) ;  /* 0x0000060000007944 */ /* 0x006fea0003c00000 */
[----:B------:R-:W-:Y:S01]  /*1bf00*/  MOV R8, R211 ;  /* 0x000000d300087202 */ /* 0x000fe20000000f00 */
[----:B------:R-:W-:Y:S05]  /*1bf10*/  BRA `(.L_x_848) ;  /* 0xffffc1d000007947 */ /* 0x000fea000383ffff */
.L_x_757:
[----:B------:R-:W-:Y:S02]  /*1bf20*/  MOV R2, 0x1 ;  /* 0x0000000100027802 */ /* 0x000fe40000000f00 */
[----:B------:R-:W-:-:S02]  /*1bf30*/  MOV R3, 0x1bf50 ;  /* 0x0001bf5000037802 */ /* 0x000fc40000000f00 */
[----:B-1234-:R-:W-:Y:S05]  /*1bf40*/  CALL.REL.NOINC `($__internal_11_$__cuda_sm70_shflsync_up_p) ;  /* 0x0000061000007944 */ /* 0x01efea0003c00000 */
[----:B------:R-:W-:Y:S05]  /*1bf50*/  BRA `(.L_x_849) ;  /* 0xffffc2c000007947 */ /* 0x000fea000383ffff */
.L_x_758:
[----:B------:R-:W-:Y:S02]  /*1bf60*/  MOV R2, 0x2 ;  /* 0x0000000200027802 */ /* 0x000fe40000000f00 */
[----:B------:R-:W-:-:S02]  /*1bf70*/  MOV R3, 0x1bf90 ;  /* 0x0001bf9000037802 */ /* 0x000fc40000000f00 */
[----:B--2-4-:R-:W-:Y:S05]  /*1bf80*/  CALL.REL.NOINC `($__internal_11_$__cuda_sm70_shflsync_up_p) ;  /* 0x000005d000007944 */ /* 0x014fea0003c00000 */
        /* <DEDUP_REMOVED lines=24> */
.L_x_762:
[----:B------:R-:W-:Y:S02]  /*1c110*/  MOV R2, 0x1 ;  /* 0x0000000100027802 */ /* 0x000fe40000000f00 */
[----:B------:R-:W-:Y:S02]  /*1c120*/  MOV R3, 0x1c140 ;  /* 0x0001c14000037802 */ /* 0x000fe40000000f00 */
[----:B------:R-:W-:Y:S05]  /*1c130*/  CALL.REL.NOINC `($__internal_11_$__cuda_sm70_shflsync_up_p) ;  /* 0x0000042000007944 */ /* 0x000fea0003c00000 */
[----:B------:R-:W-:Y:S01]  /*1c140*/  MOV R2, R4 ;  /* 0x0000000400027202 */ /* 0x000fe20000000f00 */
[----:B------:R-:W-:Y:S05]  /*1c150*/  BRA `(.L_x_851) ;  /* 0xffffc32000007947 */ /* 0x000fea000383ffff */
.L_x_763:
        /* <DEDUP_REMOVED lines=27> */
.L_x_765:
[----:B------:R-:W-:Y:S02]  /*1c310*/  SEL R0, RZ, 0x1, P0 ;  /* 0x00000001ff007807 */ /* 0x000fe40000000000 */
[----:B------:R-:W-:Y:S02]  /*1c320*/  MOV R2, 0x1c340 ;  /* 0x0001c34000027802 */ /* 0x000fe40000000f00 */
[----:B-1----:R-:W-:Y:S05]  /*1c330*/  CALL.REL.NOINC `($__internal_12_$__cuda_sm70_votesync_ballot) ;  /* 0x0000029000007944 */ /* 0x002fea0003c00000 */
[----:B------:R-:W-:Y:S01]  /*1c340*/  MOV R11, R0 ;  /* 0x00000000000b7202 */ /* 0x000fe20000000f00 */
[----:B------:R-:W-:Y:S05]  /*1c350*/  BRA `(.L_x_853) ;  /* 0xffffc2b000007947 */ /* 0x000fea000383ffff */
.L_x_766:
[----:B------:R-:W-:Y:S01]  /*1c360*/  IMAD.MOV.U32 R5, RZ, RZ, R6 ;  /* 0x000000ffff057224 */ /* 0x000fe200078e0006 */
[----:B--2---:R-:W-:Y:S01]  /*1c370*/  MOV R2, R0 ;  /* 0x0000000000027202 */ /* 0x004fe20000000f00 */
[----:B------:R-:W-:Y:S01]  /*1c380*/  IMAD.MOV.U32 R211, RZ, RZ, 0x1f ;  /* 0x0000001fffd37424 */ /* 0x000fe200078e00ff */
[----:B------:R-:W-:Y:S02]  /*1c390*/  MOV R3, 0x1c3b0 ;  /* 0x0001c3b000037802 */ /* 0x000fe40000000f00 */
[----:B-1----:R-:W-:Y:S05]  /*1c3a0*/  CALL.REL.NOINC `($__internal_10_$__cuda_sm70_shflsync_idx_p) ;  /* 0x0000015000007944 */ /* 0x002fea0003c00000 */
[----:B------:R-:W-:Y:S01]  /*1c3b0*/  IMAD.MOV.U32 R8, RZ, RZ, R211 ;  /* 0x000000ffff087224 */ /* 0x000fe200078e00d3 */
[----:B------:R-:W-:Y:S01]  /*1c3c0*/  MOV R2, R0 ;  /* 0x0000000000027202 */ /* 0x000fe20000000f00 */
[----:B------:R-:W-:Y:S01]  /*1c3d0*/  IMAD.MOV.U32 R5, RZ, RZ, R7 ;  /* 0x000000ffff057224 */ /* 0x000fe200078e0007 */
[----:B------:R-:W-:-:S02]  /*1c3e0*/  MOV R211, 0x1f ;  /* 0x0000001f00d37802 */ /* 0x000fc40000000f00 */
[----:B------:R-:W-:Y:S02]  /*1c3f0*/  MOV R3, 0x1c410 ;  /* 0x0001c41000037802 */ /* 0x000fe40000000f00 */
[----:B------:R-:W-:Y:S05]  /*1c400*/  CALL.REL.NOINC `($__internal_10_$__cuda_sm70_shflsync_idx_p) ;  /* 0x000000f000007944 */ /* 0x000fea0003c00000 */
[----:B------:R-:W-:Y:S01]  /*1c410*/  MOV R7, R211 ;  /* 0x000000d300077202 */ /* 0x000fe20000000f00 */
[----:B------:R-:W-:Y:S05]  /*1c420*/  BRA `(.L_x_854) ;  /* 0xffffc25000007947 */ /* 0x000fea000383ffff */
.L_x_769:
[----:B------:R-:W-:Y:S01]  /*1c430*/  IMAD.MOV.U32 R5, RZ, RZ, R4 ;  /* 0x000000ffff057224 */ /* 0x000fe200078e0004 */
[----:B--2---:R-:W-:Y:S01]  /*1c440*/  MOV R2, R0 ;  /* 0x0000000000027202 */ /* 0x004fe20000000f00 */
[----:B------:R-:W-:Y:S01]  /*1c450*/  IMAD.MOV.U32 R211, RZ, RZ, 0x1f ;  /* 0x0000001fffd37424 */ /* 0x000fe200078e00ff */
[----:B------:R-:W-:Y:S02]  /*1c460*/  MOV R3, 0x1c480 ;  /* 0x0001c48000037802 */ /* 0x000fe40000000f00 */
[----:B-1--4-:R-:W-:Y:S05]  /*1c470*/  CALL.REL.NOINC `($__internal_10_$__cuda_sm70_shflsync_idx_p) ;  /* 0x0000008000007944 */ /* 0x012fea0003c00000 */
[----:B------:R-:W-:Y:S01]  /*1c480*/  MOV R12, R211 ;  /* 0x000000d3000c7202 */ /* 0x000fe20000000f00 */
[----:B------:R-:W-:Y:S05]  /*1c490*/  BRA `(.L_x_768) ;  /* 0xffffc24000007947 */ /* 0x000fea000383ffff */
        .weak           $__internal_9_$__cuda_sm70_shflsync_bfly_p
        .type           $__internal_9_$__cuda_sm70_shflsync_bfly_p,@function
        .size           $__internal_9_$__cuda_sm70_shflsync_bfly_p,($__internal_10_$__cuda_sm70_shflsync_idx_p - $__internal_9_$__cuda_sm70_shflsync_bfly_p)
$__internal_9_$__cuda_sm70_shflsync_bfly_p:
[----:B------:R-:W-:Y:S02]  /*1c4a0*/  MOV R162, 0xffffffff ;  /* 0xffffffff00a27802 */ /* 0x000fe40000000f00 */
[----:B------:R-:W-:Y:S02]  /*1c4b0*/  MOV R3, 0x1f ;  /* 0x0000001f00037802 */ /* 0x000fe40000000f00 */
[----:B------:R-:W-:Y:S04]  /*1c4c0*/  WARPSYNC R162 ;  /* 0x000000a200007348 */ /* 0x000fe80003800000 */
[----:B------:R1:W2:Y:S02]  /*1c4d0*/  SHFL.BFLY PT, R0, R4, R0, R3 ;  /* 0x0c00000004007389 */ /* 0x0002a400000e0003 */
[----:B-1----:R-:W-:-:S04]  /*1c4e0*/  MOV R3, 0x0 ;  /* 0x0000000000037802 */ /* 0x002fc80000000f00 */
[----:B--2---:R-:W-:Y:S05]  /*1c4f0*/  RET.REL.NODEC R2 `(_ZN7cutlass13device_kernelIN5flash19enable_sm80_to_sm89INS1_16FlashAttnFwdSm80INS1_25CollectiveMainloopFwdSm80ILi4ELi1ELb0EN4cute5tupleIJNS5_1CILi128EEENS7_ILi48EEENS7_ILi96EEEEEELi96ENS_6half_tEfNS_4arch4Sm80ELb0ELb1ELb1ELb1ELb1ELb0ELb1ELb1EEENS1_21CollectiveEpilogueFwdINS6_IJS8_SA_S9_EEENS6_IJNS7_ILi1EEESI_SI_EEESC_SE_Li128ELb1ELb1ELb1ELb0EEENS1_36VarlenDynamicPersistentTileSchedulerILi128ELi48ELi128ELi128ELb1ELb1ELb0ELb1ELb0ELb1EEEEEEEEEvNT_6ParamsE) ;  /* 0xfffe3b0002007950 */ /* 0x004fea0003c3ffff */
        .weak           $__internal_10_$__cuda_sm70_shflsync_idx_p
        .type           $__internal_10_$__cuda_sm70_shflsync_idx_p,@function
        .size           $__internal_10_$__cuda_sm70_shflsync_idx_p,($__internal_11_$__cuda_sm70_shflsync_up_p - $__internal_10_$__cuda_sm70_shflsync_idx_p)
$__internal_10_$__cuda_sm70_shflsync_idx_p:
[----:B------:R-:W-:-:S04]  /*1c500*/  MOV R212, 0xffffffff ;  /* 0xffffffff00d47802 */ /* 0x000fc80000000f00 */
[----:B------:R-:W-:Y:S04]  /*1c510*/  WARPSYNC R212 ;  /* 0x000000d400007348 */ /* 0x000fe80003800000 */
[----:B------:R1:W2:Y:S02]  /*1c520*/  SHFL.IDX PT, R211, R5, R2, R211 ;  /* 0x0000000205d37389 */ /* 0x0002a400000e00d3 */
[----:B-1----:R-:W-:Y:S02]  /*1c530*/  MOV R2, R3 ;  /* 0x0000000300027202 */ /* 0x002fe40000000f00 */
[----:B------:R-:W-:-:S04]  /*1c540*/  MOV R3, 0x0 ;  /* 0x0000000000037802 */ /* 0x000fc80000000f00 */
[----:B--2---:R-:W-:Y:S05]  /*1c550*/  RET.REL.NODEC R2 `(_ZN7cutlass13device_kernelIN5flash19enable_sm80_to_sm89INS1_16FlashAttnFwdSm80INS1_25CollectiveMainloopFwdSm80ILi4ELi1ELb0EN4cute5tupleIJNS5_1CILi128EEENS7_ILi48EEENS7_ILi96EEEEEELi96ENS_6half_tEfNS_4arch4Sm80ELb0ELb1ELb1ELb1ELb1ELb0ELb1ELb1EEENS1_21CollectiveEpilogueFwdINS6_IJS8_SA_S9_EEENS6_IJNS7_ILi1EEESI_SI_EEESC_SE_Li128ELb1ELb1ELb1ELb0EEENS1_36VarlenDynamicPersistentTileSchedulerILi128ELi48ELi128ELi128ELb1ELb1ELb0ELb1ELb0ELb1EEEEEEEEEvNT_6ParamsE) ;  /* 0xfffe3aa002007950 */ /* 0x004fea0003c3ffff */
        .weak           $__internal_11_$__cuda_sm70_shflsync_up_p
        .type           $__internal_11_$__cuda_sm70_shflsync_up_p,@function
        .size           $__internal_11_$__cuda_sm70_shflsync_up_p,($__internal_12_$__cuda_sm70_votesync_ballot - $__internal_11_$__cuda_sm70_shflsync_up_p)
$__internal_11_$__cuda_sm70_shflsync_up_p:
[----:B------:R-:W-:Y:S02]  /*1c560*/  IMAD.MOV.U32 R4, RZ, RZ, RZ ;  /* 0x000000ffff047224 */ /* 0x000fe400078e00ff */
[----:B------:R-:W-:-:S04]  /*1c570*/  IMAD.MOV.U32 R10, RZ, RZ, -0x1 ;  /* 0xffffffffff0a7424 */ /* 0x000fc800078e00ff */
[----:B------:R-:W-:Y:S04]  /*1c580*/  WARPSYNC R10 ;  /* 0x0000000a00007348 */ /* 0x000fe80003800000 */
[----:B------:R1:W2:Y:S02]  /*1c590*/  SHFL.UP PT, R4, R0, R2, R4 ;  /* 0x0400000200047389 */ /* 0x0002a400000e0004 */
[----:B-1----:R-:W-:Y:S02]  /*1c5a0*/  MOV R2, R3 ;  /* 0x0000000300027202 */ /* 0x002fe40000000f00 */
[----:B------:R-:W-:-:S04]  /*1c5b0*/  MOV R3, 0x0 ;  /* 0x0000000000037802 */ /* 0x000fc80000000f00 */
[----:B--2---:R-:W-:Y:S05]  /*1c5c0*/  RET.REL.NODEC R2 `(_ZN7cutlass13device_kernelIN5flash19enable_sm80_to_sm89INS1_16FlashAttnFwdSm80INS1_25CollectiveMainloopFwdSm80ILi4ELi1ELb0EN4cute5tupleIJNS5_1CILi128EEENS7_ILi48EEENS7_ILi96EEEEEELi96ENS_6half_tEfNS_4arch4Sm80ELb0ELb1ELb1ELb1ELb1ELb0ELb1ELb1EEENS1_21CollectiveEpilogueFwdINS6_IJS8_SA_S9_EEENS6_IJNS7_ILi1EEESI_SI_EEESC_SE_Li128ELb1ELb1ELb1ELb0EEENS1_36VarlenDynamicPersistentTileSchedulerILi128ELi48ELi128ELi128ELb1ELb1ELb0ELb1ELb0ELb1EEEEEEEEEvNT_6ParamsE) ;  /* 0xfffe3a3002007950 */ /* 0x004fea0003c3ffff */
        .weak           $__internal_12_$__cuda_sm70_votesync_ballot
        .type           $__internal_12_$__cuda_sm70_votesync_ballot,@function
        .size           $__internal_12_$__cuda_sm70_votesync_ballot,(.L_x_1827 - $__internal_12_$__cuda_sm70_votesync_ballot)
$__internal_12_$__cuda_sm70_votesync_ballot:
[----:B------:R-:W-:Y:S01]  /*1c5d0*/  ISETP.NE.U32.AND P0, PT, R0, 0x1, PT ;  /* 0x000000010000780c */ /* 0x000fe20003f05070 */
[----:B------:R-:W-:-:S04]  /*1c5e0*/  IMAD.MOV.U32 R3, RZ, RZ, -0x1 ;  /* 0xffffffffff037424 */ /* 0x000fc800078e00ff */
[----:B------:R-:W-:Y:S08]  /*1c5f0*/  WARPSYNC R3 ;  /* 0x0000000300007348 */ /* 0x000ff00003800000 */
[----:B------:R-:W-:-:S04]  /*1c600*/  VOTE.ANY R0, PT, !P0 ;  /* 0x0000000000007806 */ /* 0x000fc800040e0100 */
[----:B------:R-:W-:Y:S01]  /*1c610*/  LOP3.LUT R0, R0, R3, RZ, 0xc0, !PT ;  /* 0x0000000300007212 */ /* 0x000fe200078ec0ff */
[----:B------:R-:W-:-:S04]  /*1c620*/  IMAD.MOV.U32 R3, RZ, RZ, 0x0 ;  /* 0x00000000ff037424 */ /* 0x000fc800078e00ff */
[----:B------:R-:W-:Y:S05]  /*1c630*/  RET.REL.NODEC R2 `(_ZN7cutlass13device_kernelIN5flash19enable_sm80_to_sm89INS1_16FlashAttnFwdSm80INS1_25CollectiveMainloopFwdSm80ILi4ELi1ELb0EN4cute5tupleIJNS5_1CILi128EEENS7_ILi48EEENS7_ILi96EEEEEELi96ENS_6half_tEfNS_4arch4Sm80ELb0ELb1ELb1ELb1ELb1ELb0ELb1ELb1EEENS1_21CollectiveEpilogueFwdINS6_IJS8_SA_S9_EEENS6_IJNS7_ILi1EEESI_SI_EEESC_SE_Li128ELb1ELb1ELb1ELb0EEENS1_36VarlenDynamicPersistentTileSchedulerILi128ELi48ELi128ELi128ELb1ELb1ELb0ELb1ELb0ELb1EEEEEEEEEvNT_6ParamsE) ;  /* 0xfffe39c002007950 */ /* 0x000fea0003c3ffff */
.L_x_855:
        /* <DEDUP_REMOVED lines=12> */
.L_x_1827:


//--------------------- .text._ZN7cutlass13device_kernelIN5flash19enable_sm80_to_sm89INS1_16FlashAttnFwdSm80INS1_25CollectiveMainloopFwdSm80ILi4ELi1ELb0EN4cute5tupleIJNS5_1CILi128EEENS7_ILi48EEENS7_ILi96EEEEEELi96ENS_6half_tEfNS_4arch4Sm80ELb0ELb1ELb1ELb1ELb1ELb1ELb1ELb1EEENS1_21CollectiveEpilogueFwdINS6_IJS8_SA_S9_EEENS6_IJNS7_ILi1EEESI_SI_EEESC_SE_Li128ELb1ELb1ELb1ELb0EEENS1_36VarlenDynamicPersistentTileSchedulerILi128ELi48ELi128ELi128ELb1ELb1ELb0ELb1ELb0ELb1EEEEEEEEEvNT_6ParamsE --------------------------
	.section	.text._ZN7cutlass13device_kernelIN5flash19enable_sm80_to_sm89INS1_16FlashAttnFwdSm80INS1_25CollectiveMainloopFwdSm80ILi4ELi1ELb0EN4cute5tupleIJNS5_1CILi128EEENS7_ILi48EEENS7_ILi96EEEEEELi96ENS_6half_tEfNS_4arch4Sm80ELb0ELb1ELb1ELb1ELb1ELb1ELb1ELb1EEENS1_21CollectiveEpilogueFwdINS6_IJS8_SA_S9_EEENS6_IJNS7_ILi1EEESI_SI_EEESC_SE_Li128ELb1ELb1ELb1ELb0EEENS1_36VarlenDynamicPersistentTileSchedulerILi128ELi48ELi128ELi128ELb1ELb1ELb0ELb1ELb0ELb1EEEEEEEEEvNT_6ParamsE,"ax",@progbits
	.sectioninfo	@"SHI_REGISTERS=255"
	.align	128
.text._ZN7cutlass13device_kernelIN5flash19enable_sm80_to_sm89INS1_16FlashAttnFwdSm80INS1_25CollectiveMainloopFwdSm80ILi4ELi1ELb0EN4cute5tupleIJNS5_1CILi128EEENS7_ILi48EEENS7_ILi96EEEEEELi96ENS_6half_tEfNS_4arch4Sm80ELb0ELb1ELb1ELb1ELb1ELb1ELb1ELb1EEENS1_21CollectiveEpilogueFwdINS6_IJS8_SA_S9_EEENS6_IJNS7_ILi1EEESI_SI_EEESC_SE_Li128ELb1ELb1ELb1ELb0EEENS1_36VarlenDynamicPersistentTileSchedulerILi128ELi48ELi128ELi128ELb1ELb1ELb0ELb1ELb0ELb1EEEEEEEEEvNT_6ParamsE:
        .type           _ZN7cutlass13device_kernelIN5flash19enable_sm80_to_sm89INS1_16FlashAttnFwdSm80INS1_25CollectiveMainloopFwdSm80ILi4ELi1ELb0EN4cute5tupleIJNS5_1CILi128EEENS7_ILi48EEENS7_ILi96EEEEEELi96ENS_6half_tEfNS_4arch4Sm80ELb0ELb1ELb1ELb1ELb1ELb1ELb1ELb1EEENS1_21CollectiveEpilogueFwdINS6_IJS8_SA_S9_EEENS6_IJNS7_ILi1EEESI_SI_EEESC_SE_Li128ELb1ELb1ELb1ELb0EEENS1_36VarlenDynamicPersistentTileSchedulerILi128ELi48ELi128ELi128ELb1ELb1ELb0ELb1ELb0ELb1EEEEEEEEEvNT_6ParamsE,@function
        .size           _ZN7cutlass13device_kernelIN5flash19enable_sm80_to_sm89INS1_16FlashAttnFwdSm80INS1_25CollectiveMainloopFwdSm80ILi4ELi1ELb0EN4cute5tupleIJNS5_1CILi128EEENS7_ILi48EEENS7_ILi96EEEEEELi96ENS_6half_tEfNS_4arch4Sm80ELb0ELb1ELb1ELb1ELb1ELb1ELb1ELb1EEENS1_21CollectiveEpilogueFwdINS6_IJS8_SA_S9_EEENS6_IJNS7_ILi1EEESI_SI_EEESC_SE_Li128ELb1ELb1ELb1ELb0EEENS1_36VarlenDynamicPersistentTileSchedulerILi128ELi48ELi128ELi128ELb1ELb1ELb0ELb1ELb0ELb1EEEEEEEEEvNT_6ParamsE,(.L_x_1832 - _ZN7cutlass13device_kernelIN5flash19enable_sm80_to_sm89INS1_16FlashAttnFwdSm80INS1_25CollectiveMainloopFwdSm80ILi4ELi1ELb0EN4cute5tupleIJNS5_1CILi128EEENS7_ILi48EEENS7_ILi96EEEEEELi96ENS_6half_tEfNS_4arch4Sm80ELb0ELb1ELb1ELb1ELb1ELb1ELb1ELb1EEENS1_21CollectiveEpilogueFwdINS6_IJS8_SA_S9_EEENS6_IJNS7_ILi1EEESI_SI_EEESC_SE_Li128ELb1ELb1ELb1ELb0EEENS1_36VarlenDynamicPersistentTileSchedulerILi128ELi48ELi128ELi128ELb1ELb1ELb0ELb1ELb0ELb1EEEEEEEEEvNT_6ParamsE)
        .other          _ZN7cutlass13device_kernelIN5flash19enable_sm80_to_sm89INS1_16FlashAttnFwdSm80INS1_25CollectiveMainloopFwdSm80ILi4ELi1ELb0EN4cute5tupleIJNS5_1CILi128EEENS7_ILi48EEENS7_ILi96EEEEEELi96ENS_6half_tEfNS_4arch4Sm80ELb0ELb1ELb1ELb1ELb1ELb1ELb1ELb1EEENS1_21CollectiveEpilogueFwdINS6_IJS8_SA_S9_EEENS6_IJNS7_ILi1EEESI_SI_EEESC_SE_Li128ELb1ELb1ELb1ELb0EEENS1_36VarlenDynamicPersistentTileSchedulerILi128ELi48ELi128ELi128ELb1ELb1ELb0ELb1ELb0ELb1EEEEEEEEEvNT_6ParamsE,@"STO_CUDA_ENTRY STV_DEFAULT"
_ZN7cutlass13device_kernelIN5flash19enable_sm80_to_sm89INS1_16FlashAttnFwdSm80INS1_25CollectiveMainloopFwdSm80ILi4ELi1ELb0EN4cute5tupleIJNS5_1CILi128EEENS7_ILi48EEENS7_ILi96EEEEEELi96ENS_6half_tEfNS_4arch4Sm80ELb0ELb1ELb1ELb1ELb1ELb1ELb1ELb1EEENS1_21CollectiveEpilogueFwdINS6_IJS8_SA_S9_EEENS6_IJNS7_ILi1EEESI_SI_EEESC_SE_Li128ELb1ELb1ELb1ELb0EEENS1_36VarlenDynamicPersistentTileSchedulerILi128ELi48ELi128ELi128ELb1ELb1ELb0ELb1ELb0ELb1EEEEEEEEEvNT_6ParamsE:
        /* <DEDUP_REMOVED lines=54> */
.L_x_861:
        /* <DEDUP_REMOVED lines=16> */
.L_x_1170:
        /* <DEDUP_REMOVED lines=16> */
.L_x_1171:
[----:B--2---:R-:W-:-:S05]  /*0560*/  IMAD R0, R0, c[0x0][0x538], RZ ;  /* 0x00014e0000007a24 */ /* 0x004fca00078e02ff */
[----:B------:R-:W-:-:S04]  /*0570*/  IADD3 R7, R0, R7, RZ ;  /* 0x0000000700077210 */ /* 0x000fc80007ffe0ff */
[----:B------:R-:W-:-:S13]  /*0580*/  ISETP.GT.AND P0, PT, R7, UR4, PT ;  /* 0x0000000407007c0c */ /* 0x000fda000bf04270 */
[----:B-1----:R-:W-:Y:S05]  /*0590*/  @!P0 BRA `(.L_x_861) ;  /* 0xfffffdc000008947 */ /* 0x002fea000383ffff */
.L_x_857:
[----:B------:R-:W-:-:S05]  /*05a0*/  IADD3 R10, -R0, R7, RZ ;  /* 0x00000007000a7210 */ /* 0x000fca0007ffe1ff */
[----:B------:R-:W-:-:S05]  /*05b0*/  IMAD R0, R4, c[0x0][0x538], R10 ;  /* 0x00014e0004007a24 */ /* 0x000fca00078e020a */
[----:B------:R-:W-:Y:S01]  /*05c0*/  ISETP.GT.AND P0, PT, R0, UR4, PT ;  /* 0x0000000400007c0c */ /* 0x000fe2000bf04270 */
[----:B------:R-:W-:-:S12]  /*05d0*/  BRA.DIV ~URZ, `(.L_x_862) ;  /* 0x000261827f007947 */ /* 0x000fd8000b800000 */
[----:B------:R-:W-:-:S04]  /*05e0*/  VOTE.ANY R7, PT, !P0 ;  /* 0x0000000000077806 */ /* 0x000fc800040e0100 */
.L_x_1172:
[----:B------:R-:W1:Y:S02]  /*05f0*/  POPC R0, R7 ;  /* 0x0000000700007309 */ /* 0x000e640000000000 */
[----:B-1----:R-:W-:-:S05]  /*0600*/  IADD3 R2, R0, R6, RZ ;  /* 0x0000000600027210 */ /* 0x002fca0007ffe0ff */
[----:B------:R1:W-:Y:S01]  /*0610*/  STL [R1+0x8c], R2 ;  /* 0x00008c0201007387 */ /* 0x0003e20000100800 */
[----:B------:R-:W-:Y:S05]  /*0620*/  BRA.DIV ~URZ, `(.L_x_863) ;  /* 0x000261827f007947 */ /* 0x000fea000b800000 */
[----:B------:R2:W3:Y:S01]  /*0630*/  SHFL.IDX PT, R12, R9, R0, 0x1f ;  /* 0x00001f00090c7589 */ /* 0x0004e200000e0000 */
[----:B------:R-:W-:-:S03]  /*0640*/  MOV R5, RZ ;  /* 0x000000ff00057202 */ /* 0x000fc60000000f00 */
[----:B------:R2:W4:Y:S04]  /*0650*/  SHFL.IDX PT, R9, R8, R0, 0x1f ;  /* 0x00001f0008097589 */ /* 0x00052800000e0000 */
.L_x_1173:
[----:B------:R-:W-:Y:S01]  /*0660*/  ISETP.NE.AND P0, PT, R7, RZ, PT ;  /* 0x000000ff0700720c */ /* 0x000fe20003f05270 */
[----:B------:R-:W-:-:S12]  /*0670*/  BSSY B0, `(.L_x_864) ;  /* 0x0000005000007945 */ /* 0x000fd80003800000 */
[----:B------:R-:W-:Y:S05]  /*0680*/  @!P0 BRA `(.L_x_865) ;  /* 0x0000003000008947 */ /* 0x000fea0003800000 */
[----:B--2---:R-:W-:Y:S01]  /*0690*/  IADD3 R0, R0, -0x1, RZ ;  /* 0xffffffff00007810 */ /* 0x004fe20007ffe0ff */
[----:B------:R-:W-:Y:S05]  /*06a0*/  BRA.DIV ~URZ, `(.L_x_866) ;  /* 0x000261e27f007947 */ /* 0x000fea000b800000 */
[----:B------:R2:W1:Y:S02]  /*06b0*/  SHFL.IDX PT, R5, R4, R0, 0x1f ;  /* 0x00001f0004057589 */ /* 0x00046400000e0000 */
.L_x_865:
[----:B------:R-:W-:Y:S05]  /*06c0*/  BSYNC B0 ;  /* 0x0000000000007941 */ /* 0x000fea0003800000 */
.L_x_864:
[----:B-12---:R-:W-:Y:S01]  /*06d0*/  IMAD R0, R5, c[0x0][0x538], R10 ;  /* 0x00014e0005007a24 */ /* 0x006fe200078e020a */
[----:B----4-:R-:W-:Y:S01]  /*06e0*/  ISETP.NE.AND P0, PT, R9, 0x1, PT ;  /* 0x000000010900780c */ /* 0x010fe20003f05270 */
[----:B------:R-:W-:Y:S03]  /*06f0*/  BSSY B0, `(.L_x_867) ;  /* 0x0000089000007945 */ /* 0x000fe60003800000 */
[----:B------:R1:W-:Y:S01]  /*0700*/  STL [R1+0x80], R0 ;  /* 0x0000800001007387 */ /* 0x0003e20000100800 */
        /* <DEDUP_REMOVED lines=65> */
.L_x_868:
        /* <DEDUP_REMOVED lines=70> */
.L_x_869:
[----:B------:R-:W-:Y:S05]  /*0f80*/  BSYNC B0 ;  /* 0x0000000000007941 */ /* 0x000fea0003800000 */
.L_x_867:
[----:B------:R-:W-:-:S04]  /*0f90*/  LOP3.LUT R0, RZ, R0, RZ, 0x33, !PT ;  /* 0x00000000ff007212 */ /* 0x000fc800078e33ff */
[----:B------:R-:W-:-:S05]  /*0fa0*/  IADD3 R0, R0, R12, RZ ;  /* 0x0000000c00007210 */ /* 0x000fca0007ffe0ff */
[----:B------:R2:W-:Y:S01]  /*0fb0*/  STL [R1+0x84], R0 ;  /* 0x0000840001007387 */ /* 0x0005e20000100800 */
[----:B------:R-:W-:Y:S05]  /*0fc0*/  BRA `(.L_x_870) ;  /* 0x0000006000007947 */ /* 0x000fea0003800000 */
.L_x_858:
[----:B------:R-:W-:Y:S01]  /*0fd0*/  MOV R0, UR4 ;  /* 0x0000000400007c02 */ /* 0x000fe20008000f00 */
[----:B------:R-:W-:Y:S04]  /*0fe0*/  STL [R1+0x84], RZ ;  /* 0x000084ff01007387 */ /* 0x000fe80000100800 */
[----:B------:R-:W-:Y:S04]  /*0ff0*/  STL [R1+0x88], RZ ;  /* 0x000088ff01007387 */ /* 0x000fe80000100800 */
[----:B------:R1:W-:Y:S02]  /*1000*/  STL [R1+0x80], R0 ;  /* 0x0000800001007387 */ /* 0x0003e40000100800 */
[----:B-1----:R-:W-:-:S05]  /*1010*/  MOV R0, c[0x0][0x53c] ;  /* 0x00014f0000007a02 */ /* 0x002fca0000000f00 */
[----:B------:R1:W-:Y:S02]  /*1020*/  STL [R1+0x8c], R0 ;  /* 0x00008c0001007387 */ /* 0x0003e40000100800 */
.L_x_870:
[----:B------:R-:W3:Y:S04]  /*1030*/  LDL R4, [R1+0x80] ;  /* 0x0000800001047983 */ /* 0x000ee80000100800 */
[----:B------:R-:W3:Y:S04]  /*1040*/  LDL R5, [R1+0x84] ;  /* 0x0000840001057983 */ /* 0x000ee80000100800 */
[----:B------:R-:W3:Y:S04]  /*1050*/  LDL R6, [R1+0x88] ;  /* 0x0000880001067983 */ /* 0x000ee80000100800 */
[----:B------:R-:W3:Y:S01]  /*1060*/  LDL R7, [R1+0x8c] ;  /* 0x00008c0001077983 */ /* 0x000ee20000100800 */
[----:B------:R-:W-:Y:S01]  /*1070*/  ISETP.NE.AND P0, PT, R13, RZ, PT ;  /* 0x000000ff0d00720c */ /* 0x000fe20003f05270 */
[----:B------:R-:W-:-:S12]  /*1080*/  WARPSYNC 0xffffffff ;  /* 0xffffffff00007948 */ /* 0x000fd80003800000 */
[----:B---3--:R3:W-:Y:S04]  /*1090*/  @!P0 STS.128 [0xc080], R4 ;  /* 0x00c08004ff008388 */ /* 0x0087e80000000c00 */
[----:B------:R-:W-:Y:S06]  /*10a0*/  BAR.ARV 0x5, 0x80 ;  /* 0x0142000000007b1d */ /* 0x000fec0000002000 */
.L_x_856:
[----:B-12---:R-:W2:Y:S02]  /*10b0*/  LDL R0, [R1+0x8c] ;  /* 0x00008c0001007983 */ /* 0x006ea40000100800 */
[----:B--2---:R-:W-:-:S13]  /*10c0*/  ISETP.GE.AND P0, PT, R0, c[0x0][0x53c], PT ;  /* 0x00014f0000007a0c */ /* 0x004fda0003f06270 */
[----:B------:R-:W-:Y:S05]  /*10d0*/  @P0 EXIT ;  /* 0x000000000000094d */ /* 0x000fea0003800000 */
[----:B------:R-:W1:Y:S01]  /*10e0*/  S2R R24, SR_TID.X ;  /* 0x0000000000187919 */ /* 0x000e620000002100 */
[----:B------:R-:W-:Y:S02]  /*10f0*/  ULDC UR4, c[0x0][0x2ac] ;  /* 0x0000ab0000047ab9 */ /* 0x000fe40000000800 */
[----:B------:R-:W-:Y:S02]  /*1100*/  ULDC UR6, c[0x0][0x1d0] ;  /* 0x0000740000067ab9 */ /* 0x000fe40000000800 */
[----:B------:R-:W-:Y:S01]  /*1110*/  UIMAD UR6, UR4, UR6, URZ ;  /* 0x00000006040672a4 */ /* 0x000fe2000f8e023f */
[----:B-1----:R-:W-:Y:S02]  /*1120*/  SHF.R.S32.HI R11, RZ, 0x1f, R24 ;  /* 0x0000001fff0b7819 */ /* 0x002fe40000011418 */
[-C--:B------:R-:W-:Y:S02]  /*1130*/  LEA.HI R20, R24, R24.reuse, RZ, 0x1 ;  /* 0x0000001818147211 */ /* 0x080fe400078f08ff */
[----:B---3--:R-:W-:-:S02]  /*1140*/  LEA.HI R4, R11, R24, RZ, 0x4 ;  /* 0x000000180b047211 */ /* 0x008fc400078f20ff */
[----:B------:R-:W-:Y:S02]  /*1150*/  SHF.R.S32.HI R138, RZ, 0x1, R20 ;  /* 0x00000001ff8a7819 */ /* 0x000fe40000011414 */
[----:B------:R-:W-:Y:S02]  /*1160*/  SHF.R.S32.HI R0, RZ, 0x4, R4 ;  /* 0x00000004ff007819 */ /* 0x000fe40000011404 */
[----:B------:R-:W-:Y:S02]  /*1170*/  LEA.HI R2, R20, R138, RZ, 0x1 ;  /* 0x0000008a14027211 */ /* 0x000fe400078f08ff */
[----:B------:R-:W-:Y:S02]  /*1180*/  LEA.HI R3, R4, R0, RZ, 0x1 ;  /* 0x0000000004037211 */ /* 0x000fe400078f08ff */
[----:B------:R-:W-:Y:S02]  /*1190*/  LOP3.LUT R2, R2, 0x7fffffe, RZ, 0xc0, !PT ;  /* 0x07fffffe02027812 */ /* 0x000fe400078ec0ff */
[----:B------:R-:W-:-:S02]  /*11a0*/  LOP3.LUT R3, R3, 0xfffffffe, RZ, 0xc0, !PT ;  /* 0xfffffffe03037812 */ /* 0x000fc400078ec0ff */
[----:B------:R-:W-:Y:S01]  /*11b0*/  LOP3.LUT R4, R4, 0xfffffff0, RZ, 0xc0, !PT ;  /* 0xfffffff004047812 */ /* 0x000fe200078ec0ff */
[----:B------:R-:W-:Y:S01]  /*11c0*/  IMAD.IADD R2, R138, 0x1, -R2 ;  /* 0x000000018a027824 */ /* 0x000fe200078e0a02 */
[CC--:B------:R-:W-:Y:S01]  /*11d0*/  LEA.HI R21, R11.reuse, R24.reuse, RZ, 0x3 ;  /* 0x000000180b157211 */ /* 0x0c0fe200078f18ff */
[C---:B------:R-:W-:Y:S01]  /*11e0*/  IMAD.IADD R19, R0.reuse, 0x1, -R3 ;  /* 0x0000000100137824 */ /* 0x040fe200078e0a03 */
[----:B------:R-:W-:Y:S01]  /*11f0*/  LEA.HI R12, R11, R24, RZ, 0x2 ;  /* 0x000000180b0c7211 */ /* 0x000fe200078f10ff */
[----:B------:R-:W-:Y:S01]  /*1200*/  IMAD R0, R0, 0x8, R2 ;  /* 0x0000000800007824 */ /* 0x000fe200078e0202 */
[----:B------:R-:W-:Y:S01]  /*1210*/  LOP3.LUT R3, R21, 0xfffffff8, RZ, 0xc0, !PT ;  /* 0xfffffff815037812 */ /* 0x000fe200078ec0ff */
[----:B------:R-:W-:Y:S01]  /*1220*/  IMAD.IADD R2, R24, 0x1, -R4 ;  /* 0x0000000118027824 */ /* 0x000fe200078e0a04 */
[----:B------:R-:W-:Y:S02]  /*1230*/  SHF.R.S32.HI R6, RZ, 0x3, R21 ;  /* 0x00000003ff067819 */ /* 0x000fe40000011415 */
[----:B------:R-:W-:Y:S01]  /*1240*/  LOP3.LUT R9, R12, 0xfffffffc, RZ, 0xc0, !PT ;  /* 0xfffffffc0c097812 */ /* 0x000fe200078ec0ff */
[----:B------:R-:W-:Y:S01]  /*1250*/  IMAD.IADD R5, R24, 0x1, -R3 ;  /* 0x0000000118057824 */ /* 0x000fe200078e0a03 */
[----:B------:R-:W-:Y:S01]  /*1260*/  LEA.HI R8, R2, R2, RZ, 0x1 ;  /* 0x0000000202087211 */ /* 0x000fe200078f08ff */
[----:B------:R-:W-:Y:S01]  /*1270*/  IMAD.SHL.U32 R3, R6, 0x40, RZ ;  /* 0x0000004006037824 */ /* 0x000fe200078e00ff */
[----:B------:R-:W-:Y:S01]  /*1280*/  SHF.R.S32.HI R7, RZ, 0x1f, R2 ;  /* 0x0000001fff077819 */ /* 0x000fe20000011402 */
[----:B------:R-:W-:Y:S01]  /*1290*/  IMAD.IADD R13, R24, 0x1, -R9 ;  /* 0x00000001180d7824 */ /* 0x000fe200078e0a09 */
[----:B------:R-:W-:-:S02]  /*12a0*/  LOP3.LUT R4, R8, 0x7fffffe, RZ, 0xc0, !PT ;  /* 0x07fffffe08047812 */ /* 0x000fc400078ec0ff */
[----:B------:R-:W-:Y:S01]  /*12b0*/  LEA.HI R16, R7, R2, RZ, 0x3 ;  /* 0x0000000207107211 */ /* 0x000fe200078f18ff */
[----:B------:R-:W-:Y:S01]  /*12c0*/  IMAD.SHL.U32 R30, R13, 0x8, RZ ;  /* 0x000000080d1e7824 */ /* 0x000fe200078e00ff */
[----:B------:R-:W-:Y:S01]  /*12d0*/  SHF.R.S32.HI R32, RZ, 0x2, R12 ;  /* 0x00000002ff207819 */ /* 0x000fe2000001140c */
[----:B------:R-:W-:Y:S01]  /*12e0*/  IMAD.IADD R15, R2, 0x1, -R4 ;  /* 0x00000001020f7824 */ /* 0x000fe200078e0a04 */
[----:B------:R-:W-:Y:S02]  /*12f0*/  LOP3.LUT R2, R3, 0xc0, RZ, 0xc0, !PT ;  /* 0x000000c003027812 */ /* 0x000fe400078ec0ff */
[----:B------:R-:W-:Y:S02]  /*1300*/  LEA.HI R10, R5, R5, RZ, 0x1 ;  /* 0x00000005050a7211 */ /* 0x000fe400078f08ff */
[----:B------:R-:W-:Y:S02]  /*1310*/  SHF.R.U32.HI R3, RZ, 0x3, R2 ;  /* 0x00000003ff037819 */ /* 0x000fe40000011602 */
[----:B------:R-:W-:-:S02]  /*1320*/  LOP3.LUT R2, R2, 0x18, R30, 0xf8, !PT ;  /* 0x0000001802027812 */ /* 0x000fc400078ef81e */
[----:B------:R-:W-:Y:S02]  /*1330*/  LEA.HI R6, R12, R32, RZ, 0x1 ;  /* 0x000000200c067211 */ /* 0x000fe400078f08ff */
[----:B------:R-:W-:Y:S02]  /*1340*/  LOP3.LUT R4, R10, 0x3fffffe, RZ, 0xc0, !PT ;  /* 0x03fffffe0a047812 */ /* 0x000fe400078ec0ff */
[----:B------:R-:W-:Y:S02]  /*1350*/  LOP3.LUT R9, R2, R3, RZ, 0x3c, !PT ;  /* 0x0000000302097212 */ /* 0x000fe400078e3cff */
[----:B------:R-:W-:Y:S01]  /*1360*/  LOP3.LUT R3, R6, 0x7fffffe, RZ, 0xc0, !PT ;  /* 0x07fffffe06037812 */ /* 0x000fe200078ec0ff */
[----:B------:R-:W-:Y:S01]  /*1370*/  IMAD.IADD R17, R5, 0x1, -R4 ;  /* 0x0000000105117824 */ /* 0x000fe200078e0a04 */
[----:B------:R-:W-:Y:S02]  /*1380*/  LEA.HI R11, R11, R24, RZ, 0x5 ;  /* 0x000000180b0b7211 */ /* 0x000fe400078f28ff */
[----:B------:R-:W-:Y:S01]  /*1390*/  LEA.HI R2, R13, R13, RZ, 0x1 ;  /* 0x0000000d0d027211 */ /* 0x000fe200078f08ff */
[----:B------:R-:W-:Y:S01]  /*13a0*/  IMAD.IADD R4, R32, 0x1, -R3 ;  /* 0x0000000120047824 */ /* 0x000fe200078e0a03 */
[----:B------:R-:W-:-:S02]  /*13b0*/  LOP3.LUT R5, R11, 0xffffffe0, RZ, 0xc0, !PT ;  /* 0xffffffe00b057812 */ /* 0x000fc400078ec0ff */
[C---:B------:R-:W-:Y:S01]  /*13c0*/  LOP3.LUT R3, R2.reuse, 0x1ffffffe, RZ, 0xc0, !PT ;  /* 0x1ffffffe02037812 */ /* 0x040fe200078ec0ff */
[----:B------:R-:W-:Y:S01]  /*13d0*/  IMAD.SHL.U32 R2, R2, 0x20, RZ ;  /* 0x0000002002027824 */ /* 0x000fe200078e00ff */
[----:B------:R-:W-:Y:S01]  /*13e0*/  SHF.R.S32.HI R7, RZ, 0x5, R11 ;  /* 0x00000005ff077819 */ /* 0x000fe2000001140b */
[----:B------:R-:W-:Y:S01]  /*13f0*/  IMAD.IADD R29, R24, 0x1, -R5 ;  /* 0x00000001181d7824 */ /* 0x000fe200078e0a05 */
[----:B------:R-:W-:Y:S02]  /*1400*/  SHF.R.S32.HI R6, RZ, 0x1f, R11 ;  /* 0x0000001fff067819 */ /* 0x000fe4000001140b */
[----:B------:R-:W-:Y:S01]  /*1410*/  LOP3.LUT R2, R2, 0xffffffc0, RZ, 0xc0, !PT ;  /* 0xffffffc002027812 */ /* 0x000fe200078ec0ff */
[----:B------:R-:W-:Y:S01]  /*1420*/  IMAD R5, R7, 0x8, R4 ;  /* 0x0000000807057824 */ /* 0x000fe200078e0204 */
[----:B------:R-:W-:Y:S01]  /*1430*/  IADD3 R23, R138, 0x40, RZ ;  /* 0x000000408a177810 */ /* 0x000fe20007ffe0ff */
[----:B------:R-:W-:Y:S01]  /*1440*/  IMAD.IADD R4, R13, 0x1, -R3 ;  /* 0x000000010d047824 */ /* 0x000fe200078e0a03 */
[----:B------:R-:W-:Y:S01]  /*1450*/  LEA.HI R3, R6, R7, RZ, 0x2 ;  /* 0x0000000706037211 */ /* 0x000fe200078f10ff */
[----:B------:R-:W-:Y:S01]  /*1460*/  IMAD.U32 R5, R5, 0x20, R9 ;  /* 0x0000002005057824 */ /* 0x000fe200078e0009 */
[----:B------:R-:W-:Y:S01]  /*1470*/  SHF.R.S32.HI R6, RZ, 0x1f, R29 ;  /* 0x0000001fff067819 */ /* 0x000fe2000001141d */
[----:B------:R-:W-:Y:S01]  /*1480*/  IMAD R22, R4, 0x8, R2 ;  /* 0x0000000804167824 */ /* 0x000fe200078e0202 */
[----:B------:R-:W-:-:S02]  /*1490*/  LOP3.LUT R2, R3, 0xffffffc, RZ, 0xc0, !PT ;  /* 0x0ffffffc03027812 */ /* 0x000fc400078ec0ff */
[----:B------:R-:W-:Y:S01]  /*14a0*/  LEA.HI R18, R6, R29, RZ, 0x2 ;  /* 0x0000001d06127211 */ /* 0x000fe200078f10ff */
[----:B------:R1:W-:Y:S01]  /*14b0*/  STL [R1+0x3c], R5 ;  /* 0x00003c0501007387 */ /* 0x0003e20000100800 */
[----:B------:R-:W-:Y:S01]  /*14c0*/  SHF.R.S32.HI R11, RZ, 0x1f, R12 ;  /* 0x0000001fff0b7819 */ /* 0x000fe2000001140c */
[----:B------:R-:W-:Y:S01]  /*14d0*/  IMAD.IADD R3, R7, 0x1, -R2 ;  /* 0x0000000107037824 */ /* 0x000fe200078e0a02 */
[----:B------:R-:W-:Y:S02]  /*14e0*/  SHF.R.S32.HI R2, RZ, 0x2, R18 ;  /* 0x00000002ff027819 */ /* 0x000fe40000011412 */
[----:B------:R-:W-:Y:S02]  /*14f0*/  LEA.HI R4, R11, R32, RZ, 0x3 ;  /* 0x000000200b047211 */ /* 0x000fe400078f18ff */
[----:B------:R-:W-:Y:S01]  /*1500*/  LEA.HI R14, R23, R23, RZ, 0x1 ;  /* 0x00000017170e7211 */ /* 0x000fe200078f08ff */
[----:B------:R-:W-:Y:S01]  /*1510*/  IMAD R27, R3, 0x10, R2 ;  /* 0x00000010031b7824 */ /* 0x000fe200078e0202 */
[----:B------:R-:W-:-:S02]  /*1520*/  LOP3.LUT R4, R4, 0xfffffff8, RZ, 0xc0, !PT ;  /* 0xfffffff804047812 */ /* 0x000fc400078ec0ff */
[----:B------:R-:W-:Y:S02]  /*1530*/  LOP3.LUT R9, R14, 0x7fffffe, RZ, 0xc0, !PT ;  /* 0x07fffffe0e097812 */ /* 0x000fe400078ec0ff */
[----:B------:R-:W-:Y:S01]  /*1540*/  SHF.R.S32.HI R6, RZ, 0x1, R8 ;  /* 0x00000001ff067819 */ /* 0x000fe20000011408 */
[----:B------:R-:W-:Y:S01]  /*1550*/  STL [R1+0xe8], R27 ;  /* 0x0000e81b01007387 */ /* 0x000fe20000100800 */
[----:B------:R-:W-:Y:S02]  /*1560*/  SHF.R.S32.HI R2, RZ, 0x1, R10 ;  /* 0x00000001ff027819 */ /* 0x000fe4000001140a */
[----:B------:R-:W-:Y:S02]  /*1570*/  SHF.R.S32.HI R31, RZ, 0x1f, R30 ;  /* 0x0000001fff1f7819 */ /* 0x000fe4000001141e */
[C---:B------:R-:W-:Y:S01]  /*1580*/  LOP3.LUT P3, RZ, R2.reuse, 0x2, RZ, 0xc0, !PT ;  /* 0x0000000202ff7812 */ /* 0x040fe2000786c0ff */
[----:B------:R-:W-:Y:S01]  /*1590*/  IMAD.SHL.U32 R2, R2, 0x40, RZ ;  /* 0x0000004002027824 */ /* 0x000fe200078e00ff */
[----:B------:R-:W-:-:S02]  /*15a0*/  IADD3 R252, R30, 0x20, RZ ;  /* 0x000000201efc7810 */ /* 0x000fc40007ffe0ff */
[----:B-1----:R-:W-:Y:S02]  /*15b0*/  SHF.R.S32.HI R5, RZ, 0x1f, R23 ;  /* 0x0000001fff057819 */ /* 0x002fe40000011417 */
[----:B------:R-:W-:Y:S02]  /*15c0*/  LOP3.LUT R2, R2, 0xc0, RZ, 0xc0, !PT ;  /* 0x000000c002027812 */ /* 0x000fe400078ec0ff */
[----:B------:R-:W-:Y:S02]  /*15d0*/  LEA.HI R3, R5, R23, RZ, 0x3 ;  /* 0x0000001705037211 */ /* 0x000fe400078f18ff */
[----:B------:R-:W-:Y:S01]  /*15e0*/  SHF.R.S32.HI R5, RZ, 0x1f, R8 ;  /* 0x0000001fff057819 */ /* 0x000fe20000011408 */
[----:B------:R-:W-:Y:S02]  /*15f0*/  IMAD.IADD R8, R32, 0x1, -R4 ;  /* 0x0000000120087824 */ /* 0x000fe400078e0a04 */
[----:B------:R-:W-:Y:S01]  /*1600*/  IMAD.SHL.U32 R3, R3, 0x20, RZ ;  /* 0x0000002003037824 */ /* 0x000fe200078e00ff */
[----:B------:R-:W-:Y:S01]  /*1610*/  LEA.HI R5, R5, R6, RZ, 0x2 ;  /* 0x0000000605057211 */ /* 0x000fe200078f10ff */
[----:B------:R-:W-:Y:S01]  /*1620*/  IMAD.IADD R4, R23, 0x1, -R9 ;  /* 0x0000000117047824 */ /* 0x000fe200078e0a09 */
[----:B------:R-:W-:-:S02]  /*1630*/  LOP3.LUT R9, R2, 0x8, R21, 0xf8, !PT ;  /* 0x0000000802097812 */ /* 0x000fc400078ef815 */
[----:B------:R-:W-:Y:S02]  /*1640*/  LOP3.LUT R3, R3, 0xffffff00, RZ, 0xc0, !PT ;  /* 0xffffff0003037812 */ /* 0x000fe400078ec0ff */
[----:B------:R-:W-:-:S03]  /*1650*/  LOP3.LUT R5, R5, 0xfffffffc, RZ, 0xc0, !PT ;  /* 0xfffffffc05057812 */ /* 0x000fc600078ec0ff */
[----:B------:R-:W-:Y:S01]  /*1660*/  IMAD R23, R4, 0x20, R3 ;  /* 0x0000002004177824 */ /* 0x000fe200078e0203 */
[----:B------:R-:W-:Y:S01]  /*1670*/  LEA.HI R4, R8, R8, RZ, 0x1 ;  /* 0x0000000808047211 */ /* 0x000fe200078f08ff */
[----:B------:R-:W-:Y:S02]  /*1680*/  IMAD.SHL.U32 R3, R16, 0x20, RZ ;  /* 0x0000002010037824 */ /* 0x000fe400078e00ff */
[----:B------:R-:W-:Y:S01]  /*1690*/  IMAD.IADD R12, R6, 0x1, -R5 ;  /* 0x00000001060c7824 */ /* 0x000fe200078e0a05 */
[----:B------:R-:W-:Y:S01]  /*16a0*/  SHF.R.U32.HI R5, RZ, 0x3, R2 ;  /* 0x00000003ff057819 */ /* 0x000fe20000011602 */
[----:B------:R-:W-:Y:S01]  /*16b0*/  IMAD.SHL.U32 R2, R7, 0x200, RZ ;  /* 0x0000020007027824 */ /* 0x000fe200078e00ff */
[----:B------:R-:W-:Y:S01]  /*16c0*/  LOP3.LUT R3, R3, 0xffffff00, RZ, 0xc0, !PT ;  /* 0xffffff0003037812 */ /* 0x000fe200078ec0ff */
[----:B------:R-:W-:Y:S01]  /*16d0*/  STL [R1+0xb4], R23 ;  /* 0x0000b41701007387 */ /* 0x000fe20000100800 */
[----:B------:R-:W-:Y:S02]  /*16e0*/  LOP3.LUT R6, R4, 0x3fffffe, RZ, 0xc0, !PT ;  /* 0x03fffffe04067812 */ /* 0x000fe400078ec0ff */
[----:B------:R-:W-:Y:S01]  /*16f0*/  LOP3.LUT R9, R9, R5, RZ, 0x3c, !PT ;  /* 0x0000000509097212 */ /* 0x000fe200078e3cff */
[----:B------:R-:W-:Y:S01]  /*1700*/  IMAD.IADD R5, R3, 0x1, R2 ;  /* 0x0000000103057824 */ /* 0x000fe200078e0202 */
[----:B------:R-:W-:Y:S01]  /*1710*/  LOP3.LUT R7, R20, 0xfffffffe, RZ, 0xc0, !PT ;  /* 0xfffffffe14077812 */ /* 0x000fe200078ec0ff */
[----:B------:R-:W-:Y:S01]  /*1720*/  IMAD.IADD R6, R8, 0x1, -R6 ;  /* 0x0000000108067824 */ /* 0x000fe200078e0a06 */
[----:B------:R-:W-:Y:S01]  /*1730*/  SHF.R.S32.HI R4, RZ, 0x1, R4 ;  /* 0x00000001ff047819 */ /* 0x000fe20000011404 */
[----:B------:R-:W-:Y:S01]  /*1740*/  IMAD R2, R13, 0x2, R2 ;  /* 0x000000020d027824 */ /* 0x000fe200078e0202 */
[----:B------:R-:W-:Y:S01]  /*1750*/  LOP3.LUT P4, RZ, R12, 0x2, RZ, 0xc0, !PT ;  /* 0x000000020cff7812 */ /* 0x000fe2000788c0ff */
[----:B------:R-:W-:Y:S01]  /*1760*/  IMAD.IADD R170, R24, 0x1, -R7 ;  /* 0x0000000118aa7824 */ /* 0x000fe200078e0a07 */
[----:B------:R-:W-:Y:S01]  /*1770*/  LOP3.LUT P0, RZ, R4, 0x2, RZ, 0xc0, !PT ;  /* 0x0000000204ff7812 */ /* 0x000fe2000780c0ff */
[----:B------:R-:W-:Y:S01]  /*1780*/  IMAD R10, R6, 0x20, R2 ;  /* 0x00000020060a7824 */ /* 0x000fe200078e0202 */
[----:B------:R-:W-:Y:S01]  /*1790*/  LOP3.LUT R2, R4, 0x1, RZ, 0xc0, !PT ;  /* 0x0000000104027812 */ /* 0x000fe200078ec0ff */
[----:B------:R-:W-:-:S02]  /*17a0*/  IMAD R16, R15, 0x20, R3 ;  /* 0x000000200f107824 */ /* 0x000fc400078e0203 */
[----:B------:R-:W-:Y:S01]  /*17b0*/  IMAD R15, R15, 0x20, R5 ;  /* 0x000000200f0f7824 */ /* 0x000fe200078e0205 */
[----:B------:R-:W-:Y:S01]  /*17c0*/  LEA.HI R5, R11, R32, RZ, 0x2 ;  /* 0x000000200b057211 */ /* 0x000fe200078f10ff */
[----:B------:R-:W-:Y:S01]  /*17d0*/  IMAD R3, R19, 0x8, R17 ;  /* 0x0000000813037824 */ /* 0x000fe200078e0211 */
[----:B------:R-:W-:Y:S01]  /*17e0*/  ISETP.NE.U32.AND P1, PT, R2, 0x1, PT ;  /* 0x000000010200780c */ /* 0x000fe20003f25070 */
[----:B------:R-:W-:Y:S02]  /*17f0*/  IMAD.SHL.U32 R164, R170, 0x4, RZ ;  /* 0x00000004aaa47824 */ /* 0x000fe400078e00ff */
[----:B------:R-:W-:Y:S01]  /*1800*/  IMAD.U32 R2, R3, 0x20, R9 ;  /* 0x0000002003027824 */ /* 0x000fe200078e0009 */
[----:B------:R-:W-:Y:S01]  /*1810*/  LOP3.LUT R3, R5, 0xfffffffc, RZ, 0xc0, !PT ;  /* 0xfffffffc05037812 */ /* 0x000fe200078ec0ff */
[----:B------:R-:W-:Y:S01]  /*1820*/  IMAD.SHL.U32 R7, R0, 0x20, RZ ;  /* 0x0000002000077824 */ /* 0x000fe200078e00ff */
[----:B------:R-:W-:Y:S01]  /*1830*/  IADD3 R166, R164, 0x10, RZ ;  /* 0x00000010a4a67810 */ /* 0x000fe20007ffe0ff */
[----:B------:R-:W-:Y:S01]  /*1840*/  IMAD.SHL.U32 R8, R19, 0x8, RZ ;  /* 0x0000000813087824 */ /* 0x000fe200078e00ff */
[----:B------:R-:W-:Y:S01]  /*1850*/  SHF.R.S32.HI R5, RZ, 0x1, R14 ;  /* 0x00000001ff057819 */ /* 0x000fe2000001140e */
[----:B------:R-:W-:Y:S01]  /*1860*/  IMAD.IADD R3, R32, 0x1, -R3 ;  /* 0x0000000120037824 */ /* 0x000fe200078e0a03 */
[C---:B------:R-:W-:Y:S01]  /*1870*/  IADD3 R139, R164.reuse, 0x20, RZ ;  /* 0x00000020a48b7810 */ /* 0x040fe20007ffe0ff */
[C---:B------:R-:W-:Y:S01]  /*1880*/  IMAD.IADD R137, R164.reuse, 0x1, R166 ;  /* 0x00000001a4897824 */ /* 0x040fe200078e02a6 */
[C---:B------:R-:W-:Y:S01]  /*1890*/  IADD3 R169, R164.reuse, 0x8, RZ ;  /* 0x00000008a4a97810 */ /* 0x040fe20007ffe0ff */
[----:B------:R-:W-:Y:S01]  /*18a0*/  IMAD.SHL.U32 R6, R5, 0x40, RZ ;  /* 0x0000004005067824 */ /* 0x000fe200078e00ff */
[C---:B------:R-:W-:Y:S01]  /*18b0*/  LOP3.LUT P2, RZ, R3.reuse, 0x2, RZ, 0xc0, !PT ;  /* 0x0000000203ff7812 */ /* 0x040fe2000784c0ff */
[----:B------:R-:W-:Y:S01]  /*18c0*/  IMAD.SHL.U32 R5, R3, 0x40, RZ ;  /* 0x0000004003057824 */ /* 0x000fe200078e00ff */
[----:B------:R-:W-:Y:S01]  /*18d0*/  SHF.R.S32.HI R3, RZ, 0x1f, R137 ;  /* 0x0000001fff037819 */ /* 0x000fe20000011489 */
[----:B------:R-:W-:Y:S01]  /*18e0*/  IMAD.IADD R136, R164, 0x1, R139 ;  /* 0x00000001a4887824 */ /* 0x000fe200078e028b */
[----:B------:R-:W-:Y:S01]  /*18f0*/  LOP3.LUT R28, R6, 0xc0, RZ, 0xc0, !PT ;  /* 0x000000c0061c7812 */ /* 0x000fe200078ec0ff */
[----:B------:R-:W-:Y:S01]  /*1900*/  IMAD.SHL.U32 R110, R170, 0x8, RZ ;  /* 0x00000008aa6e7824 */ /* 0x000fe200078e00ff */
[----:B------:R-:W-:-:S02]  /*1910*/  LEA.HI R0, R3, R137, RZ, 0x5 ;  /* 0x0000008903007211 */ /* 0x000fc400078f28ff */
[----:B------:R-:W-:Y:S01]  /*1920*/  LOP3.LUT R26, R5, 0xc0, RZ, 0xc0, !PT ;  /* 0x000000c0051a7812 */ /* 0x000fe200078ec0ff */
[----:B------:R-:W-:Y:S01]  /*1930*/  IMAD.SHL.U32 R5, R4, 0x40, RZ ;  /* 0x0000004004057824 */ /* 0x000fe200078e00ff */
[----:B------:R-:W-:Y:S01]  /*1940*/  LEA.HI R9, R3, R137, RZ, 0x3 ;  /* 0x0000008903097211 */ /* 0x000fe200078f18ff */
[----:B------:R-:W-:Y:S01]  /*1950*/  IMAD.SHL.U32 R0, R0, 0x80, RZ ;  /* 0x0000008000007824 */ /* 0x000fe200078e00ff */
[----:B------:R-:W-:Y:S01]  /*1960*/  SHF.R.U32.HI R24, RZ, 0x3, R26 ;  /* 0x00000003ff187819 */ /* 0x000fe2000001161a */
[----:B------:R-:W-:Y:S01]  /*1970*/  STL [R1+0xac], R28 ;  /* 0x0000ac1c01007387 */ /* 0x000fe20000100800 */
[--C-:B------:R-:W-:Y:S02]  /*1980*/  LOP3.LUT R4, R26, 0x18, R9.reuse, 0xf8, !PT ;  /* 0x000000181a047812 */ /* 0x100fe400078ef809 */
[----:B------:R-:W-:Y:S01]  /*1990*/  SHF.R.U32.HI R25, RZ, 0x3, R28 ;  /* 0x00000003ff197819 */ /* 0x000fe2000001161c */
[----:B------:R-:W-:Y:S01]  /*19a0*/  STL [R1+0x68], R26 ;  /* 0x0000681a01007387 */ /* 0x000fe20000100800 */
[----:B------:R-:W-:-:S02]  /*19b0*/  LOP3.LUT R3, R28, 0x18, R9, 0xf8, !PT ;  /* 0x000000181c037812 */ /* 0x000fc400078ef809 */
[----:B------:R-:W-:Y:S01]  /*19c0*/  LOP3.LUT R6, R4, R24, RZ, 0x3c, !PT ;  /* 0x0000001804067212 */ /* 0x000fe200078e3cff */
[----:B------:R-:W-:Y:S01]  /*19d0*/  STL [R1+0xb0], R25 ;  /* 0x0000b01901007387 */ /* 0x000fe20000100800 */
[----:B------:R-:W-:Y:S02]  /*19e0*/  LOP3.LUT R0, R0, 0xfffff000, RZ, 0xc0, !PT ;  /* 0xfffff00000007812 */ /* 0x000fe400078ec0ff */
[----:B------:R-:W-:Y:S01]  /*19f0*/  LOP3.LUT R4, R3, R25, RZ, 0x3c, !PT ;  /* 0x0000001903047212 */ /* 0x000fe200078e3cff */
[----:B------:R-:W-:Y:S01]  /*1a00*/  STL [R1+0x6c], R24 ;  /* 0x00006c1801007387 */ /* 0x000fe20000100800 */
[----:B------:R-:W-:Y:S02]  /*1a10*/  LOP3.LUT R5, R5, 0xc0, RZ, 0xc0, !PT ;  /* 0x000000c005057812 */ /* 0x000fe400078ec0ff */
[----:B------:R-:W-:Y:S02]  /*1a20*/  SHF.R.S32.HI R3, RZ, 0x1f, R136 ;  /* 0x0000001fff037819 */ /* 0x000fe40000011488 */
[----:B------:R-:W-:-:S02]  /*1a30*/  IADD3 R17, R6, R0, R7 ;  /* 0x0000000006117210 */ /* 0x000fc40007ffe007 */
[----:B------:R-:W-:Y:S01]  /*1a40*/  IADD3 R14, R4, R23, R0 ;  /* 0x00000017040e7210 */ /* 0x000fe20007ffe000 */
[----:B------:R-:W-:Y:S01]  /*1a50*/  IMAD.SHL.U32 R4, R12, 0x40, RZ ;  /* 0x000000400c047824 */ /* 0x000fe200078e00ff */
[----:B------:R-:W-:Y:S01]  /*1a60*/  LEA.HI R5, R5, R5, RZ, 0x1d ;  /* 0x0000000505057211 */ /* 0x000fe200078fe8ff */
[----:B------:R-:W-:Y:S01]  /*1a70*/  IMAD.MOV.U32 R12, RZ, RZ, 0x20 ;  /* 0x00000020ff0c7424 */ /* 0x000fe200078e00ff */
[CC--:B------:R-:W-:Y:S02]  /*1a80*/  LEA.HI R0, R3.reuse, R136.reuse, RZ, 0x5 ;  /* 0x0000008803007211 */ /* 0x0c0fe400078f28ff */
[----:B------:R-:W-:Y:S01]  /*1a90*/  LEA.HI R6, R3, R136, RZ, 0x3 ;  /* 0x0000008803067211 */ /* 0x000fe200078f18ff */
[----:B------:R-:W-:Y:S01]  /*1aa0*/  IMAD.IADD R10, R5, 0x1, R10 ;  /* 0x00000001050a7824 */ /* 0x000fe200078e020a */
[----:B------:R-:W-:Y:S01]  /*1ab0*/  LOP3.LUT R3, R4, 0xc0, RZ, 0xc0, !PT ;  /* 0x000000c004037812 */ /* 0x000fe200078ec0ff */
[----:B------:R-:W-:Y:S01]  /*1ac0*/  IMAD.SHL.U32 R0, R0, 0x80, RZ ;  /* 0x0000008000007824 */ /* 0x000fe200078e00ff */
[----:B------:R-:W-:Y:S01]  /*1ad0*/  LOP3.LUT R5, R26, 0x18, R6, 0xf8, !PT ;  /* 0x000000181a057812 */ /* 0x000fe200078ef806 */
[----:B------:R-:W-:Y:S01]  /*1ae0*/  IMAD.SHL.U32 R21, R10, 0x2, RZ ;  /* 0x000000020a157824 */ /* 0x000fe200078e00ff */
[----:B------:R-:W-:-:S02]  /*1af0*/  LOP3.LUT R8, R3, 0x8, R8, 0xf8, !PT ;  /* 0x0000000803087812 */ /* 0x000fc400078ef808 */
[----:B------:R-:W-:Y:S02]  /*1b00*/  LOP3.LUT R4, R28, 0x18, R6, 0xf8, !PT ;  /* 0x000000181c047812 */ /* 0x000fe400078ef806 */
[----:B------:R-:W-:Y:S01]  /*1b10*/  LOP3.LUT R0, R0, 0xfffff000, RZ, 0xc0, !PT ;  /* 0xfffff00000007812 */ /* 0x000fe200078ec0ff */
[----:B------:R-:W-:Y:S01]  /*1b20*/  STL [R1+0x98], R21 ;  /* 0x0000981501007387 */ /* 0x000fe20000100800 */
[----:B------:R-:W-:Y:S02]  /*1b30*/  SHF.R.U32.HI R3, RZ, 0x3, R3 ;  /* 0x00000003ff037819 */ /* 0x000fe40000011603 */
[----:B------:R-:W-:Y:S02]  /*1b40*/  LOP3.LUT R5, R5, R24, RZ, 0x3c, !PT ;  /* 0x0000001805057212 */ /* 0x000fe400078e3cff */
[----:B------:R-:W-:Y:S02]  /*1b50*/  LOP3.LUT R4, R4, R25, RZ, 0x3c, !PT ;  /* 0x0000001904047212 */ /* 0x000fe400078e3cff */
[----:B------:R-:W-:-:S02]  /*1b60*/  LOP3.LUT R3, R8, R3, RZ, 0x3c, !PT ;  /* 0x0000000308037212 */ /* 0x000fc400078e3cff */
[----:B------:R-:W-:Y:S02]  /*1b70*/  IADD3 R11, R5, R0, R7 ;  /* 0x00000000050b7210 */ /* 0x000fe40007ffe007 */
[----:B------:R-:W-:Y:S02]  /*1b80*/  IADD3 R5, R21, 0x80, RZ ;  /* 0x0000008015057810 */ /* 0x000fe40007ffe0ff */
[----:B------:R-:W-:Y:S01]  /*1b90*/  IADD3 R10, R4, R23, R0 ;  /* 0x00000017040a7210 */ /* 0x000fe20007ffe000 */
[----:B------:R-:W-:Y:S01]  /*1ba0*/  IMAD.IADD R0, R3, 0x1, R15 ;  /* 0x0000000103007824 */ /* 0x000fe200078e020f */
[----:B------:R-:W-:Y:S01]  /*1bb0*/  IADD3 R20, R21, 0x70, RZ ;  /* 0x0000007015147810 */ /* 0x000fe20007ffe0ff */
[----:B------:R-:W-:Y:S01]  /*1bc0*/  IMAD.IADD R4, R3, 0x1, R16 ;  /* 0x0000000103047824 */ /* 0x000fe200078e0210 */
[----:B------:R-:W-:Y:S01]  /*1bd0*/  @P1 IADD3 R20, R5, 0x10, RZ ;  /* 0x0000001005141810 */ /* 0x000fe20007ffe0ff */
[----:B------:R-:W-:Y:S01]  /*1be0*/  IMAD R3, R13, 0x20, R32 ;  /* 0x000000200d037824 */ /* 0x000fe200078e0220 */
[----:B------:R-:W-:-:S02]  /*1bf0*/  IADD3 R15, R110, 0x40, RZ ;  /* 0x000000406e0f7810 */ /* 0x000fc40007ffe0ff */
[----:B------:R-:W-:Y:S01]  /*1c00*/  SHF.R.S32.HI R5, RZ, 0x1f, R169 ;  /* 0x0000001fff057819 */ /* 0x000fe200000114a9 */
[----:B------:R-:W-:Y:S01]  /*1c10*/  STL [R1+0x9c], R20 ;  /* 0x00009c1401007387 */ /* 0x000fe20000100800 */
[----:B------:R-:W-:Y:S02]  /*1c20*/  IADD3 R8, R110, 0x50, RZ ;  /* 0x000000506e087810 */ /* 0x000fe40007ffe0ff */
[C---:B------:R-:W-:Y:S01]  /*1c30*/  IADD3 R168, R164.reuse, 0x18, RZ ;  /* 0x00000018a4a87810 */ /* 0x040fe20007ffe0ff */
[----:B------:R1:W-:Y:S01]  /*1c40*/  STL [R1+0x24], R3 ;  /* 0x0000240301007387 */ /* 0x0003e20000100800 */
[----:B------:R-:W-:Y:S02]  /*1c50*/  IADD3 R167, R164, 0x28, RZ ;  /* 0x00000028a4a77810 */ /* 0x000fe40007ffe0ff */
[----:B------:R-:W-:Y:S02]  /*1c60*/  SHF.R.S32.HI R16, RZ, 0x1f, R168 ;  /* 0x0000001fff107819 */ /* 0x000fe400000114a8 */
[----:B------:R-:W-:-:S02]  /*1c70*/  SHF.R.S32.HI R13, RZ, 0x1f, R167 ;  /* 0x0000001fff0d7819 */ /* 0x000fc400000114a7 */
[----:B------:R-:W-:Y:S02]  /*1c80*/  LEA R171, R2, 0x3c80, 0x1 ;  /* 0x00003c8002ab7811 */ /* 0x000fe400078e08ff */
[----:B------:R-:W-:Y:S02]  /*1c90*/  LEA R2, R17, 0x6080, 0x1 ;  /* 0x0000608011027811 */ /* 0x000fe400078e08ff */
[----:B------:R-:W-:Y:S02]  /*1ca0*/  LEA R10, R10, 0x6080, 0x1 ;  /* 0x000060800a0a7811 */ /* 0x000fe400078e08ff */
[----:B------:R-:W-:Y:S02]  /*1cb0*/  LEA R198, R0, 0x6080, 0x1 ;  /* 0x0000608000c67811 */ /* 0x000fe400078e08ff */
[----:B------:R-:W-:Y:S02]  /*1cc0*/  IADD3 R200, R171, 0x20, RZ ;  /* 0x00000020abc87810 */ /* 0x000fe40007ffe0ff */
[----:B------:R-:W-:-:S02]  /*1cd0*/  LEA R196, R4, 0x1880, 0x1 ;  /* 0x0000188004c47811 */ /* 0x000fc400078e08ff */
[----:B------:R-:W-:Y:S02]  /*1ce0*/  @P3 IADD3 R200, R171, -0x20, RZ ;  /* 0xffffffe0abc83810 */ /* 0x000fe40007ffe0ff */
[----:B------:R-:W-:Y:S02]  /*1cf0*/  SHF.R.S32.HI R111, RZ, 0x1f, R110 ;  /* 0x0000001fff6f7819 */ /* 0x000fe4000001146e */
[----:B------:R-:W-:Y:S02]  /*1d00*/  IADD3 R208, R200, 0x400, RZ ;  /* 0x00000400c8d07810 */ /* 0x000fe40007ffe0ff */
[----:B-1----:R-:W-:Y:S02]  /*1d10*/  IADD3 R3, R110, 0x30, RZ ;  /* 0x000000306e037810 */ /* 0x002fe40007ffe0ff */
[C---:B------:R-:W-:Y:S02]  /*1d20*/  IADD3 R207, R200.reuse, 0x800, RZ ;  /* 0x00000800c8cf7810 */ /* 0x040fe40007ffe0ff */
[C---:B------:R-:W-:Y:S01]  /*1d30*/  IADD3 R206, R200.reuse, 0xc00, RZ ;  /* 0x00000c00c8ce7810 */ /* 0x040fe20007ffe0ff */
[----:B------:R-:W-:Y:S01]  /*1d40*/  STL [R1+0x1c], R3 ;  /* 0x00001c0301007387 */ /* 0x000fe20000100800 */
[----:B------:R-:W-:-:S02]  /*1d50*/  IADD3 R205, R200, 0x1000, RZ ;  /* 0x00001000c8cd7810 */ /* 0x000fc40007ffe0ff */
[C---:B------:R-:W-:Y:S01]  /*1d60*/  IADD3 R204, R200.reuse, 0x1400, RZ ;  /* 0x00001400c8cc7810 */ /* 0x040fe20007ffe0ff */
[----:B------:R1:W-:Y:S01]  /*1d70*/  STL [R1+0x18], R15 ;  /* 0x0000180f01007387 */ /* 0x0003e20000100800 */
[C---:B------:R-:W-:Y:S02]  /*1d80*/  IADD3 R203, R200.reuse, 0x1800, RZ ;  /* 0x00001800c8cb7810 */ /* 0x040fe40007ffe0ff */
[C---:B------:R-:W-:Y:S01]  /*1d90*/  IADD3 R202, R200.reuse, 0x1c00, RZ ;  /* 0x00001c00c8ca7810 */ /* 0x040fe20007ffe0ff */
[----:B------:R-:W-:Y:S01]  /*1da0*/  STL.64 [R1], R30 ;  /* 0x0000001e01007387 */ /* 0x000fe20000100a00 */
[----:B------:R-:W-:-:S03]  /*1db0*/  IADD3 R201, R200, 0x2000, RZ ;  /* 0x00002000c8c97810 */ /* 0x000fc60007ffe0ff */
[----:B------:R2:W-:Y:S04]  /*1dc0*/  STL [R1+0xc8], R5 ;  /* 0x0000c80501007387 */ /* 0x0005e80000100800 */
[----:B------:R-:W-:Y:S01]  /*1dd0*/  STL [R1+0x14], R8 ;  /* 0x0000140801007387 */ /* 0x000fe20000100800 */
[----:B-1----:R-:W-:Y:S02]  /*1de0*/  SHF.R.S32.HI R15, RZ, 0x1f, R15 ;  /* 0x0000001fff0f7819 */ /* 0x002fe4000001140f */
[----:B--2---:R-:W-:-:S05]  /*1df0*/  SHF.R.S32.HI R5, RZ, 0x1f, R166 ;  /* 0x0000001fff057819 */ /* 0x004fca00000114a6 */
[----:B------:R1:W-:Y:S04]  /*1e00*/  STL [R1+0xc4], R5 ;  /* 0x0000c40501007387 */ /* 0x0003e80000100800 */
[----:B------:R-:W-:Y:S01]  /*1e10*/  STL [R1+0xc0], R16 ;  /* 0x0000c01001007387 */ /* 0x000fe20000100800 */
[----:B-1----:R-:W-:-:S05]  /*1e20*/  SHF.R.S32.HI R5, RZ, 0x1f, R139 ;  /* 0x0000001fff057819 */ /* 0x002fca000001148b */
[----:B------:R1:W-:Y:S04]  /*1e30*/  STL [R1+0xbc], R5 ;  /* 0x0000bc0501007387 */ /* 0x0003e80000100800 */
[----:B------:R2:W-:Y:S01]  /*1e40*/  STL [R1+0xb8], R13 ;  /* 0x0000b80d01007387 */ /* 0x0005e20000100800 */
[----:B-1----:R-:W-:Y:S02]  /*1e50*/  IADD3 R5, R30, 0x40, RZ ;  /* 0x000000401e057810 */ /* 0x002fe40007ffe0ff */
[----:B--2---:R-:W-:Y:S02]  /*1e60*/  SHF.R.S32.HI R13, RZ, 0x1f, R3 ;  /* 0x0000001fff0d7819 */ /* 0x004fe40000011403 */
[----:B------:R-:W-:-:S03]  /*1e70*/  LOP3.LUT R3, R18, 0x7ffffffc, RZ, 0xc0, !PT ;  /* 0x7ffffffc12037812 */ /* 0x000fc600078ec0ff */
[----:B------:R1:W-:Y:S02]  /*1e80*/  STL [R1+0x78], R13 ;  /* 0x0000780d01007387 */ /* 0x0003e40000100800 */
[----:B------:R-:W-:Y:S02]  /*1e90*/  IMAD.IADD R3, R29, 0x1, -R3 ;  /* 0x000000011d037824 */ /* 0x000fe400078e0a03 */
[----:B------:R-:W-:Y:S02]  /*1ea0*/  STL [R1+0x8], R5 ;  /* 0x0000080501007387 */ /* 0x000fe40000100800 */
[----:B------:R-:W-:Y:S01]  /*1eb0*/  IMAD.SHL.U32 R251, R3, 0x2, RZ ;  /* 0x0000000203fb7824 */ /* 0x000fe200078e00ff */
[----:B------:R-:W-:Y:S01]  /*1ec0*/  SHF.R.S32.HI R3, RZ, 0x3, R9 ;  /* 0x00000003ff037819 */ /* 0x000fe20000011409 */
[----:B------:R2:W-:Y:S01]  /*1ed0*/  STL [R1+0x74], R15 ;  /* 0x0000740f01007387 */ /* 0x0005e20000100800 */
[----:B------:R-:W-:Y:S02]  /*1ee0*/  LOP3.LUT R9, R26, 0x18, R110, 0xf8, !PT ;  /* 0x000000181a097812 */ /* 0x000fe400078ef86e */
[----:B------:R-:W-:-:S02]  /*1ef0*/  IADD3 R18, R251, 0x40, RZ ;  /* 0x00000040fb127810 */ /* 0x000fc40007ffe0ff */
[----:B------:R-:W-:Y:S02]  /*1f00*/  LOP3.LUT R9, R9, R24, RZ, 0x3c, !PT ;  /* 0x0000001809097212 */ /* 0x000fe400078e3cff */
[C---:B------:R-:W-:Y:S02]  /*1f10*/  IADD3 R19, R251.reuse, 0x38, RZ ;  /* 0x00000038fb137810 */ /* 0x040fe40007ffe0ff */
[----:B------:R-:W-:Y:S01]  /*1f20*/  IADD3 R16, R251, 0x48, RZ ;  /* 0x00000048fb107810 */ /* 0x000fe20007ffe0ff */
[----:B------:R-:W-:-:S03]  /*1f30*/  IMAD.IADD R9, R7, 0x1, R9 ;  /* 0x0000000107097824 */ /* 0x000fc600078e0209 */
[----:B------:R-:W-:Y:S02]  /*1f40*/  SHF.R.S32.HI R16, RZ, 0x1f, R16 ;  /* 0x0000001fff107819 */ /* 0x000fe40000011410 */
[----:B-1----:R-:W-:Y:S02]  /*1f50*/  SHF.R.S32.HI R13, RZ, 0x1f, R8 ;  /* 0x0000001fff0d7819 */ /* 0x002fe40000011408 */
[----:B------:R-:W-:-:S03]  /*1f60*/  SHF.R.S32.HI R8, RZ, 0x1f, R252 ;  /* 0x0000001fff087819 */ /* 0x000fc600000114fc */
[----:B------:R1:W-:Y:S01]  /*1f70*/  STL [R1+0x70], R13 ;  /* 0x0000700d01007387 */ /* 0x0003e20000100800 */
[----:B--2---:R-:W-:-:S03]  /*1f80*/  IADD3 R15, R251, 0x50, RZ ;  /* 0x00000050fb0f7810 */ /* 0x004fc60007ffe0ff */
[----:B------:R2:W-:Y:S01]  /*1f90*/  STL [R1+0x94], R8 ;  /* 0x0000940801007387 */ /* 0x0005e20000100800 */
[----:B-1----:R-:W-:Y:S02]  /*1fa0*/  SHF.R.S32.HI R13, RZ, 0x1f, R5 ;  /* 0x0000001fff0d7819 */ /* 0x002fe40000011405 */
[----:B------:R-:W-:Y:S01]  /*1fb0*/  LOP3.LUT R5, R28, 0x18, R110, 0xf8, !PT ;  /* 0x000000181c057812 */ /* 0x000fe200078ef86e */
[----:B--2---:R-:W-:Y:S02]  /*1fc0*/  IMAD.IADD R8, R27, 0x1, R22 ;  /* 0x000000011b087824 */ /* 0x004fe400078e0216 */
[----:B------:R1:W-:Y:S01]  /*1fd0*/  STL [R1+0x90], R13 ;  /* 0x0000900d01007387 */ /* 0x0003e20000100800 */
[C---:B------:R-:W-:Y:S02]  /*1fe0*/  IADD3 R27, R251.reuse, 0x8, RZ ;  /* 0x00000008fb1b7810 */ /* 0x040fe40007ffe0ff */
[C---:B------:R-:W-:Y:S01]  /*1ff0*/  IADD3 R22, R251.reuse, 0x30, RZ ;  /* 0x00000030fb167810 */ /* 0x040fe20007ffe0ff */
[----:B------:R2:W-:Y:S03]  /*2000*/  STL [R1+0x7c], R8 ;  /* 0x00007c0801007387 */ /* 0x0005e60000100800 */
[----:B------:R-:W-:Y:S01]  /*2010*/  SHF.R.S32.HI R22, RZ, 0x1f, R22 ;  /* 0x0000001fff167819 */ /* 0x000fe20000011416 */
[----:B------:R3:W-:Y:S01]  /*2020*/  STL [R1+0x64], R3 ;  /* 0x0000640301007387 */ /* 0x0007e20000100800 */
[----:B-1----:R-:W-:-:S02]  /*2030*/  IADD3 R13, R251, 0x58, RZ ;  /* 0x00000058fb0d7810 */ /* 0x002fc40007ffe0ff */
[----:B--2---:R-:W-:Y:S02]  /*2040*/  LOP3.LUT R8, R26, 0x8, R110, 0xf8, !PT ;  /* 0x000000081a087812 */ /* 0x004fe400078ef86e */
[----:B------:R-:W-:Y:S02]  /*2050*/  IADD3 R26, R251, 0x10, RZ ;  /* 0x00000010fb1a7810 */ /* 0x000fe40007ffe0ff */
[----:B---3--:R-:W-:Y:S02]  /*2060*/  LOP3.LUT R3, R5, R25, RZ, 0x3c, !PT ;  /* 0x0000001905037212 */ /* 0x008fe400078e3cff */
[----:B------:R-:W-:Y:S02]  /*2070*/  SHF.R.S32.HI R5, RZ, 0x3, R6 ;  /* 0x00000003ff057819 */ /* 0x000fe40000011406 */
[----:B------:R-:W-:Y:S01]  /*2080*/  LOP3.LUT R8, R8, R24, RZ, 0x3c, !PT ;  /* 0x0000001808087212 */ /* 0x000fe200078e3cff */
[----:B------:R-:W-:Y:S01]  /*2090*/  IMAD.IADD R6, R23, 0x1, R3 ;  /* 0x0000000117067824 */ /* 0x000fe200078e0203 */
[----:B------:R-:W-:Y:S01]  /*20a0*/  IADD3 R23, R251, 0x28, RZ ;  /* 0x00000028fb177810 */ /* 0x000fe20007ffe0ff */
[----:B------:R1:W-:Y:S01]  /*20b0*/  STL [R1+0x60], R5 ;  /* 0x0000600501007387 */ /* 0x0003e20000100800 */
[----:B------:R-:W-:Y:S01]  /*20c0*/  SHF.R.S32.HI R3, RZ, 0x1f, R251 ;  /* 0x0000001fff037819 */ /* 0x000fe200000114fb */
[----:B------:R-:W-:Y:S01]  /*20d0*/  IMAD.IADD R8, R7, 0x1, R8 ;  /* 0x0000000107087824 */ /* 0x000fe200078e0208 */
[----:B------:R-:W-:-:S02]  /*20e0*/  LEA R28, R6, 0x6080, 0x1 ;  /* 0x00006080061c7811 */ /* 0x000fc400078e08ff */
[----:B------:R-:W-:Y:S02]  /*20f0*/  SHF.R.S32.HI R6, RZ, 0x1f, R26 ;  /* 0x0000001fff067819 */ /* 0x000fe4000001141a */
[----:B------:R-:W-:Y:S01]  /*2100*/  SHF.R.S32.HI R6, RZ, 0x1f, R23 ;  /* 0x0000001fff067819 */ /* 0x000fe20000011417 */
[----:B------:R-:W-:Y:S01]  /*2110*/  STL [R1+0xe0], R28 ;  /* 0x0000e01c01007387 */ /* 0x000fe20000100800 */
[----:B------:R-:W-:Y:S02]  /*2120*/  SHF.R.S32.HI R6, RZ, 0x1f, R18 ;  /* 0x0000001fff067819 */ /* 0x000fe40000011412 */
[----:B------:R-:W-:Y:S01]  /*2130*/  SHF.R.S32.HI R6, RZ, 0x1f, R13 ;  /* 0x0000001fff067819 */ /* 0x000fe2000001140d */
[----:B------:R2:W-:Y:S01]  /*2140*/  STL [R1+0xdc], R2 ;  /* 0x0000dc0201007387 */ /* 0x0005e20000100800 */
[----:B------:R-:W-:Y:S02]  /*2150*/  LEA R6, R8, 0x1880, 0x1 ;  /* 0x0000188008067811 */ /* 0x000fe400078e08ff */
[----:B------:R-:W-:-:S02]  /*2160*/  LEA R8, R14, 0x6080, 0x1 ;  /* 0x000060800e087811 */ /* 0x000fc400078e08ff */
[C---:B------:R-:W-:Y:S02]  /*2170*/  IADD3 R24, R251.reuse, 0x20, RZ ;  /* 0x00000020fb187810 */ /* 0x040fe40007ffe0ff */
[----:B------:R-:W-:Y:S01]  /*2180*/  SEL R3, R12, 0xffffffe0, !P4 ;  /* 0xffffffe00c037807 */ /* 0x000fe20006000000 */
[----:B------:R3:W-:Y:S01]  /*2190*/  STL [R1+0xd8], R8 ;  /* 0x0000d80801007387 */ /* 0x0007e20000100800 */
[----:B------:R-:W-:-:S03]  /*21a0*/  IADD3 R25, R251, 0x18, RZ ;  /* 0x00000018fb197810 */ /* 0x000fc60007ffe0ff */
[----:B------:R-:W-:Y:S01]  /*21b0*/  STL [R1+0xc], R6 ;  /* 0x00000c0601007387 */ /* 0x000fe20000100800 */
[----:B-1----:R-:W-:Y:S01]  /*21c0*/  SEL R5, R12, 0xffffffe0, !P0 ;  /* 0xffffffe00c057807 */ /* 0x002fe20004000000 */
[----:B------:R-:W-:Y:S01]  /*21d0*/  IMAD.IADD R199, R198, 0x1, R3 ;  /* 0x00000001c6c77824 */ /* 0x000fe200078e0203 */
[----:B------:R-:W-:Y:S01]  /*21e0*/  SHF.R.S32.HI R12, RZ, 0x1f, R27 ;  /* 0x0000001fff0c7819 */ /* 0x000fe2000001141b */
[----:B------:R-:W-:Y:S01]  /*21f0*/  IMAD.IADD R197, R3, 0x1, R196 ;  /* 0x0000000103c57824 */ /* 0x000fe200078e02c4 */
[----:B------:R-:W-:Y:S01]  /*2200*/  SHF.R.S32.HI R12, RZ, 0x1f, R24 ;  /* 0x0000001fff0c7819 */ /* 0x000fe20000011418 */
[----:B------:R-:W-:Y:S01]  /*2210*/  IMAD.IADD R0, R5, 0x1, R20 ;  /* 0x0000000105007824 */ /* 0x000fe200078e0214 */
[----:B------:R-:W-:Y:S02]  /*2220*/  SHF.R.S32.HI R12, RZ, 0x1f, R19 ;  /* 0x0000001fff0c7819 */ /* 0x000fe40000011413 */
[----:B------:R-:W-:Y:S02]  /*2230*/  SHF.R.S32.HI R25, RZ, 0x1f, R25 ;  /* 0x0000001fff197819 */ /* 0x000fe40000011419 */
[----:B------:R-:W-:-:S02]  /*2240*/  SHF.R.S32.HI R12, RZ, 0x1f, R15 ;  /* 0x0000001fff0c7819 */ /* 0x000fc4000001140f */
[----:B--2---:R-:W-:-:S05]  /*2250*/  LEA R2, R11, 0x6080, 0x1 ;  /* 0x000060800b027811 */ /* 0x004fca00078e08ff */
[----:B------:R1:W-:Y:S01]  /*2260*/  STL [R1+0xd4], R2 ;  /* 0x0000d40201007387 */ /* 0x0003e20000100800 */
[----:B---3--:R-:W-:-:S03]  /*2270*/  LEA R8, R9, 0x6080, 0x1 ;  /* 0x0000608009087811 */ /* 0x008fc600078e08ff */
[----:B------:R-:W-:Y:S04]  /*2280*/  STL [R1+0xd0], R10 ;  /* 0x0000d00a01007387 */ /* 0x000fe80000100800 */
[----:B------:R-:W-:Y:S01]  /*2290*/  STL [R1+0xcc], R8 ;  /* 0x0000cc0801007387 */ /* 0x000fe20000100800 */
[C---:B-1----:R-:W-:Y:S02]  /*22a0*/  IADD3 R2, R6.reuse, 0x20, RZ ;  /* 0x0000002006027810 */ /* 0x042fe40007ffe0ff */
[----:B------:R-:W-:-:S05]  /*22b0*/  @P2 IADD3 R2, R6, -0x20, RZ ;  /* 0xffffffe006022810 */ /* 0x000fca0007ffe0ff */
[----:B------:R1:W-:Y:S02]  /*22c0*/  STL [R1+0x10], R2 ;  /* 0x0000100201007387 */ /* 0x0003e40000100800 */
[----:B-1----:R-:W-:-:S05]  /*22d0*/  IMAD.IADD R2, R21, 0x1, R5 ;  /* 0x0000000115027824 */ /* 0x002fca00078e0205 */
[----:B------:R1:W-:Y:S04]  /*22e0*/  STL [R1+0xa4], R2 ;  /* 0x0000a40201007387 */ /* 0x0003e80000100800 */
[----:B------:R1:W-:Y:S02]  /*22f0*/  STL [R1+0xa0], R0 ;  /* 0x0000a00001007387 */ /* 0x0003e40000100800 */
.L_x_1169:
[----:B------:R-:W2:Y:S01]  /*2300*/  LDL R19, [R1+0x8c] ;  /* 0x00008c0001137983 */ /* 0x000ea20000100800 */
[----:B------:R-:W-:Y:S01]  /*2310*/  ISETP.NE.U32.AND P0, PT, RZ, c[0x0][0x370], PT ;  /* 0x0000dc00ff007a0c */ /* 0x000fe20003f05070 */
[----:B------:R-:W-:Y:S01]  /*2320*/  IMAD.MOV.U32 R18, RZ, RZ, 0x4 ;  /* 0x00000004ff127424 */ /* 0x000fe200078e00ff */
[----:B------:R-:W-:Y:S01]  /*2330*/  CS2R R16, SRZ ;  /* 0x0000000000107805 */ /* 0x000fe2000001ff00 */
[----:B------:R-:W-:Y:S01]  /*2340*/  ISETP.NE.U32.AND P1, PT, RZ, c[0x0][0x360], PT ;  /* 0x0000d800ff007a0c */ /* 0x000fe20003f25070 */
[----:B------:R-:W-:Y:S01]  /*2350*/  IMAD.MOV.U32 R132, RZ, RZ, RZ ;  /* 0x000000ffff847224 */ /* 0x000fe200078e00ff */
[----:B------:R-:W-:Y:S01]  /*2360*/  ISETP.NE.AND.EX P2, PT, RZ, c[0x0][0x374], PT, P0 ;  /* 0x0000dd00ff007a0c */ /* 0x000fe20003f45300 */
[----:B------:R-:W-:Y:S01]  /*2370*/  IMAD.MOV.U32 R15, RZ, RZ, RZ ;  /* 0x000000ffff0f7224 */ /* 0x000fe200078e00ff */
[----:B------:R-:W-:-:S02]  /*2380*/  ISETP.NE.AND.EX P0, PT, RZ, c[0x0][0x364], PT, P1 ;  /* 0x0000d900ff007a0c */ /* 0x000fc40003f05310 */
[----:B------:R-:W-:Y:S02]  /*2390*/  ISETP.NE.U32.AND P1, PT, RZ, c[0x0][0x348], PT ;  /* 0x0000d200ff007a0c */ /* 0x000fe40003f25070 */
[----:B------:R-:W-:Y:S02]  /*23a0*/  ISETP.NE.U32.AND P3, PT, RZ, c[0x0][0x350], PT ;  /* 0x0000d400ff007a0c */ /* 0x000fe40003f65070 */
[----:B------:R-:W-:Y:S02]  /*23b0*/  ISETP.NE.U32.AND P4, PT, RZ, c[0x0][0x358], PT ;  /* 0x0000d600ff007a0c */ /* 0x000fe40003f85070 */
[----:B------:R-:W-:Y:S02]  /*23c0*/  ISETP.NE.AND.EX P1, PT, RZ, c[0x0][0x34c], PT, P1 ;  /* 0x0000d300ff007a0c */ /* 0x000fe40003f25310 */
[----:B------:R-:W-:Y:S02]  /*23d0*/  ISETP.NE.AND.EX P3, PT, RZ, c[0x0][0x354], PT, P3 ;  /* 0x0000d500ff007a0c */ /* 0x000fe40003f65330 */
[----:B------:R-:W-:Y:S01]  /*23e0*/  ISETP.NE.AND.EX P4, PT, RZ, c[0x0][0x35c], PT, P4 ;  /* 0x0000d700ff007a0c */ /* 0x000fe20003f85340 */
[----:B--2---:R-:W-:-:S04]  /*23f0*/  @P2 IMAD.WIDE R12, R19, R18, c[0x0][0x370] ;  /* 0x0000dc00130c2625 */ /* 0x004fc800078e0212 */
[CC--:B------:R-:W-:Y:S01]  /*2400*/  @P0 IMAD.WIDE R10, R19.reuse, R18.reuse, c[0x0][0x360] ;  /* 0x0000d800130a0625 */ /* 0x0c0fe200078e0212 */
[----:B------:R-:W2:Y:S03]  /*2410*/  @P2 LDG.E R16, [R12.64] ;  /* 0x000000080c102981 */ /* 0x000ea6000c1e1900 */
[CC--:B------:R-:W-:Y:S01]  /*2420*/  IMAD.WIDE R8, R19.reuse, R18.reuse, c[0x0][0x348] ;  /* 0x0000d20013087625 */ /* 0x0c0fe200078e0212 */
[----:B------:R3:W5:Y:S03]  /*2430*/  @P0 LDG.E R249, [R10.64] ;  /* 0x000000080af90981 */ /* 0x000766000c1e1900 */
[CC--:B------:R-:W-:Y:S01]  /*2440*/  IMAD.WIDE R4, R19.reuse, R18.reuse, c[0x0][0x350] ;  /* 0x0000d40013047625 */ /* 0x0c0fe200078e0212 */
[----:B------:R3:W5:Y:S03]  /*2450*/  @P1 LDG.E R132, [R8.64] ;  /* 0x0000000808841981 */ /* 0x000766000c1e1900 */
[----:B-1----:R-:W-:Y:S01]  /*2460*/  IMAD.WIDE R2, R19, R18, c[0x0][0x358] ;  /* 0x0000d60013027625 */ /* 0x002fe200078e0212 */
[----:B------:R3:W5:Y:S04]  /*2470*/  @P3 LDG.E R17, [R4.64] ;  /* 0x0000000804113981 */ /* 0x000768000c1e1900 */
[----:B------:R3:W5:Y:S01]  /*2480*/  @P4 LDG.E R15, [R2.64] ;  /* 0x00000008020f4981 */ /* 0x000762000c1e1900 */
[----:B------:R-:W-:Y:S03]  /*2490*/  YIELD ;  /* 0x0000000000007946 */ /* 0x000fe60003800000 */
[----:B--2---:R3:W-:Y:S01]  /*24a0*/  STL [R1+0x5c], R16 ;  /* 0x00005c1001007387 */ /* 0x0047e20000100800 */
[----:B------:R-:W-:Y:S05]  /*24b0*/  @P0 BRA `(.L_x_871) ;  /* 0x0000005000000947 */ /* 0x000fea0003800000 */
[----:B-----5:R-:W-:Y:S01]  /*24c0*/  MOV R249, c[0x0][0x168] ;  /* 0x00005a0000f97a02 */ /* 0x020fe20000000f00 */
[----:B------:R-:W-:Y:S05]  /*24d0*/  @!P1 BRA `(.L_x_871) ;  /* 0x0000003000009947 */ /* 0x000fea0003800000 */
[----:B------:R-:W2:Y:S04]  /*24e0*/  LDG.E R6, [R8.64] ;  /* 0x0000000808067981 */ /* 0x000ea8000c1e1900 */
[----:B------:R-:W2:Y:S02]  /*24f0*/  LDG.E R0, [R8.64+0x4] ;  /* 0x0000040808007981 */ /* 0x000ea4000c1e1900 */
[----:B--2---:R-:W-:-:S02]  /*2500*/  IADD3 R249, -R6, R0, RZ ;  /* 0x0000000006f97210 */ /* 0x004fc40007ffe1ff */
.L_x_871:
[----:B------:R-:W-:-:S04]  /*2510*/  ISETP.NE.U32.AND P0, PT, RZ, c[0x0][0x368], PT ;  /* 0x0000da00ff007a0c */ /* 0x000fc80003f05070 */
[----:B------:R-:W-:-:S13]  /*2520*/  ISETP.NE.AND.EX P0, PT, RZ, c[0x0][0x36c], PT, P0 ;  /* 0x0000db00ff007a0c */ /* 0x000fda0003f05300 */
[----:B------:R-:W-:Y:S05]  /*2530*/  @!P0 BRA `(.L_x_872) ;  /* 0x0000003000008947 */ /* 0x000fea0003800000 */
[----:B---3--:R-:W-:-:S05]  /*2540*/  IMAD.WIDE R4, R19, R18, c[0x0][0x368] ;  /* 0x0000da0013047625 */ /* 0x008fca00078e0212 */
[----:B------:R1:W5:Y:S01]  /*2550*/  LDG.E R14, [R4.64] ;  /* 0x00000008040e7981 */ /* 0x000362000c1e1900 */
[----:B------:R-:W-:Y:S05]  /*2560*/  BRA `(.L_x_873) ;  /* 0x0000005000007947 */ /* 0x000fea0003800000 */
.L_x_872:
[----:B------:R-:W-:Y:S01]  /*2570*/  MOV R14, UR6 ;  /* 0x00000006000e7c02 */ /* 0x000fe20008000f00 */
[----:B------:R-:W-:Y:S05]  /*2580*/  @!P3 BRA `(.L_x_873) ;  /* 0x000000300000b947 */ /* 0x000fea0003800000 */
[----:B------:R-:W2:Y:S04]  /*2590*/  LDG.E R6, [R4.64] ;  /* 0x0000000804067981 */ /* 0x000ea8000c1e1900 */
[----:B------:R-:W2:Y:S02]  /*25a0*/  LDG.E R0, [R4.64+0x4] ;  /* 0x0000040804007981 */ /* 0x000ea4000c1e1900 */
[----:B--2---:R-:W-:Y:S02]  /*25b0*/  IADD3 R14, -R6, R0, RZ ;  /* 0x00000000060e7210 */ /* 0x004fe40007ffe1ff */
.L_x_873:
[----:B-1-3--:R-:W2:Y:S04]  /*25c0*/  LDL.LU R5, [R1+0x84] ;  /* 0x0000840001057983 */ /* 0x00aea80000300800 */
[----:B------:R1:W3:Y:S04]  /*25d0*/  @P4 LDG.E R4, [R2.64] ;  /* 0x0000000802044981 */ /* 0x0002e8000c1e1900 */
[----:B------:R1:W3:Y:S01]  /*25e0*/  @P4 LDG.E R0, [R2.64+0x4] ;  /* 0x0000040802004981 */ /* 0x0002e2000c1e1900 */
[----:B------:R-:W-:Y:S01]  /*25f0*/  ISETP.NE.U32.AND P0, PT, RZ, c[0x0][0x378], PT ;  /* 0x0000de00ff007a0c */ /* 0x000fe20003f05070 */
[----:B-----5:R-:W-:-:S03]  /*2600*/  IMAD.MOV.U32 R125, RZ, RZ, R14 ;  /* 0x000000ffff7d7224 */ /* 0x020fc600078e000e */
[----:B------:R-:W-:Y:S01]  /*2610*/  ISETP.NE.AND.EX P0, PT, RZ, c[0x0][0x37c], PT, P0 ;  /* 0x0000df00ff007a0c */ /* 0x000fe20003f05300 */
[----:B------:R-:W-:-:S05]  /*2620*/  IMAD.MOV.U32 R6, RZ, RZ, c[0x0][0x2c4] ;  /* 0x0000b100ff067624 */ /* 0x000fca00078e00ff */
[----:B------:R-:W-:Y:S01]  /*2630*/  ISETP.NE.AND P2, PT, R6, 0x1, PT ;  /* 0x000000010600780c */ /* 0x000fe20003f45270 */
[----:B------:R-:W-:Y:S02]  /*2640*/  IMAD.IADD R13, R14, 0x1, -R16 ;  /* 0x000000010e0d7824 */ /* 0x000fe400078e0a10 */
[----:B------:R-:W-:-:S04]  /*2650*/  IMAD.MOV.U32 R6, RZ, RZ, c[0x0][0x32c] ;  /* 0x0000cb00ff067624 */ /* 0x000fc800078e00ff */
[----:B-1----:R-:W-:-:S05]  /*2660*/  @P0 IMAD.WIDE R2, R19, R18, c[0x0][0x378] ;  /* 0x0000de0013020625 */ /* 0x002fca00078e0212 */
[----:B------:R1:W5:Y:S01]  /*2670*/  @P0 LDG.E R125, [R2.64] ;  /* 0x00000008027d0981 */ /* 0x000362000c1e1900 */
[----:B------:R-:W-:Y:S02]  /*2680*/  ISETP.GE.AND P1, PT, R6, 0x1, PT ;  /* 0x000000010600780c */ /* 0x000fe40003f26270 */
[----:B------:R-:W-:-:S04]  /*2690*/  LOP3.LUT R209, R209, 0xfffffdff, RZ, 0xc0, !PT ;  /* 0xfffffdffd1d17812 */ /* 0x000fc800078ec0ff */
[----:B------:R-:W-:-:S04]  /*26a0*/  @P2 LOP3.LUT R209, R209, 0x200, RZ, 0xfc, !PT ;  /* 0x00000200d1d12812 */ /* 0x000fc800078efcff */
[----:B------:R-:W-:-:S04]  /*26b0*/  LOP3.LUT R209, R209, 0xffffff7f, RZ, 0xc0, !PT ;  /* 0xffffff7fd1d17812 */ /* 0x000fc800078ec0ff */
[----:B------:R-:W-:Y:S01]  /*26c0*/  @P1 LOP3.LUT R209, R209, 0x80, RZ, 0xfc, !PT ;  /* 0x00000080d1d11812 */ /* 0x000fe200078efcff */
[----:B-1----:R-:W-:Y:S02]  /*26d0*/  IMAD.MOV.U32 R2, RZ, RZ, c[0x0][0x228] ;  /* 0x00008a00ff027624 */ /* 0x002fe400078e00ff */
[----:B--2---:R-:W-:-:S05]  /*26e0*/  IMAD.SHL.U32 R8, R5, 0x80, RZ ;  /* 0x0000008005087824 */ /* 0x004fca00078e00ff */
[----:B------:R1:W-:Y:S01]  /*26f0*/  STL [R1+0x58], R8 ;  /* 0x0000580801007387 */ /* 0x0003e20000100800 */
[----:B---3--:R-:W-:Y:S01]  /*2700*/  @P4 IMAD.IADD R2, R0, 0x1, -R4 ;  /* 0x0000000100024824 */ /* 0x008fe200078e0a04 */
[----:B------:R-:W-:-:S03]  /*2710*/  IADD3 R0, R8, 0x7f, RZ ;  /* 0x0000007f08007810 */ /* 0x000fc60007ffe0ff */
[----:B------:R-:W-:Y:S02]  /*2720*/  IMAD.IADD R250, R13, 0x1, R2 ;  /* 0x000000010dfa7824 */ /* 0x000fe400078e0202 */
[----:B------:R-:W-:-:S03]  /*2730*/  @P2 IMAD.HI.U32 R4, R0, c[0x0][0x2c8], RZ ;  /* 0x0000b20000042a27 */ /* 0x000fc600078e00ff */
[C---:B------:R-:W-:Y:S02]  /*2740*/  IADD3 R3, R250.reuse, 0x2f, RZ ;  /* 0x0000002ffa037810 */ /* 0x040fe40007ffe0ff */
[----:B------:R-:W-:Y:S02]  /*2750*/  @P2 SHF.R.U32.HI R0, RZ, c[0x0][0x2cc], R4 ;  /* 0x0000b300ff002a19 */ /* 0x000fe40000011604 */
[----:B------:R-:W-:Y:S01]  /*2760*/  IADD3 R4, R250, 0x1, -R249 ;  /* 0x00000001fa047810 */ /* 0x000fe20007ffe8f9 */
[----:B------:R-:W-:-:S04]  /*2770*/  IMAD.HI R3, R3, 0x2aaaaaab, RZ ;  /* 0x2aaaaaab03037827 */ /* 0x000fc800078e02ff */
[----:B------:R-:W-:Y:S01]  /*2780*/  IMAD.IADD R0, R4, 0x1, R0 ;  /* 0x0000000104007824 */ /* 0x000fe200078e0200 */
[----:B------:R-:W-:-:S04]  /*2790*/  SHF.R.U32.HI R5, RZ, 0x1f, R3 ;  /* 0x0000001fff057819 */ /* 0x000fc80000011603 */
[----:B------:R-:W-:Y:S02]  /*27a0*/  LEA.HI.SX32 R135, R3, R5, 0x1d ;  /* 0x0000000503877211 */ /* 0x000fe400078feaff */
[----:B------:R-:W-:Y:S01]  /*27b0*/  IADD3 R4, R0, c[0x0][0x328], RZ ;  /* 0x0000ca0000047a10 */ /* 0x000fe20007ffe0ff */
[----:B------:R-:W-:Y:S05]  /*27c0*/  @!P1 BRA `(.L_x_874) ;  /* 0x0000010000009947 */ /* 0x000fea0003800000 */
[C---:B-1----:R-:W-:Y:S01]  /*27d0*/  ISETP.GT.AND P0, PT, R0.reuse, RZ, PT ;  /* 0x000000ff0000720c */ /* 0x042fe20003f04270 */
        /* <DEDUP_REMOVED lines=9> */
.L_x_876:
[----:B------:R-:W-:-:S13]  /*2870*/  ISETP.NE.AND P0, PT, R6, 0x1, PT ;  /* 0x000000010600780c */ /* 0x000fda0003f05270 */
[----:B------:R-:W-:-:S05]  /*2880*/  @P0 IMAD.HI.U32 R0, R3, c[0x0][0x330], RZ ;  /* 0x0000cc0003000a27 */ /* 0x000fca00078e00ff */
[----:B------:R-:W-:Y:S02]  /*2890*/  @P0 SHF.R.U32.HI R3, RZ, c[0x0][0x334], R0 ;  /* 0x0000cd00ff030a19 */ /* 0x000fe40000011600 */
.L_x_877:
[----:B------:R-:W-:Y:S05]  /*28a0*/  BSYNC B0 ;  /* 0x0000000000007941 */ /* 0x000fea0003800000 */
.L_x_875:
[----:B------:R-:W-:-:S05]  /*28b0*/  IMAD R3, R3, R6, c[0x0][0x32c] ;  /* 0x0000cb0003037624 */ /* 0x000fca00078e0206 */
[----:B------:R-:W-:-:S04]  /*28c0*/  IMNMX R4, R4, R3, PT ;  /* 0x0000000304047217 */ /* 0x000fc80003800200 */
.L_x_874:
[----:B-1----:R-:W-:Y:S01]  /*28d0*/  IADD3 R4, R4, 0x2f, RZ ;  /* 0x0000002f04047810 */ /* 0x002fe20007ffe0ff */
[----:B------:R-:W-:-:S04]  /*28e0*/  @P2 IMAD.HI.U32 R3, R8, c[0x0][0x2c8], RZ ;  /* 0x0000b20008032a27 */ /* 0x000fc800078e00ff */
[----:B------:R-:W-:-:S04]  /*28f0*/  IMAD.HI R4, R4, 0x2aaaaaab, RZ ;  /* 0x2aaaaaab04047827 */ /* 0x000fc800078e02ff */
[----:B------:R-:W-:Y:S01]  /*2900*/  IMAD.MOV.U32 R0, RZ, RZ, R8 ;  /* 0x000000ffff007224 */ /* 0x000fe200078e0008 */
[----:B------:R-:W-:Y:S01]  /*2910*/  @P2 SHF.R.U32.HI R0, RZ, c[0x0][0x2cc], R3 ;  /* 0x0000b300ff002a19 */ /* 0x000fe20000011603 */
[----:B------:R-:W-:Y:S01]  /*2920*/  IMAD.IADD R211, R250, 0x1, -R249 ;  /* 0x00000001fad37824 */ /* 0x000fe200078e0af9 */
[----:B------:R-:W-:-:S03]  /*2930*/  SHF.R.U32.HI R3, RZ, 0x1f, R4 ;  /* 0x0000001fff037819 */ /* 0x000fc60000011604 */
[----:B------:R-:W-:Y:S01]  /*2940*/  IMAD.IADD R0, R211, 0x1, R0 ;  /* 0x00000001d3007824 */ /* 0x000fe200078e0200 */
[----:B------:R-:W-:-:S04]  /*2950*/  LEA.HI.SX32 R4, R4, R3, 0x1d ;  /* 0x0000000304047211 */ /* 0x000fc800078feaff */
[----:B------:R-:W-:Y:S02]  /*2960*/  IADD3 R3, R0, -c[0x0][0x324], RZ ;  /* 0x8000c90000037a10 */ /* 0x000fe40007ffe0ff */
        /* <DEDUP_REMOVED lines=11> */
.L_x_880:
[----:B------:R-:W-:-:S13]  /*2a20*/  ISETP.NE.AND P0, PT, R6, 0x1, PT ;  /* 0x000000010600780c */ /* 0x000fda0003f05270 */
[----:B------:R-:W-:-:S05]  /*2a30*/  @P0 IMAD.HI.U32 R4, R0, c[0x0][0x330], RZ ;  /* 0x0000cc0000040a27 */ /* 0x000fca00078e00ff */
[----:B------:R-:W-:Y:S02]  /*2a40*/  @P0 SHF.R.U32.HI R0, RZ, c[0x0][0x334], R4 ;  /* 0x0000cd00ff000a19 */ /* 0x000fe40000011604 */
.L_x_881:
[----:B------:R-:W-:Y:S05]  /*2a50*/  BSYNC B0 ;  /* 0x0000000000007941 */ /* 0x000fea0003800000 */
.L_x_879:
[----:B------:R-:W-:-:S05]  /*2a60*/  IMAD R0, R0, c[0x0][0x32c], RZ ;  /* 0x0000cb0000007a24 */ /* 0x000fca00078e02ff */
[----:B------:R-:W-:-:S04]  /*2a70*/  IMNMX R3, R3, R0, !PT ;  /* 0x0000000003037217 */ /* 0x000fc80007800200 */
.L_x_878:
        /* <DEDUP_REMOVED lines=12> */
[----:B------:R-:W-:Y:S02]  /*2b40*/  SHF.R.U32.HI R9, RZ, 0x10, R3 ;  /* 0x00000010ff097819 */ /* 0x000fe40000011603 */
[----:B------:R-:W-:Y:S02]  /*2b50*/  LOP3.LUT R20, R3, 0xff, RZ, 0xc0, !PT ;  /* 0x000000ff03147812 */ /* 0x000fe400078ec0ff */
[C---:B------:R-:W-:Y:S01]  /*2b60*/  ISETP.NE.AND P1, PT, R9.reuse, RZ, PT ;  /* 0x000000ff0900720c */ /* 0x040fe20003f25270 */
[----:B------:R1:W-:Y:S03]  /*2b70*/  STL [R1+0x84], R9 ;  /* 0x0000840901007387 */ /* 0x0003e60000100800 */
[----:B------:R-:W-:Y:S01]  /*2b80*/  SEL R124, R9, c[0x0][0x338], P1 ;  /* 0x0000ce00097c7a07 */ /* 0x000fe20000800000 */
[----:B------:R1:W-:Y:S01]  /*2b90*/  STL [R1+0xa8], R20 ;  /* 0x0000a81401007387 */ /* 0x0003e20000100800 */
[----:B------:R-:W-:Y:S05]  /*2ba0*/  @!P0 BRA `(.L_x_883) ;  /* 0x000001d000008947 */ /* 0x000fea0003800000 */
[----:B------:R-:W-:Y:S02]  /*2bb0*/  IABS R3, R124 ;  /* 0x0000007c00037213 */ /* 0x000fe40000000000 */
[----:B------:R-:W-:-:S02]  /*2bc0*/  IADD3 R4, R124, -0x1, R8 ;  /* 0xffffffff7c047810 */ /* 0x000fc40007ffe008 */
[----:B------:R-:W2:Y:S03]  /*2bd0*/  I2F.RP R0, R3 ;  /* 0x0000000300007306 */ /* 0x000ea60000209400 */
[----:B-1----:R-:W-:Y:S02]  /*2be0*/  IMAD.IADD R9, R4, 0x1, -R6 ;  /* 0x0000000104097824 */ /* 0x002fe400078e0a06 */
[----:B------:R-:W-:-:S03]  /*2bf0*/  IMAD.MOV.U32 R4, RZ, RZ, RZ ;  /* 0x000000ffff047224 */ /* 0x000fc600078e00ff */
[----:B------:R-:W-:Y:S01]  /*2c00*/  IABS R12, R9 ;  /* 0x00000009000c7213 */ /* 0x000fe20000000000 */
[----:B--2---:R-:W1:Y:S02]  /*2c10*/  MUFU.RCP R0, R0 ;  /* 0x0000000000007308 */ /* 0x004e640000001000 */
[----:B-1----:R-:W-:-:S06]  /*2c20*/  IADD3 R0, R0, 0xffffffe, RZ ;  /* 0x0ffffffe00007810 */ /* 0x002fcc0007ffe0ff */
[----:B------:R-:W1:Y:S02]  /*2c30*/  F2I.FTZ.U32.TRUNC.NTZ R5, R0 ;  /* 0x0000000000057305 */ /* 0x000e64000021f000 */
        /* <DEDUP_REMOVED lines=20> */
.L_x_883:
[----:B------:R-:W-:Y:S05]  /*2d80*/  BSYNC B0 ;  /* 0x0000000000007941 */ /* 0x000fea0003800000 */
.L_x_882:
[----:B------:R-:W-:-:S04]  /*2d90*/  IMAD R3, R20, R0, R6 ;  /* 0x0000000014037224 */ /* 0x000fc800078e0206 */
[C---:B------:R-:W-:Y:S02]  /*2da0*/  IMAD.IADD R0, R3.reuse, 0x1, R0 ;  /* 0x0000000103007824 */ /* 0x040fe400078e0200 */
[----:B------:R-:W-:-:S03]  /*2db0*/  IMAD R3, R3, 0x30, -R13 ;  /* 0x0000003003037824 */ /* 0x000fc600078e0a0d */
[----:B------:R-:W-:Y:S02]  /*2dc0*/  IMNMX R0, R8, R0, PT ;  /* 0x0000000008007217 */ /* 0x000fe40003800200 */
[----:B------:R-:W-:-:S03]  /*2dd0*/  IMNMX R3, RZ, R3, !PT ;  /* 0x00000003ff037217 */ /* 0x000fc60007800200 */
[----:B------:R-:W-:Y:S02]  /*2de0*/  IMAD R0, R0, 0x30, -R13 ;  /* 0x0000003000007824 */ /* 0x000fe400078e0a0d */
[----:B------:R-:W-:-:S03]  /*2df0*/  IMAD.WIDE.U32 R4, R3, -0x55555555, RZ ;  /* 0xaaaaaaab03047825 */ /* 0x000fc600078e00ff */
        /* <DEDUP_REMOVED lines=10> */
[----:B-1----:R-:W2:Y:S04]  /*2ea0*/  LDL.64 R20, [R1] ;  /* 0x0000000001147983 */ /* 0x002ea80000100a00 */
[----:B------:R-:W3:Y:S04]  /*2eb0*/  LDL R13, [R1+0x8] ;  /* 0x00000800010d7983 */ /* 0x000ee80000100800 */
[----:B------:R-:W4:Y:S04]  /*2ec0*/  LDL R11, [R1+0x3c] ;  /* 0x00003c00010b7983 */ /* 0x000f280000100800 */
[----:B------:R-:W1:Y:S01]  /*2ed0*/  S2R R10, SR_TID.X ;  /* 0x00000000000a7919 */ /* 0x000e620000002100 */
[----:B------:R-:W-:-:S02]  /*2ee0*/  SHF.R.S32.HI R3, RZ, 0x1f, R15 ;  /* 0x0000001fff037819 */ /* 0x000fc4000001140f */
[----:B-1----:R-:W-:-:S04]  /*2ef0*/  SHF.R.S32.HI R9, RZ, 0x1f, R10 ;  /* 0x0000001fff097819 */ /* 0x002fc8000001140a */
[----:B------:R-:W-:-:S04]  /*2f00*/  LEA.HI R9, R9, R10, RZ, 0x2 ;  /* 0x0000000a09097211 */ /* 0x000fc800078f10ff */
[----:B------:R-:W-:-:S04]  /*2f10*/  SHF.R.S32.HI R9, RZ, 0x2, R9 ;  /* 0x00000002ff097819 */ /* 0x000fc80000011409 */
[----:B------:R-:W-:-:S04]  /*2f20*/  IADD3 R88, P0, R9, R15, RZ ;  /* 0x0000000f09587210 */ /* 0x000fc80007f1e0ff */
[----:B------:R-:W-:-:S05]  /*2f30*/  LEA.HI.X.SX32 R89, R9, R3, 0x1, P0 ;  /* 0x0000000309597211 */ /* 0x000fca00000f0eff */
[----:B------:R-:W-:Y:S01]  /*2f40*/  IMAD R3, R89, c[0x0][0x238], RZ ;  /* 0x00008e0059037a24 */ /* 0x000fe200078e02ff */
[----:B------:R-:W-:Y:S02]  /*2f50*/  IADD3 R33, R0, -0x1, RZ ;  /* 0xffffffff00217810 */ /* 0x000fe40007ffe0ff */
[----:B------:R-:W-:Y:S01]  /*2f60*/  SHF.R.S32.HI R10, RZ, 0x1f, R19 ;  /* 0x0000001fff0a7819 */ /* 0x000fe20000011413 */
[----:B------:R-:W-:Y:S01]  /*2f70*/  IMAD R3, R88, c[0x0][0x23c], R3 ;  /* 0x00008f0058037a24 */ /* 0x000fe200078e0203 */
[----:B------:R-:W-:Y:S02]  /*2f80*/  LOP3.LUT R26, R16, 0xffff, RZ, 0xc0, !PT ;  /* 0x0000ffff101a7812 */ /* 0x000fe400078ec0ff */
[----:B------:R-:W-:Y:S02]  /*2f90*/  SEL R12, R10, RZ, !P4 ;  /* 0x000000ff0a0c7207 */ /* 0x000fe40006000000 */
[----:B------:R-:W-:Y:S01]  /*2fa0*/  SEL R16, R19, RZ, !P4 ;  /* 0x000000ff13107207 */ /* 0x000fe20006000000 */
[----:B------:R-:W-:-:S02]  /*2fb0*/  IMAD.MOV.U32 R126, RZ, RZ, 0x30 ;  /* 0x00000030ff7e7424 */ /* 0x000fc400078e00ff */
[----:B------:R-:W-:Y:S02]  /*2fc0*/  IMAD R0, R12, c[0x0][0x248], RZ ;  /* 0x000092000c007a24 */ /* 0x000fe400078e02ff */
[----:B------:R-:W-:Y:S02]  /*2fd0*/  IMAD R141, R126, c[0x0][0x23c], RZ ;  /* 0x00008f007e8d7a24 */ /* 0x000fe400078e02ff */
[----:B------:R-:W-:Y:S02]  /*2fe0*/  IMAD R6, R16, c[0x0][0x24c], R0 ;  /* 0x0000930010067a24 */ /* 0x000fe400078e0200 */
[----:B------:R-:W-:-:S04]  /*2ff0*/  IMAD.WIDE.U32 R130, R126, c[0x0][0x238], RZ ;  /* 0x00008e007e827a25 */ /* 0x000fc800078e00ff */
[----:B------:R-:W-:Y:S01]  /*3000*/  IMAD.IADD R141, R131, 0x1, R141 ;  /* 0x00000001838d7824 */ /* 0x000fe200078e028d */
[----:B------:R-:W-:Y:S01]  /*3010*/  ISETP.GE.AND P3, PT, R252, c[0x0][0x1d4], PT ;  /* 0x00007500fc007a0c */ /* 0x000fe20003f66270 */
[----:B------:R-:W-:Y:S02]  /*3020*/  IMAD.MOV.U32 R142, RZ, RZ, c[0x0][0x238] ;  /* 0x00008e00ff8e7624 */ /* 0x000fe400078e00ff */
[----:B------:R-:W-:-:S05]  /*3030*/  IMAD.MOV.U32 R140, RZ, RZ, 0x5 ;  /* 0x00000005ff8c7424 */ /* 0x000fca00078e00ff */
[C---:B------:R-:W-:Y:S01]  /*3040*/  SHF.L.U64.HI R140, R142.reuse, R140, c[0x0][0x23c] ;  /* 0x00008f008e8c7619 */ /* 0x040fe2000001028c */
[----:B------:R-:W-:Y:S02]  /*3050*/  IMAD.SHL.U32 R142, R142, 0x20, RZ ;  /* 0x000000208e8e7824 */ /* 0x000fe400078e00ff */
[----:B--2---:R-:W-:-:S04]  /*3060*/  IMAD.WIDE.U32 R4, R88, c[0x0][0x238], R20 ;  /* 0x00008e0058047a25 */ /* 0x004fc800078e0014 */
[----:B------:R-:W-:Y:S02]  /*3070*/  IMAD.IADD R5, R5, 0x1, R3 ;  /* 0x0000000105057824 */ /* 0x000fe400078e0203 */
[----:B------:R-:W-:Y:S02]  /*3080*/  IMAD R3, R33, -0x30, R2 ;  /* 0xffffffd021037824 */ /* 0x000fe400078e0202 */
[----:B------:R-:W-:-:S03]  /*3090*/  IMAD.WIDE.U32 R4, R26, c[0x0][0x240], R4 ;  /* 0x000090001a047a25 */ /* 0x000fc600078e0004 */
[----:B------:R-:W-:Y:S01]  /*30a0*/  IMNMX R3, R3, 0x30, PT ;  /* 0x0000003003037817 */ /* 0x000fe20003800200 */
[----:B------:R-:W-:-:S04]  /*30b0*/  IMAD R5, R26, c[0x0][0x244], R5 ;  /* 0x000091001a057a24 */ /* 0x000fc800078e0205 */
[----:B------:R-:W-:Y:S02]  /*30c0*/  IMAD.IADD R0, R3, 0x1, -R9 ;  /* 0x0000000103007824 */ /* 0x000fe400078e0a09 */
[----:B------:R-:W-:-:S03]  /*30d0*/  IMAD.WIDE.U32 R92, R16, c[0x0][0x248], R4 ;  /* 0x00009200105c7a25 */ /* 0x000fc600078e0004 */
[----:B------:R-:W-:Y:S01]  /*30e0*/  ISETP.GE.AND P1, PT, R0, 0x1, PT ;  /* 0x000000010000780c */ /* 0x000fe20003f26270 */
[----:B------:R-:W-:Y:S01]  /*30f0*/  IMAD R3, R141, R33, RZ ;  /* 0x000000218d037224 */ /* 0x000fe200078e02ff */
[----:B------:R-:W-:Y:S01]  /*3100*/  SHF.R.S32.HI R4, RZ, 0x1f, R33 ;  /* 0x0000001fff047819 */ /* 0x000fe20000011421 */
[----:B------:R-:W-:Y:S02]  /*3110*/  IMAD.IADD R91, R93, 0x1, R6 ;  /* 0x000000015d5b7824 */ /* 0x000fe400078e0206 */
[----:B------:R-:W-:Y:S02]  /*3120*/  IMAD.MOV.U32 R90, RZ, RZ, R92 ;  /* 0x000000ffff5a7224 */ /* 0x000fe400078e005c */
[-C--:B------:R-:W-:Y:S02]  /*3130*/  IMAD R3, R4, R130.reuse, R3 ;  /* 0x0000008204037224 */ /* 0x080fe400078e0203 */
[----:B------:R-:W-:Y:S01]  /*3140*/  IMAD.WIDE.U32 R8, R33, R130, R90 ;  /* 0x0000008221087225 */ /* 0x000fe200078e005a */
[----:B------:R-:W-:-:S03]  /*3150*/  ISETP.GE.AND P5, PT, R20, c[0x0][0x1d4], PT ;  /* 0x0000750014007a0c */ /* 0x000fc60003fa6270 */
[----:B------:R-:W-:Y:S01]  /*3160*/  IMAD.IADD R3, R9, 0x1, R3 ;  /* 0x0000000109037824 */ /* 0x000fe200078e0203 */
[C---:B------:R-:W-:Y:S02]  /*3170*/  @P1 LEA R4, P0, R8.reuse, c[0x0][0x220], 0x1 ;  /* 0x0000880008041a11 */ /* 0x040fe400078008ff */
[----:B---3--:R-:W-:Y:S02]  /*3180*/  ISETP.GE.AND P2, PT, R13, c[0x0][0x1d4], PT ;  /* 0x000075000d007a0c */ /* 0x008fe40003f46270 */
[----:B------:R-:W-:Y:S02]  /*3190*/  @P1 LEA.HI.X R5, R8, c[0x0][0x224], R3, 0x1, P0 ;  /* 0x0000890008051a11 */ /* 0x000fe400000f0c03 */
[----:B------:R-:W-:Y:S01]  /*31a0*/  ISETP.GT.AND P0, PT, R0, 0x20, PT ;  /* 0x000000200000780c */ /* 0x000fe20003f04270 */
[----:B----4-:R-:W-:-:S05]  /*31b0*/  @P1 IMAD.SHL.U32 R0, R11, 0x2, RZ ;  /* 0x000000020b001824 */ /* 0x010fca00078e00ff */
[----:B------:R-:W-:Y:S01]  /*31c0*/  @!PT LDS RZ, [RZ] ;  /* 0x00000000fffff984 */ /* 0x000fe20000000800 */
[----:B------:R-:W-:Y:S01]  /*31d0*/  @!PT LDS RZ, [RZ] ;  /* 0x00000000fffff984 */ /* 0x000fe20000000800 */
[----:B------:R-:W-:Y:S01]  /*31e0*/  @!PT LDS RZ, [RZ] ;  /* 0x00000000fffff984 */ /* 0x000fe20000000800 */
[----:B------:R1:W-:Y:S04]  /*31f0*/  @P1 LDGSTS.E.BYPASS.LTC128B.128 [R0+0x3c80], [R4.64], !P5 ;  /* 0x03c8000004001fae */ /* 0x0003e8000e901d48 */
[----:B------:R1:W-:Y:S04]  /*3200*/  @P1 LDGSTS.E.BYPASS.LTC128B.128 [R0+0x4880], [R4.64+0x40], !P3 ;  /* 0x0488004004001fae */ /* 0x0003e8000d901d48 */
[----:B------:R1:W-:Y:S02]  /*3210*/  @P1 LDGSTS.E.BYPASS.LTC128B.128 [R0+0x5480], [R4.64+0x80], !P2 ;  /* 0x0548008004001fae */ /* 0x0003e4000d101d48 */
[----:B-1----:R-:W-:-:S05]  /*3220*/  @P0 IADD3 R0, P1, R142, R8, RZ ;  /* 0x000000088e000210 */ /* 0x002fca0007f3e0ff */
[----:B------:R-:W-:Y:S01]  /*3230*/  @P0 IMAD.X R3, R3, 0x1, R140, P1 ;  /* 0x0000000103030824 */ /* 0x000fe200008e068c */
[----:B------:R-:W-:-:S04]  /*3240*/  @P0 LEA R4, P1, R0, c[0x0][0x220], 0x1 ;  /* 0x0000880000040a11 */ /* 0x000fc800078208ff */
[----:B------:R-:W-:Y:S02]  /*3250*/  @P0 LEA.HI.X R5, R0, c[0x0][0x224], R3, 0x1, P1 ;  /* 0x0000890000050a11 */ /* 0x000fe400008f0c03 */
[----:B------:R-:W-:-:S04]  /*3260*/  ISETP.NE.U32.AND P1, PT, RZ, c[0x0][0x340], PT ;  /* 0x0000d000ff007a0c */ /* 0x000fc80003f25070 */
[----:B------:R-:W-:-:S13]  /*3270*/  ISETP.NE.AND.EX P1, PT, RZ, c[0x0][0x344], PT, P1 ;  /* 0x0000d100ff007a0c */ /* 0x000fda0003f25310 */
[----:B------:R-:W-:-:S05]  /*3280*/  @P1 IMAD.WIDE R8, R19, R18, c[0x0][0x340] ;  /* 0x0000d00013081625 */ /* 0x000fca00078e0212 */
[----:B------:R-:W2:Y:S01]  /*3290*/  @P1 LDG.E R3, [R8.64] ;  /* 0x0000000808031981 */ /* 0x000ea2000c1e1900 */
[----:B------:R-:W-:-:S04]  /*32a0*/  LOP3.LUT R209, R209, 0xfffffffb, RZ, 0xc0, !PT ;  /* 0xfffffffbd1d17812 */ /* 0x000fc800078ec0ff */
[----:B------:R-:W-:Y:S01]  /*32b0*/  @P5 LOP3.LUT R209, R209, 0x4, RZ, 0xfc, !PT ;  /* 0x00000004d1d15812 */ /* 0x000fe200078efcff */
[----:B------:R-:W-:-:S03]  /*32c0*/  @P0 IMAD.SHL.U32 R0, R11, 0x2, RZ ;  /* 0x000000020b000824 */ /* 0x000fc600078e00ff */
[----:B------:R-:W-:Y:S02]  /*32d0*/  LOP3.LUT R209, R209, 0xfffffffd, RZ, 0xc0, !PT ;  /* 0xfffffffdd1d17812 */ /* 0x000fe400078ec0ff */
[----:B------:R1:W-:Y:S02]  /*32e0*/  @P0 LDGSTS.E.BYPASS.LTC128B.128 [R0+0x4480], [R4.64], !P5 ;  /* 0x0448000004000fae */ /* 0x0003e4000e901d48 */
[----:B------:R-:W-:Y:S02]  /*32f0*/  @P3 LOP3.LUT R209, R209, 0x2, RZ, 0xfc, !PT ;  /* 0x00000002d1d13812 */ /* 0x000fe400078efcff */
[----:B------:R1:W-:Y:S02]  /*3300*/  @P0 LDGSTS.E.BYPASS.LTC128B.128 [R0+0x5080], [R4.64+0x40], !P3 ;  /* 0x0508004004000fae */ /* 0x0003e4000d901d48 */
[----:B------:R-:W-:Y:S02]  /*3310*/  LOP3.LUT R209, R209, 0xfffffffe, RZ, 0xc0, !PT ;  /* 0xfffffffed1d17812 */ /* 0x000fe400078ec0ff */
[----:B------:R1:W-:Y:S01]  /*3320*/  @P0 LDGSTS.E.BYPASS.LTC128B.128 [R0+0x5c80], [R4.64+0x80], !P2 ;  /* 0x05c8008004000fae */ /* 0x0003e2000d101d48 */
[----:B------:R-:W-:-:S03]  /*3330*/  SHF.R.S32.HI R165, RZ, 0x1f, R164 ;  /* 0x0000001fffa57819 */ /* 0x000fc600000114a4 */
[----:B------:R-:W0:Y:S01]  /*3340*/  LDGDEPBAR ;  /* 0x00000000000079af */ /* 0x000e220000000000 */
[----:B------:R-:W-:Y:S01]  /*3350*/  WARPSYNC 0xffffffff ;  /* 0xffffffff00007948 */ /* 0x000fe20003800000 */
[----:B------:R-:W-:Y:S02]  /*3360*/  @P2 LOP3.LUT R209, R209, 0x1, RZ, 0xfc, !PT ;  /* 0x00000001d1d12812 */ /* 0x000fe400078efcff */
[----:B------:R-:W-:Y:S02]  /*3370*/  ISETP.GE.AND P2, PT, R110, c[0x0][0x27c], PT ;  /* 0x00009f006e007a0c */ /* 0x000fe40003f46270 */
[----:B------:R-:W-:Y:S02]  /*3380*/  SHF.R.S32.HI R13, RZ, 0x1f, R138 ;  /* 0x0000001fff0d7819 */ /* 0x000fe4000001148a */
[----:B-----5:R-:W-:Y:S01]  /*3390*/  SHF.R.S32.HI R24, RZ, 0x1f, R125 ;  /* 0x0000001fff187819 */ /* 0x020fe2000001147d */
[----:B-1----:R-:W-:-:S04]  /*33a0*/  IMAD.MOV.U32 R0, RZ, RZ, c[0x0][0x27c] ;  /* 0x00009f00ff007624 */ /* 0x002fc800078e00ff */
[----:B------:R-:W-:Y:S01]  /*33b0*/  IMAD.SHL.U32 R65, R0, 0x2, RZ ;  /* 0x0000000200417824 */ /* 0x000fe200078e00ff */
[--C-:B--2---:R-:W-:Y:S01]  /*33c0*/  @P1 SHF.R.S32.HI R9, RZ, 0x1f, R3.reuse ;  /* 0x0000001fff091819 */ /* 0x104fe20000011403 */
[----:B------:R-:W-:Y:S02]  /*33d0*/  @P1 IMAD.MOV.U32 R8, RZ, RZ, R3 ;  /* 0x000000ffff081224 */ /* 0x000fe400078e0003 */
[----:B------:R-:W-:Y:S02]  /*33e0*/  @!P1 IMAD.MOV.U32 R8, RZ, RZ, R19 ;  /* 0x000000ffff089224 */ /* 0x000fe400078e0013 */
[----:B------:R-:W-:Y:S02]  /*33f0*/  @!P1 IMAD.MOV.U32 R9, RZ, RZ, R10 ;  /* 0x000000ffff099224 */ /* 0x000fe400078e000a */
[----:B------:R-:W-:Y:S01]  /*3400*/  IMAD.WIDE.U32 R4, R26, c[0x0][0x260], R20 ;  /* 0x000098001a047a25 */ /* 0x000fe200078e0014 */
[----:B------:R-:W2:Y:S04]  /*3410*/  LDL R27, [R1+0x6c] ;  /* 0x00006c00011b7983 */ /* 0x000ea80000100800 */
[----:B------:R-:W3:Y:S01]  /*3420*/  LDL R21, [R1+0x68] ;  /* 0x0000680001157983 */ /* 0x000ee20000100800 */
[----:B------:R-:W-:-:S02]  /*3430*/  IMAD R0, R13, c[0x0][0x280], RZ ;  /* 0x0000a0000d007a24 */ /* 0x000fc400078e02ff */
[----:B------:R-:W-:Y:S02]  /*3440*/  IMAD R6, R12, c[0x0][0x268], RZ ;  /* 0x00009a000c067a24 */ /* 0x000fe400078e02ff */
[----:B------:R-:W-:Y:S02]  /*3450*/  IMAD R3, R13, c[0x0][0x290], RZ ;  /* 0x0000a4000d037a24 */ /* 0x000fe400078e02ff */
[C---:B------:R-:W-:Y:S02]  /*3460*/  IMAD R0, R138.reuse, c[0x0][0x284], R0 ;  /* 0x0000a1008a007a24 */ /* 0x040fe400078e0200 */
[----:B------:R-:W-:-:S04]  /*3470*/  IMAD.WIDE.U32 R12, R138, c[0x0][0x280], R110 ;  /* 0x0000a0008a0c7a25 */ /* 0x000fc800078e006e */
[----:B------:R-:W-:Y:S01]  /*3480*/  IMAD.WIDE.U32 R10, R138, c[0x0][0x280], R164 ;  /* 0x0000a0008a0a7a25 */ /* 0x000fe200078e00a4 */
[----:B------:R-:W-:-:S03]  /*3490*/  IADD3 R13, R0, R13, RZ ;  /* 0x0000000d000d7210 */ /* 0x000fc60007ffe0ff */
[----:B------:R-:W-:Y:S02]  /*34a0*/  IMAD.IADD R123, R14, 0x1, R17 ;  /* 0x000000010e7b7824 */ /* 0x000fe400078e0211 */
[----:B------:R-:W-:Y:S02]  /*34b0*/  IMAD R5, R26, c[0x0][0x264], R5 ;  /* 0x000099001a057a24 */ /* 0x000fe400078e0205 */
[----:B------:R-:W-:Y:S01]  /*34c0*/  IMAD.IADD R17, R11, 0x1, R0 ;  /* 0x000000010b117824 */ /* 0x000fe200078e0200 */
[----:B------:R-:W-:Y:S02]  /*34d0*/  SEL R0, RZ, c[0x0][0x27c], !P2 ;  /* 0x00009f00ff007a07 */ /* 0x000fe40005000000 */
[----:B------:R-:W-:Y:S01]  /*34e0*/  ISETP.GE.AND P1, PT, R137, c[0x0][0x27c], PT ;  /* 0x00009f0089007a0c */ /* 0x000fe20003f26270 */
[----:B------:R-:W-:Y:S01]  /*34f0*/  IMAD R25, R16, c[0x0][0x26c], R6 ;  /* 0x00009b0010197a24 */ /* 0x000fe200078e0206 */
[----:B------:R-:W-:Y:S01]  /*3500*/  ISETP.GE.AND P3, PT, R136, c[0x0][0x27c], PT ;  /* 0x00009f0088007a0c */ /* 0x000fe20003f66270 */
[----:B------:R-:W-:Y:S01]  /*3510*/  IMAD.WIDE.U32 R82, R16, c[0x0][0x268], R4 ;  /* 0x00009a0010527a25 */ /* 0x000fe200078e0004 */
[----:B------:R-:W-:-:S02]  /*3520*/  MOV R16, R10 ;  /* 0x0000000a00107202 */ /* 0x000fc40000000f00 */
[----:B------:R-:W-:Y:S01]  /*3530*/  SEL R10, RZ, c[0x0][0x27c], !P1 ;  /* 0x00009f00ff0a7a07 */ /* 0x000fe20004800000 */
[C---:B------:R-:W-:Y:S02]  /*3540*/  IMAD R3, R138.reuse, c[0x0][0x294], R3 ;  /* 0x0000a5008a037a24 */ /* 0x040fe400078e0203 */
[----:B------:R-:W-:Y:S01]  /*3550*/  IMAD.WIDE.U32 R4, R138, c[0x0][0x290], R110 ;  /* 0x0000a4008a047a25 */ /* 0x000fe200078e006e */
[----:B------:R-:W-:-:S03]  /*3560*/  SEL R6, RZ, c[0x0][0x27c], !P3 ;  /* 0x00009f00ff067a07 */ /* 0x000fc60005800000 */
[----:B------:R-:W-:-:S04]  /*3570*/  IMAD.WIDE.U32 R14, R138, c[0x0][0x290], R164 ;  /* 0x0000a4008a0e7a25 */ /* 0x000fc800078e00a4 */
[----:B------:R-:W-:Y:S01]  /*3580*/  IMAD.IADD R0, R110, 0x1, R0 ;  /* 0x000000016e007824 */ /* 0x000fe200078e0200 */
[----:B------:R-:W-:Y:S01]  /*3590*/  IADD3 R11, R3, R5, RZ ;  /* 0x00000005030b7210 */ /* 0x000fe20007ffe0ff */
[----:B------:R-:W-:Y:S02]  /*35a0*/  IMAD.IADD R15, R15, 0x1, R3 ;  /* 0x000000010f0f7824 */ /* 0x000fe400078e0203 */
[----:B------:R-:W-:Y:S01]  /*35b0*/  IMAD.IADD R3, R137, 0x1, R10 ;  /* 0x0000000189037824 */ /* 0x000fe200078e020a */
[----:B------:R-:W-:Y:S01]  /*35c0*/  SHF.R.S32.HI R5, RZ, 0x1f, R0 ;  /* 0x0000001fff057819 */ /* 0x000fe20000011400 */
[----:B------:R-:W-:Y:S01]  /*35d0*/  IMAD.IADD R6, R136, 0x1, R6 ;  /* 0x0000000188067824 */ /* 0x000fe200078e0206 */
[----:B------:R-:W-:Y:S02]  /*35e0*/  MOV R10, R4 ;  /* 0x00000004000a7202 */ /* 0x000fe40000000f00 */
[----:B------:R-:W-:Y:S02]  /*35f0*/  LEA.HI R4, R5, R0, RZ, 0x5 ;  /* 0x0000000005047211 */ /* 0x000fe400078f28ff */
[----:B------:R-:W-:-:S02]  /*3600*/  SHF.R.S32.HI R18, RZ, 0x1f, R3 ;  /* 0x0000001fff127819 */ /* 0x000fc40000011403 */
[----:B------:R-:W-:Y:S02]  /*3610*/  LEA.HI R5, R5, R0, RZ, 0x3 ;  /* 0x0000000005057211 */ /* 0x000fe400078f18ff */
[----:B------:R-:W-:Y:S02]  /*3620*/  SHF.R.S32.HI R0, RZ, 0x1f, R6 ;  /* 0x0000001fff007819 */ /* 0x000fe40000011406 */
[----:B------:R-:W-:Y:S02]  /*3630*/  SHF.R.S32.HI R20, RZ, 0x5, R4 ;  /* 0x00000005ff147819 */ /* 0x000fe40000011404 */
[CC--:B------:R-:W-:Y:S02]  /*3640*/  LEA.HI R4, R18.reuse, R3.reuse, RZ, 0x3 ;  /* 0x0000000312047211 */ /* 0x0c0fe400078f18ff */
[----:B------:R-:W-:Y:S02]  /*3650*/  LEA.HI R18, R18, R3, RZ, 0x5 ;  /* 0x0000000312127211 */ /* 0x000fe400078f28ff */
[----:B------:R-:W-:-:S02]  /*3660*/  LEA.HI R3, R0, R6, RZ, 0x3 ;  /* 0x0000000600037211 */ /* 0x000fc400078f18ff */
[----:B------:R-:W-:Y:S01]  /*3670*/  LEA.HI R0, R0, R6, RZ, 0x5 ;  /* 0x0000000600007211 */ /* 0x000fe200078f28ff */
[----:B------:R-:W-:Y:S01]  /*3680*/  IMAD.MOV.U32 R144, RZ, RZ, c[0x0][0x2b8] ;  /* 0x0000ae00ff907624 */ /* 0x000fe200078e00ff */
[----:B------:R-:W-:Y:S02]  /*3690*/  SHF.R.S32.HI R18, RZ, 0x5, R18 ;  /* 0x00000005ff127819 */ /* 0x000fe40000011412 */
[----:B------:R-:W-:Y:S01]  /*36a0*/  SHF.R.S32.HI R0, RZ, 0x5, R0 ;  /* 0x00000005ff007819 */ /* 0x000fe20000011400 */
[----:B------:R-:W-:Y:S01]  /*36b0*/  IMAD R23, R20, 0x600, R7 ;  /* 0x0000060014177824 */ /* 0x000fe200078e0207 */
[----:B------:R-:W-:Y:S02]  /*36c0*/  MOV R143, c[0x0][0x27c] ;  /* 0x00009f00008f7a02 */ /* 0x000fe40000000f00 */
[----:B------:R-:W-:Y:S02]  /*36d0*/  ISETP.NE.AND P4, PT, R144, 0x1, PT ;  /* 0x000000019000780c */ /* 0x000fe40003f85270 */
[----:B------:R-:W-:-:S02]  /*36e0*/  ISETP.GE.AND P0, PT, R143, 0x1, PT ;  /* 0x000000018f00780c */ /* 0x000fc40003f06270 */
[----:B------:R-:W-:Y:S01]  /*36f0*/  LOP3.LUT R209, R209, 0xffffffef, RZ, 0xc0, !PT ;  /* 0xffffffefd1d17812 */ /* 0x000fe200078ec0ff */
[----:B------:R-:W-:-:S03]  /*3700*/  IMAD.WIDE.U32 R106, R8, c[0x0][0x2b0], RZ ;  /* 0x0000ac00086a7a25 */ /* 0x000fc600078e00ff */
[----:B------:R-:W-:Y:S01]  /*3710*/  LOP3.LUT R209, R209, 0xfffffff7, RZ, 0xc0, !PT ;  /* 0xfffffff7d1d17812 */ /* 0x000fe200078ec0ff */
[C---:B------:R-:W-:Y:S01]  /*3720*/  IMAD R133, R126.reuse, c[0x0][0x284], RZ ;  /* 0x0000a1007e857a24 */ /* 0x040fe200078e02ff */
[----:B------:R-:W-:Y:S01]  /*3730*/  LOP3.LUT R86, R5, 0xfffffff8, RZ, 0xc0, !PT ;  /* 0xfffffff805567812 */ /* 0x000fe200078ec0ff */
[----:B------:R-:W-:Y:S01]  /*3740*/  IMAD R134, R126, c[0x0][0x294], RZ ;  /* 0x0000a5007e867a24 */ /* 0x000fe200078e02ff */
[----:B------:R-:W-:Y:S01]  /*3750*/  LOP3.LUT R85, R4, 0xfffffff8, RZ, 0xc0, !PT ;  /* 0xfffffff804557812 */ /* 0x000fe200078ec0ff */
[----:B------:R-:W-:Y:S01]  /*3760*/  IMAD.WIDE.U32 R128, R126, c[0x0][0x280], RZ ;  /* 0x0000a0007e807a25 */ /* 0x000fe200078e00ff */
[----:B------:R-:W-:Y:S02]  /*3770*/  LOP3.LUT R84, R3, 0xfffffff8, RZ, 0xc0, !PT ;  /* 0xfffffff803547812 */ /* 0x000fe400078ec0ff */
[----:B------:R-:W-:Y:S01]  /*3780*/  @P4 LOP3.LUT R209, R209, 0x8, RZ, 0xfc, !PT ;  /* 0x00000008d1d14812 */ /* 0x000fe200078efcff */
[----:B------:R-:W-:-:S04]  /*3790*/  IMAD.WIDE.U32 R100, R125, c[0x0][0x280], R16 ;  /* 0x0000a0007d647a25 */ /* 0x000fc800078e0010 */
[----:B------:R-:W-:-:S04]  /*37a0*/  IMAD.WIDE.U32 R98, R125, c[0x0][0x290], R14 ;  /* 0x0000a4007d627a25 */ /* 0x000fc800078e000e */
[----:B------:R-:W-:-:S04]  /*37b0*/  IMAD.WIDE.U32 R126, R126, c[0x0][0x290], RZ ;  /* 0x0000a4007e7e7a25 */ /* 0x000fc800078e00ff */
[----:B------:R-:W-:-:S04]  /*37c0*/  IMAD.WIDE.U32 R104, R26, c[0x0][0x1e8], RZ ;  /* 0x00007a001a687a25 */ /* 0x000fc800078e00ff */
[----:B------:R-:W-:-:S04]  /*37d0*/  IMAD.WIDE.U32 R102, R26, c[0x0][0x210], RZ ;  /* 0x000084001a667a25 */ /* 0x000fc800078e00ff */
[----:B------:R-:W-:-:S04]  /*37e0*/  IMAD.WIDE.U32 R96, R125, c[0x0][0x280], R12 ;  /* 0x0000a0007d607a25 */ /* 0x000fc800078e000c */
[----:B------:R-:W-:Y:S01]  /*37f0*/  IMAD.WIDE.U32 R94, R125, c[0x0][0x290], R10 ;  /* 0x0000a4007d5e7a25 */ /* 0x000fe200078e000a */
[----:B------:R-:W-:Y:S02]  /*3800*/  IADD3 R133, R129, R133, RZ ;  /* 0x0000008581857210 */ /* 0x000fe40007ffe0ff */
[----:B------:R-:W-:Y:S01]  /*3810*/  SHF.R.S32.HI R63, RZ, 0x3, R5 ;  /* 0x00000003ff3f7819 */ /* 0x000fe20000011405 */
[----:B------:R-:W-:Y:S01]  /*3820*/  IMAD.IADD R134, R127, 0x1, R134 ;  /* 0x000000017f867824 */ /* 0x000fe200078e0286 */
[----:B------:R-:W-:Y:S01]  /*3830*/  SHF.R.S32.HI R62, RZ, 0x3, R4 ;  /* 0x00000003ff3e7819 */ /* 0x000fe20000011404 */
[C---:B------:R-:W-:Y:S01]  /*3840*/  IMAD R122, R26.reuse, c[0x0][0x1ec], R105 ;  /* 0x00007b001a7a7a24 */ /* 0x040fe200078e0269 */
[----:B------:R-:W-:Y:S01]  /*3850*/  SHF.R.S32.HI R61, RZ, 0x3, R3 ;  /* 0x00000003ff3d7819 */ /* 0x000fe20000011403 */
[----:B------:R-:W-:Y:S01]  /*3860*/  IMAD R121, R26, c[0x0][0x214], R103 ;  /* 0x000085001a797a24 */ /* 0x000fe200078e0267 */
[----:B------:R-:W-:Y:S01]  /*3870*/  SHF.R.S32.HI R116, RZ, 0x1f, R86 ;  /* 0x0000001fff747819 */ /* 0x000fe20000011456 */
[----:B------:R-:W-:Y:S01]  /*3880*/  IMAD.IADD R81, R83, 0x1, R25 ;  /* 0x0000000153517824 */ /* 0x000fe200078e0219 */
[----:B------:R-:W-:-:S02]  /*3890*/  SHF.R.S32.HI R115, RZ, 0x1f, R85 ;  /* 0x0000001fff737819 */ /* 0x000fc40000011455 */
[----:B------:R-:W-:Y:S02]  /*38a0*/  SHF.R.S32.HI R114, RZ, 0x1f, R84 ;  /* 0x0000001fff727819 */ /* 0x000fe40000011454 */
[----:B------:R-:W-:Y:S01]  /*38b0*/  @P0 LOP3.LUT R209, R209, 0x10, RZ, 0xfc, !PT ;  /* 0x00000010d1d10812 */ /* 0x000fe200078efcff */
[----:B------:R-:W-:Y:S01]  /*38c0*/  ULDC.U8 UR5, c[0x0][0x298] ;  /* 0x0000a60000057ab9 */ /* 0x000fe20000000000 */
[C---:B---3--:R-:W-:Y:S02]  /*38d0*/  LOP3.LUT R19, R21.reuse, 0x18, R5, 0xf8, !PT ;  /* 0x0000001815137812 */ /* 0x048fe400078ef805 */
[----:B------:R-:W-:Y:S02]  /*38e0*/  LOP3.LUT R6, R21, 0x18, R4, 0xf8, !PT ;  /* 0x0000001815067812 */ /* 0x000fe400078ef804 */
[-C--:B--2---:R-:W-:Y:S02]  /*38f0*/  LOP3.LUT R22, R19, R27.reuse, RZ, 0x3c, !PT ;  /* 0x0000001b13167212 */ /* 0x084fe400078e3cff */
[----:B------:R-:W-:Y:S01]  /*3900*/  LOP3.LUT R19, R21, 0x18, R3, 0xf8, !PT ;  /* 0x0000001815137812 */ /* 0x000fe200078ef803 */
[--C-:B------:R-:W-:Y:S01]  /*3910*/  IMAD R21, R18, 0x600, R7.reuse ;  /* 0x0000060012157824 */ /* 0x100fe200078e0207 */
[-C--:B------:R-:W-:Y:S01]  /*3920*/  LOP3.LUT R20, R6, R27.reuse, RZ, 0x3c, !PT ;  /* 0x0000001b06147212 */ /* 0x080fe200078e3cff */
[----:B------:R-:W-:Y:S01]  /*3930*/  IMAD R18, R0, 0x600, R7 ;  /* 0x0000060000127824 */ /* 0x000fe200078e0207 */
[----:B------:R-:W-:Y:S01]  /*3940*/  LOP3.LUT R6, R19, R27, RZ, 0x3c, !PT ;  /* 0x0000001b13067212 */ /* 0x000fe200078e3cff */
[----:B------:R-:W-:-:S03]  /*3950*/  IMAD R0, R9, c[0x0][0x2b0], RZ ;  /* 0x0000ac0009007a24 */ /* 0x000fc600078e02ff */
[----:B------:R-:W-:Y:S01]  /*3960*/  IADD3 R19, R18, R6, RZ ;  /* 0x0000000612137210 */ /* 0x000fe20007ffe0ff */
[C---:B------:R-:W-:Y:S02]  /*3970*/  IMAD R6, R24.reuse, c[0x0][0x280], RZ ;  /* 0x0000a00018067a24 */ /* 0x040fe400078e02ff */
[----:B------:R-:W-:Y:S02]  /*3980*/  IMAD R9, R24, c[0x0][0x290], RZ ;  /* 0x0000a40018097a24 */ /* 0x000fe400078e02ff */
[----:B------:R-:W-:Y:S02]  /*3990*/  IMAD R18, R8, c[0x0][0x2b4], R0 ;  /* 0x0000ad0008127a24 */ /* 0x000fe400078e0200 */
[----:B------:R-:W-:Y:S01]  /*39a0*/  IMAD R8, R125, c[0x0][0x284], R6 ;  /* 0x0000a1007d087a24 */ /* 0x000fe200078e0206 */
[----:B------:R-:W-:Y:S01]  /*39b0*/  IADD3 R22, R23, R22, RZ ;  /* 0x0000001617167210 */ /* 0x000fe20007ffe0ff */
[----:B------:R-:W-:Y:S02]  /*39c0*/  IMAD R6, R125, c[0x0][0x294], R9 ;  /* 0x0000a5007d067a24 */ /* 0x000fe400078e0209 */
[----:B------:R-:W-:Y:S01]  /*39d0*/  IMAD.IADD R20, R21, 0x1, R20 ;  /* 0x0000000115147824 */ /* 0x000fe200078e0214 */
[----:B------:R-:W-:Y:S01]  /*39e0*/  IADD3 R120, R107, R18, RZ ;  /* 0x000000126b787210 */ /* 0x000fe20007ffe0ff */
[----:B------:R-:W-:Y:S01]  /*39f0*/  IMAD R0, R170, 0x40, R138 ;  /* 0x00000040aa007824 */ /* 0x000fe200078e028a */
[----:B------:R-:W-:Y:S01]  /*3a00*/  IADD3 R119, R101, R8, RZ ;  /* 0x0000000865777210 */ /* 0x000fe20007ffe0ff */
[----:B------:R-:W-:Y:S01]  /*3a10*/  IMAD.IADD R117, R8, 0x1, R97 ;  /* 0x0000000108757824 */ /* 0x000fe200078e0261 */
[----:B------:R-:W-:Y:S01]  /*3a20*/  IADD3 R118, R99, R6, RZ ;  /* 0x0000000663767210 */ /* 0x000fe20007ffe0ff */
[----:B------:R-:W-:Y:S01]  /*3a30*/  IMAD.IADD R113, R6, 0x1, R95 ;  /* 0x0000000106717824 */ /* 0x000fe200078e025f */
[----:B------:R-:W-:Y:S01]  /*3a40*/  SHF.L.U32 R112, R22, 0x1, RZ ;  /* 0x0000000116707819 */ /* 0x000fe200000006ff */
[----:B------:R-:W-:Y:S01]  /*3a50*/  IMAD.SHL.U32 R109, R20, 0x2, RZ ;  /* 0x00000002146d7824 */ /* 0x000fe200078e00ff */
[----:B------:R-:W-:Y:S01]  /*3a60*/  SHF.L.U32 R108, R19, 0x1, RZ ;  /* 0x00000001136c7819 */ /* 0x000fe200000006ff */
[----:B------:R-:W-:Y:S06]  /*3a70*/  BAR.SYNC.DEFER_BLOCKING 0x0 ;  /* 0x0000000000007b1d */ /* 0x000fec0000010000 */
.L_x_911:
[----:B-1----:R-:W-:Y:S01]  /*3a80*/  IMAD R3, R33, 0x30, R0 ;  /* 0x0000003021037824 */ /* 0x002fe200078e0200 */
[----:B------:R-:W-:Y:S01]  /*3a90*/  ISETP.NE.AND P4, PT, R144, 0x1, PT ;  /* 0x000000019000780c */ /* 0x000fe20003f85270 */
[----:B------:R-:W-:Y:S01]  /*3aa0*/  IMAD.MOV.U32 R77, RZ, RZ, RZ ;  /* 0x000000ffff4d7224 */ /* 0x000fe200078e00ff */
[----:B------:R-:W-:Y:S04]  /*3ab0*/  DEPBAR.LE SB0, 0x0 ;  /* 0x000080000000791a */ /* 0x000fe80000000000 */
[----:B------:R-:W-:Y:S01]  /*3ac0*/  IMAD.IADD R4, R123, 0x1, R3 ;  /* 0x000000017b047824 */ /* 0x000fe200078e0203 */
[----:B------:R-:W-:Y:S01]  /*3ad0*/  ISETP.GE.AND P0, PT, R3, R2, PT ;  /* 0x000000020300720c */ /* 0x000fe20003f06270 */
[----:B------:R-:W-:Y:S01]  /*3ae0*/  WARPSYNC 0xffffffff ;  /* 0xffffffff00007948 */ /* 0x000fe20003800000 */
[----:B------:R-:W-:Y:S01]  /*3af0*/  ISETP.GE.AND P5, PT, R143, 0x1, PT ;  /* 0x000000018f00780c */ /* 0x000fe20003fa6270 */
[--C-:B------:R-:W-:Y:S01]  /*3b00*/  IMAD.MOV.U32 R3, RZ, RZ, R4.reuse ;  /* 0x000000ffff037224 */ /* 0x100fe200078e0004 */
[----:B------:R-:W-:Y:S01]  /*3b10*/  ISETP.GT.OR P0, PT, R0, 0x2f, P0 ;  /* 0x0000002f0000780c */ /* 0x000fe20000704670 */
[----:B------:R-:W-:Y:S01]  /*3b20*/  BSSY B1, `(.L_x_885) ;  /* 0x00003f4000017945 */ /* 0x000fe20003800000 */
[----:B------:R-:W-:Y:S05]  /*3b30*/  @P4 IMAD.HI.U32 R5, R4, c[0x0][0x2bc], RZ ;  /* 0x0000af0004054a27 */ /* 0x000fea00078e00ff */
        /* <DEDUP_REMOVED lines=95> */
.L_x_889:
[----:B------:R-:W-:Y:S05]  /*4130*/  BSYNC B0 ;  /* 0x0000000000007941 */ /* 0x000fea0003800000 */
.L_x_888:
        /* <DEDUP_REMOVED lines=37> */
[----:B------:R-:W4:Y:S01]  /*4390*/  LDL R12, [R1+0xc] ;  /* 0x00000c00010c7983 */ /* 0x000f220000100800 */
[----:B------:R-:W-:Y:S01]  /*43a0*/  MOV R6, R4 ;  /* 0x0000000400067202 */ /* 0x000fe20000000f00 */
[----:B--2---:R-:W-:Y:S01]  /*43b0*/  IMAD.MOV.U32 R32, RZ, RZ, R30 ;  /* 0x000000ffff207224 */ /* 0x004fe200078e001e */
        /* <DEDUP_REMOVED lines=15> */
[----:B----4-:R-:W1:Y:S02]  /*44b0*/  LDS.128 R12, [R12+0x2400] ;  /* 0x002400000c0c7984 */ /* 0x010e640000000c00 */
        /* <DEDUP_REMOVED lines=38> */
.L_x_892:
[----:B------:R-:W-:Y:S05]  /*4720*/  BSYNC B0 ;  /* 0x0000000000007941 */ /* 0x000fea0003800000 */
.L_x_891:
[----:B------:R-:W-:Y:S01]  /*4730*/  ISETP.GE.AND P0, PT, R137, c[0x0][0x1d4], PT ;  /* 0x0000750089007a0c */ /* 0x000fe20003f06270 */
[----:B------:R-:W-:Y:S01]  /*4740*/  @!UPT UIADD3 URZ, URZ, URZ, URZ ;  /* 0x0000003f3f3ff290 */ /* 0x000fe2000fffe03f */
[----:B------:R-:W-:Y:S11]  /*4750*/  BSSY B0, `(.L_x_893) ;  /* 0x000003b000007945 */ /* 0x000ff60003800000 */
[----:B------:R-:W-:-:S05]  /*4760*/  @P0 BRA `(.L_x_894) ;  /* 0x0000039000000947 */ /* 0x000fca0003800000 */
[----:B------:R-:W5:Y:S04]  /*4770*/  LDL R4, [R1+0x10] ;  /* 0x0000100001047983 */ /* 0x000f680000100800 */
[----:B--2---:R-:W2:Y:S02]  /*4780*/  LDL R3, [R1+0x64] ;  /* 0x0000640001037983 */ /* 0x004ea40000100800 */
[----:B--2---:R-:W-:Y:S02]  /*4790*/  SHF.L.U32 R3, R3, 0x3, RZ ;  /* 0x0000000303037819 */ /* 0x004fe400000006ff */
[----:B-1---5:R-:W1:Y:S02]  /*47a0*/  LDS.128 R12, [R4+0x2400] ;  /* 0x00240000040c7984 */ /* 0x022e640000000c00 */
[C---:B----4-:R-:W-:Y:S04]  /*47b0*/  LEA R34, P0, R3.reuse, R52, 0x1 ;  /* 0x0000003403227211 */ /* 0x050fe800078008ff */
[----:B---3--:R-:W-:Y:S02]  /*47c0*/  LEA.HI.X.SX32 R35, R3, R53, 0x1, P0 ;  /* 0x0000003503237211 */ /* 0x008fe400000f0eff */
[----:B------:R-:W-:Y:S11]  /*47d0*/  ISETP.GE.AND P0, PT, R169, c[0x0][0x27c], PT ;  /* 0x00009f00a9007a0c */ /* 0x000ff60003f06270 */
[----:B------:R-:W-:Y:S02]  /*47e0*/  @!UPT UIADD3 URZ, URZ, URZ, URZ ;  /* 0x0000003f3f3ff290 */ /* 0x000fe4000fffe03f */
[----:B------:R-:W-:Y:S01]  /*47f0*/  @!P0 SHF.R.U64 R6, R8, 0x10, R9 ;  /* 0x0000001008068819 */ /* 0x000fe20000001209 */
[----:B------:R-:W-:Y:S01]  /*4800*/  @!P0 HADD2.F32 R3, -RZ, R23.H0_H0 ;  /* 0x20000017ff038230 */ /* 0x000fe20000004100 */
[--C-:B------:R-:W-:Y:S01]  /*4810*/  @!P0 SHF.R.U64 R22, R38, 0x10, R39.reuse ;  /* 0x0000001026168819 */ /* 0x100fe20000001227 */
[----:B------:R-:W-:Y:S01]  /*4820*/  @!P0 HADD2.F32 R10, -RZ, R37.H0_H0 ;  /* 0x20000025ff0a8230 */ /* 0x000fe20000004100 */
[----:B------:R-:W-:Y:S01]  /*4830*/  @!P0 SHF.R.U32.HI R32, RZ, 0x10, R39 ;  /* 0x00000010ff208819 */ /* 0x000fe20000011627 */
[----:B------:R-:W-:Y:S01]  /*4840*/  @!P0 HADD2.F32 R6, -RZ, R6.H0_H0 ;  /* 0x20000006ff068230 */ /* 0x000fe20000004100 */
[----:B------:R-:W-:Y:S01]  /*4850*/  @!P0 SHF.R.U32.HI R9, RZ, 0x10, R9 ;  /* 0x00000010ff098819 */ /* 0x000fe20000011609 */
        /* <DEDUP_REMOVED lines=22> */
[--C-:B------:R-:W-:Y:S01]  /*49c0*/  @!P0 HADD2.F32 R8, -RZ, R6.reuse.H0_H0 ;  /* 0x20000006ff088230 */ /* 0x100fe20000004100 */
[----:B------:R-:W-:Y:S01]  /*49d0*/  @!P0 F2FP.PACK_AB R4, R4, R38 ;  /* 0x000000260404823e */ /* 0x000fe200000000ff */
[----:B------:R-:W-:Y:S02]  /*49e0*/  @!P0 HADD2.F32 R30, -RZ, R37.H1_H1 ;  /* 0x30000025ff1e8230 */ /* 0x000fe40000004100 */
[----:B------:R-:W-:Y:S01]  /*49f0*/  @!P0 HADD2.F32 R31, -RZ, R6.H1_H1 ;  /* 0x30000006ff1f8230 */ /* 0x000fe20000004100 */
[-C--:B------:R-:W-:Y:S02]  /*4a00*/  @!P0 FMUL.FTZ R6, R23, R5.reuse ;  /* 0x0000000517068220 */ /* 0x080fe40000410000 */
[----:B------:R-:W-:Y:S02]  /*4a10*/  @!P0 FMUL.FTZ R5, R9, R5 ;  /* 0x0000000509058220 */ /* 0x000fe40000410000 */
[----:B------:R-:W-:Y:S02]  /*4a20*/  @!P0 FMUL.FTZ R36, R31, R10 ;  /* 0x0000000a1f248220 */ /* 0x000fe40000410000 */
[----:B------:R-:W-:Y:S02]  /*4a30*/  @!P0 FFMA.FTZ R9, R9, R30, -R6 ;  /* 0x0000001e09098223 */ /* 0x000fe40000010806 */
[C---:B------:R-:W-:Y:S02]  /*4a40*/  @!P0 FMUL.FTZ R6, R8.reuse, R10 ;  /* 0x0000000a08068220 */ /* 0x040fe40000410000 */
        /* <DEDUP_REMOVED lines=11> */
.L_x_894:
[----:B------:R-:W-:Y:S05]  /*4b00*/  BSYNC B0 ;  /* 0x0000000000007941 */ /* 0x000fea0003800000 */
.L_x_893:
[----:B------:R-:W-:Y:S01]  /*4b10*/  ISETP.GE.AND P0, PT, R136, c[0x0][0x1d4], PT ;  /* 0x0000750088007a0c */ /* 0x000fe20003f06270 */
[----:B------:R-:W-:Y:S01]  /*4b20*/  @!UPT UIADD3 URZ, URZ, URZ, URZ ;  /* 0x0000003f3f3ff290 */ /* 0x000fe2000fffe03f */
[----:B------:R-:W-:Y:S11]  /*4b30*/  BSSY B0, `(.L_x_895) ;  /* 0x000003e000007945 */ /* 0x000ff60003800000 */
[----:B------:R-:W-:-:S05]  /*4b40*/  @P0 BRA `(.L_x_896) ;  /* 0x000003c000000947 */ /* 0x000fca0003800000 */
[----:B------:R-:W5:Y:S01]  /*4b50*/  LDL R4, [R1+0xc] ;  /* 0x00000c0001047983 */ /* 0x000f620000100800 */
[----:B---3--:R-:W-:Y:S03]  /*4b60*/  IMAD.MOV.U32 R5, RZ, RZ, R53 ;  /* 0x000000ffff057224 */ /* 0x008fe600078e0035 */
[----:B------:R-:W3:Y:S01]  /*4b70*/  LDL R3, [R1+0x60] ;  /* 0x0000600001037983 */ /* 0x000ee20000100800 */
[----:B-----5:R-:W-:Y:S02]  /*4b80*/  MOV R6, R4 ;  /* 0x0000000400067202 */ /* 0x020fe40000000f00 */
[----:B----4-:R-:W-:Y:S02]  /*4b90*/  MOV R4, R52 ;  /* 0x0000003400047202 */ /* 0x010fe40000000f00 */
[----:B---3--:R-:W-:Y:S01]  /*4ba0*/  SHF.L.U32 R3, R3, 0x3, RZ ;  /* 0x0000000303037819 */ /* 0x008fe200000006ff */
[----:B------:R3:W4:Y:S03]  /*4bb0*/  LDS.128 R8, [R6+0x3000] ;  /* 0x0030000006087984 */ /* 0x0007260000000c00 */
[C---:B-12---:R-:W-:Y:S04]  /*4bc0*/  LEA R34, P0, R3.reuse, R4, 0x1 ;  /* 0x0000000403227211 */ /* 0x046fe800078008ff */
[----:B------:R-:W-:Y:S02]  /*4bd0*/  LEA.HI.X.SX32 R35, R3, R5, 0x1, P0 ;  /* 0x0000000503237211 */ /* 0x000fe400000f0eff */
[----:B------:R-:W-:Y:S11]  /*4be0*/  ISETP.GE.AND P0, PT, R166, c[0x0][0x27c], PT ;  /* 0x00009f00a6007a0c */ /* 0x000ff60003f06270 */
[----:B------:R-:W-:Y:S02]  /*4bf0*/  @!UPT UIADD3 URZ, URZ, URZ, URZ ;  /* 0x0000003f3f3ff290 */ /* 0x000fe4000fffe03f */
[----:B------:R-:W-:Y:S01]  /*4c00*/  @!P0 HADD2.F32 R3, -RZ, R26.H0_H0 ;  /* 0x2000001aff038230 */ /* 0x000fe20000004100 */
[----:B---3--:R-:W-:Y:S01]  /*4c10*/  @!P0 SHF.R.U64 R6, R16, 0x10, R17 ;  /* 0x0000001010068819 */ /* 0x008fe20000001211 */
[--C-:B------:R-:W-:Y:S01]  /*4c20*/  @!P0 HADD2.F32 R14, -RZ, R48.reuse.H0_H0 ;  /* 0x20000030ff0e8230 */ /* 0x100fe20000004100 */
[----:B------:R-:W-:Y:S01]  /*4c30*/  @!P0 SHF.R.U64 R16, R40, 0x10, R41 ;  /* 0x0000001028108819 */ /* 0x000fe20000001229 */
[----:B------:R-:W-:Y:S01]  /*4c40*/  @!P0 HADD2.F32 R22, -RZ, R48.H1_H1 ;  /* 0x30000030ff168230 */ /* 0x000fe20000004100 */
[----:B------:R-:W-:Y:S01]  /*4c50*/  @!P0 SHF.R.U32.HI R13, RZ, 0x10, R17 ;  /* 0x00000010ff0d8819 */ /* 0x000fe20000011611 */
[----:B------:R-:W-:Y:S01]  /*4c60*/  @!P0 HADD2.F32 R6, -RZ, R6.H0_H0 ;  /* 0x20000006ff068230 */ /* 0x000fe20000004100 */
[----:B------:R-:W-:Y:S01]  /*4c70*/  @!P0 SHF.R.U32.HI R30, RZ, 0x10, R41 ;  /* 0x00000010ff1e8819 */ /* 0x000fe20000011629 */
[----:B------:R-:W-:Y:S01]  /*4c80*/  @!P0 HADD2.F32 R16, -RZ, R16.H0_H0 ;  /* 0x20000010ff108230 */ /* 0x000fe20000004100 */
[----:B----4-:R-:W-:Y:S02]  /*4c90*/  @!P0 MOV R4, R8 ;  /* 0x0000000800048202 */ /* 0x010fe40000000f00 */
        /* <DEDUP_REMOVED lines=39> */
.L_x_896:
[----:B------:R-:W-:Y:S05]  /*4f10*/  BSYNC B0 ;  /* 0x0000000000007941 */ /* 0x000fea0003800000 */
.L_x_895:
[----:B------:R-:W5:Y:S01]  /*4f20*/  LDL R4, [R1+0x1c] ;  /* 0x00001c0001047983 */ /* 0x000f620000100800 */
[----:B------:R-:W-:Y:S01]  /*4f30*/  BSSY B0, `(.L_x_897) ;  /* 0x000003c000007945 */ /* 0x000fe20003800000 */
[----:B-----5:R-:W-:Y:S11]  /*4f40*/  ISETP.GE.AND P0, PT, R4, c[0x0][0x1d4], PT ;  /* 0x0000750004007a0c */ /* 0x020ff60003f06270 */
[----:B------:R-:W-:Y:S02]  /*4f50*/  @!UPT UIADD3 URZ, URZ, URZ, URZ ;  /* 0x0000003f3f3ff290 */ /* 0x000fe4000fffe03f */
[----:B------:R-:W-:-:S05]  /*4f60*/  @P0 BRA `(.L_x_898) ;  /* 0x0000038000000947 */ /* 0x000fca0003800000 */
[C---:B----4-:R-:W-:Y:S01]  /*4f70*/  LEA R30, P0, R4.reuse, R52, 0x1 ;  /* 0x00000034041e7211 */ /* 0x050fe200078008ff */
[----:B------:R-:W4:Y:S04]  /*4f80*/  LDL R3, [R1+0x10] ;  /* 0x0000100001037983 */ /* 0x000f280000100800 */
[----:B------:R-:W5:Y:S02]  /*4f90*/  LDL R5, [R1+0x78] ;  /* 0x0000780001057983 */ /* 0x000f640000100800 */
[----:B---3-5:R-:W-:Y:S02]  /*4fa0*/  LEA.HI.X R31, R4, R53, R5, 0x1, P0 ;  /* 0x00000035041f7211 */ /* 0x028fe400000f0c05 */
[----:B-1--4-:R1:W3:Y:S01]  /*4fb0*/  LDS.128 R8, [R3+0x3000] ;  /* 0x0030000003087984 */ /* 0x0122e20000000c00 */
[----:B------:R-:W-:Y:S11]  /*4fc0*/  ISETP.GE.AND P0, PT, R168, c[0x0][0x27c], PT ;  /* 0x00009f00a8007a0c */ /* 0x000ff60003f06270 */
[----:B------:R-:W-:Y:S02]  /*4fd0*/  @!UPT UIADD3 URZ, URZ, URZ, URZ ;  /* 0x0000003f3f3ff290 */ /* 0x000fe4000fffe03f */
[--C-:B------:R-:W-:Y:S01]  /*4fe0*/  @!P0 HADD2.F32 R13, -RZ, R49.reuse.H0_H0 ;  /* 0x20000031ff0d8230 */ /* 0x100fe20000004100 */
[----:B------:R-:W-:Y:S01]  /*4ff0*/  @!P0 SHF.R.U64 R6, R18, 0x10, R19 ;  /* 0x0000001012068819 */ /* 0x000fe20000001213 */
[----:B------:R-:W-:Y:S01]  /*5000*/  @!P0 HADD2.F32 R18, -RZ, R49.H1_H1 ;  /* 0x30000031ff128230 */ /* 0x000fe20000004100 */
[----:B------:R-:W-:Y:S02]  /*5010*/  @!P0 SHF.R.U64 R16, R42, 0x10, R43 ;  /* 0x000000102a108819 */ /* 0x000fe4000000122b */
[----:B------:R-:W-:Y:S01]  /*5020*/  @!P0 SHF.R.U32.HI R14, RZ, 0x10, R19 ;  /* 0x00000010ff0e8819 */ /* 0x000fe20000011613 */
[----:B------:R-:W-:Y:S01]  /*5030*/  @!P0 HADD2.F32 R6, -RZ, R6.H0_H0 ;  /* 0x20000006ff068230 */ /* 0x000fe20000004100 */
[----:B------:R-:W-:Y:S01]  /*5040*/  @!P0 SHF.R.U32.HI R22, RZ, 0x10, R43 ;  /* 0x00000010ff168819 */ /* 0x000fe2000001162b */
[----:B------:R-:W-:Y:S02]  /*5050*/  @!P0 HADD2.F32 R16, -RZ, R16.H0_H0 ;  /* 0x20000010ff108230 */ /* 0x000fe40000004100 */
[----:B-1----:R-:W-:Y:S02]  /*5060*/  @!P0 HADD2.F32 R3, -RZ, R27.H0_H0 ;  /* 0x2000001bff038230 */ /* 0x002fe40000004100 */
[----:B------:R-:W-:Y:S02]  /*5070*/  @!P0 HADD2.F32 R14, -RZ, R14.H0_H0 ;  /* 0x2000000eff0e8230 */ /* 0x000fe40000004100 */
[----:B------:R-:W-:Y:S01]  /*5080*/  @!P0 HADD2.F32 R22, -RZ, R22.H0_H0 ;  /* 0x20000016ff168230 */ /* 0x000fe20000004100 */
[----:B---3--:R-:W-:Y:S02]  /*5090*/  @!P0 MOV R4, R8 ;  /* 0x0000000800048202 */ /* 0x008fe40000000f00 */
[----:B------:R-:W-:Y:S03]  /*50a0*/  @!P0 MOV R5, R9 ;  /* 0x0000000900058202 */ /* 0x000fe60000000f00 */
[--C-:B------:R-:W-:Y:S02]  /*50b0*/  @!P0 HADD2.F32 R12, -RZ, R4.reuse.H1_H1 ;  /* 0x30000004ff0c8230 */ /* 0x100fe40000004100 */
[----:B------:R-:W-:Y:S02]  /*50c0*/  @!P0 HADD2.F32 R4, -RZ, R4.H0_H0 ;  /* 0x20000004ff048230 */ /* 0x000fe40000004100 */
[--C-:B------:R-:W-:Y:S01]  /*50d0*/  @!P0 HADD2.F32 R15, -RZ, R5.reuse.H1_H1 ;  /* 0x30000005ff0f8230 */ /* 0x100fe20000004100 */
[-C--:B------:R-:W-:Y:S01]  /*50e0*/  @!P0 FMUL.FTZ R17, R12, R3.reuse ;  /* 0x000000030c118220 */ /* 0x080fe20000410000 */
[----:B------:R-:W-:Y:S01]  /*50f0*/  @!P0 HADD2.F32 R5, -RZ, R5.H0_H0 ;  /* 0x20000005ff058230 */ /* 0x000fe20000004100 */
[C---:B------:R-:W-:Y:S02]  /*5100*/  @!P0 FMUL.FTZ R3, R4.reuse, R3 ;  /* 0x0000000304038220 */ /* 0x040fe40000410000 */
[-C--:B--2---:R-:W-:Y:S02]  /*5110*/  @!P0 FFMA.FTZ R32, R4, R13.reuse, -R17 ;  /* 0x0000000d04208223 */ /* 0x084fe40000010811 */
[----:B------:R-:W-:Y:S01]  /*5120*/  @!P0 FFMA.FTZ R3, R12, R13, R3 ;  /* 0x0000000d0c038223 */ /* 0x000fe20000010003 */
[----:B------:R-:W-:Y:S01]  /*5130*/  @!P0 MOV R12, R10 ;  /* 0x0000000a000c8202 */ /* 0x000fe20000000f00 */
[-C--:B------:R-:W-:Y:S02]  /*5140*/  @!P0 FMUL.FTZ R17, R15, R6.reuse ;  /* 0x000000060f118220 */ /* 0x080fe40000410000 */
[C---:B------:R-:W-:Y:S01]  /*5150*/  @!P0 FMUL.FTZ R4, R5.reuse, R6 ;  /* 0x0000000605048220 */ /* 0x040fe20000410000 */
[----:B------:R-:W-:Y:S01]  /*5160*/  @!P0 MOV R6, R11 ;  /* 0x0000000b00068202 */ /* 0x000fe20000000f00 */
[-C--:B------:R-:W-:Y:S01]  /*5170*/  @!P0 FFMA.FTZ R26, R5, R16.reuse, -R17 ;  /* 0x00000010051a8223 */ /* 0x080fe20000010811 */
[--C-:B------:R-:W-:Y:S01]  /*5180*/  @!P0 HADD2.F32 R17, -RZ, R12.reuse.H1_H1 ;  /* 0x3000000cff118230 */ /* 0x100fe20000004100 */
[----:B------:R-:W-:Y:S01]  /*5190*/  @!P0 FFMA.FTZ R4, R15, R16, R4 ;  /* 0x000000100f048223 */ /* 0x000fe20000010004 */
[----:B------:R-:W-:Y:S02]  /*51a0*/  @!P0 HADD2.F32 R5, -RZ, R27.H1_H1 ;  /* 0x3000001bff058230 */ /* 0x000fe40000004100 */
[----:B------:R-:W-:Y:S02]  /*51b0*/  @!P0 HADD2.F32 R13, -RZ, R12.H0_H0 ;  /* 0x2000000cff0d8230 */ /* 0x000fe40000004100 */
[----:B------:R-:W-:Y:S01]  /*51c0*/  @!P0 F2FP.PACK_AB R4, R4, R26 ;  /* 0x0000001a0404823e */ /* 0x000fe200000000ff */
[--C-:B------:R-:W-:Y:S02]  /*51d0*/  @!P0 HADD2.F32 R12, -RZ, R6.reuse.H0_H0 ;  /* 0x20000006ff0c8230 */ /* 0x100fe40000004100 */
[----:B------:R-:W-:Y:S01]  /*51e0*/  @!P0 HADD2.F32 R19, -RZ, R6.H1_H1 ;  /* 0x30000006ff138230 */ /* 0x000fe20000004100 */
[-C--:B------:R-:W-:Y:S01]  /*51f0*/  @!P0 FMUL.FTZ R6, R17, R5.reuse ;  /* 0x0000000511068220 */ /* 0x080fe20000410000 */
[----:B------:R-:W-:Y:S01]  /*5200*/  @!P0 MOV R9, R4 ;  /* 0x0000000400098202 */ /* 0x000fe20000000f00 */
        /* <DEDUP_REMOVED lines=14> */
.L_x_898:
[----:B------:R-:W-:Y:S05]  /*52f0*/  BSYNC B0 ;  /* 0x0000000000007941 */ /* 0x000fea0003800000 */
.L_x_897:
        /* <DEDUP_REMOVED lines=33> */
[----:B------:R-:W-:Y:S01]  /*5510*/  @!P0 MOV R12, R10 ;  /* 0x0000000a000c8202 */ /* 0x000fe20000000f00 */
        /* <DEDUP_REMOVED lines=27> */
.L_x_900:
[----:B------:R-:W-:Y:S05]  /*56d0*/  BSYNC B0 ;  /* 0x0000000000007941 */ /* 0x000fea0003800000 */
.L_x_899:
[----:B------:R-:W5:Y:S02]  /*56e0*/  LDL R4, [R1+0x14] ;  /* 0x0000140001047983 */ /* 0x000f640000100800 */
[----:B-----5:R-:W-:Y:S11]  /*56f0*/  ISETP.GE.AND P0, PT, R4, c[0x0][0x1d4], PT ;  /* 0x0000750004007a0c */ /* 0x020ff60003f06270 */
[----:B------:R-:W-:Y:S02]  /*5700*/  @!UPT UIADD3 URZ, URZ, URZ, URZ ;  /* 0x0000003f3f3ff290 */ /* 0x000fe4000fffe03f */
[----:B------:R-:W-:-:S05]  /*5710*/  @P0 BRA `(.L_x_890) ;  /* 0x0000234000000947 */ /* 0x000fca0003800000 */
[C---:B-1--4-:R-:W-:Y:S01]  /*5720*/  LEA R22, P0, R4.reuse, R52, 0x1 ;  /* 0x0000003404167211 */ /* 0x052fe200078008ff */
[----:B------:R-:W4:Y:S04]  /*5730*/  LDL R3, [R1+0x10] ;  /* 0x0000100001037983 */ /* 0x000f280000100800 */
[----:B------:R-:W5:Y:S02]  /*5740*/  LDL R5, [R1+0x70] ;  /* 0x0000700001057983 */ /* 0x000f640000100800 */
[----:B---3-5:R-:W-:Y:S02]  /*5750*/  LEA.HI.X R23, R4, R53, R5, 0x1, P0 ;  /* 0x0000003504177211 */ /* 0x028fe400000f0c05 */
[----:B----4-:R1:W3:Y:S01]  /*5760*/  LDS.128 R8, [R3+0x3c00] ;  /* 0x003c000003087984 */ /* 0x0102e20000000c00 */
        /* <DEDUP_REMOVED lines=52> */
.L_x_887:
        /* <DEDUP_REMOVED lines=47> */
.L_x_902:
[----:B------:R-:W-:Y:S05]  /*5da0*/  BSYNC B0 ;  /* 0x0000000000007941 */ /* 0x000fea0003800000 */
.L_x_901:
        /* <DEDUP_REMOVED lines=24> */
[----:B--2---:R-:W-:Y:S01]  /*5f30*/  PRMT R32, R5, 0x5410, R6 ;  /* 0x0000541005207816 */ /* 0x004fe20000000006 */
        /* <DEDUP_REMOVED lines=29> */
[----:B------:R-:W-:Y:S01]  /*6110*/  @!P0 SHF.R.U32.HI R28, RZ, 0x10, R11 ;  /* 0x00000010ff1c8819 */ /* 0x000fe2000001160b */
[----:B------:R-:W-:Y:S01]  /*6120*/  @!P0 HADD2.F32 R11, -RZ, R6.H0_H0 ;  /* 0x20000006ff0b8230 */ /* 0x000fe20000004100 */
[--C-:B------:R-:W-:Y:S01]  /*6130*/  @!P0 SHF.R.U64 R35, R36, 0x10, R37.reuse ;  /* 0x0000001024238819 */ /* 0x100fe20000001225 */
[----:B------:R-:W-:Y:S01]  /*6140*/  IMAD.IADD R3, R3, 0x1, R4 ;  /* 0x0000000103037824 */ /* 0x000fe200078e0204 */
[----:B------:R-:W-:Y:S01]  /*6150*/  @!P0 SHF.R.U32.HI R37, RZ, 0x10, R37 ;  /* 0x00000010ff258819 */ /* 0x000fe20000011625 */
[----:B------:R-:W-:Y:S01]  /*6160*/  IMAD.MOV.U32 R4, RZ, RZ, R8 ;  /* 0x000000ffff047224 */ /* 0x000fe200078e0008 */
[----:B------:R-:W-:Y:S01]  /*6170*/  @!P0 SHF.R.U32.HI R8, RZ, 0x10, R9 ;  /* 0x00000010ff088819 */ /* 0x000fe20000011609 */
[----:B------:R-:W-:Y:S01]  /*6180*/  @!P0 HADD2.F32 R35, -RZ, R35.H0_H0 ;  /* 0x20000023ff238230 */ /* 0x000fe20000004100 */
[----:B------:R-:W-:Y:S01]  /*6190*/  SHF.L.U32 R3, R3, 0x1, RZ ;  /* 0x0000000103037819 */ /* 0x000fe200000006ff */
[----:B------:R-:W-:Y:S01]  /*61a0*/  @!P0 HADD2.F32 R37, -RZ, R37.H0_H0 ;  /* 0x20000025ff258230 */ /* 0x000fe20000004100 */
[--C-:B------:R-:W-:Y:S01]  /*61b0*/  @!P0 SHF.R.U64 R42, R38, 0x10, R39.reuse ;  /* 0x00000010262a8819 */ /* 0x100fe20000001227 */
[----:B------:R-:W-:Y:S01]  /*61c0*/  @!P0 HADD2.F32 R9, -RZ, R4.H0_H0 ;  /* 0x20000004ff098230 */ /* 0x000fe20000004100 */
[----:B------:R-:W-:Y:S01]  /*61d0*/  @!P0 SHF.R.U32.HI R56, RZ, 0x10, R39 ;  /* 0x00000010ff388819 */ /* 0x000fe20000011627 */
[----:B------:R1:W2:Y:S01]  /*61e0*/  LDS.128 R48, [R3+0x3c80] ;  /* 0x003c800003307984 */ /* 0x0002a20000000c00 */
[----:B------:R-:W-:Y:S01]  /*61f0*/  @!P0 HADD2.F32 R4, -RZ, R5.H0_H0 ;  /* 0x20000005ff048230 */ /* 0x000fe20000004100 */
[----:B------:R-:W-:Y:S01]  /*6200*/  MOV R43, R39 ;  /* 0x00000027002b7202 */ /* 0x000fe20000000f00 */
[----:B------:R-:W-:Y:S02]  /*6210*/  @!P0 HADD2.F32 R39, -RZ, R41.H0_H0 ;  /* 0x20000029ff278230 */ /* 0x000fe40000004100 */
[----:B------:R-:W-:Y:S02]  /*6220*/  @!P0 HADD2.F32 R41, -RZ, R42.H0_H0 ;  /* 0x2000002aff298230 */ /* 0x000fe40000004100 */
        /* <DEDUP_REMOVED lines=20> */
[----:B------:R-:W-:Y:S02]  /*6370*/  @!P0 HADD2.F32 R34, -RZ, R11.H0_H0 ;  /* 0x2000000bff228230 */ /* 0x000fe40000004100 */
[----:B------:R-:W-:Y:S02]  /*6380*/  @!P0 HADD2.F32 R6, -RZ, R5.H0_H0 ;  /* 0x20000005ff068230 */ /* 0x000fe40000004100 */
[----:B------:R-:W-:Y:S01]  /*6390*/  @!P0 HADD2.F32 R36, -RZ, R11.H1_H1 ;  /* 0x3000000bff248230 */ /* 0x000fe20000004100 */
[-C--:B------:R-:W-:Y:S01]  /*63a0*/  @!P0 FMUL.FTZ R11, R34, R9.reuse ;  /* 0x00000009220b8220 */ /* 0x080fe20000410000 */
[----:B------:R-:W-:Y:S02]  /*63b0*/  @!P0 HADD2.F32 R35, -RZ, R40.H0_H0 ;  /* 0x20000028ff238230 */ /* 0x000fe40000004100 */
[----:B------:R-:W-:Y:S01]  /*63c0*/  @!P0 HADD2.F32 R8, -RZ, R5.H1_H1 ;  /* 0x30000005ff088230 */ /* 0x000fe20000004100 */
[----:B------:R-:W-:Y:S01]  /*63d0*/  @!P0 FMUL.FTZ R5, R6, R9 ;  /* 0x0000000906058220 */ /* 0x000fe20000410000 */
[----:B------:R-:W-:Y:S01]  /*63e0*/  @!P0 HADD2.F32 R20, -RZ, R22.H0_H0 ;  /* 0x20000016ff148230 */ /* 0x000fe20000004100 */
[-C--:B------:R-:W-:Y:S02]  /*63f0*/  @!P0 FMUL.FTZ R9, R36, R10.reuse ;  /* 0x0000000a24098220 */ /* 0x080fe40000410000 */
[----:B------:R-:W-:Y:S01]  /*6400*/  @!P0 FFMA.FTZ R73, R6, R35, -R11 ;  /* 0x0000002306498223 */ /* 0x000fe2000001080b */
[----:B------:R-:W-:Y:S01]  /*6410*/  @!P0 HADD2.F32 R11, -RZ, R21.H0_H0 ;  /* 0x20000015ff0b8230 */ /* 0x000fe20000004100 */
[C---:B------:R-:W-:Y:S02]  /*6420*/  @!P0 FMUL.FTZ R6, R8.reuse, R10 ;  /* 0x0000000a08068220 */ /* 0x040fe40000410000 */
[----:B------:R-:W-:Y:S02]  /*6430*/  @!P0 IMAD.MOV.U32 R10, RZ, RZ, R50 ;  /* 0x000000ffff0a8224 */ /* 0x000fe400078e0032 */
[----:B------:R-:W-:Y:S01]  /*6440*/  @!P0 FFMA.FTZ R72, R8, R37, -R9 ;  /* 0x0000002508488223 */ /* 0x000fe20000010809 */
[----:B------:R-:W-:Y:S01]  /*6450*/  @!P0 MOV R8, R18 ;  /* 0x0000001200088202 */ /* 0x000fe20000000f00 */
[----:B------:R-:W-:Y:S01]  /*6460*/  @!P0 FFMA.FTZ R5, R34, R35, R5 ;  /* 0x0000002322058223 */ /* 0x000fe20000010005 */
[--C-:B------:R-:W-:Y:S01]  /*6470*/  @!P0 HADD2.F32 R38, -RZ, R10.reuse.H0_H0 ;  /* 0x2000000aff268230 */ /* 0x100fe20000004100 */
[----:B------:R-:W-:Y:S01]  /*6480*/  @!P0 FFMA.FTZ R6, R36, R37, R6 ;  /* 0x0000002524068223 */ /* 0x000fe20000010006 */
[----:B------:R-:W-:Y:S01]  /*6490*/  @!P0 HADD2.F32 R40, -RZ, R10.H1_H1 ;  /* 0x3000000aff288230 */ /* 0x000fe20000004100 */
[----:B------:R-:W-:Y:S01]  /*64a0*/  @!P0 F2FP.PACK_AB R35, R72, R73 ;  /* 0x000000494823823e */ /* 0x000fe200000000ff */
[--C-:B------:R-:W-:Y:S01]  /*64b0*/  @!P0 HADD2.F32 R9, -RZ, R8.reuse.H0_H0 ;  /* 0x20000008ff098230 */ /* 0x100fe20000004100 */
[----:B------:R-:W-:Y:S01]  /*64c0*/  @!P0 FMUL.FTZ R22, R38, R11 ;  /* 0x0000000b26168220 */ /* 0x000fe20000410000 */
[----:B------:R-:W-:Y:S01]  /*64d0*/  @!P0 HADD2.F32 R10, -RZ, R8.H1_H1 ;  /* 0x30000008ff0a8230 */ /* 0x000fe20000004100 */
[-C--:B------:R-:W-:Y:S01]  /*64e0*/  @!P0 FMUL.FTZ R21, R40, R20.reuse ;  /* 0x0000001428158220 */ /* 0x080fe20000410000 */
[----:B------:R-:W-:Y:S01]  /*64f0*/  @!P0 MOV R17, R35 ;  /* 0x0000002300118202 */ /* 0x000fe20000000f00 */
[C---:B------:R-:W-:Y:S01]  /*6500*/  @!P0 FMUL.FTZ R8, R9.reuse, R11 ;  /* 0x0000000b09088220 */ /* 0x040fe20000410000 */
[----:B------:R-:W-:Y:S01]  /*6510*/  @!P0 MOV R11, R51 ;  /* 0x00000033000b8202 */ /* 0x000fe20000000f00 */
[----:B------:R-:W-:Y:S01]  /*6520*/  @!P0 FFMA.FTZ R71, R9, R39, -R22 ;  /* 0x0000002709478223 */ /* 0x000fe20000010816 */
[----:B------:R-:W-:Y:S01]  /*6530*/  @!P0 HADD2.F32 R22, -RZ, R28.H0_H0 ;  /* 0x2000001cff168230 */ /* 0x000fe20000004100 */
[----:B------:R-:W-:Y:S01]  /*6540*/  @!P0 FMUL.FTZ R9, R10, R20 ;  /* 0x000000140a098220 */ /* 0x000fe20000410000 */
[----:B------:R-:W-:Y:S01]  /*6550*/  @!P0 F2FP.PACK_AB R5, R6, R5 ;  /* 0x000000050605823e */ /* 0x000fe200000000ff */
[----:B------:R-:W-:Y:S01]  /*6560*/  @!P0 FFMA.FTZ R70, R10, R41, -R21 ;  /* 0x000000290a468223 */ /* 0x000fe20000010815 */
[----:B------:R-:W-:Y:S01]  /*6570*/  @!P0 HADD2.F32 R21, -RZ, R23.H0_H0 ;  /* 0x20000017ff158230 */ /* 0x000fe20000004100 */
[----:B------:R-:W-:Y:S01]  /*6580*/  @!P0 IMAD.MOV.U32 R10, RZ, RZ, R19 ;  /* 0x000000ffff0a8224 */ /* 0x000fe200078e0013 */
[----:B------:R-:W-:Y:S01]  /*6590*/  @!P0 F2FP.PACK_AB R34, R74, R75 ;  /* 0x0000004b4a22823e */ /* 0x000fe200000000ff */
[----:B------:R-:W-:Y:S01]  /*65a0*/  @!P0 FFMA.FTZ R8, R38, R39, R8 ;  /* 0x0000002726088223 */ /* 0x000fe20000010008 */
[--C-:B------:R-:W-:Y:S01]  /*65b0*/  @!P0 HADD2.F32 R23, -RZ, R11.reuse.H0_H0 ;  /* 0x2000000bff178230 */ /* 0x100fe20000004100 */
[----:B------:R-:W-:Y:S01]  /*65c0*/  @!P0 FFMA.FTZ R9, R40, R41, R9 ;  /* 0x0000002928098223 */ /* 0x000fe20000010009 */
[----:B------:R-:W-:Y:S01]  /*65d0*/  @!P0 MOV R16, R34 ;  /* 0x0000002200108202 */ /* 0x000fe20000000f00 */
[----:B------:R-:W-:Y:S01]  /*65e0*/  @!P0 HADD2.F32 R28, -RZ, R11.H1_H1 ;  /* 0x3000000bff1c8230 */ /* 0x000fe20000004100 */
[----:B------:R-:W-:Y:S01]  /*65f0*/  @!P0 IMAD.MOV.U32 R49, RZ, RZ, R5 ;  /* 0x000000ffff318224 */ /* 0x000fe200078e0005 */
[--C-:B------:R-:W-:Y:S01]  /*6600*/  @!P0 HADD2.F32 R11, -RZ, R10.reuse.H0_H0 ;  /* 0x2000000aff0b8230 */ /* 0x100fe20000004100 */
[-C--:B------:R-:W-:Y:S01]  /*6610*/  @!P0 FMUL.FTZ R69, R23, R21.reuse ;  /* 0x0000001517458220 */ /* 0x080fe20000410000 */
[----:B------:R-:W-:Y:S01]  /*6620*/  @!P0 HADD2.F32 R20, -RZ, R10.H1_H1 ;  /* 0x3000000aff148230 */ /* 0x000fe20000004100 */
[----:B------:R-:W-:Y:S02]  /*6630*/  @!P0 FMUL.FTZ R56, R28, R22 ;  /* 0x000000161c388220 */ /* 0x000fe40000410000 */
[C---:B------:R-:W-:Y:S02]  /*6640*/  @!P0 FMUL.FTZ R10, R11.reuse, R21 ;  /* 0x000000150b0a8220 */ /* 0x040fe40000410000 */
[----:B------:R-:W-:Y:S02]  /*6650*/  @!P0 FFMA.FTZ R69, R11, R42, -R69 ;  /* 0x0000002a0b458223 */ /* 0x000fe40000010845 */
[----:B------:R-:W-:Y:S01]  /*6660*/  @!P0 FMUL.FTZ R11, R20, R22 ;  /* 0x00000016140b8220 */ /* 0x000fe20000410000 */
[----:B------:R-:W-:Y:S01]  /*6670*/  @!P0 F2FP.PACK_AB R22, R70, R71 ;  /* 0x000000474616823e */ /* 0x000fe200000000ff */
[----:B------:R-:W-:Y:S02]  /*6680*/  @!P0 FFMA.FTZ R10, R23, R42, R10 ;  /* 0x0000002a170a8223 */ /* 0x000fe4000001000a */
[----:B------:R-:W-:Y:S01]  /*6690*/  @!P0 FFMA.FTZ R56, R20, R43, -R56 ;  /* 0x0000002b14388223 */ /* 0x000fe20000010838 */
[----:B------:R-:W-:Y:S01]  /*66a0*/  @!P0 F2FP.PACK_AB R20, R4, R3 ;  /* 0x000000030414823e */ /* 0x000fe200000000ff */
[----:B------:R-:W-:Y:S01]  /*66b0*/  @!P0 FFMA.FTZ R11, R28, R43, R11 ;  /* 0x0000002b1c0b8223 */ /* 0x000fe2000001000b */
        /* <DEDUP_REMOVED lines=14> */
.L_x_904:
[----:B------:R-:W-:Y:S05]  /*67a0*/  BSYNC B0 ;  /* 0x0000000000007941 */ /* 0x000fea0003800000 */
.L_x_903:
        /* <DEDUP_REMOVED lines=101> */
[C---:B------:R-:W-:Y:S01]  /*6e00*/  @!P0 FMUL.FTZ R38, R29.reuse, R14 ;  /* 0x0000000e1d268220 */ /* 0x040fe20000410000 */
        /* <DEDUP_REMOVED lines=20> */
.L_x_906:
[----:B------:R-:W-:Y:S05]  /*6f50*/  BSYNC B0 ;  /* 0x0000000000007941 */ /* 0x000fea0003800000 */
.L_x_905:
        /* <DEDUP_REMOVED lines=125> */
.L_x_886:
[----:B------:R1:W2:Y:S01]  /*7730*/  SHFL.IDX PT, R5, R32, RZ, 0x1e1f ;  /* 0x001e1fff20057589 */ /* 0x0002a200000e0000 */
[----:B------:R-:W-:Y:S03]  /*7740*/  IMAD R3, R33, -0x30, R2 ;  /* 0xffffffd021037824 */ /* 0x000fe600078e0202 */
[----:B------:R1:W3:Y:S02]  /*7750*/  SHFL.IDX PT, R4, R34, RZ, 0x1e1f ;  /* 0x001e1fff22047589 */ /* 0x0002e400000e0000 */
[----:B------:R-:W-:Y:S04]  /*7760*/  IMNMX R76, R3, 0x30, PT ;  /* 0x00000030034c7817 */ /* 0x000fe80003800200 */
[----:B------:R-:W-:Y:S11]  /*7770*/  ISETP.GT.AND P0, PT, R76, R138, PT ;  /* 0x0000008a4c00720c */ /* 0x000ff60003f04270 */
[----:B------:R-:W-:Y:S02]  /*7780*/  @!UPT UIADD3 URZ, URZ, URZ, URZ ;  /* 0x0000003f3f3ff290 */ /* 0x000fe4000fffe03f */
[----:B------:R-:W-:-:S05]  /*7790*/  @!P0 BRA `(.L_x_890) ;  /* 0x000002c000008947 */ /* 0x000fca0003800000 */
[----:B------:R-:W4:Y:S01]  /*77a0*/  LDL R10, [R1+0x1c] ;  /* 0x00001c00010a7983 */ /* 0x000f220000100800 */
[C---:B------:R-:W-:Y:S03]  /*77b0*/  ISETP.GE.AND P0, PT, R110.reuse, c[0x0][0x1d4], PT ;  /* 0x000075006e007a0c */ /* 0x040fe60003f06270 */
[----:B------:R-:W5:Y:S04]  /*77c0*/  LDL R11, [R1+0x78] ;  /* 0x00007800010b7983 */ /* 0x000f680000100800 */
[----:B---3--:R-:W3:Y:S04]  /*77d0*/  LDL R16, [R1+0x18] ;  /* 0x0000180001107983 */ /* 0x008ee80000100800 */
[----:B--2---:R-:W2:Y:S02]  /*77e0*/  LDL R17, [R1+0x74] ;  /* 0x0000740001117983 */ /* 0x004ea40000100800 */
[CC--:B------:R-:W-:Y:S02]  /*77f0*/  @!P0 LEA R8, P4, R110.reuse, R4.reuse, 0x1 ;  /* 0x000000046e088211 */ /* 0x0c0fe400078808ff */
[----:B------:R-:W2:Y:S02]  /*7800*/  LDL R14, [R1+0xc] ;  /* 0x00000c00010e7983 */ /* 0x000ea40000100800 */
[-C--:B------:R-:W-:Y:S02]  /*7810*/  @!P0 LEA.HI.X R9, R110, R5.reuse, R111, 0x1, P4 ;  /* 0x000000056e098211 */ /* 0x080fe400020f0c6f */
[----:B------:R-:W2:Y:S04]  /*7820*/  LDL R6, [R1+0x10] ;  /* 0x0000100001067983 */ /* 0x000ea80000100800 */
[----:B------:R-:W2:Y:S04]  /*7830*/  LDL R20, [R1+0x64] ;  /* 0x0000640001147983 */ /* 0x000ea80000100800 */
[----:B------:R-:W2:Y:S04]  /*7840*/  LDL R25, [R1+0x60] ;  /* 0x0000600001197983 */ /* 0x000ea80000100800 */
[----:B------:R-:W2:Y:S04]  /*7850*/  LDL R15, [R1+0x14] ;  /* 0x00001400010f7983 */ /* 0x000ea80000100800 */
[----:B------:R-:W2:Y:S01]  /*7860*/  LDL R24, [R1+0x70] ;  /* 0x0000700001187983 */ /* 0x000ea20000100800 */
[C---:B----4-:R-:W-:Y:S11]  /*7870*/  ISETP.GE.AND P5, PT, R10.reuse, c[0x0][0x1d4], PT ;  /* 0x000075000a007a0c */ /* 0x050ff60003fa6270 */
[----:B------:R-:W-:Y:S02]  /*7880*/  @!UPT UIADD3 URZ, URZ, URZ, URZ ;  /* 0x0000003f3f3ff290 */ /* 0x000fe4000fffe03f */
[CC--:B------:R-:W-:Y:S04]  /*7890*/  @!P5 LEA R12, P4, R10.reuse, R4.reuse, 0x1 ;  /* 0x000000040a0cd211 */ /* 0x0c0fe800078808ff */
[-C--:B-----5:R-:W-:Y:S02]  /*78a0*/  @!P5 LEA.HI.X R13, R10, R5.reuse, R11, 0x1, P4 ;  /* 0x000000050a0dd211 */ /* 0x0a0fe400020f0c0b */
[C---:B---3--:R-:W-:Y:S11]  /*78b0*/  ISETP.GE.AND P4, PT, R16.reuse, c[0x0][0x1d4], PT ;  /* 0x0000750010007a0c */ /* 0x048ff60003f86270 */
[----:B------:R-:W-:Y:S02]  /*78c0*/  @!UPT UIADD3 URZ, URZ, URZ, URZ ;  /* 0x0000003f3f3ff290 */ /* 0x000fe4000fffe03f */
[CC--:B------:R-:W-:Y:S04]  /*78d0*/  @!P4 LEA R10, P6, R16.reuse, R4.reuse, 0x1 ;  /* 0x00000004100ac211 */ /* 0x0c0fe800078c08ff */
[-C--:B--2---:R-:W-:Y:S02]  /*78e0*/  @!P4 LEA.HI.X R11, R16, R5.reuse, R17, 0x1, P6 ;  /* 0x00000005100bc211 */ /* 0x084fe400030f0c11 */
[----:B------:R-:W2:Y:S04]  /*78f0*/  @!P0 LDS.128 R16, [R14+0x2400] ;  /* 0x002400000e108984 */ /* 0x000ea80000000c00 */
[----:B--2---:R2:W-:Y:S01]  /*7900*/  @!P0 ST.E.128 [R8.64], R16 ;  /* 0x0000001008008985 */ /* 0x0045e2000c101d08 */
[----:B------:R-:W-:Y:S11]  /*7910*/  ISETP.GE.AND P0, PT, R137, c[0x0][0x1d4], PT ;  /* 0x0000750089007a0c */ /* 0x000ff60003f06270 */
[----:B------:R-:W-:Y:S02]  /*7920*/  @!UPT UIADD3 URZ, URZ, URZ, URZ ;  /* 0x0000003f3f3ff290 */ /* 0x000fe4000fffe03f */
[----:B------:R-:W3:Y:S01]  /*7930*/  @!P0 LDS.128 R16, [R6+0x2400] ;  /* 0x0024000006108984 */ /* 0x000ee20000000c00 */
[----:B------:R-:W-:Y:S04]  /*7940*/  @!P0 IMAD.SHL.U32 R3, R20, 0x8, RZ ;  /* 0x0000000814038824 */ /* 0x000fe800078e00ff */
[--C-:B--2---:R-:W-:Y:S05]  /*7950*/  @!P0 IMAD.WIDE R8, R3, 0x2, R4.reuse ;  /* 0x0000000203088825 */ /* 0x104fea00078e0204 */
[----:B---3--:R2:W-:Y:S01]  /*7960*/  @!P0 ST.E.128 [R8.64], R16 ;  /* 0x0000001008008985 */ /* 0x0085e2000c101d08 */
[----:B------:R-:W-:Y:S11]  /*7970*/  ISETP.GE.AND P0, PT, R136, c[0x0][0x1d4], PT ;  /* 0x0000750088007a0c */ /* 0x000ff60003f06270 */
[----:B------:R-:W-:Y:S02]  /*7980*/  @!UPT UIADD3 URZ, URZ, URZ, URZ ;  /* 0x0000003f3f3ff290 */ /* 0x000fe4000fffe03f */
[----:B------:R-:W3:Y:S01]  /*7990*/  @!P0 LDS.128 R20, [R14+0x3000] ;  /* 0x003000000e148984 */ /* 0x000ee20000000c00 */
[----:B------:R-:W-:Y:S04]  /*79a0*/  @!P0 IMAD.SHL.U32 R3, R25, 0x8, RZ ;  /* 0x0000000819038824 */ /* 0x000fe800078e00ff */
[----:B--2---:R-:W-:Y:S05]  /*79b0*/  @!P0 IMAD.WIDE R8, R3, 0x2, R4 ;  /* 0x0000000203088825 */ /* 0x004fea00078e0204 */
[----:B---3--:R-:W-:Y:S01]  /*79c0*/  @!P0 ST.E.128 [R8.64], R20 ;  /* 0x0000001408008985 */ /* 0x008fe2000c101d08 */
[C---:B------:R-:W-:Y:S03]  /*79d0*/  ISETP.GE.AND P0, PT, R15.reuse, c[0x0][0x1d4], PT ;  /* 0x000075000f007a0c */ /* 0x040fe60003f06270 */
[----:B------:R-:W2:Y:S10]  /*79e0*/  @!P5 LDS.128 R16, [R6+0x3000] ;  /* 0x003000000610d984 */ /* 0x000eb40000000c00 */
[C---:B------:R-:W-:Y:S04]  /*79f0*/  @!P0 LEA R4, P6, R15.reuse, R4, 0x1 ;  /* 0x000000040f048211 */ /* 0x040fe800078c08ff */
[----:B------:R-:W-:Y:S01]  /*7a00*/  @!P0 LEA.HI.X R5, R15, R5, R24, 0x1, P6 ;  /* 0x000000050f058211 */ /* 0x000fe200030f0c18 */
[----:B--2---:R-:W-:Y:S04]  /*7a10*/  @!P5 ST.E.128 [R12.64], R16 ;  /* 0x000000100c00d985 */ /* 0x004fe8000c101d08 */
[----:B------:R-:W2:Y:S04]  /*7a20*/  @!P4 LDS.128 R12, [R14+0x3c00] ;  /* 0x003c00000e0cc984 */ /* 0x000ea80000000c00 */
[----:B--2---:R-:W-:Y:S04]  /*7a30*/  @!P4 ST.E.128 [R10.64], R12 ;  /* 0x0000000c0a00c985 */ /* 0x004fe8000c101d08 */
[----:B------:R-:W2:Y:S04]  /*7a40*/  @!P0 LDS.128 R8, [R6+0x3c00] ;  /* 0x003c000006088984 */ /* 0x000ea80000000c00 */
[----:B--2---:R2:W-:Y:S02]  /*7a50*/  @!P0 ST.E.128 [R4.64], R8 ;  /* 0x0000000804008985 */ /* 0x0045e4000c101d08 */
.L_x_890:
[----:B------:R-:W-:Y:S05]  /*7a60*/  BSYNC B1 ;  /* 0x0000000000017941 */ /* 0x000fea0003800000 */
.L_x_885:
[----:B-123-5:R-:W-:Y:S01]  /*7a70*/  IMAD.WIDE R4, R33, 0x30, R88 ;  /* 0x0000003021047825 */ /* 0x02efe200078e0258 */
[----:B------:R-:W2:Y:S01]  /*7a80*/  LDL R24, [R1+0x3c] ;  /* 0x00003c0001187983 */ /* 0x000ea20000100800 */
[----:B------:R-:W-:Y:S01]  /*7a90*/  P2R R13, PR, RZ, 0x2 ;  /* 0x00000002ff0d7803 */ /* 0x000fe20000000000 */
[----:B------:R-:W-:Y:S01]  /*7aa0*/  BSSY B0, `(.L_x_907) ;  /* 0x000006a000007945 */ /* 0x000fe20003800000 */
[----:B------:R-:W-:Y:S01]  /*7ab0*/  IMAD R10, R80, c[0x0][0x218], RZ ;  /* 0x00008600500a7a24 */ /* 0x000fe200078e02ff */
[C---:B------:R-:W-:Y:S01]  /*7ac0*/  LOP3.LUT P1, RZ, R209.reuse, 0x4, RZ, 0xc0, !PT ;  /* 0x00000004d1ff7812 */ /* 0x040fe2000782c0ff */
[----:B------:R-:W1:Y:S01]  /*7ad0*/  S2R R3, SR_TID.X ;  /* 0x0000000000037919 */ /* 0x000e620000002100 */
[----:B------:R-:W-:Y:S01]  /*7ae0*/  LOP3.LUT P6, RZ, R209, 0x1, RZ, 0xc0, !PT ;  /* 0x00000001d1ff7812 */ /* 0x000fe200078cc0ff */
[----:B------:R-:W-:Y:S01]  /*7af0*/  IMAD R10, R77, c[0x0][0x21c], R10 ;  /* 0x000087004d0a7a24 */ /* 0x000fe200078e020a */
[----:B-1----:R-:W-:Y:S04]  /*7b00*/  SHF.R.S32.HI R25, RZ, 0x1f, R3 ;  /* 0x0000001fff197819 */ /* 0x002fe80000011403 */
[----:B------:R-:W-:Y:S04]  /*7b10*/  LEA.HI R25, R25, R3, RZ, 0x2 ;  /* 0x0000000319197211 */ /* 0x000fe800078f10ff */
[----:B------:R-:W-:Y:S05]  /*7b20*/  SHF.R.S32.HI R25, RZ, 0x2, R25 ;  /* 0x00000002ff197819 */ /* 0x000fea0000011419 */
[----:B------:R-:W-:Y:S05]  /*7b30*/  IMAD.IADD R3, R76, 0x1, -R25 ;  /* 0x000000014c037824 */ /* 0x000fea00078e0a19 */
[C---:B------:R-:W-:Y:S11]  /*7b40*/  ISETP.GE.AND P0, PT, R3.reuse, 0x21, PT ;  /* 0x000000210300780c */ /* 0x040ff60003f06270 */
[----:B------:R-:W-:Y:S02]  /*7b50*/  @!UPT UIADD3 URZ, URZ, URZ, URZ ;  /* 0x0000003f3f3ff290 */ /* 0x000fe4000fffe03f */
[C---:B------:R-:W-:Y:S05]  /*7b60*/  @P0 IADD3 R6, P4, R4.reuse, 0x20, RZ ;  /* 0x0000002004060810 */ /* 0x040fea0007f9e0ff */
[----:B------:R-:W-:Y:S01]  /*7b70*/  @P0 IMAD.X R11, RZ, RZ, R5, P4 ;  /* 0x000000ffff0b0224 */ /* 0x000fe200020e0605 */
[----:B------:R-:W-:Y:S11]  /*7b80*/  ISETP.GE.AND P4, PT, R3, 0x1, PT ;  /* 0x000000010300780c */ /* 0x000ff60003f86270 */
[----:B------:R-:W-:Y:S02]  /*7b90*/  @!UPT UIADD3 URZ, URZ, URZ, URZ ;  /* 0x0000003f3f3ff290 */ /* 0x000fe4000fffe03f */
[----:B------:R-:W-:Y:S01]  /*7ba0*/  @P4 MOV R9, R81 ;  /* 0x0000005100094202 */ /* 0x000fe20000000f00 */
        /* <DEDUP_REMOVED lines=9> */
[----:B------:R-:W-:Y:S04]  /*7c40*/  IMAD R3, R78, c[0x0][0x20c], R3 ;  /* 0x000083004e037a24 */ /* 0x000fe800078e0203 */
[----:B------:R-:W-:Y:S04]  /*7c50*/  IMAD.IADD R9, R9, 0x1, R3 ;  /* 0x0000000109097824 */ /* 0x000fe800078e0203 */
[----:B------:R-:W-:Y:S05]  /*7c60*/  IMAD.WIDE.U32 R8, R77, c[0x0][0x218], R8 ;  /* 0x000086004d087a25 */ /* 0x000fea00078e0008 */
[----:B------:R-:W-:Y:S01]  /*7c70*/  IADD3 R3, P5, R102, R8, RZ ;  /* 0x0000000866037210 */ /* 0x000fe20007fbe0ff */
[----:B------:R-:W-:Y:S02]  /*7c80*/  @P0 IMAD R8, R11, c[0x0][0x258], RZ ;  /* 0x000096000b080a24 */ /* 0x000fe400078e02ff */
[----:B------:R-:W-:Y:S01]  /*7c90*/  @P0 IMAD.MOV.U32 R11, RZ, RZ, R81 ;  /* 0x000000ffff0b0224 */ /* 0x000fe200078e0051 */
[----:B------:R-:W-:Y:S02]  /*7ca0*/  IADD3.X R12, R121, R9, R10, P5, !PT ;  /* 0x00000009790c7210 */ /* 0x000fe40002ffe40a */
[----:B------:R-:W-:Y:S05]  /*7cb0*/  @P0 MOV R10, R82 ;  /* 0x00000052000a0202 */ /* 0x000fea0000000f00 */
[C---:B------:R-:W-:Y:S04]  /*7cc0*/  @P0 IMAD.WIDE.U32 R10, R6.reuse, c[0x0][0x258], R10 ;  /* 0x00009600060a0a25 */ /* 0x040fe800078e000a */
[----:B------:R-:W-:Y:S01]  /*7cd0*/  @P0 IMAD R6, R6, c[0x0][0x25c], R8 ;  /* 0x0000970006060a24 */ /* 0x000fe200078e0208 */
[C---:B------:R-:W-:Y:S03]  /*7ce0*/  @P0 LEA R8, P5, R10.reuse, c[0x0][0x250], 0x1 ;  /* 0x000094000a080a11 */ /* 0x040fe600078a08ff */
[----:B------:R-:W-:Y:S05]  /*7cf0*/  @P0 IMAD.IADD R6, R11, 0x1, R6 ;  /* 0x000000010b060824 */ /* 0x000fea00078e0206 */
[----:B------:R-:W-:Y:S02]  /*7d00*/  @P0 LEA.HI.X R9, R10, c[0x0][0x254], R6, 0x1, P5 ;  /* 0x000095000a090a11 */ /* 0x000fe400028f0c06 */
[C---:B------:R-:W-:Y:S04]  /*7d10*/  LEA R6, P5, R3.reuse, c[0x0][0x1f8], 0x1 ;  /* 0x00007e0003067a11 */ /* 0x040fe800078a08ff */
[----:B------:R-:W-:Y:S02]  /*7d20*/  LEA.HI.X R10, R3, c[0x0][0x1fc], R12, 0x1, P5 ;  /* 0x00007f00030a7a11 */ /* 0x000fe400028f0c0c */
[----:B------:R-:W-:Y:S02]  /*7d30*/  LOP3.LUT P5, RZ, R209, 0x2, RZ, 0xc0, !PT ;  /* 0x00000002d1ff7812 */ /* 0x000fe400078ac0ff */
[C---:B--2---:R-:W-:Y:S05]  /*7d40*/  @P4 SHF.L.U32 R3, R24.reuse, 0x1, RZ ;  /* 0x0000000118034819 */ /* 0x044fea00000006ff */
[----:B------:R-:W-:Y:S01]  /*7d50*/  @!PT LDS RZ, [RZ] ;  /* 0x00000000fffff984 */ /* 0x000fe20000000800 */
[----:B------:R-:W-:Y:S01]  /*7d60*/  @!PT LDS RZ, [RZ] ;  /* 0x00000000fffff984 */ /* 0x000fe20000000800 */
[----:B------:R-:W-:Y:S01]  /*7d70*/  @!PT LDS RZ, [RZ] ;  /* 0x00000000fffff984 */ /* 0x000fe20000000800 */
[----:B------:R1:W-:Y:S01]  /*7d80*/  @P4 LDGSTS.E.BYPASS.LTC128B.128 [R3+0x1880], [R4.64], !P1 ;  /* 0x0188000004034fae */ /* 0x0003e2000c901d48 */
[----:B------:R-:W-:Y:S05]  /*7d90*/  ISETP.NE.AND P1, PT, R13, RZ, PT ;  /* 0x000000ff0d00720c */ /* 0x000fea0003f25270 */
[----:B------:R1:W-:Y:S04]  /*7da0*/  @P4 LDGSTS.E.BYPASS.LTC128B.128 [R3+0x2480], [R4.64+0x40], !P5 ;  /* 0x0248004004034fae */ /* 0x0003e8000e901d48 */
[----:B------:R1:W-:Y:S01]  /*7db0*/  @P4 LDGSTS.E.BYPASS.LTC128B.128 [R3+0x3080], [R4.64+0x80], !P6 ;  /* 0x0308008004034fae */ /* 0x0003e2000f101d48 */
[----:B------:R-:W-:Y:S03]  /*7dc0*/  LOP3.LUT P4, RZ, R209, 0x4, RZ, 0xc0, !PT ;  /* 0x00000004d1ff7812 */ /* 0x000fe6000788c0ff */
[----:B-1----:R1:W2:Y:S01]  /*7dd0*/  SHFL.IDX PT, R4, R6, RZ, 0x1e1f ;  /* 0x001e1fff06047589 */ /* 0x0022a200000e0000 */
[----:B------:R-:W-:Y:S03]  /*7de0*/  @P0 IMAD.SHL.U32 R3, R24, 0x2, RZ ;  /* 0x0000000218030824 */ /* 0x000fe600078e00ff */
[----:B------:R1:W3:Y:S06]  /*7df0*/  SHFL.IDX PT, R5, R10, RZ, 0x1e1f ;  /* 0x001e1fff0a057589 */ /* 0x0002ec00000e0000 */
[----:B------:R1:W-:Y:S04]  /*7e00*/  @P0 LDGSTS.E.BYPASS.LTC128B.128 [R3+0x2080], [R8.64], !P4 ;  /* 0x0208000008030fae */ /* 0x0003e8000e101d48 */
[----:B------:R1:W-:Y:S04]  /*7e10*/  @P0 LDGSTS.E.BYPASS.LTC128B.128 [R3+0x2c80], [R8.64+0x40], !P5 ;  /* 0x02c8004008030fae */ /* 0x0003e8000e901d48 */
[----:B------:R1:W-:Y:S01]  /*7e20*/  @P0 LDGSTS.E.BYPASS.LTC128B.128 [R3+0x3880], [R8.64+0x80], !P6 ;  /* 0x0388008008030fae */ /* 0x0003e2000f101d48 */
[----:B------:R-:W-:Y:S03]  /*7e30*/  ISETP.GT.AND P0, PT, R76, R138, PT ;  /* 0x0000008a4c00720c */ /* 0x000fe60003f04270 */
[----:B------:R-:W0:Y:S01]  /*7e40*/  LDGDEPBAR ;  /* 0x00000000000079af */ /* 0x000e220000000000 */
[----:B------:R-:W-:Y:S04]  /*7e50*/  DEPBAR.LE SB0, 0x0 ;  /* 0x000080000000791a */ /* 0x000fe80000000000 */
[----:B------:R-:W-:Y:S06]  /*7e60*/  BAR.SYNC.DEFER_BLOCKING 0x0 ;  /* 0x0000000000007b1d */ /* 0x000fec0000010000 */
[----:B------:R-:W-:-:S05]  /*7e70*/  @!P0 BRA `(.L_x_908) ;  /* 0x000002c000008947 */ /* 0x000fca0003800000 */
[----:B-123--:R-:W2:Y:S01]  /*7e80*/  LDL R18, [R1+0x1c] ;  /* 0x00001c0001127983 */ /* 0x00eea20000100800 */
[C---:B------:R-:W-:Y:S03]  /*7e90*/  ISETP.GE.AND P0, PT, R110.reuse, c[0x0][0x1d4], PT ;  /* 0x000075006e007a0c */ /* 0x040fe60003f06270 */
[----:B------:R-:W3:Y:S04]  /*7ea0*/  LDL R19, [R1+0x78] ;  /* 0x0000780001137983 */ /* 0x000ee80000100800 */
[----:B------:R-:W5:Y:S04]  /*7eb0*/  LDL R16, [R1+0x18] ;  /* 0x0000180001107983 */ /* 0x000f680000100800 */
[----:B----4-:R-:W4:Y:S02]  /*7ec0*/  LDL R17, [R1+0x74] ;  /* 0x0000740001117983 */ /* 0x010f240000100800 */
[CC--:B------:R-:W-:Y:S02]  /*7ed0*/  @!P0 LEA R8, P4, R110.reuse, R4.reuse, 0x1 ;  /* 0x000000046e088211 */ /* 0x0c0fe400078808ff */
[----:B------:R-:W3:Y:S02]  /*7ee0*/  LDL R14, [R1+0xc] ;  /* 0x00000c00010e7983 */ /* 0x000ee40000100800 */
[-C--:B------:R-:W-:Y:S02]  /*7ef0*/  @!P0 LEA.HI.X R9, R110, R5.reuse, R111, 0x1, P4 ;  /* 0x000000056e098211 */ /* 0x080fe400020f0c6f */
[----:B------:R-:W4:Y:S04]  /*7f00*/  LDL R26, [R1+0x10] ;  /* 0x00001000011a7983 */ /* 0x000f280000100800 */
[----:B------:R-:W4:Y:S04]  /*7f10*/  LDL R20, [R1+0x64] ;  /* 0x0000640001147983 */ /* 0x000f280000100800 */
[----:B------:R-:W4:Y:S04]  /*7f20*/  LDL R28, [R1+0x60] ;  /* 0x00006000011c7983 */ /* 0x000f280000100800 */
[----:B------:R-:W4:Y:S04]  /*7f30*/  LDL R15, [R1+0x14] ;  /* 0x00001400010f7983 */ /* 0x000f280000100800 */
[----:B------:R-:W4:Y:S01]  /*7f40*/  LDL R27, [R1+0x70] ;  /* 0x00007000011b7983 */ /* 0x000f220000100800 */
[C---:B--2---:R-:W-:Y:S11]  /*7f50*/  ISETP.GE.AND P5, PT, R18.reuse, c[0x0][0x1d4], PT ;  /* 0x0000750012007a0c */ /* 0x044ff60003fa6270 */
[----:B------:R-:W-:Y:S02]  /*7f60*/  @!UPT UIADD3 URZ, URZ, URZ, URZ ;  /* 0x0000003f3f3ff290 */ /* 0x000fe4000fffe03f */
[CC--:B------:R-:W-:Y:S04]  /*7f70*/  @!P5 LEA R12, P4, R18.reuse, R4.reuse, 0x1 ;  /* 0x00000004120cd211 */ /* 0x0c0fe800078808ff */
[-C--:B---3--:R-:W-:Y:S02]  /*7f80*/  @!P5 LEA.HI.X R13, R18, R5.reuse, R19, 0x1, P4 ;  /* 0x00000005120dd211 */ /* 0x088fe400020f0c13 */
[C---:B-----5:R-:W-:Y:S11]  /*7f90*/  ISETP.GE.AND P4, PT, R16.reuse, c[0x0][0x1d4], PT ;  /* 0x0000750010007a0c */ /* 0x060ff60003f86270 */
[----:B------:R-:W-:Y:S02]  /*7fa0*/  @!UPT UIADD3 URZ, URZ, URZ, URZ ;  /* 0x0000003f3f3ff290 */ /* 0x000fe4000fffe03f */
[CC--:B------:R-:W-:Y:S04]  /*7fb0*/  @!P4 LEA R10, P6, R16.reuse, R4.reuse, 0x1 ;  /* 0x00000004100ac211 */ /* 0x0c0fe800078c08ff */
[-C--:B----4-:R-:W-:Y:S02]  /*7fc0*/  @!P4 LEA.HI.X R11, R16, R5.reuse, R17, 0x1, P6 ;  /* 0x00000005100bc211 */ /* 0x090fe400030f0c11 */
[----:B------:R-:W1:Y:S04]  /*7fd0*/  @!P0 LDS.128 R16, [R14] ;  /* 0x000000000e108984 */ /* 0x000e680000000c00 */
[----:B-1----:R1:W-:Y:S01]  /*7fe0*/  @!P0 ST.E.128 [R8.64], R16 ;  /* 0x0000001008008985 */ /* 0x0023e2000c101d08 */
[----:B------:R-:W-:Y:S11]  /*7ff0*/  ISETP.GE.AND P0, PT, R137, c[0x0][0x1d4], PT ;  /* 0x0000750089007a0c */ /* 0x000ff60003f06270 */
[----:B------:R-:W-:Y:S02]  /*8000*/  @!UPT UIADD3 URZ, URZ, URZ, URZ ;  /* 0x0000003f3f3ff290 */ /* 0x000fe4000fffe03f */
[----:B------:R-:W2:Y:S01]  /*8010*/  @!P0 LDS.128 R16, [R26] ;  /* 0x000000001a108984 */ /* 0x000ea20000000c00 */
[----:B------:R-:W-:Y:S04]  /*8020*/  @!P0 IMAD.SHL.U32 R3, R20, 0x8, RZ ;  /* 0x0000000814038824 */ /* 0x000fe800078e00ff */
[--C-:B-1----:R-:W-:Y:S05]  /*8030*/  @!P0 IMAD.WIDE R8, R3, 0x2, R4.reuse ;  /* 0x0000000203088825 */ /* 0x102fea00078e0204 */
[----:B--2---:R1:W-:Y:S01]  /*8040*/  @!P0 ST.E.128 [R8.64], R16 ;  /* 0x0000001008008985 */ /* 0x0043e2000c101d08 */
[----:B------:R-:W-:Y:S11]  /*8050*/  ISETP.GE.AND P0, PT, R136, c[0x0][0x1d4], PT ;  /* 0x0000750088007a0c */ /* 0x000ff60003f06270 */
[----:B------:R-:W-:Y:S02]  /*8060*/  @!UPT UIADD3 URZ, URZ, URZ, URZ ;  /* 0x0000003f3f3ff290 */ /* 0x000fe4000fffe03f */
[----:B------:R-:W2:Y:S01]  /*8070*/  @!P0 LDS.128 R20, [R14+0xc00] ;  /* 0x000c00000e148984 */ /* 0x000ea20000000c00 */
[----:B------:R-:W-:Y:S04]  /*8080*/  @!P0 IMAD.SHL.U32 R3, R28, 0x8, RZ ;  /* 0x000000081c038824 */ /* 0x000fe800078e00ff */
[----:B-1----:R-:W-:Y:S05]  /*8090*/  @!P0 IMAD.WIDE R8, R3, 0x2, R4 ;  /* 0x0000000203088825 */ /* 0x002fea00078e0204 */
[----:B--2---:R-:W-:Y:S01]  /*80a0*/  @!P0 ST.E.128 [R8.64], R20 ;  /* 0x0000001408008985 */ /* 0x004fe2000c101d08 */
[C---:B------:R-:W-:Y:S03]  /*80b0*/  ISETP.GE.AND P0, PT, R15.reuse, c[0x0][0x1d4], PT ;  /* 0x000075000f007a0c */ /* 0x040fe60003f06270 */
[----:B------:R-:W1:Y:S10]  /*80c0*/  @!P5 LDS.128 R16, [R26+0xc00] ;  /* 0x000c00001a10d984 */ /* 0x000e740000000c00 */
[C---:B------:R-:W-:Y:S04]  /*80d0*/  @!P0 LEA R4, P6, R15.reuse, R4, 0x1 ;  /* 0x000000040f048211 */ /* 0x040fe800078c08ff */
[----:B------:R-:W-:Y:S01]  /*80e0*/  @!P0 LEA.HI.X R5, R15, R5, R27, 0x1, P6 ;  /* 0x000000050f058211 */ /* 0x000fe200030f0c1b */
[----:B-1----:R-:W-:Y:S04]  /*80f0*/  @!P5 ST.E.128 [R12.64], R16 ;  /* 0x000000100c00d985 */ /* 0x002fe8000c101d08 */
[----:B------:R-:W1:Y:S04]  /*8100*/  @!P4 LDS.128 R12, [R14+0x1800] ;  /* 0x001800000e0cc984 */ /* 0x000e680000000c00 */
[----:B-1----:R-:W-:Y:S04]  /*8110*/  @!P4 ST.E.128 [R10.64], R12 ;  /* 0x0000000c0a00c985 */ /* 0x002fe8000c101d08 */
[----:B------:R-:W1:Y:S04]  /*8120*/  @!P0 LDS.128 R8, [R26+0x1800] ;  /* 0x001800001a088984 */ /* 0x000e680000000c00 */
[----:B-1----:R1:W-:Y:S02]  /*8130*/  @!P0 ST.E.128 [R4.64], R8 ;  /* 0x0000000804008985 */ /* 0x0023e4000c101d08 */
.L_x_908:
[----:B-123--:R-:W-:Y:S05]  /*8140*/  BSYNC B0 ;  /* 0x0000000000007941 */ /* 0x00efea0003800000 */
.L_x_907:
[----:B------:R-:W-:Y:S01]  /*8150*/  ISETP.GT.AND P5, PT, R33, R87, PT ;  /* 0x000000572100720c */ /* 0x000fe20003fa4270 */
[----:B------:R-:W-:Y:S01]  /*8160*/  @!UPT UIADD3 URZ, URZ, URZ, URZ ;  /* 0x0000003f3f3ff290 */ /* 0x000fe2000fffe03f */
[----:B------:R-:W-:Y:S11]  /*8170*/  BSSY B0, `(.L_x_909) ;  /* 0x0000029000007945 */ /* 0x000ff60003800000 */
[----:B------:R-:W-:-:S05]  /*8180*/  @!P5 BRA `(.L_x_910) ;  /* 0x000002700000d947 */ /* 0x000fca0003800000 */
[----:B------:R-:W-:Y:S01]  /*8190*/  IADD3 R3, R33, -0x1, RZ ;  /* 0xffffffff21037810 */ /* 0x000fe20007ffe0ff */
[----:B------:R-:W-:Y:S01]  /*81a0*/  IMAD.MOV.U32 R4, RZ, RZ, R92 ;  /* 0x000000ffff047224 */ /* 0x000fe200078e005c */
[----:B------:R-:W-:Y:S01]  /*81b0*/  P2R R10, PR, RZ, 0x4 ;  /* 0x00000004ff0a7803 */ /* 0x000fe20000000000 */
[----:B------:R-:W-:Y:S01]  /*81c0*/  IMAD.MOV.U32 R5, RZ, RZ, R91 ;  /* 0x000000ffff057224 */ /* 0x000fe200078e005b */
        /* <DEDUP_REMOVED lines=35> */
.L_x_910:
[----:B------:R-:W-:Y:S05]  /*8400*/  BSYNC B0 ;  /* 0x0000000000007941 */ /* 0x000fea0003800000 */
.L_x_909:
[----:B------:R-:W0:Y:S01]  /*8410*/  LDGDEPBAR ;  /* 0x00000000000079af */ /* 0x000e220000000000 */
[----:B------:R-:W-:Y:S01]  /*8420*/  IADD3 R33, R33, -0x1, RZ ;  /* 0xffffffff21217810 */ /* 0x000fe20007ffe0ff */
[----:B------:R-:W-:-:S05]  /*8430*/  @P5 BRA `(.L_x_911) ;  /* 0xffffb64000005947 */ /* 0x000fca000383ffff */
[----:B------:R-:W-:Y:S01]  /*8440*/  WARPSYNC 0xffffffff ;  /* 0xffffffff00007948 */ /* 0x000fe20003800000 */
[----:B------:R-:W-:Y:S06]  /*8450*/  BAR.SYNC.DEFER_BLOCKING 0x0 ;  /* 0x0000000000007b1d */ /* 0x000fec0000010000 */
.L_x_884:
[----:B------:R-:W2:Y:S01]  /*8460*/  LDL R14, [R1+0x58] ;  /* 0x00005800010e7983 */ /* 0x000ea20000100800 */
[----:B------:R-:W-:-:S05]  /*8470*/  IMAD.MOV.U32 R0, RZ, RZ, c[0x0][0x2c4] ;  /* 0x0000b100ff007624 */ /* 0x000fca00078e00ff */
[----:B------:R-:W-:Y:S01]  /*8480*/  ISETP.NE.AND P3, PT, R0, 0x1, PT ;  /* 0x000000010000780c */ /* 0x000fe20003f65270 */
[----:B-1----:R-:W-:-:S05]  /*8490*/  IMAD.MOV.U32 R4, RZ, RZ, c[0x0][0x32c] ;  /* 0x0000cb00ff047624 */ /* 0x002fca00078e00ff */
[----:B------:R-:W-:Y:S02]  /*84a0*/  ISETP.GE.AND P1, PT, R4, 0x1, PT ;  /* 0x000000010400780c */ /* 0x000fe40003f26270 */
[----:B------:R-:W-:Y:S02]  /*84b0*/  IADD3 R2, R250, 0x1, -R249 ;  /* 0x00000001fa027810 */ /* 0x000fe40007ffe8f9 */
[----:B--2---:R-:W-:-:S05]  /*84c0*/  IADD3 R0, R14, 0x7f, RZ ;  /* 0x0000007f0e007810 */ /* 0x004fca0007ffe0ff */
[----:B------:R-:W-:-:S05]  /*84d0*/  @P3 IMAD.HI.U32 R3, R0, c[0x0][0x2c8], RZ ;  /* 0x0000b20000033a27 */ /* 0x000fca00078e00ff */
[----:B------:R-:W-:-:S05]  /*84e0*/  @P3 SHF.R.U32.HI R0, RZ, c[0x0][0x2cc], R3 ;  /* 0x0000b300ff003a19 */ /* 0x000fca0000011603 */
[----:B------:R-:W-:-:S05]  /*84f0*/  IMAD.IADD R0, R2, 0x1, R0 ;  /* 0x0000000102007824 */ /* 0x000fca00078e0200 */
[----:B------:R-:W-:Y:S01]  /*8500*/  IADD3 R3, R0, c[0x0][0x328], RZ ;  /* 0x0000ca0000037a10 */ /* 0x000fe20007ffe0ff */
[----:B------:R-:W-:Y:S05]  /*8510*/  @!P1 BRA `(.L_x_912) ;  /* 0x0000011000009947 */ /* 0x000fea0003800000 */
[C---:B------:R-:W-:Y:S01]  /*8520*/  ISETP.GT.AND P0, PT, R0.reuse, RZ, PT ;  /* 0x000000ff0000720c */ /* 0x040fe20003f04270 */
[----:B------:R-:W-:Y:S01]  /*8530*/  BSSY B0, `(.L_x_913) ;  /* 0x000000d000007945 */ /* 0x000fe20003800000 */
[----:B------:R-:W-:Y:S01]  /*8540*/  IADD3 R2, R0, -0x1, RZ ;  /* 0xffffffff00027810 */ /* 0x000fe20007ffe0ff */
[----:B------:R-:W-:-:S10]  /*8550*/  IMAD.MOV.U32 R4, RZ, RZ, c[0x0][0x32c] ;  /* 0x0000cb00ff047624 */ /* 0x000fd400078e00ff */
[----:B------:R-:W-:Y:S05]  /*8560*/  @P0 BRA `(.L_x_914) ;  /* 0x0000006000000947 */ /* 0x000fea0003800000 */
[----:B------:R-:W-:Y:S01]  /*8570*/  ISETP.NE.AND P0, PT, R4, 0x1, PT ;  /* 0x000000010400780c */ /* 0x000fe20003f05270 */
[----:B------:R-:W-:-:S12]  /*8580*/  IMAD.MOV R0, RZ, RZ, -R0 ;  /* 0x000000ffff007224 */ /* 0x000fd800078e0a00 */
[----:B------:R-:W-:-:S05]  /*8590*/  @P0 IMAD.HI.U32 R2, R0, c[0x0][0x330], RZ ;  /* 0x0000cc0000020a27 */ /* 0x000fca00078e00ff */
[----:B------:R-:W-:-:S04]  /*85a0*/  @P0 SHF.R.U32.HI R0, RZ, c[0x0][0x334], R2 ;  /* 0x0000cd00ff000a19 */ /* 0x000fc80000011602 */
[----:B------:R-:W-:Y:S01]  /*85b0*/  LOP3.LUT R2, RZ, R0, RZ, 0x33, !PT ;  /* 0x00000000ff027212 */ /* 0x000fe200078e33ff */
[----:B------:R-:W-:Y:S05]  /*85c0*/  BRA `(.L_x_915) ;  /* 0x0000003000007947 */ /* 0x000fea0003800000 */
.L_x_914:
[----:B------:R-:W-:-:S13]  /*85d0*/  ISETP.NE.AND P0, PT, R4, 0x1, PT ;  /* 0x000000010400780c */ /* 0x000fda0003f05270 */
[----:B------:R-:W-:-:S05]  /*85e0*/  @P0 IMAD.HI.U32 R0, R2, c[0x0][0x330], RZ ;  /* 0x0000cc0002000a27 */ /* 0x000fca00078e00ff */
[----:B------:R-:W-:Y:S02]  /*85f0*/  @P0 SHF.R.U32.HI R2, RZ, c[0x0][0x334], R0 ;  /* 0x0000cd00ff020a19 */ /* 0x000fe40000011600 */
.L_x_915:
[----:B------:R-:W-:Y:S05]  /*8600*/  BSYNC B0 ;  /* 0x0000000000007941 */ /* 0x000fea0003800000 */
.L_x_913:
[----:B------:R-:W-:-:S05]  /*8610*/  IMAD R2, R2, R4, c[0x0][0x32c] ;  /* 0x0000cb0002027624 */ /* 0x000fca00078e0204 */
[----:B------:R-:W-:-:S04]  /*8620*/  IMNMX R3, R3, R2, PT ;  /* 0x0000000203037217 */ /* 0x000fc80003800200 */
.L_x_912:
[----:B------:R-:W-:Y:S01]  /*8630*/  IADD3 R3, R3, 0x2f, RZ ;  /* 0x0000002f03037810 */ /* 0x000fe20007ffe0ff */
[----:B------:R-:W-:-:S04]  /*8640*/  @P3 IMAD.HI.U32 R2, R14, c[0x0][0x2c8], RZ ;  /* 0x0000b2000e023a27 */ /* 0x000fc800078e00ff */
[----:B------:R-:W-:-:S04]  /*8650*/  IMAD.HI R3, R3, 0x2aaaaaab, RZ ;  /* 0x2aaaaaab03037827 */ /* 0x000fc800078e02ff */
[----:B------:R-:W-:Y:S01]  /*8660*/  IMAD.MOV.U32 R0, RZ, RZ, R14 ;  /* 0x000000ffff007224 */ /* 0x000fe200078e000e */
[----:B------:R-:W-:Y:S02]  /*8670*/  @P3 SHF.R.U32.HI R0, RZ, c[0x0][0x2cc], R2 ;  /* 0x0000b300ff003a19 */ /* 0x000fe40000011602 */
        /* <DEDUP_REMOVED lines=16> */
.L_x_918:
[----:B------:R-:W-:-:S04]  /*8780*/  MOV R3, c[0x0][0x32c] ;  /* 0x0000cb0000037a02 */ /* 0x000fc80000000f00 */
[----:B------:R-:W-:-:S13]  /*8790*/  ISETP.NE.AND P0, PT, R3, 0x1, PT ;  /* 0x000000010300780c */ /* 0x000fda0003f05270 */
[----:B------:R-:W-:-:S05]  /*87a0*/  @P0 IMAD.HI.U32 R3, R0, c[0x0][0x330], RZ ;  /* 0x0000cc0000030a27 */ /* 0x000fca00078e00ff */
[----:B------:R-:W-:Y:S02]  /*87b0*/  @P0 SHF.R.U32.HI R0, RZ, c[0x0][0x334], R3 ;  /* 0x0000cd00ff000a19 */ /* 0x000fe40000011603 */
.L_x_919:
[----:B------:R-:W-:Y:S05]  /*87c0*/  BSYNC B0 ;  /* 0x0000000000007941 */ /* 0x000fea0003800000 */
.L_x_917:
[----:B------:R-:W-:-:S05]  /*87d0*/  IMAD R0, R0, c[0x0][0x32c], RZ ;  /* 0x0000cb0000007a24 */ /* 0x000fca00078e02ff */
[----:B------:R-:W-:-:S05]  /*87e0*/  IMNMX R2, R2, R0, !PT ;  /* 0x0000000002027217 */ /* 0x000fca0007800200 */
.L_x_916:
[----:B------:R-:W-:Y:S01]  /*87f0*/  IMAD.HI R2, R2, 0x2aaaaaab, RZ ;  /* 0x2aaaaaab02027827 */ /* 0x000fe200078e02ff */
[----:B------:R-:W-:Y:S04]  /*8800*/  BSSY B0, `(.L_x_920) ;  /* 0x0000024000007945 */ /* 0x000fe80003800000 */
[----:B------:R-:W-:-:S04]  /*8810*/  SHF.R.U32.HI R0, RZ, 0x1f, R2 ;  /* 0x0000001fff007819 */ /* 0x000fc80000011602 */
[----:B------:R-:W-:Y:S01]  /*8820*/  LEA.HI.SX32 R2, R2, R0, 0x1d ;  /* 0x0000000002027211 */ /* 0x000fe200078feaff */
[----:B------:R-:W-:-:S03]  /*8830*/  IMAD.MOV.U32 R0, RZ, RZ, RZ ;  /* 0x000000ffff007224 */ /* 0x000fc600078e00ff */
[----:B------:R-:W-:-:S04]  /*8840*/  IMNMX R6, RZ, R2, !PT ;  /* 0x00000002ff067217 */ /* 0x000fc80007800200 */
[----:B------:R-:W-:-:S13]  /*8850*/  ISETP.GT.AND P0, PT, R8, R6, PT ;  /* 0x000000060800720c */ /* 0x000fda0003f04270 */
[----:B------:R-:W-:Y:S05]  /*8860*/  @!P0 BRA `(.L_x_921) ;  /* 0x000001d000008947 */ /* 0x000fea0003800000 */
[----:B------:R-:W-:Y:S02]  /*8870*/  IABS R2, R124 ;  /* 0x0000007c00027213 */ /* 0x000fe40000000000 */
[----:B------:R-:W-:Y:S02]  /*8880*/  IADD3 R3, R124, -0x1, R8 ;  /* 0xffffffff7c037810 */ /* 0x000fe40007ffe008 */
[----:B------:R-:W1:Y:S03]  /*8890*/  I2F.RP R0, R2 ;  /* 0x0000000200007306 */ /* 0x000e660000209400 */
[----:B------:R-:W-:-:S05]  /*88a0*/  IMAD.IADD R9, R3, 0x1, -R6 ;  /* 0x0000000103097824 */ /* 0x000fca00078e0a06 */
[----:B------:R-:W-:Y:S01]  /*88b0*/  IABS R11, R9 ;  /* 0x00000009000b7213 */ /* 0x000fe20000000000 */
[----:B-1----:R-:W1:Y:S02]  /*88c0*/  MUFU.RCP R0, R0 ;  /* 0x0000000000007308 */ /* 0x002e640000001000 */
[----:B-1----:R-:W-:-:S06]  /*88d0*/  IADD3 R0, R0, 0xffffffe, RZ ;  /* 0x0ffffffe00007810 */ /* 0x002fcc0007ffe0ff */
[----:B------:R-:W1:Y:S02]  /*88e0*/  F2I.FTZ.U32.TRUNC.NTZ R5, R0 ;  /* 0x0000000000057305 */ /* 0x000e64000021f000 */
        /* <DEDUP_REMOVED lines=21> */
.L_x_921:
[----:B------:R-:W-:Y:S05]  /*8a40*/  BSYNC B0 ;  /* 0x0000000000007941 */ /* 0x000fea0003800000 */
.L_x_920:
[----:B------:R-:W2:Y:S01]  /*8a50*/  LDL R2, [R1+0xa8] ;  /* 0x0000a80001027983 */ /* 0x000ea20000100800 */
        /* <DEDUP_REMOVED lines=14> */
[----:B----4-:R-:W-:Y:S01]  /*8b40*/  CS2R R66, SRZ ;  /* 0x0000000000427805 */ /* 0x010fe2000001ff00 */
        /* <DEDUP_REMOVED lines=35> */
[----:B--2---:R-:W-:-:S04]  /*8d80*/  IMAD R3, R2, R0, R6 ;  /* 0x0000000002037224 */ /* 0x004fc800078e0206 */
[--C-:B------:R-:W-:Y:S01]  /*8d90*/  IMAD.IADD R2, R3, 0x1, R0.reuse ;  /* 0x0000000103027824 */ /* 0x100fe200078e0200 */
[----:B------:R1:W-:Y:S01]  /*8da0*/  STL [R1+0x20], R3 ;  /* 0x0000200301007387 */ /* 0x0003e20000100800 */
[----:B------:R-:W-:-:S03]  /*8db0*/  PRMT R0, RZ, 0x7610, R0 ;  /* 0x00007610ff007816 */ /* 0x000fc60000000000 */
[----:B------:R-:W-:-:S04]  /*8dc0*/  IMNMX R221, R8, R2, PT ;  /* 0x0000000208dd7217 */ /* 0x000fc80003800200 */
[----:B------:R-:W-:-:S13]  /*8dd0*/  ISETP.GT.AND P0, PT, R221, R3, PT ;  /* 0x00000003dd00720c */ /* 0x000fda0003f04270 */
[----:B------:R-:W-:Y:S05]  /*8de0*/  @!P0 BRA `(.L_x_922) ;  /* 0x0001880000008947 */ /* 0x000fea0003800000 */
[----:B------:R-:W2:Y:S04]  /*8df0*/  LDL R9, [R1+0x8c] ;  /* 0x00008c0001097983 */ /* 0x000ea80000100800 */
[----:B------:R-:W3:Y:S04]  /*8e00*/  LDL R4, [R1+0x24] ;  /* 0x0000240001047983 */ /* 0x000ee80000100800 */
[----:B------:R-:W4:Y:S01]  /*8e10*/  LDL R5, [R1+0x88] ;  /* 0x0000880001057983 */ /* 0x000f220000100800 */
[----:B------:R-:W-:-:S03]  /*8e20*/  ISETP.NE.U32.AND P0, PT, RZ, c[0x0][0x340], PT ;  /* 0x0000d000ff007a0c */ /* 0x000fc60003f05070 */
[----:B------:R-:W4:Y:S01]  /*8e30*/  LDL.64 R16, [R1] ;  /* 0x0000000001107983 */ /* 0x000f220000100a00 */
[----:B------:R-:W-:-:S03]  /*8e40*/  ISETP.NE.AND.EX P1, PT, RZ, c[0x0][0x344], PT, P0 ;  /* 0x0000d100ff007a0c */ /* 0x000fc60003f25300 */
[----:B------:R-:W4:Y:S10]  /*8e50*/  LDL R11, [R1+0x8] ;  /* 0x00000800010b7983 */ /* 0x000f340000100800 */
[----:B------:R-:W-:Y:S01]  /*8e60*/  @P1 IMAD.MOV.U32 R2, RZ, RZ, 0x4 ;  /* 0x00000004ff021424 */ /* 0x000fe200078e00ff */
[----:B------:R-:W-:-:S05]  /*8e70*/  SHF.R.S32.HI R0, RZ, 0x1f, R132 ;  /* 0x0000001fff007819 */ /* 0x000fca0000011484 */
[----:B------:R-:W-:Y:S01]  /*8e80*/  IMAD R0, R0, c[0x0][0x178], RZ ;  /* 0x00005e0000007a24 */ /* 0x000fe200078e02ff */
[----:B------:R-:W-:-:S03]  /*8e90*/  ISETP.NE.U32.AND P0, PT, RZ, c[0x0][0x348], PT ;  /* 0x0000d200ff007a0c */ /* 0x000fc60003f05070 */
[----:B------:R-:W-:Y:S01]  /*8ea0*/  IMAD R0, R132, c[0x0][0x17c], R0 ;  /* 0x00005f0084007a24 */ /* 0x000fe200078e0200 */
[----:B------:R-:W-:Y:S01]  /*8eb0*/  ISETP.NE.AND.EX P0, PT, RZ, c[0x0][0x34c], PT, P0 ;  /* 0x0000d300ff007a0c */ /* 0x000fe20003f05300 */
[----:B-12---:R-:W-:-:S05]  /*8ec0*/  @P1 IMAD.WIDE R2, R9, R2, c[0x0][0x340] ;  /* 0x0000d00009021625 */ /* 0x006fca00078e0202 */
[----:B------:R1:W5:Y:S01]  /*8ed0*/  @P1 LDG.E R13, [R2.64] ;  /* 0x00000008020d1981 */ /* 0x000362000c1e1900 */
[----:B---3--:R-:W-:Y:S02]  /*8ee0*/  IADD3 R4, R4, R14, RZ ;  /* 0x0000000e04047210 */ /* 0x008fe40007ffe0ff */
[----:B----4-:R-:W-:Y:S01]  /*8ef0*/  LOP3.LUT R95, R5, 0xffff, RZ, 0xc0, !PT ;  /* 0x0000ffff055f7812 */ /* 0x010fe200078ec0ff */
[----:B------:R-:W2:Y:S02]  /*8f00*/  S2R R15, SR_TID.X ;  /* 0x00000000000f7919 */ /* 0x000ea40000002100 */
[----:B------:R-:W-:Y:S01]  /*8f10*/  @P3 IMAD.HI.U32 R8, R4, c[0x0][0x2c8], RZ ;  /* 0x0000b20004083a27 */ /* 0x000fe200078e00ff */
[----:B------:R-:W-:-:S03]  /*8f20*/  SEL R5, R9, RZ, !P0 ;  /* 0x000000ff09057207 */ /* 0x000fc60004000000 */
[----:B-1----:R-:W-:-:S04]  /*8f30*/  IMAD.WIDE.U32 R2, R132, c[0x0][0x178], RZ ;  /* 0x00005e0084027a25 */ /* 0x002fc800078e00ff */
[----:B------:R-:W-:Y:S01]  /*8f40*/  IMAD.IADD R3, R3, 0x1, R0 ;  /* 0x0000000103037824 */ /* 0x000fe200078e0200 */
[----:B------:R-:W-:-:S03]  /*8f50*/  SHF.R.S32.HI R0, RZ, 0x1f, R9 ;  /* 0x0000001fff007819 */ /* 0x000fc60000011409 */
[----:B------:R-:W-:Y:S01]  /*8f60*/  IMAD.WIDE.U32 R2, R95, c[0x0][0x1b8], R2 ;  /* 0x00006e005f027a25 */ /* 0x000fe200078e0002 */
[----:B------:R-:W-:-:S03]  /*8f70*/  SEL R6, R0, RZ, !P0 ;  /* 0x000000ff00067207 */ /* 0x000fc60004000000 */
[----:B------:R-:W-:Y:S01]  /*8f80*/  IMAD.MOV.U32 R0, RZ, RZ, R4 ;  /* 0x000000ffff007224 */ /* 0x000fe200078e0004 */
[----:B------:R-:W-:Y:S01]  /*8f90*/  @P3 SHF.R.U32.HI R0, RZ, c[0x0][0x2cc], R8 ;  /* 0x0000b300ff003a19 */ /* 0x000fe20000011608 */
[----:B------:R-:W-:Y:S02]  /*8fa0*/  IMAD R3, R95, c[0x0][0x1bc], R3 ;  /* 0x00006f005f037a24 */ /* 0x000fe400078e0203 */
[----:B------:R-:W-:Y:S01]  /*8fb0*/  IMAD R6, R6, c[0x0][0x1c0], RZ ;  /* 0x0000700006067a24 */ /* 0x000fe200078e02ff */
[----:B------:R-:W-:Y:S01]  /*8fc0*/  SHF.R.S32.HI R8, RZ, 0x1f, R0 ;  /* 0x0000001fff087819 */ /* 0x000fe20000011400 */
[----:B------:R-:W-:-:S04]  /*8fd0*/  IMAD.WIDE.U32 R2, R5, c[0x0][0x1c0], R2 ;  /* 0x0000700005027a25 */ /* 0x000fc800078e0002 */
[----:B------:R-:W-:Y:S02]  /*8fe0*/  IMAD R6, R5, c[0x0][0x1c4], R6 ;  /* 0x0000710005067a24 */ /* 0x000fe400078e0206 */
[----:B------:R-:W-:-:S04]  /*8ff0*/  IMAD.MOV R5, RZ, RZ, -R0 ;  /* 0x000000ffff057224 */ /* 0x000fc800078e0a00 */
[----:B------:R-:W-:Y:S01]  /*9000*/  IMAD R4, R5, c[0x0][0x2c4], R4 ;  /* 0x0000b10005047a24 */ /* 0x000fe200078e0204 */
[----:B------:R-:W-:Y:S01]  /*9010*/  IADD3 R3, R3, R6, RZ ;  /* 0x0000000603037210 */ /* 0x000fe20007ffe0ff */
[----:B------:R-:W-:-:S04]  /*9020*/  IMAD R5, R8, c[0x0][0x1b0], RZ ;  /* 0x00006c0008057a24 */ /* 0x000fc800078e02ff */
[C---:B------:R-:W-:Y:S01]  /*9030*/  IMAD R6, R0.reuse, c[0x0][0x1b4], R5 ;  /* 0x00006d0000067a24 */ /* 0x040fe200078e0205 */
[----:B------:R-:W-:Y:S01]  /*9040*/  SHF.R.S32.HI R5, RZ, 0x1f, R4 ;  /* 0x0000001fff057819 */ /* 0x000fe20000011404 */
[----:B------:R-:W-:Y:S01]  /*9050*/  IMAD.WIDE.U32 R2, R0, c[0x0][0x1b0], R2 ;  /* 0x00006c0000027a25 */ /* 0x000fe200078e0002 */
[----:B--2---:R-:W-:-:S03]  /*9060*/  SHF.R.S32.HI R10, RZ, 0x1f, R15 ;  /* 0x0000001fff0a7819 */ /* 0x004fc6000001140f */
[----:B------:R-:W-:Y:S02]  /*9070*/  IMAD R0, R5, c[0x0][0x1a8], RZ ;  /* 0x00006a0005007a24 */ /* 0x000fe400078e02ff */
[----:B------:R-:W-:Y:S01]  /*9080*/  IMAD.IADD R3, R3, 0x1, R6 ;  /* 0x0000000103037824 */ /* 0x000fe200078e0206 */
[----:B------:R-:W-:Y:S01]  /*9090*/  LEA.HI R10, R10, R15, RZ, 0x2 ;  /* 0x0000000f0a0a7211 */ /* 0x000fe200078f10ff */
[C---:B------:R-:W-:Y:S02]  /*90a0*/  IMAD R0, R4.reuse, c[0x0][0x1ac], R0 ;  /* 0x00006b0004007a24 */ /* 0x040fe400078e0200 */
[----:B------:R-:W-:Y:S01]  /*90b0*/  IMAD.WIDE.U32 R2, R4, c[0x0][0x1a8], R2 ;  /* 0x00006a0004027a25 */ /* 0x000fe200078e0002 */
[----:B------:R-:W-:-:S04]  /*90c0*/  SHF.R.S32.HI R10, RZ, 0x2, R10 ;  /* 0x00000002ff0a7819 */ /* 0x000fc8000001140a */
[----:B------:R-:W-:Y:S02]  /*90d0*/  IADD3 R0, R3, R0, RZ ;  /* 0x0000000003007210 */ /* 0x000fe40007ffe0ff */
[----:B------:R-:W-:Y:S01]  /*90e0*/  LEA R12, P0, R2, c[0x0][0x160], 0x1 ;  /* 0x00005800020c7a11 */ /* 0x000fe200078008ff */
[----:B------:R-:W-:Y:S01]  /*90f0*/  IMAD.IADD R5, R10, 0x1, R14 ;  /* 0x000000010a057824 */ /* 0x000fe200078e020e */
[----:B------:R-:W-:Y:S02]  /*9100*/  ISETP.GE.AND P4, PT, R16, c[0x0][0x198], PT ;  /* 0x0000660010007a0c */ /* 0x000fe40003f86270 */
[----:B------:R-:W-:Y:S02]  /*9110*/  ISETP.GE.AND P3, PT, R252, c[0x0][0x198], PT ;  /* 0x00006600fc007a0c */ /* 0x000fe40003f66270 */
[----:B------:R-:W-:Y:S02]  /*9120*/  ISETP.GE.AND P2, PT, R11, c[0x0][0x198], PT ;  /* 0x000066000b007a0c */ /* 0x000fe40003f46270 */
[----:B------:R-:W-:-:S02]  /*9130*/  LEA.HI.X R6, R2, c[0x0][0x164], R0, 0x1, P0 ;  /* 0x0000590002067a11 */ /* 0x000fc400000f0c00 */
[----:B------:R-:W-:Y:S02]  /*9140*/  IADD3 R134, R221, -0x1, RZ ;  /* 0xffffffffdd867810 */ /* 0x000fe40007ffe0ff */
[----:B------:R-:W-:Y:S01]  /*9150*/  @!P1 MOV R13, R9 ;  /* 0x00000009000d9202 */ /* 0x000fe20000000f00 */
[----:B------:R-:W-:Y:S05]  /*9160*/  BRA.DIV ~URZ, `(.L_x_923) ;  /* 0x0001d7927f007947 */ /* 0x000fea000b800000 */
[----:B------:R1:W2:Y:S02]  /*9170*/  SHFL.IDX PT, R4, R6, RZ, 0x1c1f ;  /* 0x001c1fff06047589 */ /* 0x0002a400000e0000 */
.L_x_1174:
[----:B------:R-:W-:Y:S05]  /*9180*/  BRA.DIV ~URZ, `(.L_x_924) ;  /* 0x0001d7e27f007947 */ /* 0x000fea000b800000 */
[----:B------:R3:W4:Y:S02]  /*9190*/  SHFL.IDX PT, R0, R12, RZ, 0x1c1f ;  /* 0x001c1fff0c007589 */ /* 0x00072400000e0000 */
.L_x_1175:
[----:B------:R-:W-:Y:S01]  /*91a0*/  IMAD R34, R249, c[0x0][0x2c4], RZ ;  /* 0x0000b100f9227a24 */ /* 0x000fe200078e02ff */
[----:B------:R-:W-:Y:S04]  /*91b0*/  BSSY B0, `(.L_x_925) ;  /* 0x0000015000007945 */ /* 0x000fe80003800000 */
[----:B------:R-:W-:-:S13]  /*91c0*/  ISETP.GE.AND P0, PT, R5, R34, PT ;  /* 0x000000220500720c */ /* 0x000fda0003f06270 */
[----:B------:R-:W-:Y:S05]  /*91d0*/  @P0 BRA `(.L_x_926) ;  /* 0x0000012000000947 */ /* 0x000fea0003800000 */
[----:B---3--:R-:W3:Y:S04]  /*91e0*/  LDL.64 R2, [R1] ;  /* 0x0000000001027983 */ /* 0x008ee80000100a00 */
[----:B----4-:R-:W4:Y:S04]  /*91f0*/  LDL R15, [R1+0x8] ;  /* 0x00000800010f7983 */ /* 0x010f280000100800 */
[----:B--2---:R-:W2:Y:S04]  /*9200*/  LDL R14, [R1+0x3c] ;  /* 0x00003c00010e7983 */ /* 0x004ea80000100800 */
[----:B------:R-:W2:Y:S04]  /*9210*/  LDL R17, [R1+0x94] ;  /* 0x0000940001117983 */ /* 0x000ea80000100800 */
[----:B------:R-:W2:Y:S01]  /*9220*/  LDL R16, [R1+0x90] ;  /* 0x0000900001107983 */ /* 0x000ea20000100800 */
[----:B------:R-:W-:-:S02]  /*9230*/  LEA R8, P1, R252, R0, 0x1 ;  /* 0x00000000fc087211 */ /* 0x000fc400078208ff */
[----:B---3--:R-:W-:-:S04]  /*9240*/  LEA R10, P0, R2, R0, 0x1 ;  /* 0x00000000020a7211 */ /* 0x008fc800078008ff */
[----:B------:R-:W-:Y:S02]  /*9250*/  LEA.HI.X R11, R2, R4, R3, 0x1, P0 ;  /* 0x00000004020b7211 */ /* 0x000fe400000f0c03 */
[----:B----4-:R-:W-:Y:S01]  /*9260*/  LEA R2, P0, R15, R0, 0x1 ;  /* 0x000000000f027211 */ /* 0x010fe200078008ff */
[----:B--2---:R-:W-:Y:S01]  /*9270*/  IMAD.SHL.U32 R0, R14, 0x2, RZ ;  /* 0x000000020e007824 */ /* 0x004fe200078e00ff */
[----:B------:R-:W-:-:S04]  /*9280*/  LEA.HI.X R9, R252, R4, R17, 0x1, P1 ;  /* 0x00000004fc097211 */ /* 0x000fc800008f0c11 */
[----:B------:R-:W-:Y:S01]  /*9290*/  @!PT LDS RZ, [RZ] ;  /* 0x00000000fffff984 */ /* 0x000fe20000000800 */
[----:B------:R-:W-:Y:S01]  /*92a0*/  @!PT LDS RZ, [RZ] ;  /* 0x00000000fffff984 */ /* 0x000fe20000000800 */
[----:B------:R-:W-:Y:S01]  /*92b0*/  @!PT LDS RZ, [RZ] ;  /* 0x00000000fffff984 */ /* 0x000fe20000000800 */
[----:B------:R2:W-:Y:S01]  /*92c0*/  LDGSTS.E.BYPASS.LTC128B.128 [R0+0x6080], [R10.64], !P4 ;  /* 0x060800000a007fae */ /* 0x0005e2000e101d48 */
[----:B------:R-:W-:-:S03]  /*92d0*/  LEA.HI.X R3, R15, R4, R16, 0x1, P0 ;  /* 0x000000040f037211 */ /* 0x000fc600000f0c10 */
[----:B------:R2:W-:Y:S04]  /*92e0*/  LDGSTS.E.BYPASS.LTC128B.128 [R0+0x8080], [R8.64], !P3 ;  /* 0x0808000008007fae */ /* 0x0005e8000d901d48 */
[----:B------:R2:W-:Y:S02]  /*92f0*/  LDGSTS.E.BYPASS.LTC128B.128 [R0+0xa080], [R2.64], !P2 ;  /* 0x0a08000002007fae */ /* 0x0005e4000d101d48 */
.L_x_926:
[----:B------:R-:W-:Y:S05]  /*9300*/  BSYNC B0 ;  /* 0x0000000000007941 */ /* 0x000fea0003800000 */
.L_x_925:
[----:B------:R-:W-:Y:S05]  /*9310*/  BRA.DIV ~URZ, `(.L_x_927) ;  /* 0x0001d6c27f007947 */ /* 0x000fea000b800000 */
[----:B--2---:R2:W1:Y:S04]  /*9320*/  SHFL.IDX PT, R4, R6, 0x1, 0x1c1f ;  /* 0x003c1f0006047f89 */ /* 0x00446800000e0000 */
[----:B----4-:R2:W4:Y:S02]  /*9330*/  SHFL.IDX PT, R0, R12, 0x1, 0x1c1f ;  /* 0x003c1f000c007f89 */ /* 0x01052400000e0000 */
.L_x_1176:
[----:B------:R-:W-:Y:S01]  /*9340*/  IADD3 R2, R5, 0x20, RZ ;  /* 0x0000002005027810 */ /* 0x000fe20007ffe0ff */
[----:B------:R-:W-:Y:S03]  /*9350*/  BSSY B0, `(.L_x_928) ;  /* 0x0000015000007945 */ /* 0x000fe60003800000 */
[----:B------:R-:W-:-:S13]  /*9360*/  ISETP.GE.AND P0, PT, R2, R34, PT ;  /* 0x000000220200720c */ /* 0x000fda0003f06270 */
[----:B------:R-:W-:Y:S05]  /*9370*/  @P0 BRA `(.L_x_929) ;  /* 0x0000012000000947 */ /* 0x000fea0003800000 */
[----:B--2---:R-:W2:Y:S04]  /*9380*/  LDL.64 R18, [R1] ;  /* 0x0000000001127983 */ /* 0x004ea80000100a00 */
[----:B---3--:R-:W3:Y:S04]  /*9390*/  LDL R15, [R1+0x8] ;  /* 0x00000800010f7983 */ /* 0x008ee80000100800 */
[----:B----4-:R-:W4:Y:S04]  /*93a0*/  LDL R14, [R1+0x3c] ;  /* 0x00003c00010e7983 */ /* 0x010f280000100800 */
[----:B------:R-:W4:Y:S04]  /*93b0*/  LDL R17, [R1+0x94] ;  /* 0x0000940001117983 */ /* 0x000f280000100800 */
[----:B------:R-:W4:Y:S01]  /*93c0*/  LDL R16, [R1+0x90] ;  /* 0x0000900001107983 */ /* 0x000f220000100800 */
[----:B------:R-:W-:-:S02]  /*93d0*/  LEA R8, P1, R252, R0, 0x1 ;  /* 0x00000000fc087211 */ /* 0x000fc400078208ff */
[----:B--2---:R-:W-:-:S04]  /*93e0*/  LEA R10, P0, R18, R0, 0x1 ;  /* 0x00000000120a7211 */ /* 0x004fc800078008ff */
[----:B-1----:R-:W-:Y:S02]  /*93f0*/  LEA.HI.X R11, R18, R4, R19, 0x1, P0 ;  /* 0x00000004120b7211 */ /* 0x002fe400000f0c13 */
[----:B---3--:R-:W-:Y:S01]  /*9400*/  LEA R2, P0, R15, R0, 0x1 ;  /* 0x000000000f027211 */ /* 0x008fe200078008ff */
[----:B----4-:R-:W-:Y:S01]  /*9410*/  IMAD.SHL.U32 R0, R14, 0x2, RZ ;  /* 0x000000020e007824 */ /* 0x010fe200078e00ff */
        /* <DEDUP_REMOVED lines=8> */
.L_x_929:
[----:B------:R-:W-:Y:S05]  /*94a0*/  BSYNC B0 ;  /* 0x0000000000007941 */ /* 0x000fea0003800000 */
.L_x_928:
[----:B------:R-:W-:Y:S05]  /*94b0*/  BRA.DIV ~URZ, `(.L_x_930) ;  /* 0x0001d5f27f007947 */ /* 0x000fea000b800000 */
[----:B-1----:R1:W2:Y:S02]  /*94c0*/  SHFL.IDX PT, R4, R6, 0x2, 0x1c1f ;  /* 0x005c1f0006047f89 */ /* 0x0022a400000e0000 */
.L_x_1177:
[----:B------:R-:W-:Y:S05]  /*94d0*/  BRA.DIV ~URZ, `(.L_x_931) ;  /* 0x0001d6427f007947 */ /* 0x000fea000b800000 */
[----:B----4-:R4:W1:Y:S02]  /*94e0*/  SHFL.IDX PT, R0, R12, 0x2, 0x1c1f ;  /* 0x005c1f000c007f89 */ /* 0x01086400000e0000 */
.L_x_1178:
[----:B------:R-:W-:Y:S01]  /*94f0*/  IADD3 R2, R5, 0x40, RZ ;  /* 0x0000004005027810 */ /* 0x000fe20007ffe0ff */
[----:B------:R-:W-:Y:S03]  /*9500*/  BSSY B0, `(.L_x_932) ;  /* 0x0000015000007945 */ /* 0x000fe60003800000 */
[----:B------:R-:W-:-:S13]  /*9510*/  ISETP.GE.AND P0, PT, R2, R34, PT ;  /* 0x000000220200720c */ /* 0x000fda0003f06270 */
[----:B------:R-:W-:Y:S05]  /*9520*/  @P0 BRA `(.L_x_933) ;  /* 0x0000012000000947 */ /* 0x000fea0003800000 */
[----:B---3--:R-:W3:Y:S04]  /*9530*/  LDL.64 R18, [R1] ;  /* 0x0000000001127983 */ /* 0x008ee80000100a00 */
[----:B----4-:R-:W4:Y:S04]  /*9540*/  LDL R15, [R1+0x8] ;  /* 0x00000800010f7983 */ /* 0x010f280000100800 */
[----:B--2---:R-:W2:Y:S04]  /*9550*/  LDL R14, [R1+0x3c] ;  /* 0x00003c00010e7983 */ /* 0x004ea80000100800 */
[----:B------:R-:W2:Y:S04]  /*9560*/  LDL R17, [R1+0x94] ;  /* 0x0000940001117983 */ /* 0x000ea80000100800 */
[----:B------:R-:W2:Y:S01]  /*9570*/  LDL R16, [R1+0x90] ;  /* 0x0000900001107983 */ /* 0x000ea20000100800 */
[----:B-1----:R-:W-:-:S02]  /*9580*/  LEA R8, P1, R252, R0, 0x1 ;  /* 0x00000000fc087211 */ /* 0x002fc400078208ff */
        /* <DEDUP_REMOVED lines=12> */
.L_x_933:
[----:B------:R-:W-:Y:S05]  /*9650*/  BSYNC B0 ;  /* 0x0000000000007941 */ /* 0x000fea0003800000 */
.L_x_932:
[----:B------:R-:W-:Y:S05]  /*9660*/  BRA.DIV ~URZ, `(.L_x_934) ;  /* 0x0001d5227f007947 */ /* 0x000fea000b800000 */
[----:B--2---:R2:W3:Y:S04]  /*9670*/  SHFL.IDX PT, R4, R6, 0x3, 0x1c1f ;  /* 0x007c1f0006047f89 */ /* 0x0044e800000e0000 */
[----:B-1----:R2:W1:Y:S02]  /*9680*/  SHFL.IDX PT, R0, R12, 0x3, 0x1c1f ;  /* 0x007c1f000c007f89 */ /* 0x00246400000e0000 */
.L_x_1179:
[----:B--2---:R-:W2:Y:S04]  /*9690*/  LDL.64 R116, [R1] ;  /* 0x0000000001747983 */ /* 0x004ea80000100a00 */
[----:B----4-:R-:W4:Y:S04]  /*96a0*/  LDL R113, [R1+0x94] ;  /* 0x0000940001717983 */ /* 0x010f280000100800 */
[----:B---3--:R-:W3:Y:S04]  /*96b0*/  LDL R109, [R1+0x8] ;  /* 0x00000800016d7983 */ /* 0x008ee80000100800 */
[----:B------:R-:W3:Y:S04]  /*96c0*/  LDL R115, [R1+0x3c] ;  /* 0x00003c0001737983 */ /* 0x000ee80000100800 */
[----:B------:R-:W3:Y:S01]  /*96d0*/  LDL R112, [R1+0x90] ;  /* 0x0000900001707983 */ /* 0x000ee20000100800 */
[----:B------:R-:W-:-:S04]  /*96e0*/  IADD3 R2, R5, 0x60, RZ ;  /* 0x0000006005027810 */ /* 0x000fc80007ffe0ff */
[----:B------:R-:W-:Y:S01]  /*96f0*/  ISETP.GE.AND P0, PT, R2, R34, PT ;  /* 0x000000220200720c */ /* 0x000fe20003f06270 */
[----:B-----5:R-:W-:-:S05]  /*9700*/  IMAD.WIDE.U32 R16, R13, c[0x0][0x2b0], RZ ;  /* 0x0000ac000d107a25 */ /* 0x020fca00078e00ff */
[----:B------:R1:W-:Y:S07]  /*9710*/  STL.64 [R1+0x48], R16 ;  /* 0x0000481001007387 */ /* 0x0003ee0000100a00 */
[----:B-12---:R-:W-:-:S04]  /*9720*/  @!P0 LEA R10, P1, R116, R0, 0x1 ;  /* 0x00000000740a8211 */ /* 0x006fc800078208ff */
[----:B------:R-:W-:Y:S02]  /*9730*/  @!P0 LEA.HI.X R11, R116, R4, R117, 0x1, P1 ;  /* 0x00000004740b8211 */ /* 0x000fe400008f0c75 */
[----:B------:R-:W-:-:S04]  /*9740*/  @!P0 LEA R8, P1, R252, R0, 0x1 ;  /* 0x00000000fc088211 */ /* 0x000fc800078208ff */
[----:B----4-:R-:W-:Y:S02]  /*9750*/  @!P0 LEA.HI.X R9, R252, R4, R113, 0x1, P1 ;  /* 0x00000004fc098211 */ /* 0x010fe400008f0c71 */
[----:B---3--:R-:W-:Y:S01]  /*9760*/  @!P0 LEA R2, P1, R109, R0, 0x1 ;  /* 0x000000006d028211 */ /* 0x008fe200078208ff */
[----:B------:R-:W-:-:S03]  /*9770*/  @!P0 IMAD.SHL.U32 R0, R115, 0x2, RZ ;  /* 0x0000000273008824 */ /* 0x000fc600078e00ff */
[----:B------:R-:W-:Y:S02]  /*9780*/  @!P0 LEA.HI.X R3, R109, R4, R112, 0x1, P1 ;  /* 0x000000046d038211 */ /* 0x000fe400008f0c70 */
[----:B------:R-:W-:Y:S01]  /*9790*/  @!PT LDS RZ, [RZ] ;  /* 0x00000000fffff984 */ /* 0x000fe20000000800 */
[----:B------:R-:W-:Y:S01]  /*97a0*/  @!PT LDS RZ, [RZ] ;  /* 0x00000000fffff984 */ /* 0x000fe20000000800 */
[----:B------:R-:W-:Y:S01]  /*97b0*/  @!PT LDS RZ, [RZ] ;  /* 0x00000000fffff984 */ /* 0x000fe20000000800 */
[----:B------:R1:W-:Y:S04]  /*97c0*/  @!P0 LDGSTS.E.BYPASS.LTC128B.128 [R0+0x7880], [R10.64], !P4 ;  /* 0x078800000a008fae */ /* 0x0003e8000e101d48 */
[----:B------:R1:W-:Y:S04]  /*97d0*/  @!P0 LDGSTS.E.BYPASS.LTC128B.128 [R0+0x9880], [R8.64], !P3 ;  /* 0x0988000008008fae */ /* 0x0003e8000d901d48 */
[----:B------:R1:W-:Y:S04]  /*97e0*/  @!P0 LDGSTS.E.BYPASS.LTC128B.128 [R0+0xb880], [R2.64], !P2 ;  /* 0x0b88000002008fae */ /* 0x0003e8000d101d48 */
[----:B------:R-:W0:Y:S01]  /*97f0*/  LDGDEPBAR ;  /* 0x00000000000079af */ /* 0x000e220000000000 */
[----:B-1----:R-:W-:-:S05]  /*9800*/  SHF.R.S32.HI R0, RZ, 0x1f, R13 ;  /* 0x0000001fff007819 */ /* 0x002fca000001140d */
[----:B------:R-:W-:-:S04]  /*9810*/  IMAD R0, R0, c[0x0][0x2b0], RZ ;  /* 0x0000ac0000007a24 */ /* 0x000fc800078e02ff */
[----:B------:R-:W-:-:S04]  /*9820*/  IMAD R0, R13, c[0x0][0x2b4], R0 ;  /* 0x0000ad000d007a24 */ /* 0x000fc800078e0200 */
[----:B------:R-:W-:-:S05]  /*9830*/  IMAD.IADD R6, R17, 0x1, R0 ;  /* 0x0000000111067824 */ /* 0x000fca00078e0200 */
[----:B------:R1:W-:Y:S01]  /*9840*/  STL [R1+0x54], R6 ;  /* 0x0000540601007387 */ /* 0x0003e20000100800 */
[----:B------:R-:W-:Y:S02]  /*9850*/  WARPSYNC 0xffffffff ;  /* 0xffffffff00007948 */ /* 0x000fe40003800000 */
[----:B------:R-:W2:Y:S04]  /*9860*/  LDL R14, [R1+0x24] ;  /* 0x00002400010e7983 */ /* 0x000ea80000100800 */
[----:B------:R-:W3:Y:S01]  /*9870*/  LDL R12, [R1+0x5c] ;  /* 0x00005c00010c7983 */ /* 0x000ee20000100800 */
[----:B------:R-:W-:Y:S02]  /*9880*/  IMAD.MOV.U32 R108, RZ, RZ, 0x30 ;  /* 0x00000030ff6c7424 */ /* 0x000fe400078e00ff */
[----:B------:R-:W-:Y:S02]  /*9890*/  IMAD.MOV.U32 R0, RZ, RZ, c[0x0][0x2b8] ;  /* 0x0000ae00ff007624 */ /* 0x000fe400078e00ff */
[----:B------:R-:W-:Y:S01]  /*98a0*/  IMAD R133, R221, R108, -0x30 ;  /* 0xffffffd0dd857424 */ /* 0x000fe200078e026c */
[----:B------:R-:W-:Y:S02]  /*98b0*/  BAR.SYNC.DEFER_BLOCKING 0x0 ;  /* 0x0000000000007b1d */ /* 0x000fe40000010000 */
[----:B------:R-:W-:-:S02]  /*98c0*/  ISETP.NE.AND P1, PT, R0, 0x1, PT ;  /* 0x000000010000780c */ /* 0x000fc40003f25270 */
[----:B------:R-:W-:Y:S01]  /*98d0*/  LOP3.LUT R209, R209, 0xfffffeff, RZ, 0xc0, !PT ;  /* 0xfffffeffd1d17812 */ /* 0x000fe200078ec0ff */
[----:B------:R-:W-:-:S10]  /*98e0*/  IMAD.MOV.U32 R220, RZ, RZ, RZ ;  /* 0x000000ffffdc7224 */ /* 0x000fd400078e00ff */
[----:B------:R-:W-:Y:S01]  /*98f0*/  @P1 LOP3.LUT R209, R209, 0x100, RZ, 0xfc, !PT ;  /* 0x00000100d1d11812 */ /* 0x000fe200078efcff */
[----:B--2---:R-:W-:-:S05]  /*9900*/  IMAD.IADD R2, R14, 0x1, R133 ;  /* 0x000000010e027824 */ /* 0x004fca00078e0285 */
[C---:B------:R-:W-:Y:S01]  /*9910*/  ISETP.GE.AND P0, PT, R2.reuse, R250, PT ;  /* 0x000000fa0200720c */ /* 0x040fe20003f06270 */
[----:B---3--:R-:W-:-:S03]  /*9920*/  IMAD.IADD R2, R2, 0x1, R12 ;  /* 0x0000000102027824 */ /* 0x008fc600078e020c */
[----:B------:R-:W-:Y:S01]  /*9930*/  ISETP.GT.OR P0, PT, R14, 0x2f, P0 ;  /* 0x0000002f0e00780c */ /* 0x000fe20000704670 */
[----:B------:R-:W-:-:S04]  /*9940*/  @P1 IMAD.HI.U32 R3, R2, c[0x0][0x2bc], RZ ;  /* 0x0000af0002031a27 */ /* 0x000fc800078e00ff */
[----:B------:R-:W-:Y:S01]  /*9950*/  IMAD.MOV.U32 R0, RZ, RZ, R2 ;  /* 0x000000ffff007224 */ /* 0x000fe200078e0002 */
[----:B------:R-:W-:-:S07]  /*9960*/  @P1 SHF.R.U32.HI R0, RZ, c[0x0][0x2c0], R3 ;  /* 0x0000b000ff001a19 */ /* 0x000fce0000011603 */
[----:B------:R-:W-:-:S04]  /*9970*/  @!P0 IADD3 R3, P1, R0, R16, RZ ;  /* 0x0000001000038210 */ /* 0x000fc80007f3e0ff */
[----:B------:R-:W-:Y:S02]  /*9980*/  @!P0 LEA.HI.X.SX32 R5, R0, R6, 0x1, P1 ;  /* 0x0000000600058211 */ /* 0x000fe400008f0eff */
[----:B------:R-:W-:-:S04]  /*9990*/  @!P0 LEA R4, P1, R3, c[0x0][0x2a0], 0x2 ;  /* 0x0000a80003048a11 */ /* 0x000fc800078210ff */
[----:B------:R-:W-:-:S05]  /*99a0*/  @!P0 LEA.HI.X R5, R3, c[0x0][0x2a4], R5, 0x2, P1 ;  /* 0x0000a90003058a11 */ /* 0x000fca00008f1405 */
[----:B------:R-:W2:Y:S01]  /*99b0*/  @!P0 LDG.E R220, [R4.64] ;  /* 0x0000000804dc8981 */ /* 0x000ea2000c1e1900 */
[----:B------:R-:W-:-:S04]  /*99c0*/  IMAD.MOV R0, RZ, RZ, -R0 ;  /* 0x000000ffff007224 */ /* 0x000fc800078e0a00 */
[----:B------:R-:W-:Y:S01]  /*99d0*/  IMAD R222, R0, c[0x0][0x2b8], R2 ;  /* 0x0000ae0000de7a24 */ /* 0x000fe200078e0202 */
[----:B-1----:R-:W1:Y:S04]  /*99e0*/  S2R R6, SR_TID.X ;  /* 0x0000000000067919 */ /* 0x002e680000002100 */
[----:B------:R-:W-:Y:S01]  /*99f0*/  SHF.R.S32.HI R106, RZ, 0x1f, R222 ;  /* 0x0000001fff6a7819 */ /* 0x000fe200000114de */
[----:B------:R-:W-:-:S04]  /*9a00*/  IMAD.WIDE.U32 R2, R222, c[0x0][0x1e0], RZ ;  /* 0x00007800de027a25 */ /* 0x000fc800078e00ff */
[----:B------:R-:W-:-:S04]  /*9a10*/  IMAD R0, R106, c[0x0][0x1e0], RZ ;  /* 0x000078006a007a24 */ /* 0x000fc800078e02ff */
[----:B------:R-:W-:-:S04]  /*9a20*/  IMAD R0, R222, c[0x0][0x1e4], R0 ;  /* 0x00007900de007a24 */ /* 0x000fc800078e0200 */
[----:B------:R-:W-:Y:S02]  /*9a30*/  IMAD.IADD R3, R3, 0x1, R0 ;  /* 0x0000000103037824 */ /* 0x000fe400078e0200 */
[----:B------:R-:W-:-:S04]  /*9a40*/  IMAD.WIDE.U32 R10, R95, c[0x0][0x1e8], RZ ;  /* 0x00007a005f0a7a25 */ /* 0x000fc800078e00ff */
[----:B------:R-:W-:Y:S01]  /*9a50*/  IMAD R108, R221, -0x30, R108 ;  /* 0xffffffd0dd6c7824 */ /* 0x000fe200078e026c */
[----:B-1----:R-:W-:Y:S01]  /*9a60*/  SHF.R.S32.HI R114, RZ, 0x1f, R6 ;  /* 0x0000001fff727819 */ /* 0x002fe20000011406 */
[----:B------:R-:W-:Y:S02]  /*9a70*/  IMAD R8, R95, c[0x0][0x1ec], R11 ;  /* 0x00007b005f087a24 */ /* 0x000fe400078e020b */
[----:B------:R-:W-:Y:S01]  /*9a80*/  IMAD.IADD R132, R250, 0x1, R108 ;  /* 0x00000001fa847824 */ /* 0x000fe200078e026c */
[----:B------:R-:W-:-:S04]  /*9a90*/  LEA.HI R114, R114, R6, RZ, 0x2 ;  /* 0x0000000672727211 */ /* 0x000fc800078f10ff */
[----:B------:R-:W-:Y:S02]  /*9aa0*/  SHF.R.S32.HI R114, RZ, 0x2, R114 ;  /* 0x00000002ff727819 */ /* 0x000fe40000011472 */
[----:B------:R-:W-:-:S05]  /*9ab0*/  IMNMX R6, R132, 0x30, PT ;  /* 0x0000003084067817 */ /* 0x000fca0003800200 */
[----:B------:R-:W-:-:S05]  /*9ac0*/  IMAD.IADD R6, R6, 0x1, -R114 ;  /* 0x0000000106067824 */ /* 0x000fca00078e0a72 */
[----:B------:R-:W-:Y:S01]  /*9ad0*/  ISETP.GE.AND P1, PT, R6, 0x1, PT ;  /* 0x000000010600780c */ /* 0x000fe20003f26270 */
[----:B------:R-:W-:Y:S04]  /*9ae0*/  STL.64 [R1+0x40], R10 ;  /* 0x0000400a01007387 */ /* 0x000fe80000100a00 */
[----:B------:R-:W-:Y:S08]  /*9af0*/  STL [R1+0x50], R8 ;  /* 0x0000500801007387 */ /* 0x000ff00000100800 */
[----:B------:R-:W-:-:S02]  /*9b00*/  @P1 ISETP.GE.AND P2, PT, R116, c[0x0][0x1d4], PT ;  /* 0x0000750074001a0c */ /* 0x000fc40003f46270 */
[----:B------:R-:W-:Y:S02]  /*9b10*/  @P1 ISETP.GE.AND P3, PT, R252, c[0x0][0x1d4], PT ;  /* 0x00007500fc001a0c */ /* 0x000fe40003f66270 */
[----:B------:R-:W-:Y:S02]  /*9b20*/  LOP3.LUT R209, R209, 0xffffffbf, RZ, 0xc0, !PT ;  /* 0xffffffbfd1d17812 */ /* 0x000fe400078ec0ff */
[----:B--2---:R-:W-:Y:S01]  /*9b30*/  SHF.R.S32.HI R107, RZ, 0x1f, R220 ;  /* 0x0000001fff6b7819 */ /* 0x004fe200000114dc */
[----:B------:R-:W-:-:S04]  /*9b40*/  IMAD.WIDE.U32 R2, R220, c[0x0][0x1f0], R2 ;  /* 0x00007c00dc027a25 */ /* 0x000fc800078e0002 */
[----:B------:R-:W-:-:S04]  /*9b50*/  IMAD R0, R107, c[0x0][0x1f0], RZ ;  /* 0x00007c006b007a24 */ /* 0x000fc800078e02ff */
[----:B------:R-:W-:Y:S01]  /*9b60*/  IMAD R4, R220, c[0x0][0x1f4], R0 ;  /* 0x00007d00dc047a24 */ /* 0x000fe200078e0200 */
[----:B------:R-:W-:-:S04]  /*9b70*/  IADD3 R0, P0, R2, R10, RZ ;  /* 0x0000000a02007210 */ /* 0x000fc80007f1e0ff */
[----:B------:R-:W-:Y:S02]  /*9b80*/  IADD3.X R2, R8, R3, R4, P0, !PT ;  /* 0x0000000308027210 */ /* 0x000fe400007fe404 */
[----:B------:R-:W-:-:S04]  /*9b90*/  LEA R3, P0, R0, c[0x0][0x1c8], 0x1 ;  /* 0x0000720000037a11 */ /* 0x000fc800078008ff */
[----:B------:R-:W-:Y:S02]  /*9ba0*/  LEA.HI.X R5, R0, c[0x0][0x1cc], R2, 0x1, P0 ;  /* 0x0000730000057a11 */ /* 0x000fe400000f0c02 */
[----:B------:R-:W1:Y:S04]  /*9bb0*/  SHFL.IDX PT, R0, R3, RZ, 0x1c1f ;  /* 0x001c1fff03007589 */ /* 0x000e6800000e0000 */
[----:B------:R-:W2:Y:S04]  /*9bc0*/  SHFL.IDX PT, R2, R5, RZ, 0x1c1f ;  /* 0x001c1fff05027589 */ /* 0x000ea800000e0000 */
[----:B------:R3:W4:Y:S04]  /*9bd0*/  SHFL.IDX PT, R4, R3, 0x1, 0x1c1f ;  /* 0x003c1f0003047f89 */ /* 0x00072800000e0000 */
[----:B------:R-:W5:Y:S01]  /*9be0*/  SHFL.IDX PT, R5, R5, 0x1, 0x1c1f ;  /* 0x003c1f0005057f89 */ /* 0x000f6200000e0000 */
[----:B-1----:R-:W-:-:S04]  /*9bf0*/  @P1 LEA R8, P0, R116, R0, 0x1 ;  /* 0x0000000074081211 */ /* 0x002fc800078008ff */
[----:B--2---:R-:W-:Y:S01]  /*9c00*/  @P1 LEA.HI.X R9, R116, R2, R117, 0x1, P0 ;  /* 0x0000000274091211 */ /* 0x004fe200000f0c75 */
[----:B---3--:R-:W-:-:S05]  /*9c10*/  @P1 IMAD.SHL.U32 R3, R115, 0x2, RZ ;  /* 0x0000000273031824 */ /* 0x008fca00078e00ff */
[----:B------:R1:W-:Y:S01]  /*9c20*/  @P1 LDGSTS.E.BYPASS.LTC128B.128 [R3+0x3c80], [R8.64], !P2 ;  /* 0x03c8000008031fae */ /* 0x0003e2000d101d48 */
[----:B------:R-:W-:Y:S02]  /*9c30*/  ISETP.GE.AND P0, PT, R6, 0x21, PT ;  /* 0x000000210600780c */ /* 0x000fe40003f06270 */
[----:B-1----:R-:W-:-:S04]  /*9c40*/  @P1 LEA R8, P2, R252, R0, 0x1 ;  /* 0x00000000fc081211 */ /* 0x002fc800078408ff */
[----:B------:R-:W-:Y:S02]  /*9c50*/  @P1 LEA.HI.X R9, R252, R2, R113, 0x1, P2 ;  /* 0x00000002fc091211 */ /* 0x000fe400010f0c71 */
[----:B------:R-:W-:-:S03]  /*9c60*/  @P1 LEA R12, P2, R109, R0, 0x1 ;  /* 0x000000006d0c1211 */ /* 0x000fc600078408ff */
[----:B------:R1:W-:Y:S01]  /*9c70*/  @P1 LDGSTS.E.BYPASS.LTC128B.128 [R3+0x4880], [R8.64], !P3 ;  /* 0x0488000008031fae */ /* 0x0003e2000d901d48 */
[C---:B------:R-:W-:Y:S02]  /*9c80*/  @P1 LEA.HI.X R13, R109.reuse, R2, R112, 0x1, P2 ;  /* 0x000000026d0d1211 */ /* 0x040fe400010f0c70 */
[----:B------:R-:W-:Y:S02]  /*9c90*/  @P1 ISETP.GE.AND P2, PT, R109, c[0x0][0x1d4], PT ;  /* 0x000075006d001a0c */ /* 0x000fe40003f46270 */
[C---:B----4-:R-:W-:Y:S02]  /*9ca0*/  @P0 LEA R10, P3, R116.reuse, R4, 0x1 ;  /* 0x00000004740a0211 */ /* 0x050fe400078608ff */
[C---:B------:R-:W-:Y:S02]  /*9cb0*/  @P0 ISETP.GE.AND P4, PT, R116.reuse, c[0x0][0x1d4], PT ;  /* 0x0000750074000a0c */ /* 0x040fe40003f86270 */
[----:B-----5:R-:W-:Y:S02]  /*9cc0*/  @P0 LEA.HI.X R11, R116, R5, R117, 0x1, P3 ;  /* 0x00000005740b0211 */ /* 0x020fe400018f0c75 */
[----:B------:R-:W-:-:S05]  /*9cd0*/  @P0 ISETP.GE.AND P3, PT, R252, c[0x0][0x1d4], PT ;  /* 0x00007500fc000a0c */ /* 0x000fca0003f66270 */
[----:B------:R2:W-:Y:S01]  /*9ce0*/  @P1 LDGSTS.E.BYPASS.LTC128B.128 [R3+0x5480], [R12.64], !P2 ;  /* 0x054800000c031fae */ /* 0x0005e2000d101d48 */
[----:B------:R-:W-:Y:S01]  /*9cf0*/  @P0 ISETP.GE.AND P2, PT, R109, c[0x0][0x1d4], PT ;  /* 0x000075006d000a0c */ /* 0x000fe20003f46270 */
[----:B------:R-:W-:-:S05]  /*9d00*/  @P0 IMAD.SHL.U32 R0, R115, 0x2, RZ ;  /* 0x0000000273000824 */ /* 0x000fca00078e00ff */
[----:B------:R3:W-:Y:S01]  /*9d10*/  @P0 LDGSTS.E.BYPASS.LTC128B.128 [R0+0x4480], [R10.64], !P4 ;  /* 0x044800000a000fae */ /* 0x0007e2000e101d48 */
[----:B-1----:R-:W-:-:S04]  /*9d20*/  @P0 LEA R8, P1, R252, R4, 0x1 ;  /* 0x00000004fc080211 */ /* 0x002fc800078208ff */
[----:B------:R-:W-:Y:S02]  /*9d30*/  @P0 LEA.HI.X R9, R252, R5, R113, 0x1, P1 ;  /* 0x00000005fc090211 */ /* 0x000fe400008f0c71 */
[----:B------:R-:W-:-:S03]  /*9d40*/  @P0 LEA R2, P1, R109, R4, 0x1 ;  /* 0x000000046d020211 */ /* 0x000fc600078208ff */
[----:B------:R3:W-:Y:S01]  /*9d50*/  @P0 LDGSTS.E.BYPASS.LTC128B.128 [R0+0x5080], [R8.64], !P3 ;  /* 0x0508000008000fae */ /* 0x0007e2000d901d48 */
[----:B--2---:R-:W-:Y:S02]  /*9d60*/  @P0 LEA.HI.X R3, R109, R5, R112, 0x1, P1 ;  /* 0x000000056d030211 */ /* 0x004fe400008f0c70 */
[----:B------:R-:W-:-:S03]  /*9d70*/  ISETP.GT.AND P1, PT, R14, 0x2f, PT ;  /* 0x0000002f0e00780c */ /* 0x000fc60003f24270 */
[----:B------:R3:W-:Y:S01]  /*9d80*/  @P0 LDGSTS.E.BYPASS.LTC128B.128 [R0+0x5c80], [R2.64], !P2 ;  /* 0x05c8000002000fae */ /* 0x0007e2000d101d48 */
[----:B------:R-:W-:-:S03]  /*9d90*/  ISETP.LT.AND P0, PT, RZ, c[0x0][0x27c], PT ;  /* 0x00009f00ff007a0c */ /* 0x000fc60003f01270 */
[----:B------:R-:W0:Y:S06]  /*9da0*/  LDGDEPBAR ;  /* 0x00000000000079af */ /* 0x000e2c0000000000 */
[----:B------:R-:W-:-:S04]  /*9db0*/  @P1 LOP3.LUT R209, R209, 0x40, RZ, 0xfc, !PT ;  /* 0x00000040d1d11812 */ /* 0x000fc800078efcff */
[----:B------:R-:W-:Y:S05]  /*9dc0*/  @P0 BRA `(.L_x_935) ;  /* 0x0000002000000947 */ /* 0x000fea0003800000 */
[----:B------:R-:W-:-:S04]  /*9dd0*/  DEPBAR.LE SB0, 0x1 ;  /* 0x000080400000791a */ /* 0x000fc80000000000 */
[----:B------:R-:W-:Y:S05]  /*9de0*/  BRA `(.L_x_936) ;  /* 0x0000698000007947 */ /* 0x000fea0003800000 */
.L_x_935:
[----:B------:R-:W2:Y:S01]  /*9df0*/  LDL R118, [R1+0x58] ;  /* 0x0000580001767983 */ /* 0x000ea20000100800 */
[----:B------:R-:W-:Y:S01]  /*9e00*/  ULDC.U8 UR4, c[0x0][0x298] ;  /* 0x0000a60000047ab9 */ /* 0x000fe20000000000 */
[----:B---3--:R-:W-:Y:S01]  /*9e10*/  SHF.R.S32.HI R0, RZ, 0x1f, R125 ;  /* 0x0000001fff007819 */ /* 0x008fe2000001147d */
[C---:B------:R-:W-:Y:S01]  /*9e20*/  IMAD.WIDE.U32 R4, R125.reuse, c[0x0][0x280], RZ ;  /* 0x0000a0007d047a25 */ /* 0x040fe200078e00ff */
[----:B------:R-:W-:Y:S01]  /*9e30*/  ISETP.NE.AND P0, PT, RZ, UR4, PT ;  /* 0x00000004ff007c0c */ /* 0x000fe2000bf05270 */
[----:B------:R-:W-:Y:S02]  /*9e40*/  BSSY B2, `(.L_x_936) ;  /* 0x0000692000027945 */ /* 0x000fe40003800000 */
[C---:B------:R-:W-:Y:S02]  /*9e50*/  IMAD R2, R0.reuse, c[0x0][0x280], RZ ;  /* 0x0000a00000027a24 */ /* 0x040fe400078e02ff */
[----:B------:R-:W-:Y:S02]  /*9e60*/  IMAD R0, R0, c[0x0][0x290], RZ ;  /* 0x0000a40000007a24 */ /* 0x000fe400078e02ff */
[----:B------:R-:W-:-:S02]  /*9e70*/  IMAD R8, R125, c[0x0][0x284], R2 ;  /* 0x0000a1007d087a24 */ /* 0x000fc400078e0202 */
[C---:B------:R-:W-:Y:S02]  /*9e80*/  IMAD R6, R125.reuse, c[0x0][0x294], R0 ;  /* 0x0000a5007d067a24 */ /* 0x040fe400078e0200 */
[----:B------:R-:W-:Y:S01]  /*9e90*/  IMAD.WIDE.U32 R2, R125, c[0x0][0x290], RZ ;  /* 0x0000a4007d027a25 */ /* 0x000fe200078e00ff */
[----:B------:R-:W-:-:S04]  /*9ea0*/  IADD3 R8, R8, R5, RZ ;  /* 0x0000000508087210 */ /* 0x000fc80007ffe0ff */
[----:B------:R-:W-:Y:S02]  /*9eb0*/  IADD3 R6, R6, R3, RZ ;  /* 0x0000000306067210 */ /* 0x000fe40007ffe0ff */
[----:B--2---:R-:W-:-:S04]  /*9ec0*/  IADD3 R28, R138, R118, RZ ;  /* 0x000000768a1c7210 */ /* 0x004fc80007ffe0ff */
[----:B------:R-:W-:Y:S01]  /*9ed0*/  LEA R0, R170, R28, 0x6 ;  /* 0x0000001caa007211 */ /* 0x000fe200078e30ff */
[----:B------:R-:W-:Y:S05]  /*9ee0*/  @!P0 BRA `(.L_x_937) ;  /* 0x0000348000008947 */ /* 0x000fea0003800000 */
[----:B------:R1:W5:Y:S01]  /*9ef0*/  LDL R82, [R1+0xc8] ;  /* 0x0000c80001527983 */ /* 0x0003620000100800 */
[----:B------:R-:W-:-:S03]  /*9f00*/  IMAD.MOV.U32 R9, RZ, RZ, c[0x0][0x2c4] ;  /* 0x0000b100ff097624 */ /* 0x000fc600078e00ff */
[----:B------:R1:W5:Y:S02]  /*9f10*/  LDL R81, [R1+0xc4] ;  /* 0x0000c40001517983 */ /* 0x0003640000100800 */
[----:B------:R-:W-:Y:S02]  /*9f20*/  ISETP.NE.AND P1, PT, R9, 0x1, PT ;  /* 0x000000010900780c */ /* 0x000fe40003f25270 */
[----:B------:R1:W5:Y:S04]  /*9f30*/  LDL R80, [R1+0xc0] ;  /* 0x0000c00001507983 */ /* 0x0003680000100800 */
[----:B------:R1:W5:Y:S04]  /*9f40*/  LDL R79, [R1+0xbc] ;  /* 0x0000bc00014f7983 */ /* 0x0003680000100800 */
[----:B------:R1:W5:Y:S03]  /*9f50*/  LDL R75, [R1+0xb8] ;  /* 0x0000b800014b7983 */ /* 0x0003660000100800 */
[----:B------:R-:W-:-:S05]  /*9f60*/  @P1 IMAD.HI.U32 R3, R0, c[0x0][0x2c8], RZ ;  /* 0x0000b20000031a27 */ /* 0x000fca00078e00ff */
[----:B------:R-:W-:Y:S01]  /*9f70*/  @P1 SHF.R.U32.HI R0, RZ, c[0x0][0x2cc], R3 ;  /* 0x0000b300ff001a19 */ /* 0x000fe20000011603 */
[----:B------:R-:W-:-:S03]  /*9f80*/  IMAD.MOV.U32 R5, RZ, RZ, R8 ;  /* 0x000000ffff057224 */ /* 0x000fc600078e0008 */
[----:B------:R-:W-:Y:S01]  /*9f90*/  SHF.R.S32.HI R3, RZ, 0x1f, R0 ;  /* 0x0000001fff037819 */ /* 0x000fe20000011400 */
[----:B------:R-:W-:Y:S01]  /*9fa0*/  IMAD.MOV.U32 R9, RZ, RZ, R6 ;  /* 0x000000ffff097224 */ /* 0x000fe200078e0006 */
[----:B------:R-:W-:-:S03]  /*9fb0*/  MOV R8, R2 ;  /* 0x0000000200087202 */ /* 0x000fc60000000f00 */
[C---:B------:R-:W-:Y:S02]  /*9fc0*/  IMAD R6, R3.reuse, c[0x0][0x280], RZ ;  /* 0x0000a00003067a24 */ /* 0x040fe400078e02ff */
[----:B------:R-:W-:Y:S02]  /*9fd0*/  IMAD R10, R3, c[0x0][0x290], RZ ;  /* 0x0000a400030a7a24 */ /* 0x000fe400078e02ff */
[----:B------:R-:W-:-:S04]  /*9fe0*/  IMAD.WIDE.U32 R4, R0, c[0x0][0x280], R4 ;  /* 0x0000a00000047a25 */ /* 0x000fc800078e0004 */
[----:B------:R-:W-:-:S04]  /*9ff0*/  IMAD.WIDE.U32 R2, R0, c[0x0][0x290], R8 ;  /* 0x0000a40000027a25 */ /* 0x000fc800078e0008 */
[C---:B------:R-:W-:Y:S02]  /*a000*/  IMAD R6, R0.reuse, c[0x0][0x284], R6 ;  /* 0x0000a10000067a24 */ /* 0x040fe400078e0206 */
[----:B------:R-:W-:Y:S01]  /*a010*/  IMAD R0, R0, c[0x0][0x294], R10 ;  /* 0x0000a50000007a24 */ /* 0x000fe200078e020a */
[----:B------:R-:W-:-:S04]  /*a020*/  LEA R41, P0, R2, c[0x0][0x288], 0x1 ;  /* 0x0000a20002297a11 */ /* 0x000fc800078008ff */
[----:B------:R-:W-:-:S04]  /*a030*/  IADD3 R0, R3, R0, RZ ;  /* 0x0000000003007210 */ /* 0x000fc80007ffe0ff */
[----:B------:R-:W-:Y:S02]  /*a040*/  LEA.HI.X R29, R2, c[0x0][0x28c], R0, 0x1, P0 ;  /* 0x0000a300021d7a11 */ /* 0x000fe400000f0c00 */
[----:B------:R-:W-:Y:S02]  /*a050*/  ISETP.GE.AND P0, PT, R28, R34, PT ;  /* 0x000000221c00720c */ /* 0x000fe40003f06270 */
[----:B------:R-:W-:Y:S02]  /*a060*/  LEA R40, P1, R4, c[0x0][0x270], 0x1 ;  /* 0x00009c0004287a11 */ /* 0x000fe400078208ff */
[----:B------:R-:W-:-:S04]  /*a070*/  IADD3 R6, R5, R6, RZ ;  /* 0x0000000605067210 */ /* 0x000fc80007ffe0ff */
[----:B------:R-:W-:Y:S01]  /*a080*/  LEA.HI.X R35, R4, c[0x0][0x274], R6, 0x1, P1 ;  /* 0x00009d0004237a11 */ /* 0x000fe200008f0c06 */
[----:B------:R1:W2:Y:S01]  /*a090*/  SHFL.IDX PT, R2, R41, RZ, 0x1e1f ;  /* 0x001e1fff29027589 */ /* 0x0002a200000e0000 */
[----:B------:R-:W-:Y:S03]  /*a0a0*/  BSSY B0, `(.L_x_938) ;  /* 0x0000050000007945 */ /* 0x000fe60003800000 */
[----:B------:R1:W3:Y:S01]  /*a0b0*/  SHFL.IDX PT, R4, R40, RZ, 0x1e1f ;  /* 0x001e1fff28047589 */ /* 0x0002e200000e0000 */
[----:B------:R-:W-:-:S03]  /*a0c0*/  CS2R R64, SRZ ;  /* 0x0000000000407805 */ /* 0x000fc6000001ff00 */
[----:B------:R1:W4:Y:S01]  /*a0d0*/  SHFL.IDX PT, R5, R35, RZ, 0x1e1f ;  /* 0x001e1fff23057589 */ /* 0x00032200000e0000 */
[----:B------:R-:W-:-:S03]  /*a0e0*/  CS2R R42, SRZ ;  /* 0x00000000002a7805 */ /* 0x000fc6000001ff00 */
[----:B------:R1:W1:Y:S01]  /*a0f0*/  SHFL.IDX PT, R3, R29, RZ, 0x1e1f ;  /* 0x001e1fff1d037589 */ /* 0x00026200000e0000 */
        /* <DEDUP_REMOVED lines=11> */
[----:B------:R-:W-:Y:S05]  /*a1b0*/  @P0 BRA `(.L_x_939) ;  /* 0x000003e000000947 */ /* 0x000fea0003800000 */
[----:B--2---:R-:W-:Y:S01]  /*a1c0*/  ISETP.GE.AND P0, PT, R169, c[0x0][0x27c], PT ;  /* 0x00009f00a9007a0c */ /* 0x004fe20003f06270 */
[----:B------:R-:W-:Y:S01]  /*a1d0*/  CS2R R22, SRZ ;  /* 0x0000000000167805 */ /* 0x000fe2000001ff00 */
[----:B------:R-:W-:Y:S01]  /*a1e0*/  ISETP.GE.AND P1, PT, R166, c[0x0][0x27c], PT ;  /* 0x00009f00a6007a0c */ /* 0x000fe20003f26270 */
[----:B------:R-:W-:-:S10]  /*a1f0*/  CS2R R20, SRZ ;  /* 0x0000000000147805 */ /* 0x000fd4000001ff00 */
[C---:B------:R-:W-:Y:S01]  /*a200*/  @!P0 IMAD.SHL.U32 R0, R169.reuse, 0x2, RZ ;  /* 0x00000002a9008824 */ /* 0x040fe200078e00ff */
[----:B-----5:R-:W-:-:S04]  /*a210*/  @!P0 SHF.L.U64.HI R6, R169, 0x1, R82 ;  /* 0x00000001a9068819 */ /* 0x020fc80000010252 */
[----:B---3--:R-:W-:-:S05]  /*a220*/  @!P0 IADD3 R10, P2, R4, R0, RZ ;  /* 0x00000000040a8210 */ /* 0x008fca0007f5e0ff */
[----:B----4-:R-:W-:Y:S01]  /*a230*/  @!P0 IMAD.X R11, R5, 0x1, R6, P2 ;  /* 0x00000001050b8824 */ /* 0x010fe200010e0606 */
[----:B------:R-:W-:-:S04]  /*a240*/  @!P0 IADD3 R8, P2, R2, R0, RZ ;  /* 0x0000000002088210 */ /* 0x000fc80007f5e0ff */
[----:B------:R2:W5:Y:S01]  /*a250*/  @!P0 LD.E.64 R22, [R10.64] ;  /* 0x000000080a168980 */ /* 0x000562000c101b00 */
[----:B-1----:R-:W-:Y:S02]  /*a260*/  @!P0 IMAD.X R9, R3, 0x1, R6, P2 ;  /* 0x0000000103098824 */ /* 0x002fe400010e0606 */
[C---:B------:R-:W-:Y:S01]  /*a270*/  @!P1 IMAD.SHL.U32 R6, R166.reuse, 0x2, RZ ;  /* 0x00000002a6069824 */ /* 0x040fe200078e00ff */
[----:B------:R-:W-:Y:S02]  /*a280*/  @!P1 SHF.L.U64.HI R0, R166, 0x1, R81 ;  /* 0x00000001a6009819 */ /* 0x000fe40000010251 */
[----:B------:R1:W5:Y:S01]  /*a290*/  @!P0 LD.E.64 R20, [R8.64] ;  /* 0x0000000808148980 */ /* 0x000362000c101b00 */
[----:B------:R-:W-:Y:S01]  /*a2a0*/  ISETP.GE.AND P0, PT, R168, c[0x0][0x27c], PT ;  /* 0x00009f00a8007a0c */ /* 0x000fe20003f06270 */
[----:B------:R-:W-:Y:S01]  /*a2b0*/  CS2R R24, SRZ ;  /* 0x0000000000187805 */ /* 0x000fe2000001ff00 */
[----:B------:R-:W-:Y:S01]  /*a2c0*/  CS2R R26, SRZ ;  /* 0x00000000001a7805 */ /* 0x000fe2000001ff00 */
[----:B--2---:R-:W-:-:S05]  /*a2d0*/  @!P1 IADD3 R10, P2, R4, R6, RZ ;  /* 0x00000006040a9210 */ /* 0x004fca0007f5e0ff */
[----:B------:R-:W-:Y:S01]  /*a2e0*/  @!P1 IMAD.X R11, R5, 0x1, R0, P2 ;  /* 0x00000001050b9824 */ /* 0x000fe200010e0600 */
[----:B-1----:R-:W-:-:S04]  /*a2f0*/  @!P1 IADD3 R8, P2, R2, R6, RZ ;  /* 0x0000000602089210 */ /* 0x002fc80007f5e0ff */
[C---:B------:R-:W-:Y:S01]  /*a300*/  @!P0 IMAD.SHL.U32 R6, R168.reuse, 0x2, RZ ;  /* 0x00000002a8068824 */ /* 0x040fe200078e00ff */
[----:B------:R-:W-:Y:S01]  /*a310*/  ISETP.GE.AND P3, PT, R139, c[0x0][0x27c], PT ;  /* 0x00009f008b007a0c */ /* 0x000fe20003f66270 */
[----:B------:R1:W5:Y:S01]  /*a320*/  @!P1 LD.E.64 R24, [R10.64] ;  /* 0x000000080a189980 */ /* 0x000362000c101b00 */
[----:B------:R-:W-:Y:S01]  /*a330*/  @!P1 IMAD.X R9, R3, 0x1, R0, P2 ;  /* 0x0000000103099824 */ /* 0x000fe200010e0600 */
[----:B------:R-:W-:-:S04]  /*a340*/  @!P0 SHF.L.U64.HI R0, R168, 0x1, R80 ;  /* 0x00000001a8008819 */ /* 0x000fc80000010250 */
[----:B------:R2:W5:Y:S01]  /*a350*/  @!P1 LD.E.64 R26, [R8.64] ;  /* 0x00000008081a9980 */ /* 0x000562000c101b00 */
[----:B------:R-:W-:Y:S01]  /*a360*/  CS2R R30, SRZ ;  /* 0x00000000001e7805 */ /* 0x000fe2000001ff00 */
[----:B------:R-:W-:Y:S01]  /*a370*/  CS2R R32, SRZ ;  /* 0x0000000000207805 */ /* 0x000fe2000001ff00 */
[----:B-1----:R-:W-:-:S05]  /*a380*/  @!P0 IADD3 R10, P1, R4, R6, RZ ;  /* 0x00000006040a8210 */ /* 0x002fca0007f3e0ff */
[----:B------:R-:W-:Y:S01]  /*a390*/  @!P0 IMAD.X R11, R5, 0x1, R0, P1 ;  /* 0x00000001050b8824 */ /* 0x000fe200008e0600 */
[----:B--2---:R-:W-:Y:S01]  /*a3a0*/  @!P0 IADD3 R8, P1, R2, R6, RZ ;  /* 0x0000000602088210 */ /* 0x004fe20007f3e0ff */
[----:B------:R-:W-:-:S03]  /*a3b0*/  @!P3 IMAD.SHL.U32 R6, R139, 0x2, RZ ;  /* 0x000000028b06b824 */ /* 0x000fc600078e00ff */
[----:B------:R1:W5:Y:S01]  /*a3c0*/  @!P0 LD.E.64 R30, [R10.64] ;  /* 0x000000080a1e8980 */ /* 0x000362000c101b00 */
[----:B------:R-:W-:Y:S01]  /*a3d0*/  @!P0 IMAD.X R9, R3, 0x1, R0, P1 ;  /* 0x0000000103098824 */ /* 0x000fe200008e0600 */
[----:B------:R-:W-:-:S04]  /*a3e0*/  @!P3 SHF.L.U64.HI R0, R139, 0x1, R79 ;  /* 0x000000018b00b819 */ /* 0x000fc8000001024f */
[----:B------:R2:W5:Y:S01]  /*a3f0*/  @!P0 LD.E.64 R32, [R8.64] ;  /* 0x0000000808208980 */ /* 0x000562000c101b00 */
[----:B------:R-:W-:Y:S02]  /*a400*/  @!P3 IADD3 R12, P0, R2, R6, RZ ;  /* 0x00000006020cb210 */ /* 0x000fe40007f1e0ff */
[----:B------:R-:W-:-:S03]  /*a410*/  ISETP.GE.AND P1, PT, R164, c[0x0][0x27c], PT ;  /* 0x00009f00a4007a0c */ /* 0x000fc60003f26270 */
[----:B------:R-:W-:Y:S01]  /*a420*/  @!P3 IMAD.X R13, R3, 0x1, R0, P0 ;  /* 0x00000001030db824 */ /* 0x000fe200000e0600 */
[----:B------:R-:W-:Y:S02]  /*a430*/  ISETP.GE.AND P0, PT, R167, c[0x0][0x27c], PT ;  /* 0x00009f00a7007a0c */ /* 0x000fe40003f06270 */
[----:B------:R-:W-:-:S05]  /*a440*/  @!P3 IADD3 R14, P2, R4, R6, RZ ;  /* 0x00000006040eb210 */ /* 0x000fca0007f5e0ff */
[----:B------:R-:W-:Y:S02]  /*a450*/  @!P3 IMAD.X R15, R5, 0x1, R0, P2 ;  /* 0x00000001050fb824 */ /* 0x000fe400010e0600 */
[----:B------:R-:W-:Y:S01]  /*a460*/  @!P1 IMAD.WIDE R18, R164, 0x2, R4 ;  /* 0x00000002a4129825 */ /* 0x000fe200078e0204 */
[----:B-1----:R-:W-:-:S03]  /*a470*/  CS2R R10, SRZ ;  /* 0x00000000000a7805 */ /* 0x002fc6000001ff00 */
[----:B------:R-:W-:Y:S01]  /*a480*/  @!P1 IMAD.WIDE R16, R164, 0x2, R2 ;  /* 0x00000002a4109825 */ /* 0x000fe200078e0202 */
[----:B--2---:R-:W-:-:S03]  /*a490*/  CS2R R8, SRZ ;  /* 0x0000000000087805 */ /* 0x004fc6000001ff00 */
[C---:B------:R-:W-:Y:S01]  /*a4a0*/  @!P0 IMAD.SHL.U32 R0, R167.reuse, 0x2, RZ ;  /* 0x00000002a7008824 */ /* 0x040fe200078e00ff */
[----:B------:R1:W5:Y:S01]  /*a4b0*/  @!P1 LD.E.64 R10, [R18.64] ;  /* 0x00000008120a9980 */ /* 0x000362000c101b00 */
[----:B------:R-:W-:-:S03]  /*a4c0*/  @!P0 SHF.L.U64.HI R6, R167, 0x1, R75 ;  /* 0x00000001a7068819 */ /* 0x000fc6000001024b */
[----:B------:R1:W5:Y:S01]  /*a4d0*/  @!P1 LD.E.64 R8, [R16.64] ;  /* 0x0000000810089980 */ /* 0x000362000c101b00 */
[----:B------:R-:W-:-:S05]  /*a4e0*/  @!P0 IADD3 R4, P1, R4, R0, RZ ;  /* 0x0000000004048210 */ /* 0x000fca0007f3e0ff */
[--C-:B------:R-:W-:Y:S01]  /*a4f0*/  @!P0 IMAD.X R5, R5, 0x1, R6.reuse, P1 ;  /* 0x0000000105058824 */ /* 0x100fe200008e0606 */
[----:B------:R-:W-:Y:S01]  /*a500*/  @!P0 IADD3 R2, P1, R2, R0, RZ ;  /* 0x0000000002028210 */ /* 0x000fe20007f3e0ff */
[----:B------:R-:W-:Y:S01]  /*a510*/  CS2R R36, SRZ ;  /* 0x0000000000247805 */ /* 0x000fe2000001ff00 */
[----:B------:R-:W-:Y:S01]  /*a520*/  CS2R R38, SRZ ;  /* 0x0000000000267805 */ /* 0x000fe2000001ff00 */
[----:B------:R-:W-:Y:S01]  /*a530*/  CS2R R42, SRZ ;  /* 0x00000000002a7805 */ /* 0x000fe2000001ff00 */
[----:B------:R-:W-:Y:S01]  /*a540*/  CS2R R44, SRZ ;  /* 0x00000000002c7805 */ /* 0x000fe2000001ff00 */
[----:B------:R-:W-:Y:S02]  /*a550*/  @!P0 IMAD.X R3, R3, 0x1, R6, P1 ;  /* 0x0000000103038824 */ /* 0x000fe400008e0606 */
[----:B------:R1:W5:Y:S04]  /*a560*/  @!P3 LD.E.64 R36, [R14.64] ;  /* 0x000000080e24b980 */ /* 0x000368000c101b00 */
[----:B------:R1:W5:Y:S04]  /*a570*/  @!P3 LD.E.64 R38, [R12.64] ;  /* 0x000000080c26b980 */ /* 0x000368000c101b00 */
[----:B------:R1:W5:Y:S04]  /*a580*/  @!P0 LD.E.64 R42, [R4.64] ;  /* 0x00000008042a8980 */ /* 0x000368000c101b00 */
[----:B------:R1:W5:Y:S02]  /*a590*/  @!P0 LD.E.64 R44, [R2.64] ;  /* 0x00000008022c8980 */ /* 0x000364000c101b00 */
.L_x_939:
[----:B--2---:R-:W-:Y:S05]  /*a5a0*/  BSYNC B0 ;  /* 0x0000000000007941 */ /* 0x004fea0003800000 */
.L_x_938:
[----:B------:R-:W-:Y:S01]  /*a5b0*/  IADD3 R0, R28, 0x40, RZ ;  /* 0x000000401c007810 */ /* 0x000fe20007ffe0ff */
[----:B-1---5:R-:W-:Y:S01]  /*a5c0*/  IMAD.MOV.U32 R2, RZ, RZ, R36 ;  /* 0x000000ffff027224 */ /* 0x022fe200078e0024 */
[----:B------:R-:W-:Y:S01]  /*a5d0*/  MOV R6, R8 ;  /* 0x0000000800067202 */ /* 0x000fe20000000f00 */
[----:B------:R-:W-:Y:S01]  /*a5e0*/  IMAD.MOV.U32 R3, RZ, RZ, R43 ;  /* 0x000000ffff037224 */ /* 0x000fe200078e002b */
[----:B------:R-:W-:Y:S01]  /*a5f0*/  ISETP.GE.AND P0, PT, R0, R34, PT ;  /* 0x000000220000720c */ /* 0x000fe20003f06270 */
[----:B------:R-:W-:Y:S01]  /*a600*/  IMAD.MOV.U32 R0, RZ, RZ, R37 ;  /* 0x000000ffff007224 */ /* 0x000fe200078e0025 */
[----:B----4-:R1:W2:Y:S01]  /*a610*/  SHFL.IDX PT, R5, R35, 0x1, 0x1e1f ;  /* 0x003e1f0023057f89 */ /* 0x0102a200000e0000 */
[----:B---3--:R-:W-:Y:S01]  /*a620*/  IMAD.MOV.U32 R4, RZ, RZ, R42 ;  /* 0x000000ffff047224 */ /* 0x008fe200078e002a */
[----:B------:R-:W-:Y:S01]  /*a630*/  PRMT R78, R78, 0x5410, R3 ;  /* 0x000054104e4e7816 */ /* 0x000fe20000000003 */
[----:B------:R-:W-:Y:S01]  /*a640*/  IMAD.MOV.U32 R3, RZ, RZ, R31 ;  /* 0x000000ffff037224 */ /* 0x000fe200078e001f */
[----:B------:R-:W-:Y:S01]  /*a650*/  PRMT R74, R2, 0x5410, R0 ;  /* 0x00005410024a7816 */ /* 0x000fe20000000000 */
[----:B------:R-:W-:Y:S01]  /*a660*/  IMAD.MOV.U32 R2, RZ, RZ, R24 ;  /* 0x000000ffff027224 */ /* 0x000fe200078e0018 */
[----:B------:R-:W-:Y:S01]  /*a670*/  PRMT R77, R77, 0x5410, R4 ;  /* 0x000054104d4d7816 */ /* 0x000fe20000000004 */
[----:B------:R-:W-:Y:S01]  /*a680*/  IMAD.MOV.U32 R0, RZ, RZ, R25 ;  /* 0x000000ffff007224 */ /* 0x000fe200078e0019 */
[----:B------:R-:W-:Y:S01]  /*a690*/  MOV R4, R30 ;  /* 0x0000001e00047202 */ /* 0x000fe20000000f00 */
[----:B------:R-:W-:Y:S01]  /*a6a0*/  IMAD.MOV.U32 R13, RZ, RZ, R20 ;  /* 0x000000ffff0d7224 */ /* 0x000fe200078e0014 */
[----:B------:R-:W-:Y:S01]  /*a6b0*/  BSSY B0, `(.L_x_940) ;  /* 0x0000066000007945 */ /* 0x000fe20003800000 */
[----:B------:R-:W-:Y:S01]  /*a6c0*/  IMAD.MOV.U32 R12, RZ, RZ, R21 ;  /* 0x000000ffff0c7224 */ /* 0x000fe200078e0015 */
[----:B------:R-:W-:Y:S01]  /*a6d0*/  PRMT R70, R2, 0x5410, R0 ;  /* 0x0000541002467816 */ /* 0x000fe20000000000 */
[----:B------:R-:W-:Y:S01]  /*a6e0*/  IMAD.MOV.U32 R2, RZ, RZ, R10 ;  /* 0x000000ffff027224 */ /* 0x000fe200078e000a */
[----:B------:R-:W-:Y:S01]  /*a6f0*/  PRMT R72, R4, 0x5410, R3 ;  /* 0x0000541004487816 */ /* 0x000fe20000000003 */
[----:B------:R-:W-:Y:S01]  /*a700*/  IMAD.MOV.U32 R0, RZ, RZ, R11 ;  /* 0x000000ffff007224 */ /* 0x000fe200078e000b */
[----:B------:R-:W-:Y:S01]  /*a710*/  MOV R4, R22 ;  /* 0x0000001600047202 */ /* 0x000fe20000000f00 */
[----:B------:R-:W-:Y:S01]  /*a720*/  IMAD.MOV.U32 R3, RZ, RZ, R23 ;  /* 0x000000ffff037224 */ /* 0x000fe200078e0017 */
[----:B------:R-:W-:Y:S01]  /*a730*/  PRMT R67, R13, 0x5410, R12 ;  /* 0x000054100d437816 */ /* 0x000fe2000000000c */
[----:B------:R-:W-:Y:S01]  /*a740*/  CS2R R58, SRZ ;  /* 0x00000000003a7805 */ /* 0x000fe2000001ff00 */
[----:B------:R-:W-:Y:S01]  /*a750*/  PRMT R66, R2, 0x5410, R0 ;  /* 0x0000541002427816 */ /* 0x000fe20000000000 */
[----:B------:R-:W-:Y:S01]  /*a760*/  IMAD.MOV.U32 R2, RZ, RZ, R38 ;  /* 0x000000ffff027224 */ /* 0x000fe200078e0026 */
[----:B------:R-:W-:Y:S01]  /*a770*/  PRMT R68, R4, 0x5410, R3 ;  /* 0x0000541004447816 */ /* 0x000fe20000000003 */
[----:B------:R-:W-:Y:S01]  /*a780*/  IMAD.MOV.U32 R0, RZ, RZ, R39 ;  /* 0x000000ffff007224 */ /* 0x000fe200078e0027 */
[----:B------:R-:W-:Y:S01]  /*a790*/  MOV R4, R44 ;  /* 0x0000002c00047202 */ /* 0x000fe20000000f00 */
[----:B------:R-:W-:Y:S01]  /*a7a0*/  IMAD.MOV.U32 R3, RZ, RZ, R45 ;  /* 0x000000ffff037224 */ /* 0x000fe200078e002d */
[----:B------:R-:W-:Y:S01]  /*a7b0*/  CS2R R54, SRZ ;  /* 0x0000000000367805 */ /* 0x000fe2000001ff00 */
[----:B------:R-:W-:Y:S01]  /*a7c0*/  CS2R R50, SRZ ;  /* 0x0000000000327805 */ /* 0x000fe2000001ff00 */
[----:B------:R-:W-:Y:S01]  /*a7d0*/  PRMT R73, R2, 0x5410, R0 ;  /* 0x0000541002497816 */ /* 0x000fe20000000000 */
[----:B------:R-:W-:Y:S01]  /*a7e0*/  IMAD.MOV.U32 R2, RZ, RZ, R26 ;  /* 0x000000ffff027224 */ /* 0x000fe200078e001a */
[----:B------:R-:W-:Y:S01]  /*a7f0*/  PRMT R76, R4, 0x5410, R3 ;  /* 0x00005410044c7816 */ /* 0x000fe20000000003 */
[----:B------:R-:W-:Y:S01]  /*a800*/  IMAD.MOV.U32 R3, RZ, RZ, R33 ;  /* 0x000000ffff037224 */ /* 0x000fe200078e0021 */
[----:B------:R-:W-:Y:S01]  /*a810*/  MOV R0, R27 ;  /* 0x0000001b00007202 */ /* 0x000fe20000000f00 */
[----:B------:R-:W-:Y:S01]  /*a820*/  CS2R R46, SRZ ;  /* 0x00000000002e7805 */ /* 0x000fe2000001ff00 */
[----:B------:R-:W-:Y:S01]  /*a830*/  MOV R4, R32 ;  /* 0x0000002000047202 */ /* 0x000fe20000000f00 */
[----:B------:R-:W-:Y:S01]  /*a840*/  CS2R R62, SRZ ;  /* 0x00000000003e7805 */ /* 0x000fe2000001ff00 */
[----:B------:R-:W-:Y:S01]  /*a850*/  PRMT R69, R2, 0x5410, R0 ;  /* 0x0000541002457816 */ /* 0x000fe20000000000 */
[----:B------:R-:W-:Y:S01]  /*a860*/  IMAD.MOV.U32 R0, RZ, RZ, R9 ;  /* 0x000000ffff007224 */ /* 0x000fe200078e0009 */
[----:B------:R-:W-:Y:S01]  /*a870*/  PRMT R71, R4, 0x5410, R3 ;  /* 0x0000541004477816 */ /* 0x000fe20000000003 */
[----:B------:R-:W3:Y:S01]  /*a880*/  SHFL.IDX PT, R2, R41, 0x1, 0x1e1f ;  /* 0x003e1f0029027f89 */ /* 0x000ee200000e0000 */
[----:B------:R-:W-:Y:S01]  /*a890*/  CS2R R60, SRZ ;  /* 0x00000000003c7805 */ /* 0x000fe2000001ff00 */
[----:B------:R-:W-:Y:S01]  /*a8a0*/  CS2R R56, SRZ ;  /* 0x0000000000387805 */ /* 0x000fe2000001ff00 */
[----:B-1----:R-:W-:Y:S01]  /*a8b0*/  PRMT R35, R6, 0x5410, R0 ;  /* 0x0000541006237816 */ /* 0x002fe20000000000 */
[----:B------:R1:W4:Y:S01]  /*a8c0*/  SHFL.IDX PT, R4, R40, 0x1, 0x1e1f ;  /* 0x003e1f0028047f89 */ /* 0x00032200000e0000 */
[----:B------:R-:W-:Y:S01]  /*a8d0*/  CS2R R52, SRZ ;  /* 0x0000000000347805 */ /* 0x000fe2000001ff00 */
[----:B------:R-:W-:-:S02]  /*a8e0*/  CS2R R48, SRZ ;  /* 0x0000000000307805 */ /* 0x000fc4000001ff00 */
[----:B------:R2:W3:Y:S01]  /*a8f0*/  SHFL.IDX PT, R3, R29, 0x1, 0x1e1f ;  /* 0x003e1f001d037f89 */ /* 0x0004e200000e0000 */
[----:B-1----:R-:W-:Y:S01]  /*a900*/  CS2R R40, SRZ ;  /* 0x0000000000287805 */ /* 0x002fe2000001ff00 */
[----:B--2---:R-:W-:Y:S01]  /*a910*/  CS2R R28, SRZ ;  /* 0x00000000001c7805 */ /* 0x004fe2000001ff00 */
[----:B------:R-:W-:Y:S05]  /*a920*/  @P0 BRA `(.L_x_941) ;  /* 0x000003e000000947 */ /* 0x000fea0003800000 */
[----:B---34-:R-:W-:Y:S01]  /*a930*/  ISETP.GE.AND P0, PT, R169, c[0x0][0x27c], PT ;  /* 0x00009f00a9007a0c */ /* 0x018fe20003f06270 */
[----:B------:R-:W-:Y:S01]  /*a940*/  CS2R R46, SRZ ;  /* 0x00000000002e7805 */ /* 0x000fe2000001ff00 */
[----:B------:R-:W-:Y:S01]  /*a950*/  ISETP.GE.AND P1, PT, R166, c[0x0][0x27c], PT ;  /* 0x00009f00a6007a0c */ /* 0x000fe20003f26270 */
[----:B------:R-:W-:-:S10]  /*a960*/  CS2R R48, SRZ ;  /* 0x0000000000307805 */ /* 0x000fd4000001ff00 */
[C---:B------:R-:W-:Y:S01]  /*a970*/  @!P0 IMAD.SHL.U32 R0, R169.reuse, 0x2, RZ ;  /* 0x00000002a9008824 */ /* 0x040fe200078e00ff */
[----:B------:R-:W-:-:S04]  /*a980*/  @!P0 SHF.L.U64.HI R6, R169, 0x1, R82 ;  /* 0x00000001a9068819 */ /* 0x000fc80000010252 */
[----:B------:R-:W-:-:S05]  /*a990*/  @!P0 IADD3 R14, P2, R4, R0, RZ ;  /* 0x00000000040e8210 */ /* 0x000fca0007f5e0ff */
[----:B------:R-:W-:Y:S01]  /*a9a0*/  @!P0 IMAD.X R15, R5, 0x1, R6, P2 ;  /* 0x00000001050f8824 */ /* 0x000fe200010e0606 */
[----:B------:R-:W-:Y:S01]  /*a9b0*/  @!P0 IADD3 R12, P2, R2, R0, RZ ;  /* 0x00000000020c8210 */ /* 0x000fe20007f5e0ff */
[----:B------:R-:W-:-:S03]  /*a9c0*/  @!P1 IMAD.SHL.U32 R0, R166, 0x2, RZ ;  /* 0x00000002a6009824 */ /* 0x000fc600078e00ff */
[----:B------:R1:W5:Y:S01]  /*a9d0*/  @!P0 LD.E.64 R46, [R14.64] ;  /* 0x000000080e2e8980 */ /* 0x000362000c101b00 */
[----:B------:R-:W-:Y:S01]  /*a9e0*/  @!P0 IMAD.X R13, R3, 0x1, R6, P2 ;  /* 0x00000001030d8824 */ /* 0x000fe200010e0606 */
[----:B------:R-:W-:-:S04]  /*a9f0*/  @!P1 SHF.L.U64.HI R6, R166, 0x1, R81 ;  /* 0x00000001a6069819 */ /* 0x000fc80000010251 */
[----:B------:R2:W5:Y:S01]  /*aa00*/  @!P0 LD.E.64 R48, [R12.64] ;  /* 0x000000080c308980 */ /* 0x000562000c101b00 */
[----:B------:R-:W-:Y:S01]  /*aa10*/  ISETP.GE.AND P0, PT, R168, c[0x0][0x27c], PT ;  /* 0x00009f00a8007a0c */ /* 0x000fe20003f06270 */
[----:B------:R-:W-:Y:S01]  /*aa20*/  CS2R R50, SRZ ;  /* 0x0000000000327805 */ /* 0x000fe2000001ff00 */
[----:B------:R-:W-:Y:S01]  /*aa30*/  CS2R R52, SRZ ;  /* 0x0000000000347805 */ /* 0x000fe2000001ff00 */
[----:B-1----:R-:W-:-:S05]  /*aa40*/  @!P1 IADD3 R14, P2, R4, R0, RZ ;  /* 0x00000000040e9210 */ /* 0x002fca0007f5e0ff */
[----:B------:R-:W-:Y:S01]  /*aa50*/  @!P1 IMAD.X R15, R5, 0x1, R6, P2 ;  /* 0x00000001050f9824 */ /* 0x000fe200010e0606 */
[----:B--2---:R-:W-:-:S04]  /*aa60*/  @!P1 IADD3 R12, P2, R2, R0, RZ ;  /* 0x00000000020c9210 */ /* 0x004fc80007f5e0ff */
[C---:B------:R-:W-:Y:S01]  /*aa70*/  @!P0 IMAD.SHL.U32 R0, R168.reuse, 0x2, RZ ;  /* 0x00000002a8008824 */ /* 0x040fe200078e00ff */
[----:B------:R-:W-:Y:S01]  /*aa80*/  ISETP.GE.AND P3, PT, R139, c[0x0][0x27c], PT ;  /* 0x00009f008b007a0c */ /* 0x000fe20003f66270 */
[----:B------:R1:W5:Y:S01]  /*aa90*/  @!P1 LD.E.64 R50, [R14.64] ;  /* 0x000000080e329980 */ /* 0x000362000c101b00 */
[----:B------:R-:W-:Y:S01]  /*aaa0*/  @!P1 IMAD.X R13, R3, 0x1, R6, P2 ;  /* 0x00000001030d9824 */ /* 0x000fe200010e0606 */
[----:B------:R-:W-:-:S04]  /*aab0*/  @!P0 SHF.L.U64.HI R6, R168, 0x1, R80 ;  /* 0x00000001a8068819 */ /* 0x000fc80000010250 */
[----:B------:R2:W5:Y:S01]  /*aac0*/  @!P1 LD.E.64 R52, [R12.64] ;  /* 0x000000080c349980 */ /* 0x000562000c101b00 */
[----:B------:R-:W-:Y:S01]  /*aad0*/  CS2R R54, SRZ ;  /* 0x0000000000367805 */ /* 0x000fe2000001ff00 */
[----:B------:R-:W-:-:S04]  /*aae0*/  CS2R R56, SRZ ;  /* 0x0000000000387805 */ /* 0x000fc8000001ff00 */
[----:B------:R-:W-:Y:S01]  /*aaf0*/  @!P3 IMAD.SHL.U32 R16, R139, 0x2, RZ ;  /* 0x000000028b10b824 */ /* 0x000fe200078e00ff */
[----:B-1----:R-:W-:-:S05]  /*ab00*/  @!P0 IADD3 R14, P1, R4, R0, RZ ;  /* 0x00000000040e8210 */ /* 0x002fca0007f3e0ff */
[----:B------:R-:W-:Y:S01]  /*ab10*/  @!P0 IMAD.X R15, R5, 0x1, R6, P1 ;  /* 0x00000001050f8824 */ /* 0x000fe200008e0606 */
[----:B--2---:R-:W-:-:S04]  /*ab20*/  @!P0 IADD3 R12, P1, R2, R0, RZ ;  /* 0x00000000020c8210 */ /* 0x004fc80007f3e0ff */
[----:B------:R1:W5:Y:S01]  /*ab30*/  @!P0 LD.E.64 R54, [R14.64] ;  /* 0x000000080e368980 */ /* 0x000362000c101b00 */
[----:B------:R-:W-:Y:S01]  /*ab40*/  @!P0 IMAD.X R13, R3, 0x1, R6, P1 ;  /* 0x00000001030d8824 */ /* 0x000fe200008e0606 */
[----:B------:R-:W-:-:S04]  /*ab50*/  @!P3 SHF.L.U64.HI R0, R139, 0x1, R79 ;  /* 0x000000018b00b819 */ /* 0x000fc8000001024f */
[----:B------:R2:W5:Y:S01]  /*ab60*/  @!P0 LD.E.64 R56, [R12.64] ;  /* 0x000000080c388980 */ /* 0x000562000c101b00 */
[----:B------:R-:W-:Y:S01]  /*ab70*/  ISETP.GE.AND P1, PT, R164, c[0x0][0x27c], PT ;  /* 0x00009f00a4007a0c */ /* 0x000fe20003f26270 */
[----:B------:R-:W-:Y:S01]  /*ab80*/  CS2R R28, SRZ ;  /* 0x00000000001c7805 */ /* 0x000fe2000001ff00 */
[----:B------:R-:W-:Y:S01]  /*ab90*/  CS2R R40, SRZ ;  /* 0x0000000000287805 */ /* 0x000fe2000001ff00 */
[----:B--2---:R-:W-:-:S05]  /*aba0*/  @!P3 IADD3 R12, P0, R2, R16, RZ ;  /* 0x00000010020cb210 */ /* 0x004fca0007f1e0ff */
[----:B------:R-:W-:Y:S01]  /*abb0*/  @!P3 IMAD.X R13, R3, 0x1, R0, P0 ;  /* 0x00000001030db824 */ /* 0x000fe200000e0600 */
[----:B------:R-:W-:Y:S02]  /*abc0*/  ISETP.GE.AND P0, PT, R167, c[0x0][0x27c], PT ;  /* 0x00009f00a7007a0c */ /* 0x000fe40003f06270 */
[----:B-1----:R-:W-:Y:S02]  /*abd0*/  @!P3 IADD3 R14, P2, R4, R16, RZ ;  /* 0x00000010040eb210 */ /* 0x002fe40007f5e0ff */
[----:B------:R-:W-:-:S04]  /*abe0*/  @!P1 IMAD.WIDE R18, R164, 0x2, R4 ;  /* 0x00000002a4129825 */ /* 0x000fc800078e0204 */
[----:B------:R-:W-:Y:S01]  /*abf0*/  @!P3 IMAD.X R15, R5, 0x1, R0, P2 ;  /* 0x00000001050fb824 */ /* 0x000fe200010e0600 */
[----:B------:R1:W5:Y:S01]  /*ac00*/  @!P1 LD.E.64 R28, [R18.64] ;  /* 0x00000008121c9980 */ /* 0x000362000c101b00 */
[----:B------:R-:W-:-:S04]  /*ac10*/  @!P1 IMAD.WIDE R16, R164, 0x2, R2 ;  /* 0x00000002a4109825 */ /* 0x000fc800078e0202 */
[C---:B------:R-:W-:Y:S01]  /*ac20*/  @!P0 IMAD.SHL.U32 R0, R167.reuse, 0x2, RZ ;  /* 0x00000002a7008824 */ /* 0x040fe200078e00ff */
[----:B------:R1:W5:Y:S01]  /*ac30*/  @!P1 LD.E.64 R40, [R16.64] ;  /* 0x0000000810289980 */ /* 0x000362000c101b00 */
[----:B------:R-:W-:-:S03]  /*ac40*/  @!P0 SHF.L.U64.HI R6, R167, 0x1, R75 ;  /* 0x00000001a7068819 */ /* 0x000fc6000001024b */
        /* <DEDUP_REMOVED lines=12> */
.L_x_941:
[----:B---34-:R-:W-:Y:S05]  /*ad10*/  BSYNC B0 ;  /* 0x0000000000007941 */ /* 0x018fea0003800000 */
.L_x_940:
[----:B-----5:R-:W-:Y:S01]  /*ad20*/  IMAD.MOV.U32 R0, RZ, RZ, R64 ;  /* 0x000000ffff007224 */ /* 0x020fe200078e0040 */
[----:B------:R-:W-:-:S04]  /*ad30*/  DEPBAR.LE SB0, 0x1 ;  /* 0x000080400000791a */ /* 0x000fc80000000000 */
[----:B-1----:R-:W-:Y:S01]  /*ad40*/  IMAD.MOV.U32 R4, RZ, RZ, R65 ;  /* 0x000000ffff047224 */ /* 0x002fe200078e0041 */
[----:B------:R-:W-:Y:S01]  /*ad50*/  BSSY B1, `(.L_x_942) ;  /* 0x0000145000017945 */ /* 0x000fe20003800000 */
[----:B------:R-:W-:Y:S02]  /*ad60*/  IMAD.MOV.U32 R3, RZ, RZ, R58 ;  /* 0x000000ffff037224 */ /* 0x000fe400078e003a */
[----:B------:R-:W-:Y:S01]  /*ad70*/  IMAD.MOV.U32 R2, RZ, RZ, R59 ;  /* 0x000000ffff027224 */ /* 0x000fe200078e003b */
[----:B------:R-:W-:Y:S01]  /*ad80*/  PRMT R87, R0, 0x5410, R4 ;  /* 0x0000541000577816 */ /* 0x000fe20000000004 */
[----:B------:R-:W-:Y:S02]  /*ad90*/  IMAD.MOV.U32 R0, RZ, RZ, R54 ;  /* 0x000000ffff007224 */ /* 0x000fe400078e0036 */
[----:B------:R-:W-:Y:S01]  /*ada0*/  IMAD.MOV.U32 R4, RZ, RZ, R55 ;  /* 0x000000ffff047224 */ /* 0x000fe200078e0037 */
[----:B------:R-:W-:Y:S01]  /*adb0*/  PRMT R85, R3, 0x5410, R2 ;  /* 0x0000541003557816 */ /* 0x000fe20000000002 */
[----:B------:R-:W-:Y:S01]  /*adc0*/  IMAD.MOV.U32 R2, RZ, RZ, R51 ;  /* 0x000000ffff027224 */ /* 0x000fe200078e0033 */
[----:B------:R-:W-:Y:S01]  /*add0*/  PRMT R83, R0, 0x7610, R83 ;  /* 0x0000761000537816 */ /* 0x000fe20000000053 */
[----:B------:R-:W-:Y:S01]  /*ade0*/  IMAD.MOV.U32 R0, RZ, RZ, R46 ;  /* 0x000000ffff007224 */ /* 0x000fe200078e002e */
[----:B------:R-:W-:-:S02]  /*adf0*/  MOV R3, R50 ;  /* 0x0000003200037202 */ /* 0x000fc40000000f00 */
        /* <DEDUP_REMOVED lines=8> */
[----:B------:R-:W-:Y:S02]  /*ae80*/  PRMT R86, R0, 0x7610, R86 ;  /* 0x0000761000567816 */ /* 0x000fe40000000056 */
[----:B------:R-:W-:-:S02]  /*ae90*/  MOV R2, R29 ;  /* 0x0000001d00027202 */ /* 0x000fc40000000f00 */
[----:B------:R-:W-:Y:S01]  /*aea0*/  PRMT R86, R86, 0x5410, R4 ;  /* 0x0000541056567816 */ /* 0x000fe20000000004 */
[----:B------:R-:W-:Y:S01]  /*aeb0*/  IMAD.IADD R4, R34, 0x1, -R118 ;  /* 0x0000000122047824 */ /* 0x000fe200078e0a76 */
[----:B------:R-:W-:Y:S01]  /*aec0*/  PRMT R75, R3, 0x5410, R2 ;  /* 0x00005410034b7816 */ /* 0x000fe20000000002 */
[----:B------:R-:W-:Y:S01]  /*aed0*/  IMAD.MOV.U32 R3, RZ, RZ, R60 ;  /* 0x000000ffff037224 */ /* 0x000fe200078e003c */
[----:B------:R-:W-:Y:S01]  /*aee0*/  MOV R0, R56 ;  /* 0x0000003800007202 */ /* 0x000fe20000000f00 */
[----:B------:R-:W-:Y:S01]  /*aef0*/  IMAD.MOV.U32 R2, RZ, RZ, R61 ;  /* 0x000000ffff027224 */ /* 0x000fe200078e003d */
[----:B------:R-:W-:Y:S02]  /*af00*/  IMNMX R19, R4, 0x80, PT ;  /* 0x0000008004137817 */ /* 0x000fe40003800200 */
[----:B------:R-:W-:Y:S01]  /*af10*/  PRMT R82, R0, 0x7610, R82 ;  /* 0x0000761000527816 */ /* 0x000fe20000000052 */
[----:B------:R-:W-:Y:S01]  /*af20*/  IMAD.MOV.U32 R0, RZ, RZ, R53 ;  /* 0x000000ffff007224 */ /* 0x000fe200078e0035 */
[----:B------:R-:W-:Y:S01]  /*af30*/  BAR.SYNC.DEFER_BLOCKING 0x0 ;  /* 0x0000000000007b1d */ /* 0x000fe20000010000 */
[----:B------:R-:W-:-:S02]  /*af40*/  ISETP.GE.AND P0, PT, R138, R19, PT ;  /* 0x000000138a00720c */ /* 0x000fc40003f06270 */
[----:B------:R-:W-:Y:S01]  /*af50*/  PRMT R84, R3, 0x5410, R2 ;  /* 0x0000541003547816 */ /* 0x000fe20000000002 */
[----:B------:R-:W-:Y:S01]  /*af60*/  IMAD.MOV.U32 R3, RZ, RZ, R57 ;  /* 0x000000ffff037224 */ /* 0x000fe200078e0039 */
[----:B------:R-:W-:Y:S01]  /*af70*/  MOV R4, R48 ;  /* 0x0000003000047202 */ /* 0x000fe20000000f00 */
[----:B------:R-:W-:-:S03]  /*af80*/  IMAD.MOV.U32 R2, RZ, RZ, R52 ;  /* 0x000000ffff027224 */ /* 0x000fc600078e0034 */
[----:B------:R-:W-:Y:S01]  /*af90*/  PRMT R82, R82, 0x5410, R3 ;  /* 0x0000541052527816 */ /* 0x000fe20000000003 */
[----:B------:R-:W-:Y:S01]  /*afa0*/  IMAD.MOV.U32 R3, RZ, RZ, R49 ;  /* 0x000000ffff037224 */ /* 0x000fe200078e0031 */
[----:B------:R-:W-:Y:S01]  /*afb0*/  PRMT R80, R2, 0x5410, R0 ;  /* 0x0000541002507816 */ /* 0x000fe20000000000 */
[----:B------:R-:W-:Y:S01]  /*afc0*/  IMAD.MOV.U32 R2, RZ, RZ, R40 ;  /* 0x000000ffff027224 */ /* 0x000fe200078e0028 */
[----:B------:R-:W-:Y:S01]  /*afd0*/  PRMT R77, R4, 0x7610, R77 ;  /* 0x00007610044d7816 */ /* 0x000fe2000000004d */
[----:B------:R-:W-:Y:S01]  /*afe0*/  IMAD.MOV.U32 R0, RZ, RZ, R41 ;  /* 0x000000ffff007224 */ /* 0x000fe200078e0029 */
[----:B------:R-:W-:-:S04]  /*aff0*/  PRMT R78, R3, 0x7610, R78 ;  /* 0x00007610034e7816 */ /* 0x000fc8000000004e */
[----:B------:R-:W-:Y:S01]  /*b000*/  PRMT R34, R2, 0x5410, R0 ;  /* 0x0000541002227816 */ /* 0x000fe20000000000 */
[----:B------:R-:W-:Y:S05]  /*b010*/  @P0 BRA `(.L_x_943) ;  /* 0x0000118000000947 */ /* 0x000fea0003800000 */
[----:B------:R-:W-:Y:S01]  /*b020*/  ISETP.GE.AND P0, PT, R164, c[0x0][0x27c], PT ;  /* 0x00009f00a4007a0c */ /* 0x000fe20003f06270 */
[----:B------:R-:W-:-:S12]  /*b030*/  BSSY B0, `(.L_x_944) ;  /* 0x000002d000007945 */ /* 0x000fd80003800000 */
[----:B------:R-:W-:Y:S05]  /*b040*/  @P0 BRA `(.L_x_945) ;  /* 0x000002b000000947 */ /* 0x000fea0003800000 */
[----:B------:R-:W2:Y:S01]  /*b050*/  LDL R88, [R1+0xc] ;  /* 0x00000c0001587983 */ /* 0x000ea20000100800 */
[----:B------:R-:W-:Y:S02]  /*b060*/  SHF.R.U32.HI R0, RZ, 0x10, R9 ;  /* 0x00000010ff007819 */ /* 0x000fe40000011609 */
[--C-:B------:R-:W-:Y:S02]  /*b070*/  SHF.R.U64 R17, R10, 0x10, R11.reuse ;  /* 0x000000100a117819 */ /* 0x100fe4000000120b */
[----:B------:R-:W-:Y:S02]  /*b080*/  SHF.R.U32.HI R3, RZ, 0x10, R11 ;  /* 0x00000010ff037819 */ /* 0x000fe4000001160b */
[----:B------:R-:W-:Y:S01]  /*b090*/  SHF.R.U64 R16, R8, 0x10, R9 ;  /* 0x0000001008107819 */ /* 0x000fe20000001209 */
[----:B------:R-:W-:Y:S02]  /*b0a0*/  HADD2.F32 R17, -RZ, R17.H0_H0 ;  /* 0x20000011ff117230 */ /* 0x000fe40000004100 */
[----:B------:R-:W-:-:S02]  /*b0b0*/  HADD2.F32 R18, -RZ, R3.H0_H0 ;  /* 0x20000003ff127230 */ /* 0x000fc40000004100 */
[----:B------:R-:W-:Y:S01]  /*b0c0*/  HADD2.F32 R3, -RZ, R66.H0_H0 ;  /* 0x20000042ff037230 */ /* 0x000fe20000004100 */
[----:B--2---:R-:W1:Y:S02]  /*b0d0*/  LDS.128 R12, [R88+0x4800] ;  /* 0x00480000580c7984 */ /* 0x004e640000000c00 */
[--C-:B-1----:R-:W-:Y:S02]  /*b0e0*/  HADD2.F32 R11, -RZ, R14.reuse.H0_H0 ;  /* 0x2000000eff0b7230 */ /* 0x102fe40000004100 */
[----:B------:R-:W-:Y:S02]  /*b0f0*/  HADD2.F32 R4, -RZ, R14.H1_H1 ;  /* 0x3000000eff047230 */ /* 0x000fe40000004100 */
[--C-:B------:R-:W-:Y:S02]  /*b100*/  HADD2.F32 R2, -RZ, R15.reuse.H1_H1 ;  /* 0x3000000fff027230 */ /* 0x100fe40000004100 */
[----:B------:R-:W-:Y:S02]  /*b110*/  HADD2.F32 R14, -RZ, R0.H0_H0 ;  /* 0x20000000ff0e7230 */ /* 0x000fe40000004100 */
[----:B------:R-:W-:-:S02]  /*b120*/  HADD2.F32 R10, -RZ, R15.H0_H0 ;  /* 0x2000000fff0a7230 */ /* 0x000fc40000004100 */
[--C-:B------:R-:W-:Y:S02]  /*b130*/  HADD2.F32 R8, -RZ, R12.reuse.H1_H1 ;  /* 0x3000000cff087230 */ /* 0x100fe40000004100 */
[----:B------:R-:W-:Y:S02]  /*b140*/  HADD2.F32 R0, -RZ, R35.H0_H0 ;  /* 0x20000023ff007230 */ /* 0x000fe40000004100 */
[----:B------:R-:W-:Y:S01]  /*b150*/  HADD2.F32 R9, -RZ, R12.H0_H0 ;  /* 0x2000000cff097230 */ /* 0x000fe20000004100 */
[-C--:B------:R-:W-:Y:S01]  /*b160*/  FMUL.FTZ R12, R2, R14.reuse ;  /* 0x0000000e020c7220 */ /* 0x080fe20000410000 */
[--C-:B------:R-:W-:Y:S02]  /*b170*/  HADD2.F32 R6, -RZ, R13.reuse.H0_H0 ;  /* 0x2000000dff067230 */ /* 0x100fe40000004100 */
[----:B------:R-:W-:Y:S01]  /*b180*/  HADD2.F32 R5, -RZ, R13.H1_H1 ;  /* 0x3000000dff057230 */ /* 0x000fe20000004100 */
[----:B------:R-:W-:Y:S02]  /*b190*/  FMUL.FTZ R13, R10, R14 ;  /* 0x0000000e0a0d7220 */ /* 0x000fe40000410000 */
[----:B------:R-:W-:-:S02]  /*b1a0*/  FMUL.FTZ R14, R8, R0 ;  /* 0x00000000080e7220 */ /* 0x000fc40000410000 */
[----:B------:R-:W-:Y:S02]  /*b1b0*/  FFMA.FTZ R15, R10, R18, -R12 ;  /* 0x000000120a0f7223 */ /* 0x000fe4000001080c */
[C---:B------:R-:W-:Y:S01]  /*b1c0*/  FMUL.FTZ R10, R9.reuse, R0 ;  /* 0x00000000090a7220 */ /* 0x040fe20000410000 */
[----:B------:R-:W-:Y:S01]  /*b1d0*/  HADD2.F32 R0, -RZ, R35.H1_H1 ;  /* 0x30000023ff007230 */ /* 0x000fe20000004100 */
[-C--:B------:R-:W-:Y:S01]  /*b1e0*/  FFMA.FTZ R14, R9, R3.reuse, -R14 ;  /* 0x00000003090e7223 */ /* 0x080fe2000001080e */
[----:B------:R-:W-:Y:S01]  /*b1f0*/  HADD2.F32 R9, -RZ, R16.H0_H0 ;  /* 0x20000010ff097230 */ /* 0x000fe20000004100 */
[----:B------:R-:W-:Y:S01]  /*b200*/  FFMA.FTZ R13, R2, R18, R13 ;  /* 0x00000012020d7223 */ /* 0x000fe2000001000d */
[----:B------:R-:W-:Y:S01]  /*b210*/  HADD2.F32 R2, -RZ, R66.H1_H1 ;  /* 0x30000042ff027230 */ /* 0x000fe20000004100 */
[----:B------:R-:W-:Y:S02]  /*b220*/  FFMA.FTZ R12, R8, R3, R10 ;  /* 0x00000003080c7223 */ /* 0x000fe4000001000a */
[----:B------:R-:W-:-:S02]  /*b230*/  FMUL.FTZ R3, R4, R0 ;  /* 0x0000000004037220 */ /* 0x000fc40000410000 */
[----:B------:R-:W-:Y:S02]  /*b240*/  FMUL.FTZ R0, R11, R0 ;  /* 0x000000000b007220 */ /* 0x000fe40000410000 */
[-C--:B------:R-:W-:Y:S02]  /*b250*/  FMUL.FTZ R8, R5, R9.reuse ;  /* 0x0000000905087220 */ /* 0x080fe40000410000 */
[----:B------:R-:W-:Y:S02]  /*b260*/  FMUL.FTZ R9, R6, R9 ;  /* 0x0000000906097220 */ /* 0x000fe40000410000 */
[-C--:B------:R-:W-:Y:S01]  /*b270*/  FFMA.FTZ R10, R11, R2.reuse, -R3 ;  /* 0x000000020b0a7223 */ /* 0x080fe20000010803 */
[----:B------:R-:W-:Y:S01]  /*b280*/  F2FP.PACK_AB R11, R13, R15 ;  /* 0x0000000f0d0b723e */ /* 0x000fe200000000ff */
[----:B------:R-:W-:Y:S02]  /*b290*/  FFMA.FTZ R2, R4, R2, R0 ;  /* 0x0000000204027223 */ /* 0x000fe40000010000 */
[-C--:B------:R-:W-:Y:S01]  /*b2a0*/  FFMA.FTZ R3, R6, R17.reuse, -R8 ;  /* 0x0000001106037223 */ /* 0x080fe20000010808 */
[----:B------:R-:W-:Y:S01]  /*b2b0*/  F2FP.PACK_AB R8, R12, R14 ;  /* 0x0000000e0c08723e */ /* 0x000fe200000000ff */
[----:B------:R-:W-:Y:S01]  /*b2c0*/  FFMA.FTZ R0, R5, R17, R9 ;  /* 0x0000001105007223 */ /* 0x000fe20000010009 */
[----:B------:R-:W-:-:S04]  /*b2d0*/  F2FP.PACK_AB R10, R2, R10 ;  /* 0x0000000a020a723e */ /* 0x000fc800000000ff */
[----:B------:R-:W-:-:S05]  /*b2e0*/  F2FP.PACK_AB R9, R0, R3 ;  /* 0x000000030009723e */ /* 0x000fca00000000ff */
[----:B------:R1:W-:Y:S02]  /*b2f0*/  STS.128 [R88+0x4800], R8 ;  /* 0x0048000858007388 */ /* 0x0003e40000000c00 */
.L_x_945:
[----:B------:R-:W-:Y:S05]  /*b300*/  BSYNC B0 ;  /* 0x0000000000007941 */ /* 0x000fea0003800000 */
.L_x_944:
[----:B------:R-:W-:Y:S01]  /*b310*/  ISETP.GE.AND P0, PT, R169, c[0x0][0x27c], PT ;  /* 0x00009f00a9007a0c */ /* 0x000fe20003f06270 */
[----:B------:R-:W-:-:S12]  /*b320*/  BSSY B0, `(.L_x_946) ;  /* 0x000002d000007945 */ /* 0x000fd80003800000 */
[----:B------:R-:W-:Y:S05]  /*b330*/  @P0 BRA `(.L_x_947) ;  /* 0x000002b000000947 */ /* 0x000fea0003800000 */
[----:B------:R-:W2:Y:S01]  /*b340*/  LDL R35, [R1+0x10] ;  /* 0x0000100001237983 */ /* 0x000ea20000100800 */
[----:B------:R-:W-:Y:S02]  /*b350*/  SHF.R.U32.HI R0, RZ, 0x10, R21 ;  /* 0x00000010ff007819 */ /* 0x000fe40000011615 */
[----:B------:R-:W-:Y:S02]  /*b360*/  SHF.R.U32.HI R2, RZ, 0x10, R23 ;  /* 0x00000010ff027819 */ /* 0x000fe40000011617 */
[----:B------:R-:W-:Y:S02]  /*b370*/  SHF.R.U64 R16, R20, 0x10, R21 ;  /* 0x0000001014107819 */ /* 0x000fe40000001215 */
[----:B------:R-:W-:Y:S01]  /*b380*/  SHF.R.U64 R17, R22, 0x10, R23 ;  /* 0x0000001016117819 */ /* 0x000fe20000001217 */
[----:B------:R-:W-:Y:S02]  /*b390*/  HADD2.F32 R18, -RZ, R2.H0_H0 ;  /* 0x20000002ff127230 */ /* 0x000fe40000004100 */
[----:B------:R-:W-:Y:S01]  /*b3a0*/  HADD2.F32 R2, -RZ, R68.H0_H0 ;  /* 0x20000044ff027230 */ /* 0x000fe20000004100 */
[----:B-12---:R-:W1:Y:S02]  /*b3b0*/  LDS.128 R8, [R35+0x4800] ;  /* 0x0048000023087984 */ /* 0x006e640000000c00 */
[----:B-1----:R-:W-:-:S02]  /*b3c0*/  HADD2.F32 R13, -RZ, R10.H0_H0 ;  /* 0x2000000aff0d7230 */ /* 0x002fc40000004100 */
[----:B------:R-:W-:Y:S02]  /*b3d0*/  HADD2.F32 R5, -RZ, R10.H1_H1 ;  /* 0x3000000aff057230 */ /* 0x000fe40000004100 */
[--C-:B------:R-:W-:Y:S02]  /*b3e0*/  HADD2.F32 R4, -RZ, R11.reuse.H1_H1 ;  /* 0x3000000bff047230 */ /* 0x100fe40000004100 */
[----:B------:R-:W-:Y:S02]  /*b3f0*/  HADD2.F32 R10, -RZ, R0.H0_H0 ;  /* 0x20000000ff0a7230 */ /* 0x000fe40000004100 */
[----:B------:R-:W-:Y:S02]  /*b400*/  HADD2.F32 R12, -RZ, R11.H0_H0 ;  /* 0x2000000bff0c7230 */ /* 0x000fe40000004100 */
[--C-:B------:R-:W-:Y:S02]  /*b410*/  HADD2.F32 R6, -RZ, R9.reuse.H0_H0 ;  /* 0x20000009ff067230 */ /* 0x100fe40000004100 */
[----:B------:R-:W-:Y:S01]  /*b420*/  HADD2.F32 R3, -RZ, R9.H1_H1 ;  /* 0x30000009ff037230 */ /* 0x000fe20000004100 */
[-C--:B------:R-:W-:Y:S01]  /*b430*/  FMUL.FTZ R9, R4, R10.reuse ;  /* 0x0000000a04097220 */ /* 0x080fe20000410000 */
[--C-:B------:R-:W-:Y:S01]  /*b440*/  HADD2.F32 R11, -RZ, R8.reuse.H0_H0 ;  /* 0x20000008ff0b7230 */ /* 0x100fe20000004100 */
[C---:B------:R-:W-:Y:S01]  /*b450*/  FMUL.FTZ R10, R12.reuse, R10 ;  /* 0x0000000a0c0a7220 */ /* 0x040fe20000410000 */
[----:B------:R-:W-:Y:S01]  /*b460*/  HADD2.F32 R0, -RZ, R67.H0_H0 ;  /* 0x20000043ff007230 */ /* 0x000fe20000004100 */
[-C--:B------:R-:W-:Y:S01]  /*b470*/  FFMA.FTZ R15, R12, R18.reuse, -R9 ;  /* 0x000000120c0f7223 */ /* 0x080fe20000010809 */
[----:B------:R-:W-:Y:S01]  /*b480*/  HADD2.F32 R8, -RZ, R8.H1_H1 ;  /* 0x30000008ff087230 */ /* 0x000fe20000004100 */
[----:B------:R-:W-:-:S02]  /*b490*/  FFMA.FTZ R10, R4, R18, R10 ;  /* 0x00000012040a7223 */ /* 0x000fc4000001000a */
[CC--:B------:R-:W-:Y:S02]  /*b4a0*/  FMUL.FTZ R9, R11.reuse, R0.reuse ;  /* 0x000000000b097220 */ /* 0x0c0fe40000410000 */
[C---:B------:R-:W-:Y:S01]  /*b4b0*/  FMUL.FTZ R14, R8.reuse, R0 ;  /* 0x00000000080e7220 */ /* 0x040fe20000410000 */
[----:B------:R-:W-:Y:S01]  /*b4c0*/  HADD2.F32 R0, -RZ, R67.H1_H1 ;  /* 0x30000043ff007230 */ /* 0x000fe20000004100 */
[-C--:B------:R-:W-:Y:S01]  /*b4d0*/  FFMA.FTZ R12, R8, R2.reuse, R9 ;  /* 0x00000002080c7223 */ /* 0x080fe20000010009 */
[----:B------:R-:W-:Y:S01]  /*b4e0*/  HADD2.F32 R9, -RZ, R16.H0_H0 ;  /* 0x20000010ff097230 */ /* 0x000fe20000004100 */
[----:B------:R-:W-:Y:S01]  /*b4f0*/  FFMA.FTZ R14, R11, R2, -R14 ;  /* 0x000000020b0e7223 */ /* 0x000fe2000001080e */
[----:B------:R-:W-:Y:S01]  /*b500*/  HADD2.F32 R2, -RZ, R68.H1_H1 ;  /* 0x30000044ff027230 */ /* 0x000fe20000004100 */
[-C--:B------:R-:W-:Y:S01]  /*b510*/  FMUL.FTZ R4, R5, R0.reuse ;  /* 0x0000000005047220 */ /* 0x080fe20000410000 */
[----:B------:R-:W-:Y:S01]  /*b520*/  HADD2.F32 R11, -RZ, R17.H0_H0 ;  /* 0x20000011ff0b7230 */ /* 0x000fe20000004100 */
[----:B------:R-:W-:-:S02]  /*b530*/  FMUL.FTZ R0, R13, R0 ;  /* 0x000000000d007220 */ /* 0x000fc40000410000 */
[-C--:B------:R-:W-:Y:S02]  /*b540*/  FMUL.FTZ R8, R3, R9.reuse ;  /* 0x0000000903087220 */ /* 0x080fe40000410000 */
[C---:B------:R-:W-:Y:S02]  /*b550*/  FMUL.FTZ R9, R6.reuse, R9 ;  /* 0x0000000906097220 */ /* 0x040fe40000410000 */
[-C--:B------:R-:W-:Y:S02]  /*b560*/  FFMA.FTZ R4, R13, R2.reuse, -R4 ;  /* 0x000000020d047223 */ /* 0x080fe40000010804 */
[----:B------:R-:W-:Y:S02]  /*b570*/  FFMA.FTZ R2, R5, R2, R0 ;  /* 0x0000000205027223 */ /* 0x000fe40000010000 */
[-C--:B------:R-:W-:Y:S01]  /*b580*/  FFMA.FTZ R0, R6, R11.reuse, -R8 ;  /* 0x0000000b06007223 */ /* 0x080fe20000010808 */
[----:B------:R-:W-:Y:S01]  /*b590*/  F2FP.PACK_AB R8, R12, R14 ;  /* 0x0000000e0c08723e */ /* 0x000fe200000000ff */
[----:B------:R-:W-:Y:S01]  /*b5a0*/  FFMA.FTZ R3, R3, R11, R9 ;  /* 0x0000000b03037223 */ /* 0x000fe20000010009 */
[----:B------:R-:W-:-:S02]  /*b5b0*/  F2FP.PACK_AB R11, R10, R15 ;  /* 0x0000000f0a0b723e */ /* 0x000fc400000000ff */
[----:B------:R-:W-:Y:S02]  /*b5c0*/  F2FP.PACK_AB R10, R2, R4 ;  /* 0x00000004020a723e */ /* 0x000fe400000000ff */
[----:B------:R-:W-:-:S05]  /*b5d0*/  F2FP.PACK_AB R9, R3, R0 ;  /* 0x000000000309723e */ /* 0x000fca00000000ff */
[----:B------:R1:W-:Y:S02]  /*b5e0*/  STS.128 [R35+0x4800], R8 ;  /* 0x0048000823007388 */ /* 0x0003e40000000c00 */
.L_x_947:
[----:B------:R-:W-:Y:S05]  /*b5f0*/  BSYNC B0 ;  /* 0x0000000000007941 */ /* 0x000fea0003800000 */
.L_x_946:
        /* <DEDUP_REMOVED lines=46> */
.L_x_949:
[----:B------:R-:W-:Y:S05]  /*b8e0*/  BSYNC B0 ;  /* 0x0000000000007941 */ /* 0x000fea0003800000 */
.L_x_948:
[----:B------:R-:W-:Y:S01]  /*b8f0*/  ISETP.GE.AND P0, PT, R168, c[0x0][0x27c], PT ;  /* 0x00009f00a8007a0c */ /* 0x000fe20003f06270 */
[----:B------:R-:W-:-:S12]  /*b900*/  BSSY B0, `(.L_x_950) ;  /* 0x000002d000007945 */ /* 0x000fd80003800000 */
[----:B------:R-:W-:Y:S05]  /*b910*/  @P0 BRA `(.L_x_951) ;  /* 0x000002b000000947 */ /* 0x000fea0003800000 */
[----:B-1----:R-:W2:Y:S01]  /*b920*/  LDL R20, [R1+0x10] ;  /* 0x0000100001147983 */ /* 0x002ea20000100800 */
[----:B------:R-:W-:Y:S02]  /*b930*/  SHF.R.U32.HI R0, RZ, 0x10, R33 ;  /* 0x00000010ff007819 */ /* 0x000fe40000011621 */
[----:B------:R-:W-:Y:S02]  /*b940*/  SHF.R.U32.HI R2, RZ, 0x10, R31 ;  /* 0x00000010ff027819 */ /* 0x000fe4000001161f */
[----:B------:R-:W-:Y:S02]  /*b950*/  SHF.R.U64 R15, R32, 0x10, R33 ;  /* 0x00000010200f7819 */ /* 0x000fe40000001221 */
[----:B------:R-:W-:Y:S01]  /*b960*/  SHF.R.U64 R16, R30, 0x10, R31 ;  /* 0x000000101e107819 */ /* 0x000fe2000000121f */
[----:B------:R-:W-:Y:S02]  /*b970*/  HADD2.F32 R18, -RZ, R2.H0_H0 ;  /* 0x20000002ff127230 */ /* 0x000fe40000004100 */
[----:B------:R-:W-:Y:S01]  /*b980*/  HADD2.F32 R2, -RZ, R72.H0_H0 ;  /* 0x20000048ff027230 */ /* 0x000fe20000004100 */
[----:B--2---:R-:W1:Y:S02]  /*b990*/  LDS.128 R8, [R20+0x6800] ;  /* 0x0068000014087984 */ /* 0x004e640000000c00 */
        /* <DEDUP_REMOVED lines=35> */
.L_x_951:
[----:B------:R-:W-:Y:S05]  /*bbd0*/  BSYNC B0 ;  /* 0x0000000000007941 */ /* 0x000fea0003800000 */
.L_x_950:
        /* <DEDUP_REMOVED lines=46> */
.L_x_953:
[----:B------:R-:W-:Y:S05]  /*bec0*/  BSYNC B0 ;  /* 0x0000000000007941 */ /* 0x000fea0003800000 */
.L_x_952:
[----:B------:R-:W-:-:S13]  /*bed0*/  ISETP.GE.AND P0, PT, R167, c[0x0][0x27c], PT ;  /* 0x00009f00a7007a0c */ /* 0x000fda0003f06270 */
[----:B------:R-:W-:Y:S05]  /*bee0*/  @P0 BRA `(.L_x_943) ;  /* 0x000002b000000947 */ /* 0x000fea0003800000 */
[----:B-1----:R-:W2:Y:S01]  /*bef0*/  LDL R20, [R1+0x10] ;  /* 0x0000100001147983 */ /* 0x002ea20000100800 */
[----:B------:R-:W-:Y:S02]  /*bf00*/  SHF.R.U32.HI R0, RZ, 0x10, R45 ;  /* 0x00000010ff007819 */ /* 0x000fe4000001162d */
[----:B------:R-:W-:Y:S02]  /*bf10*/  SHF.R.U32.HI R2, RZ, 0x10, R43 ;  /* 0x00000010ff027819 */ /* 0x000fe4000001162b */
[----:B------:R-:W-:Y:S02]  /*bf20*/  SHF.R.U64 R15, R44, 0x10, R45 ;  /* 0x000000102c0f7819 */ /* 0x000fe4000000122d */
[----:B------:R-:W-:Y:S01]  /*bf30*/  SHF.R.U64 R16, R42, 0x10, R43 ;  /* 0x000000102a107819 */ /* 0x000fe2000000122b */
[----:B------:R-:W-:Y:S02]  /*bf40*/  HADD2.F32 R18, -RZ, R2.H0_H0 ;  /* 0x20000002ff127230 */ /* 0x000fe40000004100 */
[----:B------:R-:W-:Y:S01]  /*bf50*/  HADD2.F32 R2, -RZ, R77.H1_H1 ;  /* 0x3000004dff027230 */ /* 0x000fe20000004100 */
        /* <DEDUP_REMOVED lines=9> */
[----:B------:R-:W-:Y:S01]  /*bff0*/  HADD2.F32 R11, -RZ, R8.H0_H0 ;  /* 0x20000008ff0b7230 */ /* 0x000fe20000004100 */
        /* <DEDUP_REMOVED lines=26> */
.L_x_943:
[----:B------:R-:W-:Y:S05]  /*c1a0*/  BSYNC B1 ;  /* 0x0000000000017941 */ /* 0x000fea0003800000 */
.L_x_942:
[----:B------:R-:W-:-:S04]  /*c1b0*/  IADD3 R0, R138, 0x40, RZ ;  /* 0x000000408a007810 */ /* 0x000fc80007ffe0ff */
[----:B------:R-:W-:-:S13]  /*c1c0*/  ISETP.GE.AND P0, PT, R0, R19, PT ;  /* 0x000000130000720c */ /* 0x000fda0003f06270 */
[----:B------:R-:W-:Y:S05]  /*c1d0*/  @P0 BRA `(.L_x_954) ;  /* 0x0000458000000947 */ /* 0x000fea0003800000 */
        /* <DEDUP_REMOVED lines=46> */
.L_x_956:
[----:B------:R-:W-:Y:S05]  /*c4c0*/  BSYNC B0 ;  /* 0x0000000000007941 */ /* 0x000fea0003800000 */
.L_x_955:
        /* <DEDUP_REMOVED lines=27> */
[----:B------:R-:W-:Y:S01]  /*c680*/  HADD2.F32 R0, -RZ, R78.H0_H0 ;  /* 0x2000004eff007230 */ /* 0x000fe20000004100 */
        /* <DEDUP_REMOVED lines=18> */
.L_x_958:
[----:B------:R-:W-:Y:S05]  /*c7b0*/  BSYNC B0 ;  /* 0x0000000000007941 */ /* 0x000fea0003800000 */
.L_x_957:
        /* <DEDUP_REMOVED lines=46> */
.L_x_960:
[----:B------:R-:W-:Y:S05]  /*caa0*/  BSYNC B0 ;  /* 0x0000000000007941 */ /* 0x000fea0003800000 */
.L_x_959:
        /* <DEDUP_REMOVED lines=46> */
.L_x_962:
[----:B------:R-:W-:Y:S05]  /*cd90*/  BSYNC B0 ;  /* 0x0000000000007941 */ /* 0x000fea0003800000 */
.L_x_961:
        /* <DEDUP_REMOVED lines=46> */
.L_x_964:
[----:B------:R-:W-:Y:S05]  /*d080*/  BSYNC B0 ;  /* 0x0000000000007941 */ /* 0x000fea0003800000 */
.L_x_963:
        /* <DEDUP_REMOVED lines=44> */
[----:B------:R1:W-:Y:S01]  /*d350*/  STS.128 [R19+0x9800], R8 ;  /* 0x0098000813007388 */ /* 0x0003e20000000c00 */
[----:B------:R-:W-:Y:S05]  /*d360*/  BRA `(.L_x_954) ;  /* 0x000033f000007947 */ /* 0x000fea0003800000 */
.L_x_937:
[----:B------:R1:W5:Y:S01]  /*d370*/  LDL R35, [R1+0x64] ;  /* 0x0000640001237983 */ /* 0x0003620000100800 */
[----:B------:R-:W-:-:S03]  /*d380*/  IMAD.MOV.U32 R3, RZ, RZ, c[0x0][0x2c4] ;  /* 0x0000b100ff037624 */ /* 0x000fc600078e00ff */
[----:B------:R1:W5:Y:S02]  /*d390*/  LDL R33, [R1+0x60] ;  /* 0x0000600001217983 */ /* 0x0003640000100800 */
[----:B------:R-:W-:Y:S01]  /*d3a0*/  ISETP.NE.AND P0, PT, R3, 0x1, PT ;  /* 0x000000010300780c */ /* 0x000fe20003f05270 */
[----:B------:R-:W-:-:S12]  /*d3b0*/  IMAD.MOV.U32 R5, RZ, RZ, R8 ;  /* 0x000000ffff057224 */ /* 0x000fd800078e0008 */
[----:B------:R-:W-:-:S05]  /*d3c0*/  @P0 IMAD.HI.U32 R3, R0, c[0x0][0x2c8], RZ ;  /* 0x0000b20000030a27 */ /* 0x000fca00078e00ff */
[----:B------:R-:W-:-:S04]  /*d3d0*/  @P0 SHF.R.U32.HI R0, RZ, c[0x0][0x2cc], R3 ;  /* 0x0000b300ff000a19 */ /* 0x000fc80000011603 */
        /* <DEDUP_REMOVED lines=38> */
[----:B------:R-:W-:Y:S01]  /*d640*/  CS2R R20, SRZ ;  /* 0x0000000000147805 */ /* 0x000fe2000001ff00 */
[----:B------:R-:W-:Y:S01]  /*d650*/  CS2R R14, SRZ ;  /* 0x00000000000e7805 */ /* 0x000fe2000001ff00 */
[----:B------:R-:W-:Y:S01]  /*d660*/  CS2R R12, SRZ ;  /* 0x00000000000c7805 */ /* 0x000fe2000001ff00 */
[----:B------:R-:W-:Y:S01]  /*d670*/  CS2R R42, SRZ ;  /* 0x00000000002a7805 */ /* 0x000fe2000001ff00 */
[----:B------:R-:W-:-:S06]  /*d680*/  CS2R R40, SRZ ;  /* 0x0000000000287805 */ /* 0x000fcc000001ff00 */
[C---:B------:R-:W-:Y:S01]  /*d690*/  @!P0 IMAD.SHL.U32 R6, R110.reuse, 0x2, RZ ;  /* 0x000000026e068824 */ /* 0x040fe200078e00ff */
[----:B------:R-:W-:-:S04]  /*d6a0*/  @!P0 SHF.L.U64.HI R0, R110, 0x1, R111 ;  /* 0x000000016e008819 */ /* 0x000fc8000001026f */
[-C--:B---3--:R-:W-:Y:S02]  /*d6b0*/  @!P0 IADD3 R26, P1, R4, R6.reuse, RZ ;  /* 0x00000006041a8210 */ /* 0x088fe40007f3e0ff */
[----:B------:R-:W-:Y:S02]  /*d6c0*/  @!P0 IADD3 R24, P3, R2, R6, RZ ;  /* 0x0000000602188210 */ /* 0x000fe40007f7e0ff */
[----:B----4-:R-:W-:Y:S02]  /*d6d0*/  @!P0 IADD3.X R27, R5, R0, RZ, P1, !PT ;  /* 0x00000000051b8210 */ /* 0x010fe40000ffe4ff */
[----:B------:R-:W-:Y:S01]  /*d6e0*/  ISETP.GE.AND P1, PT, R136, c[0x0][0x27c], PT ;  /* 0x00009f0088007a0c */ /* 0x000fe20003f26270 */
[----:B-1----:R-:W-:Y:S01]  /*d6f0*/  @!P0 IMAD.X R25, R3, 0x1, R0, P3 ;  /* 0x0000000103198824 */ /* 0x002fe200018e0600 */
[----:B-----5:R-:W-:-:S05]  /*d700*/  @!P2 SHF.L.U32 R6, R35, 0x3, RZ ;  /* 0x000000032306a819 */ /* 0x020fca00000006ff */
[----:B------:R-:W-:-:S04]  /*d710*/  @!P2 IMAD.WIDE R10, R6, 0x2, R4 ;  /* 0x00000002060aa825 */ /* 0x000fc800078e0204 */
[----:B------:R-:W-:Y:S01]  /*d720*/  @!P2 IMAD.WIDE R8, R6, 0x2, R2 ;  /* 0x000000020608a825 */ /* 0x000fe200078e0202 */
[----:B------:R1:W5:Y:S03]  /*d730*/  @!P2 LD.E.128 R20, [R10.64] ;  /* 0x000000080a14a980 */ /* 0x000366000c101d00 */
[----:B------:R-:W-:Y:S01]  /*d740*/  @!P1 IMAD.SHL.U32 R0, R33, 0x8, RZ ;  /* 0x0000000821009824 */ /* 0x000fe200078e00ff */
[----:B------:R2:W5:Y:S01]  /*d750*/  @!P2 LD.E.128 R12, [R8.64] ;  /* 0x00000008080ca980 */ /* 0x000562000c101d00 */
[----:B------:R-:W-:Y:S01]  /*d760*/  CS2R R38, SRZ ;  /* 0x0000000000267805 */ /* 0x000fe2000001ff00 */
[----:B------:R-:W-:Y:S01]  /*d770*/  CS2R R36, SRZ ;  /* 0x0000000000247805 */ /* 0x000fe2000001ff00 */
[----:B------:R-:W-:Y:S01]  /*d780*/  CS2R R18, SRZ ;  /* 0x0000000000127805 */ /* 0x000fe2000001ff00 */
[----:B------:R-:W-:Y:S01]  /*d790*/  CS2R R16, SRZ ;  /* 0x0000000000107805 */ /* 0x000fe2000001ff00 */
[----:B------:R-:W-:-:S04]  /*d7a0*/  @!P1 IMAD.WIDE R4, R0, 0x2, R4 ;  /* 0x0000000200049825 */ /* 0x000fc800078e0204 */
[----:B------:R-:W-:Y:S01]  /*d7b0*/  @!P1 IMAD.WIDE R2, R0, 0x2, R2 ;  /* 0x0000000200029825 */ /* 0x000fe200078e0202 */
[----:B------:R3:W5:Y:S04]  /*d7c0*/  @!P1 LD.E.128 R40, [R4.64] ;  /* 0x0000000804289980 */ /* 0x000768000c101d00 */
[----:B------:R3:W5:Y:S04]  /*d7d0*/  @!P1 LD.E.128 R36, [R2.64] ;  /* 0x0000000802249980 */ /* 0x000768000c101d00 */
[----:B------:R3:W5:Y:S01]  /*d7e0*/  @!P0 LD.E.128 R16, [R26.64] ;  /* 0x000000081a108980 */ /* 0x000762000c101d00 */
[----:B-1----:R-:W-:Y:S01]  /*d7f0*/  CS2R R10, SRZ ;  /* 0x00000000000a7805 */ /* 0x002fe2000001ff00 */
[----:B--2---:R-:W-:-:S06]  /*d800*/  CS2R R8, SRZ ;  /* 0x0000000000087805 */ /* 0x004fcc000001ff00 */
[----:B------:R3:W5:Y:S02]  /*d810*/  @!P0 LD.E.128 R8, [R24.64] ;  /* 0x0000000818088980 */ /* 0x000764000c101d00 */
.L_x_966:
[----:B--2---:R-:W-:Y:S05]  /*d820*/  BSYNC B0 ;  /* 0x0000000000007941 */ /* 0x004fea0003800000 */
.L_x_965:
[----:B------:R-:W-:Y:S01]  /*d830*/  IADD3 R0, R28, 0x40, RZ ;  /* 0x000000401c007810 */ /* 0x000fe20007ffe0ff */
[----:B---3-5:R-:W-:Y:S01]  /*d840*/  IMAD.MOV.U32 R4, RZ, RZ, R42 ;  /* 0x000000ffff047224 */ /* 0x028fe200078e002a */
[----:B------:R-:W-:Y:S01]  /*d850*/  MOV R25, R10 ;  /* 0x0000000a00197202 */ /* 0x000fe20000000f00 */
[----:B-1----:R-:W-:Y:S01]  /*d860*/  IMAD.MOV.U32 R3, RZ, RZ, R43 ;  /* 0x000000ffff037224 */ /* 0x002fe200078e002b */
[----:B------:R-:W-:Y:S01]  /*d870*/  ISETP.GE.AND P0, PT, R0, R34, PT ;  /* 0x000000220000720c */ /* 0x000fe20003f06270 */
[----:B------:R-:W-:Y:S01]  /*d880*/  IMAD.MOV.U32 R2, RZ, RZ, R40 ;  /* 0x000000ffff027224 */ /* 0x000fe200078e0028 */
[----:B----4-:R1:W2:Y:S01]  /*d890*/  SHFL.IDX PT, R5, R30, 0x1, 0x1e1f ;  /* 0x003e1f001e057f89 */ /* 0x0102a200000e0000 */
[----:B------:R-:W-:Y:S01]  /*d8a0*/  IMAD.MOV.U32 R0, RZ, RZ, R41 ;  /* 0x000000ffff007224 */ /* 0x000fe200078e0029 */
[----:B------:R-:W-:Y:S01]  /*d8b0*/  PRMT R92, R3, 0x5410, R4 ;  /* 0x00005410035c7816 */ /* 0x000fe20000000004 */
[----:B------:R-:W-:Y:S01]  /*d8c0*/  IMAD.MOV.U32 R3, RZ, RZ, R23 ;  /* 0x000000ffff037224 */ /* 0x000fe200078e0017 */
[----:B------:R-:W-:Y:S01]  /*d8d0*/  PRMT R91, R2, 0x7610, R91 ;  /* 0x00007610025b7816 */ /* 0x000fe2000000005b */
[----:B------:R-:W-:Y:S01]  /*d8e0*/  IMAD.MOV.U32 R2, RZ, RZ, R20 ;  /* 0x000000ffff027224 */ /* 0x000fe200078e0014 */
[----:B------:R-:W-:Y:S01]  /*d8f0*/  PRMT R89, R89, 0x5410, R0 ;  /* 0x0000541059597816 */ /* 0x000fe20000000000 */
[----:B------:R-:W-:Y:S01]  /*d900*/  IMAD.MOV.U32 R0, RZ, RZ, R21 ;  /* 0x000000ffff007224 */ /* 0x000fe200078e0015 */
[----:B------:R-:W-:Y:S01]  /*d910*/  BSSY B0, `(.L_x_967) ;  /* 0x0000050000007945 */ /* 0x000fe20003800000 */
[----:B------:R-:W-:Y:S01]  /*d920*/  IMAD.MOV.U32 R4, RZ, RZ, R22 ;  /* 0x000000ffff047224 */ /* 0x000fe200078e0016 */
        /* <DEDUP_REMOVED lines=27> */
[----:B------:R-:W-:Y:S01]  /*dae0*/  CS2R R80, SRZ ;  /* 0x0000000000507805 */ /* 0x000fe2000001ff00 */
[----:B------:R-:W-:Y:S01]  /*daf0*/  PRMT R85, R2, 0x7610, R85 ;  /* 0x0000761002557816 */ /* 0x000fe20000000055 */
[----:B------:R1:W3:Y:S01]  /*db00*/  SHFL.IDX PT, R4, R31, 0x1, 0x1e1f ;  /* 0x003e1f001f047f89 */ /* 0x0002e200000e0000 */
[----:B------:R-:W-:Y:S01]  /*db10*/  PRMT R73, R24, 0x7610, R73 ;  /* 0x0000761018497816 */ /* 0x000fe20000000049 */
[----:B------:R-:W-:Y:S01]  /*db20*/  CS2R R66, SRZ ;  /* 0x0000000000427805 */ /* 0x000fe2000001ff00 */
[----:B------:R-:W-:Y:S01]  /*db30*/  PRMT R53, R0, 0x5410, R6 ;  /* 0x0000541000357816 */ /* 0x000fe20000000006 */
[----:B------:R1:W4:Y:S01]  /*db40*/  SHFL.IDX PT, R3, R29, 0x1, 0x1e1f ;  /* 0x003e1f001d037f89 */ /* 0x00032200000e0000 */
[----:B------:R-:W-:Y:S01]  /*db50*/  CS2R R64, SRZ ;  /* 0x0000000000407805 */ /* 0x000fe2000001ff00 */
[----:B------:R-:W-:Y:S01]  /*db60*/  CS2R R46, SRZ ;  /* 0x00000000002e7805 */ /* 0x000fe2000001ff00 */
[----:B------:R-:W-:Y:S01]  /*db70*/  CS2R R44, SRZ ;  /* 0x00000000002c7805 */ /* 0x000fe2000001ff00 */
[----:B------:R1:W1:Y:S01]  /*db80*/  SHFL.IDX PT, R2, R32, 0x1, 0x1e1f ;  /* 0x003e1f0020027f89 */ /* 0x00026200000e0000 */
        /* <DEDUP_REMOVED lines=18> */
[----:B-1----:R-:W-:Y:S02]  /*dcb0*/  @!P0 IADD3 R24, P3, R2, R0, RZ ;  /* 0x0000000002188210 */ /* 0x002fe40007f7e0ff */
[----:B------:R-:W-:Y:S02]  /*dcc0*/  @!P0 IADD3.X R27, R5, R6, RZ, P1, !PT ;  /* 0x00000006051b8210 */ /* 0x000fe40000ffe4ff */
[----:B------:R-:W-:Y:S01]  /*dcd0*/  ISETP.GE.AND P1, PT, R136, c[0x0][0x27c], PT ;  /* 0x00009f0088007a0c */ /* 0x000fe20003f26270 */
[----:B----4-:R-:W-:Y:S01]  /*dce0*/  @!P0 IMAD.X R25, R3, 0x1, R6, P3 ;  /* 0x0000000103198824 */ /* 0x010fe200018e0606 */
[----:B------:R-:W-:Y:S01]  /*dcf0*/  @!P2 SHF.L.U32 R6, R35, 0x3, RZ ;  /* 0x000000032306a819 */ /* 0x000fe200000006ff */
[----:B------:R-:W-:Y:S01]  /*dd00*/  CS2R R78, SRZ ;  /* 0x00000000004e7805 */ /* 0x000fe2000001ff00 */
[----:B------:R-:W-:Y:S01]  /*dd10*/  CS2R R76, SRZ ;  /* 0x00000000004c7805 */ /* 0x000fe2000001ff00 */
[----:B------:R-:W-:Y:S01]  /*dd20*/  CS2R R46, SRZ ;  /* 0x00000000002e7805 */ /* 0x000fe2000001ff00 */
[----:B------:R-:W-:Y:S01]  /*dd30*/  CS2R R44, SRZ ;  /* 0x00000000002c7805 */ /* 0x000fe2000001ff00 */
[----:B------:R-:W-:Y:S01]  /*dd40*/  @!P2 IMAD.WIDE R30, R6, 0x2, R4 ;  /* 0x00000002061ea825 */ /* 0x000fe200078e0204 */
[----:B------:R-:W-:Y:S01]  /*dd50*/  CS2R R50, SRZ ;  /* 0x0000000000327805 */ /* 0x000fe2000001ff00 */
[----:B------:R-:W-:-:S02]  /*dd60*/  CS2R R48, SRZ ;  /* 0x0000000000307805 */ /* 0x000fc4000001ff00 */
[----:B------:R-:W-:Y:S01]  /*dd70*/  @!P2 IMAD.WIDE R28, R6, 0x2, R2 ;  /* 0x00000002061ca825 */ /* 0x000fe200078e0202 */
[----:B------:R1:W5:Y:S03]  /*dd80*/  @!P2 LD.E.128 R64, [R30.64] ;  /* 0x000000081e40a980 */ /* 0x000366000c101d00 */
[----:B------:R-:W-:Y:S01]  /*dd90*/  @!P1 IMAD.SHL.U32 R0, R33, 0x8, RZ ;  /* 0x0000000821009824 */ /* 0x000fe200078e00ff */
[----:B------:R1:W5:Y:S03]  /*dda0*/  @!P2 LD.E.128 R68, [R28.64] ;  /* 0x000000081c44a980 */ /* 0x000366000c101d00 */
[C---:B------:R-:W-:Y:S01]  /*ddb0*/  @!P1 IMAD.WIDE R4, R0.reuse, 0x2, R4 ;  /* 0x0000000200049825 */ /* 0x040fe200078e0204 */
[----:B------:R1:W5:Y:S03]  /*ddc0*/  @!P0 LD.E.128 R44, [R26.64] ;  /* 0x000000081a2c8980 */ /* 0x000366000c101d00 */
[----:B------:R-:W-:Y:S01]  /*ddd0*/  @!P1 IMAD.WIDE R2, R0, 0x2, R2 ;  /* 0x0000000200029825 */ /* 0x000fe200078e0202 */
[----:B------:R1:W5:Y:S04]  /*dde0*/  @!P1 LD.E.128 R80, [R4.64] ;  /* 0x0000000804509980 */ /* 0x000368000c101d00 */
[----:B------:R1:W5:Y:S04]  /*ddf0*/  @!P1 LD.E.128 R76, [R2.64] ;  /* 0x00000008024c9980 */ /* 0x000368000c101d00 */
[----:B------:R1:W5:Y:S02]  /*de00*/  @!P0 LD.E.128 R48, [R24.64] ;  /* 0x0000000818308980 */ /* 0x000364000c101d00 */
.L_x_968:
[----:B--2---:R-:W-:Y:S05]  /*de10*/  BSYNC B0 ;  /* 0x0000000000007941 */ /* 0x004fea0003800000 */
.L_x_967:
[----:B-----5:R-:W-:Y:S01]  /*de20*/  IMAD.MOV.U32 R0, RZ, RZ, R82 ;  /* 0x000000ffff007224 */ /* 0x020fe200078e0052 */
[----:B------:R-:W-:-:S04]  /*de30*/  DEPBAR.LE SB0, 0x1 ;  /* 0x000080400000791a */ /* 0x000fc80000000000 */
[----:B-1-3--:R-:W-:Y:S01]  /*de40*/  IMAD.MOV.U32 R4, RZ, RZ, R83 ;  /* 0x000000ffff047224 */ /* 0x00afe200078e0053 */
[----:B------:R-:W-:Y:S01]  /*de50*/  PRMT R105, R0, 0x7610, R105 ;  /* 0x0000761000697816 */ /* 0x000fe20000000069 */
[----:B----4-:R-:W-:Y:S01]  /*de60*/  IMAD.MOV.U32 R3, RZ, RZ, R80 ;  /* 0x000000ffff037224 */ /* 0x010fe200078e0050 */
[----:B------:R-:W-:Y:S01]  /*de70*/  BSSY B1, `(.L_x_969) ;  /* 0x000015c000017945 */ /* 0x000fe20003800000 */
        /* <DEDUP_REMOVED lines=23> */
[----:B------:R-:W-:Y:S01]  /*dff0*/  IMAD.IADD R4, R34, 0x1, -R118 ;  /* 0x0000000122047824 */ /* 0x000fe200078e0a76 */
[----:B------:R-:W-:-:S02]  /*e000*/  MOV R3, R76 ;  /* 0x0000004c00037202 */ /* 0x000fc40000000f00 */
[----:B------:R-:W-:Y:S01]  /*e010*/  PRMT R101, R101, 0x5410, R2 ;  /* 0x0000541065657816 */ /* 0x000fe20000000002 */
[----:B------:R-:W-:Y:S01]  /*e020*/  IMAD.MOV.U32 R2, RZ, RZ, R68 ;  /* 0x000000ffff027224 */ /* 0x000fe200078e0044 */
[----:B------:R-:W-:Y:S01]  /*e030*/  IMNMX R84, R4, 0x80, PT ;  /* 0x0000008004547817 */ /* 0x000fe20003800200 */
[----:B------:R-:W-:Y:S01]  /*e040*/  IMAD.MOV.U32 R4, RZ, RZ, R50 ;  /* 0x000000ffff047224 */ /* 0x000fe200078e0032 */
[----:B------:R-:W-:Y:S01]  /*e050*/  PRMT R102, R3, 0x7610, R102 ;  /* 0x0000761003667816 */ /* 0x000fe20000000066 */
[----:B------:R-:W-:Y:S01]  /*e060*/  IMAD.MOV.U32 R3, RZ, RZ, R71 ;  /* 0x000000ffff037224 */ /* 0x000fe200078e0047 */
[----:B------:R-:W-:Y:S01]  /*e070*/  BAR.SYNC.DEFER_BLOCKING 0x0 ;  /* 0x0000000000007b1d */ /* 0x000fe20000010000 */
[----:B------:R-:W-:Y:S02]  /*e080*/  ISETP.GE.AND P0, PT, R138, R84, PT ;  /* 0x000000548a00720c */ /* 0x000fe40003f06270 */
[----:B------:R-:W-:Y:S02]  /*e090*/  PRMT R99, R0, 0x7610, R99 ;  /* 0x0000761000637816 */ /* 0x000fe40000000063 */
[----:B------:R-:W-:-:S02]  /*e0a0*/  MOV R0, R69 ;  /* 0x0000004500007202 */ /* 0x000fc40000000f00 */
[----:B------:R-:W-:Y:S01]  /*e0b0*/  PRMT R99, R99, 0x5410, R3 ;  /* 0x0000541063637816 */ /* 0x000fe20000000003 */
[----:B------:R-:W-:Y:S01]  /*e0c0*/  IMAD.MOV.U32 R3, RZ, RZ, R51 ;  /* 0x000000ffff037224 */ /* 0x000fe200078e0033 */
[----:B------:R-:W-:Y:S01]  /*e0d0*/  PRMT R98, R2, 0x7610, R98 ;  /* 0x0000761002627816 */ /* 0x000fe20000000062 */
[----:B------:R-:W-:Y:S01]  /*e0e0*/  IMAD.MOV.U32 R2, RZ, RZ, R48 ;  /* 0x000000ffff027224 */ /* 0x000fe200078e0030 */
[----:B------:R-:W-:Y:S01]  /*e0f0*/  PRMT R97, R97, 0x5410, R0 ;  /* 0x0000541061617816 */ /* 0x000fe20000000000 */
[----:B------:R-:W-:Y:S01]  /*e100*/  IMAD.MOV.U32 R0, RZ, RZ, R49 ;  /* 0x000000ffff007224 */ /* 0x000fe200078e0031 */
[----:B------:R-:W-:Y:S02]  /*e110*/  PRMT R94, R4, 0x5410, R3 ;  /* 0x00005410045e7816 */ /* 0x000fe40000000003 */
[----:B------:R-:W-:Y:S02]  /*e120*/  PRMT R93, R2, 0x7610, R93 ;  /* 0x00007610025d7816 */ /* 0x000fe4000000005d */
[----:B------:R-:W-:Y:S01]  /*e130*/  PRMT R91, R91, 0x5410, R0 ;  /* 0x000054105b5b7816 */ /* 0x000fe20000000000 */
[----:B------:R-:W-:Y:S05]  /*e140*/  @P0 BRA `(.L_x_970) ;  /* 0x000012e000000947 */ /* 0x000fea0003800000 */
[----:B------:R1:W5:Y:S04]  /*e150*/  LDL R119, [R1+0x68] ;  /* 0x0000680001777983 */ /* 0x0003680000100800 */
[----:B------:R1:W5:Y:S01]  /*e160*/  LDL R118, [R1+0x6c] ;  /* 0x00006c0001767983 */ /* 0x0003620000100800 */
[----:B------:R-:W-:Y:S01]  /*e170*/  ISETP.GE.AND P0, PT, R110, c[0x0][0x27c], PT ;  /* 0x00009f006e007a0c */ /* 0x000fe20003f06270 */
[----:B------:R-:W-:-:S12]  /*e180*/  BSSY B0, `(.L_x_971) ;  /* 0x0000062000007945 */ /* 0x000fd80003800000 */
[----:B------:R-:W-:Y:S05]  /*e190*/  @P0 BRA `(.L_x_972) ;  /* 0x0000060000000947 */ /* 0x000fea0003800000 */
[----:B------:R-:W2:Y:S01]  /*e1a0*/  LDL R120, [R1+0xcc] ;  /* 0x0000cc0001787983 */ /* 0x000ea20000100800 */
[----:B------:R-:W-:Y:S02]  /*e1b0*/  MOV R0, c[0x0][0x27c] ;  /* 0x00009f0000007a02 */ /* 0x000fe40000000f00 */
[----:B------:R-:W-:Y:S02]  /*e1c0*/  SHF.R.U32.HI R4, RZ, 0x10, R9 ;  /* 0x00000010ff047819 */ /* 0x000fe40000011609 */
[----:B------:R-:W-:Y:S02]  /*e1d0*/  LEA.HI R0, R0, R170, RZ, 0x1d ;  /* 0x000000aa00007211 */ /* 0x000fe400078fe8ff */
[----:B------:R-:W-:Y:S02]  /*e1e0*/  SHF.R.U64 R63, R18, 0x10, R19 ;  /* 0x00000010123f7819 */ /* 0x000fe40000001213 */
[----:B------:R-:W-:Y:S02]  /*e1f0*/  SHF.R.S32.HI R3, RZ, 0x1f, R0 ;  /* 0x0000001fff037819 */ /* 0x000fe40000011400 */
[----:B------:R-:W-:-:S02]  /*e200*/  SHF.L.U32 R2, R0, 0x3, RZ ;  /* 0x0000000300027819 */ /* 0x000fc400000006ff */
[----:B------:R-:W-:Y:S02]  /*e210*/  LEA.HI R0, R3, R0, RZ, 0x2 ;  /* 0x0000000003007211 */ /* 0x000fe400078f10ff */
[----:B-----5:R-:W-:Y:S02]  /*e220*/  LOP3.LUT R2, R119, 0x18, R2, 0xf8, !PT ;  /* 0x0000001877027812 */ /* 0x020fe400078ef802 */
[----:B------:R-:W-:Y:S02]  /*e230*/  SHF.L.U32 R0, R0, 0xa, RZ ;  /* 0x0000000a00007819 */ /* 0x000fe400000006ff */
[----:B------:R-:W-:Y:S02]  /*e240*/  LOP3.LUT R2, R2, R118, RZ, 0x3c, !PT ;  /* 0x0000007602027212 */ /* 0x000fe400078e3cff */
[----:B------:R-:W-:Y:S02]  /*e250*/  LOP3.LUT R0, R0, 0x7ffff000, RZ, 0xc0, !PT ;  /* 0x7ffff00000007812 */ /* 0x000fe400078ec0ff */
[----:B------:R-:W-:-:S02]  /*e260*/  SHF.R.U32.HI R58, RZ, 0x10, R19 ;  /* 0x00000010ff3a7819 */ /* 0x000fc40000011613 */
[----:B------:R-:W-:Y:S02]  /*e270*/  IADD3 R0, R2, R0, R7 ;  /* 0x0000000002007210 */ /* 0x000fe40007ffe007 */
[----:B------:R-:W-:Y:S02]  /*e280*/  SHF.R.U32.HI R52, RZ, 0x10, R17 ;  /* 0x00000010ff347819 */ /* 0x000fe40000011611 */
[----:B------:R-:W-:Y:S01]  /*e290*/  SHF.L.U32 R35, R0, 0x1, RZ ;  /* 0x0000000100237819 */ /* 0x000fe200000006ff */
[----:B------:R-:W-:Y:S01]  /*e2a0*/  HADD2.F32 R0, -RZ, R53.H0_H0 ;  /* 0x20000035ff007230 */ /* 0x000fe20000004100 */
[----:B------:R-:W-:Y:S01]  /*e2b0*/  SHF.R.U64 R62, R8, 0x10, R9 ;  /* 0x00000010083e7819 */ /* 0x000fe20000001209 */
[----:B------:R-:W-:Y:S01]  /*e2c0*/  HADD2.F32 R8, -RZ, R55.H0_H0 ;  /* 0x20000037ff087230 */ /* 0x000fe20000004100 */
[--C-:B------:R-:W-:Y:S01]  /*e2d0*/  SHF.R.U64 R59, R10, 0x10, R11.reuse ;  /* 0x000000100a3b7819 */ /* 0x100fe2000000120b */
[----:B------:R-:W3:Y:S01]  /*e2e0*/  LDS.128 R28, [R35+0x6080] ;  /* 0x00608000231c7984 */ /* 0x000ee20000000c00 */
[----:B------:R-:W-:Y:S01]  /*e2f0*/  HADD2.F32 R75, -RZ, R52.H0_H0 ;  /* 0x20000034ff4b7230 */ /* 0x000fe20000004100 */
[----:B------:R-:W-:-:S02]  /*e300*/  SHF.R.U32.HI R54, RZ, 0x10, R11 ;  /* 0x00000010ff367819 */ /* 0x000fc4000001160b */
[----:B------:R-:W-:Y:S01]  /*e310*/  SHF.R.U64 R72, R16, 0x10, R17 ;  /* 0x0000001010487819 */ /* 0x000fe20000001211 */
[--C-:B---3--:R-:W-:Y:S02]  /*e320*/  HADD2.F32 R3, -RZ, R29.reuse.H0_H0 ;  /* 0x2000001dff037230 */ /* 0x108fe40000004100 */
[----:B------:R-:W-:Y:S02]  /*e330*/  HADD2.F32 R2, -RZ, R29.H1_H1 ;  /* 0x3000001dff027230 */ /* 0x000fe40000004100 */
[----:B------:R-:W-:Y:S01]  /*e340*/  HADD2.F32 R5, -RZ, R28.H0_H0 ;  /* 0x2000001cff057230 */ /* 0x000fe20000004100 */
[----:B------:R-:W-:Y:S01]  /*e350*/  FMUL.FTZ R56, R3, R0 ;  /* 0x0000000003387220 */ /* 0x000fe20000410000 */
[----:B------:R-:W-:Y:S02]  /*e360*/  HADD2.F32 R10, -RZ, R31.H0_H0 ;  /* 0x2000001fff0a7230 */ /* 0x000fe40000004100 */
[--C-:B------:R-:W-:Y:S02]  /*e370*/  HADD2.F32 R16, -RZ, R30.reuse.H0_H0 ;  /* 0x2000001eff107230 */ /* 0x100fe40000004100 */
[----:B------:R-:W-:-:S02]  /*e380*/  HADD2.F32 R11, -RZ, R30.H1_H1 ;  /* 0x3000001eff0b7230 */ /* 0x000fc40000004100 */
[----:B------:R-:W-:Y:S02]  /*e390*/  HADD2.F32 R29, -RZ, R54.H0_H0 ;  /* 0x20000036ff1d7230 */ /* 0x000fe40000004100 */
[----:B------:R-:W-:Y:S02]  /*e3a0*/  HADD2.F32 R17, -RZ, R28.H1_H1 ;  /* 0x3000001cff117230 */ /* 0x000fe40000004100 */
[----:B------:R-:W-:Y:S01]  /*e3b0*/  HADD2.F32 R9, -RZ, R31.H1_H1 ;  /* 0x3000001fff097230 */ /* 0x000fe20000004100 */
[----:B--2---:R-:W2:Y:S02]  /*e3c0*/  LDS.128 R24, [R120] ;  /* 0x0000000078187984 */ /* 0x004ea40000000c00 */
[----:B--2---:R-:W-:Y:S02]  /*e3d0*/  HADD2.F32 R33, -RZ, R25.H0_H0 ;  /* 0x20000019ff217230 */ /* 0x004fe40000004100 */
[--C-:B------:R-:W-:Y:S02]  /*e3e0*/  HADD2.F32 R19, -RZ, R27.reuse.H0_H0 ;  /* 0x2000001bff137230 */ /* 0x100fe40000004100 */
[----:B------:R-:W-:Y:S01]  /*e3f0*/  HADD2.F32 R18, -RZ, R27.H1_H1 ;  /* 0x3000001bff127230 */ /* 0x000fe20000004100 */
[----:B------:R-:W-:Y:S01]  /*e400*/  FMUL.FTZ R6, R33, R0 ;  /* 0x0000000021067220 */ /* 0x000fe20000410000 */
[----:B------:R-:W-:-:S02]  /*e410*/  HADD2.F32 R25, -RZ, R25.H1_H1 ;  /* 0x30000019ff197230 */ /* 0x000fc40000004100 */
[----:B------:R-:W-:Y:S01]  /*e420*/  HADD2.F32 R27, -RZ, R4.H0_H0 ;  /* 0x20000004ff1b7230 */ /* 0x000fe20000004100 */
[----:B------:R-:W-:Y:S01]  /*e430*/  FFMA.FTZ R61, R3, R8, R6 ;  /* 0x00000008033d7223 */ /* 0x000fe20000010006 */
[--C-:B------:R-:W-:Y:S02]  /*e440*/  HADD2.F32 R32, -RZ, R24.reuse.H0_H0 ;  /* 0x20000018ff207230 */ /* 0x100fe40000004100 */
[----:B------:R-:W-:Y:S01]  /*e450*/  HADD2.F32 R4, -RZ, R53.H1_H1 ;  /* 0x30000035ff047230 */ /* 0x000fe20000004100 */
[-C--:B------:R-:W-:Y:S01]  /*e460*/  FMUL.FTZ R0, R25, R27.reuse ;  /* 0x0000001b19007220 */ /* 0x080fe20000410000 */
[----:B------:R-:W-:Y:S01]  /*e470*/  HADD2.F32 R6, -RZ, R55.H1_H1 ;  /* 0x30000037ff067230 */ /* 0x000fe20000004100 */
[----:B------:R-:W-:Y:S01]  /*e480*/  FMUL.FTZ R55, R2, R27 ;  /* 0x0000001b02377220 */ /* 0x000fe20000410000 */
[----:B------:R-:W-:Y:S01]  /*e490*/  HADD2.F32 R34, -RZ, R24.H1_H1 ;  /* 0x30000018ff227230 */ /* 0x000fe20000004100 */
[-C--:B------:R-:W-:Y:S01]  /*e4a0*/  FMUL.FTZ R3, R32, R4.reuse ;  /* 0x0000000420037220 */ /* 0x080fe20000410000 */
[----:B------:R-:W-:Y:S01]  /*e4b0*/  HADD2.F32 R24, -RZ, R26.H0_H0 ;  /* 0x2000001aff187230 */ /* 0x000fe20000004100 */
[----:B------:R-:W-:Y:S01]  /*e4c0*/  FFMA.FTZ R60, R2, R75, R0 ;  /* 0x0000004b023c7223 */ /* 0x000fe20000010000 */
[----:B------:R-:W-:Y:S01]  /*e4d0*/  HADD2.F32 R0, -RZ, R73.H0_H0 ;  /* 0x20000049ff007230 */ /* 0x000fe20000004100 */
[C---:B------:R-:W-:Y:S01]  /*e4e0*/  FMUL.FTZ R53, R5.reuse, R4 ;  /* 0x0000000405357220 */ /* 0x040fe20000410000 */
[----:B------:R-:W-:Y:S01]  /*e4f0*/  HADD2.F32 R2, -RZ, R57.H0_H0 ;  /* 0x20000039ff027230 */ /* 0x000fe20000004100 */
[----:B------:R-:W-:Y:S01]  /*e500*/  FFMA.FTZ R57, R5, R6, R3 ;  /* 0x0000000605397223 */ /* 0x000fe20000010003 */
[----:B------:R-:W-:Y:S01]  /*e510*/  HADD2.F32 R3, -RZ, R73.H1_H1 ;  /* 0x30000049ff037230 */ /* 0x000fe20000004100 */
[-C--:B------:R-:W-:Y:S01]  /*e520*/  FMUL.FTZ R5, R19, R0.reuse ;  /* 0x0000000013057220 */ /* 0x080fe20000410000 */
[----:B------:R-:W-:Y:S01]  /*e530*/  HADD2.F32 R4, -RZ, R74.H0_H0 ;  /* 0x2000004aff047230 */ /* 0x000fe20000004100 */
[C---:B------:R-:W-:Y:S01]  /*e540*/  FMUL.FTZ R28, R10.reuse, R0 ;  /* 0x000000000a1c7220 */ /* 0x040fe20000410000 */
[----:B------:R-:W-:Y:S01]  /*e550*/  HADD2.F32 R73, -RZ, R58.H0_H0 ;  /* 0x2000003aff497230 */ /* 0x000fe20000004100 */
[----:B------:R-:W-:Y:S01]  /*e560*/  FFMA.FTZ R30, R10, R3, R5 ;  /* 0x000000030a1e7223 */ /* 0x000fe20000010005 */
[----:B------:R-:W-:Y:S01]  /*e570*/  HADD2.F32 R5, -RZ, R62.H0_H0 ;  /* 0x2000003eff057230 */ /* 0x000fe20000004100 */
[-C--:B------:R-:W-:Y:S01]  /*e580*/  FMUL.FTZ R27, R24, R2.reuse ;  /* 0x00000002181b7220 */ /* 0x080fe20000410000 */
[----:B------:R-:W-:Y:S01]  /*e590*/  HADD2.F32 R10, -RZ, R59.H0_H0 ;  /* 0x2000003bff0a7230 */ /* 0x000fe20000004100 */
[----:B------:R-:W-:Y:S01]  /*e5a0*/  FMUL.FTZ R31, R16, R2 ;  /* 0x00000002101f7220 */ /* 0x000fe20000410000 */
[----:B------:R-:W-:Y:S01]  /*e5b0*/  HADD2.F32 R26, -RZ, R26.H1_H1 ;  /* 0x3000001aff1a7230 */ /* 0x000fe20000004100 */
[----:B------:R-:W-:Y:S01]  /*e5c0*/  FMUL.FTZ R0, R18, R29 ;  /* 0x0000001d12007220 */ /* 0x000fe20000410000 */
[----:B------:R-:W-:Y:S01]  /*e5d0*/  HADD2.F32 R59, -RZ, R72.H0_H0 ;  /* 0x20000048ff3b7230 */ /* 0x000fe20000004100 */
[----:B------:R-:W-:Y:S01]  /*e5e0*/  FMUL.FTZ R2, R34, R5 ;  /* 0x0000000522027220 */ /* 0x000fe20000410000 */
[----:B------:R-:W-:Y:S01]  /*e5f0*/  HADD2.F32 R58, -RZ, R63.H0_H0 ;  /* 0x2000003fff3a7230 */ /* 0x000fe20000004100 */
[----:B------:R-:W-:-:S02]  /*e600*/  FFMA.FTZ R54, R16, R4, R27 ;  /* 0x0000000410367223 */ /* 0x000fc4000001001b */
[C---:B------:R-:W-:Y:S02]  /*e610*/  FMUL.FTZ R16, R9.reuse, R29 ;  /* 0x0000001d09107220 */ /* 0x040fe40000410000 */
[----:B------:R-:W-:Y:S02]  /*e620*/  FFMA.FTZ R27, R9, R73, R0 ;  /* 0x00000049091b7223 */ /* 0x000fe40000010000 */
[-C--:B------:R-:W-:Y:S02]  /*e630*/  FMUL.FTZ R0, R26, R10.reuse ;  /* 0x0000000a1a007220 */ /* 0x080fe40000410000 */
[C---:B------:R-:W-:Y:S02]  /*e640*/  FFMA.FTZ R29, R17.reuse, R59, R2 ;  /* 0x0000003b111d7223 */ /* 0x040fe40000010002 */
[----:B------:R-:W-:Y:S02]  /*e650*/  FMUL.FTZ R9, R17, R5 ;  /* 0x0000000511097220 */ /* 0x000fe40000410000 */
[----:B------:R-:W-:-:S02]  /*e660*/  FMUL.FTZ R2, R11, R10 ;  /* 0x0000000a0b027220 */ /* 0x000fc40000410000 */
[----:B------:R-:W-:Y:S01]  /*e670*/  FFMA.FTZ R52, R11, R58, R0 ;  /* 0x0000003a0b347223 */ /* 0x000fe20000010000 */
[----:B------:R-:W-:Y:S01]  /*e680*/  F2FP.PACK_AB R11, R27, R30 ;  /* 0x0000001e1b0b723e */ /* 0x000fe200000000ff */
[----:B------:R-:W-:Y:S02]  /*e690*/  FFMA.FTZ R5, R24, R4, -R31 ;  /* 0x0000000418057223 */ /* 0x000fe4000001081f */
[----:B------:R-:W-:Y:S01]  /*e6a0*/  FFMA.FTZ R17, R33, R8, -R56 ;  /* 0x0000000821117223 */ /* 0x000fe20000010838 */
[----:B------:R-:W-:Y:S01]  /*e6b0*/  F2FP.PACK_AB R8, R29, R57 ;  /* 0x000000391d08723e */ /* 0x000fe200000000ff */
[----:B------:R-:W-:Y:S02]  /*e6c0*/  FFMA.FTZ R10, R25, R75, -R55 ;  /* 0x0000004b190a7223 */ /* 0x000fe40000010837 */
[----:B------:R-:W-:Y:S02]  /*e6d0*/  FFMA.FTZ R6, R32, R6, -R53 ;  /* 0x0000000620067223 */ /* 0x000fe40000010835 */
[----:B------:R-:W-:Y:S01]  /*e6e0*/  FFMA.FTZ R3, R19, R3, -R28 ;  /* 0x0000000313037223 */ /* 0x000fe2000001081c */
[----:B------:R-:W-:Y:S01]  /*e6f0*/  F2FP.PACK_AB R17, R10, R17 ;  /* 0x000000110a11723e */ /* 0x000fe200000000ff */
        /* <DEDUP_REMOVED lines=10> */
.L_x_972:
[----:B------:R-:W-:Y:S05]  /*e7a0*/  BSYNC B0 ;  /* 0x0000000000007941 */ /* 0x000fea0003800000 */
.L_x_971:
[----:B------:R-:W-:Y:S01]  /*e7b0*/  ISETP.GE.AND P0, PT, R137, c[0x0][0x27c], PT ;  /* 0x00009f0089007a0c */ /* 0x000fe20003f06270 */
[----:B------:R-:W-:-:S12]  /*e7c0*/  BSSY B0, `(.L_x_973) ;  /* 0x0000063000007945 */ /* 0x000fd80003800000 */
[----:B------:R-:W-:Y:S05]  /*e7d0*/  @P0 BRA `(.L_x_974) ;  /* 0x0000061000000947 */ /* 0x000fea0003800000 */
[----:B------:R-:W3:Y:S04]  /*e7e0*/  LDL R2, [R1+0x64] ;  /* 0x0000640001027983 */ /* 0x000ee80000100800 */
[----:B------:R-:W4:Y:S01]  /*e7f0*/  LDL R59, [R1+0xdc] ;  /* 0x0000dc00013b7983 */ /* 0x000f220000100800 */
[----:B------:R-:W-:Y:S02]  /*e800*/  MOV R0, c[0x0][0x27c] ;  /* 0x00009f0000007a02 */ /* 0x000fe40000000f00 */
[--C-:B------:R-:W-:Y:S02]  /*e810*/  SHF.R.U32.HI R4, RZ, 0x10, R13.reuse ;  /* 0x00000010ff047819 */ /* 0x100fe4000001160d */
[----:B------:R-:W-:Y:S02]  /*e820*/  SHF.R.U64 R54, R12, 0x10, R13 ;  /* 0x000000100c367819 */ /* 0x000fe4000000120d */
[----:B------:R-:W-:-:S02]  /*e830*/  SHF.R.U32.HI R26, RZ, 0x10, R21 ;  /* 0x00000010ff1a7819 */ /* 0x000fc40000011615 */
[--C-:B------:R-:W-:Y:S02]  /*e840*/  SHF.R.U64 R55, R22, 0x10, R23.reuse ;  /* 0x0000001016377819 */ /* 0x100fe40000001217 */
[----:B------:R-:W-:Y:S01]  /*e850*/  SHF.R.U32.HI R33, RZ, 0x10, R23 ;  /* 0x00000010ff217819 */ /* 0x000fe20000011617 */
[----:B------:R-:W-:Y:S01]  /*e860*/  HADD2.F32 R58, -RZ, R26.H0_H0 ;  /* 0x2000001aff3a7230 */ /* 0x000fe20000004100 */
[--C-:B--2---:R-:W-:Y:S02]  /*e870*/  SHF.R.U64 R35, R14, 0x10, R15.reuse ;  /* 0x000000100e237819 */ /* 0x104fe4000000120f */
[----:B------:R-:W-:Y:S01]  /*e880*/  SHF.R.U32.HI R27, RZ, 0x10, R15 ;  /* 0x00000010ff1b7819 */ /* 0x000fe2000001160f */
[----:B------:R-:W-:Y:S01]  /*e890*/  HADD2.F32 R57, -RZ, R33.H0_H0 ;  /* 0x20000021ff397230 */ /* 0x000fe20000004100 */
[----:B------:R-:W-:Y:S01]  /*e8a0*/  SHF.R.U64 R56, R20, 0x10, R21 ;  /* 0x0000001014387819 */ /* 0x000fe20000001215 */
[----:B------:R-:W-:Y:S01]  /*e8b0*/  HADD2.F32 R33, -RZ, R55.H0_H0 ;  /* 0x20000037ff217230 */ /* 0x000fe20000004100 */
[----:B---3--:R-:W-:-:S04]  /*e8c0*/  LEA.HI R0, R0, R2, RZ, 0x1d ;  /* 0x0000000200007211 */ /* 0x008fc800078fe8ff */
[----:B------:R-:W-:Y:S01]  /*e8d0*/  SHF.R.S32.HI R2, RZ, 0x1f, R0 ;  /* 0x0000001fff027819 */ /* 0x000fe20000011400 */
[----:B----4-:R-:W2:Y:S01]  /*e8e0*/  LDS.128 R8, [R59] ;  /* 0x000000003b087984 */ /* 0x010ea20000000c00 */
[----:B------:R-:W-:Y:S02]  /*e8f0*/  SHF.L.U32 R3, R0, 0x3, RZ ;  /* 0x0000000300037819 */ /* 0x000fe400000006ff */
[----:B------:R-:W-:Y:S02]  /*e900*/  LEA.HI R0, R2, R0, RZ, 0x2 ;  /* 0x0000000002007211 */ /* 0x000fe400078f10ff */
[----:B-----5:R-:W-:Y:S02]  /*e910*/  LOP3.LUT R2, R119, 0x18, R3, 0xf8, !PT ;  /* 0x0000001877027812 */ /* 0x020fe400078ef803 */
[----:B------:R-:W-:Y:S02]  /*e920*/  SHF.L.U32 R0, R0, 0xa, RZ ;  /* 0x0000000a00007819 */ /* 0x000fe400000006ff */
[----:B------:R-:W-:-:S02]  /*e930*/  LOP3.LUT R2, R2, R118, RZ, 0x3c, !PT ;  /* 0x0000007602027212 */ /* 0x000fc400078e3cff */
[----:B------:R-:W-:-:S04]  /*e940*/  LOP3.LUT R0, R0, 0x7ffff000, RZ, 0xc0, !PT ;  /* 0x7ffff00000007812 */ /* 0x000fc800078ec0ff */
[----:B------:R-:W-:-:S04]  /*e950*/  IADD3 R0, R2, R0, R7 ;  /* 0x0000000002007210 */ /* 0x000fc80007ffe007 */
[----:B------:R-:W-:Y:S01]  /*e960*/  SHF.L.U32 R29, R0, 0x1, RZ ;  /* 0x00000001001d7819 */ /* 0x000fe200000006ff */
[----:B------:R-:W-:-:S04]  /*e970*/  HADD2.F32 R0, -RZ, R74.H1_H1 ;  /* 0x3000004aff007230 */ /* 0x000fc80000004100 */
[----:B------:R-:W3:Y:S01]  /*e980*/  LDS.128 R16, [R29+0x6080] ;  /* 0x006080001d107984 */ /* 0x000ee20000000c00 */
[--C-:B--2---:R-:W-:Y:S02]  /*e990*/  HADD2.F32 R24, -RZ, R9.reuse.H0_H0 ;  /* 0x20000009ff187230 */ /* 0x104fe40000004100 */
[----:B------:R-:W-:Y:S02]  /*e9a0*/  HADD2.F32 R22, -RZ, R9.H1_H1 ;  /* 0x30000009ff167230 */ /* 0x000fe40000004100 */
[--C-:B------:R-:W-:Y:S01]  /*e9b0*/  HADD2.F32 R23, -RZ, R8.reuse.H0_H0 ;  /* 0x20000008ff177230 */ /* 0x100fe20000004100 */
[----:B------:R-:W-:Y:S01]  /*e9c0*/  FMUL.FTZ R6, R24, R0 ;  /* 0x0000000018067220 */ /* 0x000fe20000410000 */
[----:B------:R-:W-:Y:S02]  /*e9d0*/  HADD2.F32 R25, -RZ, R8.H1_H1 ;  /* 0x30000008ff197230 */ /* 0x000fe40000004100 */
[----:B------:R-:W-:Y:S02]  /*e9e0*/  HADD2.F32 R8, -RZ, R85.H1_H1 ;  /* 0x30000055ff087230 */ /* 0x000fe40000004100 */
[----:B------:R-:W-:-:S02]  /*e9f0*/  HADD2.F32 R15, -RZ, R11.H0_H0 ;  /* 0x2000000bff0f7230 */ /* 0x000fc40000004100 */
[--C-:B------:R-:W-:Y:S02]  /*ea00*/  HADD2.F32 R20, -RZ, R10.reuse.H0_H0 ;  /* 0x2000000aff147230 */ /* 0x100fe40000004100 */
[----:B------:R-:W-:Y:S02]  /*ea10*/  HADD2.F32 R21, -RZ, R10.H1_H1 ;  /* 0x3000000aff157230 */ /* 0x000fe40000004100 */
[----:B------:R-:W-:Y:S02]  /*ea20*/  HADD2.F32 R14, -RZ, R11.H1_H1 ;  /* 0x3000000bff0e7230 */ /* 0x000fe40000004100 */
[--C-:B---3--:R-:W-:Y:S02]  /*ea30*/  HADD2.F32 R3, -RZ, R17.reuse.H0_H0 ;  /* 0x20000011ff037230 */ /* 0x108fe40000004100 */
[--C-:B------:R-:W-:Y:S02]  /*ea40*/  HADD2.F32 R5, -RZ, R16.reuse.H0_H0 ;  /* 0x20000010ff057230 */ /* 0x100fe40000004100 */
[----:B------:R-:W-:Y:S01]  /*ea50*/  HADD2.F32 R13, -RZ, R16.H1_H1 ;  /* 0x30000010ff0d7230 */ /* 0x000fe20000004100 */
[C---:B------:R-:W-:Y:S01]  /*ea60*/  FMUL.FTZ R31, R3.reuse, R0 ;  /* 0x00000000031f7220 */ /* 0x040fe20000410000 */
[----:B------:R-:W-:Y:S01]  /*ea70*/  HADD2.F32 R16, -RZ, R4.H0_H0 ;  /* 0x20000004ff107230 */ /* 0x000fe20000004100 */
[----:B------:R-:W-:Y:S01]  /*ea80*/  FFMA.FTZ R53, R3, R8, R6 ;  /* 0x0000000803357223 */ /* 0x000fe20000010006 */
[----:B------:R-:W-:-:S02]  /*ea90*/  HADD2.F32 R2, -RZ, R17.H1_H1 ;  /* 0x30000011ff027230 */ /* 0x000fc40000004100 */
[----:B------:R-:W-:Y:S01]  /*eaa0*/  HADD2.F32 R4, -RZ, R85.H0_H0 ;  /* 0x20000055ff047230 */ /* 0x000fe20000004100 */
[-C--:B------:R-:W-:Y:S01]  /*eab0*/  FMUL.FTZ R0, R22, R16.reuse ;  /* 0x0000001016007220 */ /* 0x080fe20000410000 */
[----:B------:R-:W-:Y:S01]  /*eac0*/  HADD2.F32 R6, -RZ, R87.H0_H0 ;  /* 0x20000057ff067230 */ /* 0x000fe20000004100 */
[C---:B------:R-:W-:Y:S01]  /*ead0*/  FMUL.FTZ R30, R2.reuse, R16 ;  /* 0x00000010021e7220 */ /* 0x040fe20000410000 */
[----:B------:R-:W-:Y:S01]  /*eae0*/  HADD2.F32 R10, -RZ, R19.H0_H0 ;  /* 0x20000013ff0a7230 */ /* 0x000fe20000004100 */
[----:B------:R-:W-:Y:S01]  /*eaf0*/  FMUL.FTZ R3, R23, R4 ;  /* 0x0000000417037220 */ /* 0x000fe20000410000 */
[----:B------:R-:W-:Y:S01]  /*eb00*/  HADD2.F32 R12, -RZ, R18.H0_H0 ;  /* 0x20000012ff0c7230 */ /* 0x000fe20000004100 */
[----:B------:R-:W-:Y:S01]  /*eb10*/  FFMA.FTZ R52, R2, R58, R0 ;  /* 0x0000003a02347223 */ /* 0x000fe20000010000 */
[----:B------:R-:W-:Y:S01]  /*eb20*/  HADD2.F32 R0, -RZ, R86.H1_H1 ;  /* 0x30000056ff007230 */ /* 0x000fe20000004100 */
[C---:B------:R-:W-:Y:S01]  /*eb30*/  FFMA.FTZ R32, R5.reuse, R6, R3 ;  /* 0x0000000605207223 */ /* 0x040fe20000010003 */
[----:B------:R-:W-:Y:S01]  /*eb40*/  HADD2.F32 R3, -RZ, R87.H1_H1 ;  /* 0x30000057ff037230 */ /* 0x000fe20000004100 */
[----:B------:R-:W-:Y:S01]  /*eb50*/  FMUL.FTZ R28, R5, R4 ;  /* 0x00000004051c7220 */ /* 0x000fe20000410000 */
[----:B------:R-:W-:Y:S01]  /*eb60*/  HADD2.F32 R11, -RZ, R18.H1_H1 ;  /* 0x30000012ff0b7230 */ /* 0x000fe20000004100 */
[-C--:B------:R-:W-:Y:S01]  /*eb70*/  FMUL.FTZ R5, R15, R0.reuse ;  /* 0x000000000f057220 */ /* 0x080fe20000410000 */
[----:B------:R-:W-:Y:S01]  /*eb80*/  HADD2.F32 R9, -RZ, R19.H1_H1 ;  /* 0x30000013ff097230 */ /* 0x000fe20000004100 */
[C---:B------:R-:W-:Y:S01]  /*eb90*/  FMUL.FTZ R17, R10.reuse, R0 ;  /* 0x000000000a117220 */ /* 0x040fe20000410000 */
[----:B------:R-:W-:Y:S01]  /*eba0*/  HADD2.F32 R2, -RZ, R86.H0_H0 ;  /* 0x20000056ff027230 */ /* 0x000fe20000004100 */
[----:B------:R-:W-:Y:S01]  /*ebb0*/  FFMA.FTZ R19, R10, R3, R5 ;  /* 0x000000030a137223 */ /* 0x000fe20000010005 */
[----:B------:R-:W-:Y:S01]  /*ebc0*/  HADD2.F32 R18, -RZ, R27.H0_H0 ;  /* 0x2000001bff127230 */ /* 0x000fe20000004100 */
[----:B------:R-:W-:Y:S01]  /*ebd0*/  FFMA.FTZ R6, R23, R6, -R28 ;  /* 0x0000000617067223 */ /* 0x000fe2000001081c */
[----:B------:R-:W-:Y:S01]  /*ebe0*/  HADD2.F32 R5, -RZ, R54.H0_H0 ;  /* 0x20000036ff057230 */ /* 0x000fe20000004100 */
[-C--:B------:R-:W-:Y:S01]  /*ebf0*/  FMUL.FTZ R16, R20, R2.reuse ;  /* 0x0000000214107220 */ /* 0x080fe20000410000 */
[----:B------:R-:W-:Y:S01]  /*ec00*/  HADD2.F32 R4, -RZ, R88.H0_H0 ;  /* 0x20000058ff047230 */ /* 0x000fe20000004100 */
[----:B------:R-:W-:Y:S01]  /*ec10*/  FMUL.FTZ R26, R12, R2 ;  /* 0x000000020c1a7220 */ /* 0x000fe20000410000 */
[----:B------:R-:W-:Y:S01]  /*ec20*/  HADD2.F32 R10, -RZ, R35.H0_H0 ;  /* 0x20000023ff0a7230 */ /* 0x000fe20000004100 */
[----:B------:R-:W-:Y:S01]  /*ec30*/  FMUL.FTZ R0, R14, R18 ;  /* 0x000000120e007220 */ /* 0x000fe20000410000 */
[----:B------:R-:W-:Y:S01]  /*ec40*/  HADD2.F32 R35, -RZ, R56.H0_H0 ;  /* 0x20000038ff237230 */ /* 0x000fe20000004100 */
[----:B------:R-:W-:-:S02]  /*ec50*/  FMUL.FTZ R2, R25, R5 ;  /* 0x0000000519027220 */ /* 0x000fc40000410000 */
[----:B------:R-:W-:Y:S02]  /*ec60*/  FFMA.FTZ R34, R12, R4, R16 ;  /* 0x000000040c227223 */ /* 0x000fe40000010010 */
[C---:B------:R-:W-:Y:S02]  /*ec70*/  FMUL.FTZ R12, R9.reuse, R18 ;  /* 0x00000012090c7220 */ /* 0x040fe40000410000 */
[----:B------:R-:W-:Y:S02]  /*ec80*/  FFMA.FTZ R16, R9, R57, R0 ;  /* 0x0000003909107223 */ /* 0x000fe40000010000 */
[----:B------:R-:W-:Y:S02]  /*ec90*/  FMUL.FTZ R0, R21, R10 ;  /* 0x0000000a15007220 */ /* 0x000fe40000410000 */
[C---:B------:R-:W-:Y:S02]  /*eca0*/  FFMA.FTZ R18, R13.reuse, R35, R2 ;  /* 0x000000230d127223 */ /* 0x040fe40000010002 */
[----:B------:R-:W-:-:S02]  /*ecb0*/  FMUL.FTZ R9, R13, R5 ;  /* 0x000000050d097220 */ /* 0x000fc40000410000 */
[C---:B------:R-:W-:Y:S02]  /*ecc0*/  FMUL.FTZ R2, R11.reuse, R10 ;  /* 0x0000000a0b027220 */ /* 0x040fe40000410000 */
[----:B------:R-:W-:Y:S01]  /*ecd0*/  FFMA.FTZ R27, R11, R33, R0 ;  /* 0x000000210b1b7223 */ /* 0x000fe20000010000 */
[----:B------:R-:W-:Y:S01]  /*ece0*/  F2FP.PACK_AB R11, R16, R19 ;  /* 0x00000013100b723e */ /* 0x000fe200000000ff */
[----:B------:R-:W-:Y:S02]  /*ecf0*/  FFMA.FTZ R5, R20, R4, -R26 ;  /* 0x0000000414057223 */ /* 0x000fe4000001081a */
[----:B------:R-:W-:Y:S01]  /*ed00*/  FFMA.FTZ R13, R24, R8, -R31 ;  /* 0x00000008180d7223 */ /* 0x000fe2000001081f */
[----:B------:R-:W-:Y:S01]  /*ed10*/  F2FP.PACK_AB R8, R18, R32 ;  /* 0x000000201208723e */ /* 0x000fe200000000ff */
[----:B------:R-:W-:Y:S02]  /*ed20*/  FFMA.FTZ R10, R22, R58, -R30 ;  /* 0x0000003a160a7223 */ /* 0x000fe4000001081e */
        /* <DEDUP_REMOVED lines=8> */
[----:B------:R-:W-:Y:S02]  /*edb0*/  F2FP.PACK_AB R14, R2, R5 ;  /* 0x00000005020e723e */ /* 0x000fe400000000ff */
[----:B------:R-:W-:-:S03]  /*edc0*/  F2FP.PACK_AB R10, R27, R34 ;  /* 0x000000221b0a723e */ /* 0x000fc600000000ff */
[----:B------:R2:W-:Y:S04]  /*edd0*/  STS.128 [R59], R12 ;  /* 0x0000000c3b007388 */ /* 0x0005e80000000c00 */
[----:B------:R2:W-:Y:S02]  /*ede0*/  STS.128 [R29+0x6080], R8 ;  /* 0x006080081d007388 */ /* 0x0005e40000000c00 */
.L_x_974:
[----:B------:R-:W-:Y:S05]  /*edf0*/  BSYNC B0 ;  /* 0x0000000000007941 */ /* 0x000fea0003800000 */
.L_x_973:
[----:B------:R-:W-:-:S13]  /*ee00*/  ISETP.GE.AND P0, PT, R136, c[0x0][0x27c], PT ;  /* 0x00009f0088007a0c */ /* 0x000fda0003f06270 */
[----:B------:R-:W-:Y:S05]  /*ee10*/  @P0 BRA `(.L_x_970) ;  /* 0x0000061000000947 */ /* 0x000fea0003800000 */
[----:B------:R-:W3:Y:S04]  /*ee20*/  LDL R2, [R1+0x60] ;  /* 0x0000600001027983 */ /* 0x000ee80000100800 */
[----:B------:R-:W4:Y:S01]  /*ee30*/  LDL R52, [R1+0xd4] ;  /* 0x0000d40001347983 */ /* 0x000f220000100800 */
[----:B------:R-:W-:Y:S01]  /*ee40*/  MOV R0, c[0x0][0x27c] ;  /* 0x00009f0000007a02 */ /* 0x000fe20000000f00 */
[----:B------:R-:W-:Y:S01]  /*ee50*/  HADD2.F32 R6, -RZ, R89.H1_H1 ;  /* 0x30000059ff067230 */ /* 0x000fe20000004100 */
[----:B------:R-:W-:Y:S02]  /*ee60*/  SHF.R.U32.HI R4, RZ, 0x10, R37 ;  /* 0x00000010ff047819 */ /* 0x000fe40000011625 */
[----:B------:R-:W-:Y:S02]  /*ee70*/  SHF.R.U32.HI R24, RZ, 0x10, R41 ;  /* 0x00000010ff187819 */ /* 0x000fe40000011629 */
[----:B------:R-:W-:-:S02]  /*ee80*/  SHF.R.U64 R33, R38, 0x10, R39 ;  /* 0x0000001026217819 */ /* 0x000fc40000001227 */
[----:B------:R-:W-:Y:S01]  /*ee90*/  SHF.R.U32.HI R26, RZ, 0x10, R39 ;  /* 0x00000010ff1a7819 */ /* 0x000fe20000011627 */
[----:B------:R-:W-:Y:S01]  /*eea0*/  HADD2.F32 R39, -RZ, R24.H0_H0 ;  /* 0x20000018ff277230 */ /* 0x000fe20000004100 */
[----:B------:R-:W-:Y:S02]  /*eeb0*/  SHF.R.U64 R36, R36, 0x10, R37 ;  /* 0x0000001024247819 */ /* 0x000fe40000001225 */
[----:B------:R-:W-:Y:S02]  /*eec0*/  SHF.R.U32.HI R27, RZ, 0x10, R43 ;  /* 0x00000010ff1b7819 */ /* 0x000fe4000001162b */
[----:B------:R-:W-:Y:S02]  /*eed0*/  SHF.R.U64 R40, R40, 0x10, R41 ;  /* 0x0000001028287819 */ /* 0x000fe40000001229 */
[----:B------:R-:W-:Y:S01]  /*eee0*/  SHF.R.U64 R37, R42, 0x10, R43 ;  /* 0x000000102a257819 */ /* 0x000fe2000000122b */
[----:B------:R-:W-:Y:S02]  /*eef0*/  HADD2.F32 R38, -RZ, R27.H0_H0 ;  /* 0x2000001bff267230 */ /* 0x000fe40000004100 */
[----:B------:R-:W-:-:S02]  /*ef00*/  HADD2.F32 R27, -RZ, R33.H0_H0 ;  /* 0x20000021ff1b7230 */ /* 0x000fc40000004100 */
[----:B------:R-:W-:Y:S01]  /*ef10*/  HADD2.F32 R33, -RZ, R37.H0_H0 ;  /* 0x20000025ff217230 */ /* 0x000fe20000004100 */
[----:B---3--:R-:W-:-:S04]  /*ef20*/  LEA.HI R0, R0, R2, RZ, 0x1d ;  /* 0x0000000200007211 */ /* 0x008fc800078fe8ff */
[----:B------:R-:W-:Y:S01]  /*ef30*/  SHF.R.S32.HI R2, RZ, 0x1f, R0 ;  /* 0x0000001fff027819 */ /* 0x000fe20000011400 */
[----:B--2-4-:R-:W2:Y:S01]  /*ef40*/  LDS.128 R8, [R52] ;  /* 0x0000000034087984 */ /* 0x014ea20000000c00 */
        /* <DEDUP_REMOVED lines=18> */
[----:B------:R-:W-:Y:S02]  /*f070*/  HADD2.F32 R23, -RZ, R8.H1_H1 ;  /* 0x30000008ff177230 */ /* 0x000fe40000004100 */
[--C-:B---3--:R-:W-:Y:S02]  /*f080*/  HADD2.F32 R3, -RZ, R13.reuse.H0_H0 ;  /* 0x2000000dff037230 */ /* 0x108fe40000004100 */
[----:B------:R-:W-:Y:S02]  /*f090*/  HADD2.F32 R2, -RZ, R13.H1_H1 ;  /* 0x3000000dff027230 */ /* 0x000fe40000004100 */
[--C-:B------:R-:W-:Y:S01]  /*f0a0*/  HADD2.F32 R9, -RZ, R12.reuse.H0_H0 ;  /* 0x2000000cff097230 */ /* 0x100fe20000004100 */
[C---:B------:R-:W-:Y:S01]  /*f0b0*/  FMUL.FTZ R30, R3.reuse, R0 ;  /* 0x00000000031e7220 */ /* 0x040fe20000410000 */
[----:B------:R-:W-:Y:S01]  /*f0c0*/  HADD2.F32 R13, -RZ, R12.H1_H1 ;  /* 0x3000000cff0d7230 */ /* 0x000fe20000004100 */
[----:B------:R-:W-:Y:S01]  /*f0d0*/  FFMA.FTZ R35, R3, R6, R5 ;  /* 0x0000000603237223 */ /* 0x000fe20000010005 */
[----:B------:R-:W-:-:S02]  /*f0e0*/  HADD2.F32 R12, -RZ, R14.H0_H0 ;  /* 0x2000000eff0c7230 */ /* 0x000fc40000004100 */
[----:B------:R-:W-:Y:S02]  /*f0f0*/  HADD2.F32 R11, -RZ, R14.H1_H1 ;  /* 0x3000000eff0b7230 */ /* 0x000fe40000004100 */
[----:B------:R-:W-:Y:S02]  /*f100*/  HADD2.F32 R14, -RZ, R4.H0_H0 ;  /* 0x20000004ff0e7230 */ /* 0x000fe40000004100 */
[----:B------:R-:W-:Y:S02]  /*f110*/  HADD2.F32 R4, -RZ, R89.H0_H0 ;  /* 0x20000059ff047230 */ /* 0x000fe40000004100 */
[----:B------:R-:W-:Y:S01]  /*f120*/  HADD2.F32 R5, -RZ, R91.H0_H0 ;  /* 0x2000005bff057230 */ /* 0x000fe20000004100 */
[-C--:B------:R-:W-:Y:S01]  /*f130*/  FMUL.FTZ R0, R20, R14.reuse ;  /* 0x0000000e14007220 */ /* 0x080fe20000410000 */
[--C-:B------:R-:W-:Y:S01]  /*f140*/  HADD2.F32 R10, -RZ, R15.reuse.H0_H0 ;  /* 0x2000000fff0a7230 */ /* 0x100fe20000004100 */
[C---:B------:R-:W-:Y:S01]  /*f150*/  FMUL.FTZ R29, R2.reuse, R14 ;  /* 0x0000000e021d7220 */ /* 0x040fe20000410000 */
[----:B------:R-:W-:Y:S01]  /*f160*/  HADD2.F32 R8, -RZ, R15.H1_H1 ;  /* 0x3000000fff087230 */ /* 0x000fe20000004100 */
[----:B------:R-:W-:Y:S01]  /*f170*/  FFMA.FTZ R34, R2, R39, R0 ;  /* 0x0000002702227223 */ /* 0x000fe20000010000 */
[--C-:B------:R-:W-:Y:S01]  /*f180*/  HADD2.F32 R2, -RZ, R90.reuse.H0_H0 ;  /* 0x2000005aff027230 */ /* 0x100fe20000004100 */
[-C--:B------:R-:W-:Y:S01]  /*f190*/  FMUL.FTZ R3, R21, R4.reuse ;  /* 0x0000000415037220 */ /* 0x080fe20000410000 */
[----:B------:R-:W-:Y:S01]  /*f1a0*/  HADD2.F32 R0, -RZ, R90.H1_H1 ;  /* 0x3000005aff007230 */ /* 0x000fe20000004100 */
[C---:B------:R-:W-:Y:S01]  /*f1b0*/  FMUL.FTZ R28, R9.reuse, R4 ;  /* 0x00000004091c7220 */ /* 0x040fe20000410000 */
[--C-:B------:R-:W-:Y:S01]  /*f1c0*/  HADD2.F32 R4, -RZ, R92.reuse.H1_H1 ;  /* 0x3000005cff047230 */ /* 0x100fe20000004100 */
[----:B------:R-:W-:Y:S01]  /*f1d0*/  FFMA.FTZ R31, R9, R5, R3 ;  /* 0x00000005091f7223 */ /* 0x000fe20000010003 */
[----:B------:R-:W-:Y:S01]  /*f1e0*/  HADD2.F32 R3, -RZ, R92.H0_H0 ;  /* 0x2000005cff037230 */ /* 0x000fe20000004100 */
[----:B------:R-:W-:Y:S01]  /*f1f0*/  FMUL.FTZ R14, R18, R2 ;  /* 0x00000002120e7220 */ /* 0x000fe20000410000 */
[----:B------:R-:W-:Y:S01]  /*f200*/  HADD2.F32 R15, -RZ, R26.H0_H0 ;  /* 0x2000001aff0f7230 */ /* 0x000fe20000004100 */
[----:B------:R-:W-:-:S02]  /*f210*/  FMUL.FTZ R9, R17, R0 ;  /* 0x0000000011097220 */ /* 0x000fc40000410000 */
[----:B------:R-:W-:Y:S02]  /*f220*/  FFMA.FTZ R32, R12, R4, R14 ;  /* 0x000000040c207223 */ /* 0x000fe4000001000e */
[C---:B------:R-:W-:Y:S02]  /*f230*/  FMUL.FTZ R14, R10.reuse, R0 ;  /* 0x000000000a0e7220 */ /* 0x040fe40000410000 */
[----:B------:R-:W-:Y:S01]  /*f240*/  FFMA.FTZ R24, R10, R3, R9 ;  /* 0x000000030a187223 */ /* 0x000fe20000010009 */
[----:B------:R-:W-:Y:S01]  /*f250*/  HADD2.F32 R10, -RZ, R36.H0_H0 ;  /* 0x20000024ff0a7230 */ /* 0x000fe20000004100 */
[----:B------:R-:W-:Y:S01]  /*f260*/  FMUL.FTZ R26, R12, R2 ;  /* 0x000000020c1a7220 */ /* 0x000fe20000410000 */
[----:B------:R-:W-:Y:S01]  /*f270*/  HADD2.F32 R36, -RZ, R40.H0_H0 ;  /* 0x20000028ff247230 */ /* 0x000fe20000004100 */
[----:B------:R-:W-:Y:S02]  /*f280*/  FMUL.FTZ R0, R16, R15 ;  /* 0x0000000f10007220 */ /* 0x000fe40000410000 */
[----:B------:R-:W-:-:S02]  /*f290*/  FMUL.FTZ R2, R23, R10 ;  /* 0x0000000a17027220 */ /* 0x000fc40000410000 */
[C---:B------:R-:W-:Y:S02]  /*f2a0*/  FMUL.FTZ R9, R8.reuse, R15 ;  /* 0x0000000f08097220 */ /* 0x040fe40000410000 */
[----:B------:R-:W-:Y:S02]  /*f2b0*/  FFMA.FTZ R12, R8, R38, R0 ;  /* 0x00000026080c7223 */ /* 0x000fe40000010000 */
[-C--:B------:R-:W-:Y:S02]  /*f2c0*/  FMUL.FTZ R0, R19, R27.reuse ;  /* 0x0000001b13007220 */ /* 0x080fe40000410000 */
[C---:B------:R-:W-:Y:S02]  /*f2d0*/  FFMA.FTZ R15, R13.reuse, R36, R2 ;  /* 0x000000240d0f7223 */ /* 0x040fe40000010002 */
[----:B------:R-:W-:Y:S02]  /*f2e0*/  FMUL.FTZ R8, R13, R10 ;  /* 0x0000000a0d087220 */ /* 0x000fe40000410000 */
[----:B------:R-:W-:-:S02]  /*f2f0*/  FMUL.FTZ R2, R11, R27 ;  /* 0x0000001b0b027220 */ /* 0x000fc40000410000 */
[----:B------:R-:W-:Y:S02]  /*f300*/  FFMA.FTZ R13, R22, R6, -R30 ;  /* 0x00000006160d7223 */ /* 0x000fe4000001081e */
[----:B------:R-:W-:Y:S02]  /*f310*/  FFMA.FTZ R6, R21, R5, -R28 ;  /* 0x0000000515067223 */ /* 0x000fe4000001081c */
[----:B------:R-:W-:Y:S01]  /*f320*/  FFMA.FTZ R27, R11, R33, R0 ;  /* 0x000000210b1b7223 */ /* 0x000fe20000010000 */
[----:B------:R-:W-:Y:S01]  /*f330*/  F2FP.PACK_AB R11, R12, R24 ;  /* 0x000000180c0b723e */ /* 0x000fe200000000ff */
[----:B------:R-:W-:Y:S02]  /*f340*/  FFMA.FTZ R5, R18, R4, -R26 ;  /* 0x0000000412057223 */ /* 0x000fe4000001081a */
        /* <DEDUP_REMOVED lines=10> */
[----:B------:R-:W-:-:S02]  /*f3f0*/  F2FP.PACK_AB R9, R34, R35 ;  /* 0x000000232209723e */ /* 0x000fc400000000ff */
[----:B------:R-:W-:Y:S01]  /*f400*/  F2FP.PACK_AB R10, R27, R32 ;  /* 0x000000201b0a723e */ /* 0x000fe200000000ff */
[----:B------:R2:W-:Y:S04]  /*f410*/  STS.128 [R52], R12 ;  /* 0x0000000c34007388 */ /* 0x0005e80000000c00 */
[----:B------:R2:W-:Y:S02]  /*f420*/  STS.128 [R25+0x6080], R8 ;  /* 0x0060800819007388 */ /* 0x0005e40000000c00 */
.L_x_970:
[----:B------:R-:W-:Y:S05]  /*f430*/  BSYNC B1 ;  /* 0x0000000000017941 */ /* 0x000fea0003800000 */
.L_x_969:
[----:B------:R-:W-:-:S04]  /*f440*/  IADD3 R0, R138, 0x40, RZ ;  /* 0x000000408a007810 */ /* 0x000fc80007ffe0ff */
[----:B------:R-:W-:-:S13]  /*f450*/  ISETP.GE.AND P0, PT, R0, R84, PT ;  /* 0x000000540000720c */ /* 0x000fda0003f06270 */
[----:B------:R-:W-:Y:S05]  /*f460*/  @P0 BRA `(.L_x_954) ;  /* 0x000012f000000947 */ /* 0x000fea0003800000 */
[----:B--2---:R2:W5:Y:S04]  /*f470*/  LDL R52, [R1+0xac] ;  /* 0x0000ac0001347983 */ /* 0x0045680000100800 */
[----:B------:R2:W5:Y:S04]  /*f480*/  LDL R43, [R1+0xb0] ;  /* 0x0000b000012b7983 */ /* 0x0005680000100800 */
[----:B------:R2:W5:Y:S01]  /*f490*/  LDL R42, [R1+0xb4] ;  /* 0x0000b400012a7983 */ /* 0x0005620000100800 */
[----:B------:R-:W-:Y:S01]  /*f4a0*/  ISETP.GE.AND P0, PT, R110, c[0x0][0x27c], PT ;  /* 0x00009f006e007a0c */ /* 0x000fe20003f06270 */
[----:B------:R-:W-:-:S12]  /*f4b0*/  BSSY B0, `(.L_x_975) ;  /* 0x0000062000007945 */ /* 0x000fd80003800000 */
[----:B------:R-:W-:Y:S05]  /*f4c0*/  @P0 BRA `(.L_x_976) ;  /* 0x0000060000000947 */ /* 0x000fea0003800000 */
[----:B------:R-:W3:Y:S01]  /*f4d0*/  LDL R41, [R1+0xe0] ;  /* 0x0000e00001297983 */ /* 0x000ee20000100800 */
[----:B------:R-:W-:Y:S01]  /*f4e0*/  MOV R0, c[0x0][0x27c] ;  /* 0x00009f0000007a02 */ /* 0x000fe20000000f00 */
[----:B------:R-:W-:Y:S01]  /*f4f0*/  HADD2.F32 R6, -RZ, R93.H1_H1 ;  /* 0x3000005dff067230 */ /* 0x000fe20000004100 */
[----:B------:R-:W-:Y:S02]  /*f500*/  SHF.R.U32.HI R4, RZ, 0x10, R49 ;  /* 0x00000010ff047819 */ /* 0x000fe40000011631 */
[----:B------:R-:W-:Y:S02]  /*f510*/  LEA.HI R0, R0, R170, RZ, 0x1d ;  /* 0x000000aa00007211 */ /* 0x000fe400078fe8ff */
[----:B------:R-:W-:Y:S02]  /*f520*/  SHF.R.U32.HI R24, RZ, 0x10, R45 ;  /* 0x00000010ff187819 */ /* 0x000fe4000001162d */
[----:B------:R-:W-:Y:S02]  /*f530*/  SHF.R.S32.HI R3, RZ, 0x1f, R0 ;  /* 0x0000001fff037819 */ /* 0x000fe40000011400 */
[----:B------:R-:W-:Y:S01]  /*f540*/  SHF.L.U32 R2, R0, 0x3, RZ ;  /* 0x0000000300027819 */ /* 0x000fe200000006ff */
[----:B------:R-:W-:Y:S01]  /*f550*/  HADD2.F32 R40, -RZ, R24.H0_H0 ;  /* 0x20000018ff287230 */ /* 0x000fe20000004100 */
[----:B------:R-:W-:-:S02]  /*f560*/  LEA.HI R0, R3, R0, RZ, 0x2 ;  /* 0x0000000003007211 */ /* 0x000fc400078f10ff */
[----:B-----5:R-:W-:Y:S02]  /*f570*/  LOP3.LUT R2, R52, 0x18, R2, 0xf8, !PT ;  /* 0x0000001834027812 */ /* 0x020fe400078ef802 */
[----:B------:R-:W-:Y:S02]  /*f580*/  SHF.L.U32 R0, R0, 0xa, RZ ;  /* 0x0000000a00007819 */ /* 0x000fe400000006ff */
[----:B------:R-:W-:Y:S02]  /*f590*/  LOP3.LUT R2, R2, R43, RZ, 0x3c, !PT ;  /* 0x0000002b02027212 */ /* 0x000fe400078e3cff */
[----:B------:R-:W-:Y:S02]  /*f5a0*/  LOP3.LUT R0, R0, 0x7ffff000, RZ, 0xc0, !PT ;  /* 0x7ffff00000007812 */ /* 0x000fe400078ec0ff */
[----:B------:R-:W-:Y:S02]  /*f5b0*/  SHF.R.U32.HI R26, RZ, 0x10, R51 ;  /* 0x00000010ff1a7819 */ /* 0x000fe40000011633 */
[----:B------:R-:W-:-:S02]  /*f5c0*/  IADD3 R0, R2, R0, R42 ;  /* 0x0000000002007210 */ /* 0x000fc40007ffe02a */
[----:B------:R-:W-:Y:S02]  /*f5d0*/  SHF.R.U64 R36, R48, 0x10, R49 ;  /* 0x0000001030247819 */ /* 0x000fe40000001231 */
[----:B------:R-:W-:Y:S01]  /*f5e0*/  SHF.L.U32 R25, R0, 0x1, RZ ;  /* 0x0000000100197819 */ /* 0x000fe200000006ff */
[----:B------:R-:W-:Y:S01]  /*f5f0*/  HADD2.F32 R0, -RZ, R91.H1_H1 ;  /* 0x3000005bff007230 */ /* 0x000fe20000004100 */
[----:B------:R-:W-:Y:S02]  /*f600*/  SHF.R.U32.HI R27, RZ, 0x10, R47 ;  /* 0x00000010ff1b7819 */ /* 0x000fe4000001162f */
[----:B------:R-:W-:Y:S01]  /*f610*/  SHF.R.U64 R38, R44, 0x10, R45 ;  /* 0x000000102c267819 */ /* 0x000fe2000000122d */
[----:B------:R-:W4:Y:S01]  /*f620*/  LDS.128 R12, [R25+0x6080] ;  /* 0x00608000190c7984 */ /* 0x000f220000000c00 */
[----:B------:R-:W-:Y:S01]  /*f630*/  SHF.R.U64 R31, R50, 0x10, R51 ;  /* 0x00000010321f7819 */ /* 0x000fe20000001233 */
[----:B------:R-:W-:Y:S01]  /*f640*/  HADD2.F32 R39, -RZ, R27.H0_H0 ;  /* 0x2000001bff277230 */ /* 0x000fe20000004100 */
[----:B------:R-:W-:Y:S01]  /*f650*/  SHF.R.U64 R37, R46, 0x10, R47 ;  /* 0x000000102e257819 */ /* 0x000fe2000000122f */
[----:B------:R-:W-:-:S02]  /*f660*/  HADD2.F32 R38, -RZ, R38.H0_H0 ;  /* 0x20000026ff267230 */ /* 0x000fc40000004100 */
[----:B------:R-:W-:Y:S02]  /*f670*/  HADD2.F32 R27, -RZ, R31.H0_H0 ;  /* 0x2000001fff1b7230 */ /* 0x000fe40000004100 */
[----:B------:R-:W-:Y:S02]  /*f680*/  HADD2.F32 R31, -RZ, R37.H0_H0 ;  /* 0x20000025ff1f7230 */ /* 0x000fe40000004100 */
[--C-:B----4-:R-:W-:Y:S02]  /*f690*/  HADD2.F32 R3, -RZ, R13.reuse.H0_H0 ;  /* 0x2000000dff037230 */ /* 0x110fe40000004100 */
[----:B------:R-:W-:Y:S02]  /*f6a0*/  HADD2.F32 R2, -RZ, R13.H1_H1 ;  /* 0x3000000dff027230 */ /* 0x000fe40000004100 */
[----:B------:R-:W-:Y:S01]  /*f6b0*/  HADD2.F32 R13, -RZ, R12.H1_H1 ;  /* 0x3000000cff0d7230 */ /* 0x000fe20000004100 */
[----:B------:R-:W-:Y:S01]  /*f6c0*/  FMUL.FTZ R30, R3, R0 ;  /* 0x00000000031e7220 */ /* 0x000fe20000410000 */
[----:B---3--:R-:W3:Y:S02]  /*f6d0*/  LDS.128 R8, [R41] ;  /* 0x0000000029087984 */ /* 0x008ee40000000c00 */
[----:B---3--:R-:W-:-:S02]  /*f6e0*/  HADD2.F32 R22, -RZ, R9.H0_H0 ;  /* 0x20000009ff167230 */ /* 0x008fc40000004100 */
[----:B------:R-:W-:Y:S02]  /*f6f0*/  HADD2.F32 R20, -RZ, R9.H1_H1 ;  /* 0x30000009ff147230 */ /* 0x000fe40000004100 */
[--C-:B------:R-:W-:Y:S01]  /*f700*/  HADD2.F32 R17, -RZ, R11.reuse.H0_H0 ;  /* 0x2000000bff117230 */ /* 0x100fe20000004100 */
[----:B------:R-:W-:Y:S01]  /*f710*/  FMUL.FTZ R5, R22, R0 ;  /* 0x0000000016057220 */ /* 0x000fe20000410000 */
[----:B------:R-:W-:Y:S02]  /*f720*/  HADD2.F32 R16, -RZ, R11.H1_H1 ;  /* 0x3000000bff107230 */ /* 0x000fe40000004100 */
[----:B------:R-:W-:Y:S01]  /*f730*/  HADD2.F32 R9, -RZ, R12.H0_H0 ;  /* 0x2000000cff097230 */ /* 0x000fe20000004100 */
[----:B------:R-:W-:Y:S01]  /*f740*/  FFMA.FTZ R35, R3, R6, R5 ;  /* 0x0000000603237223 */ /* 0x000fe20000010005 */
[--C-:B------:R-:W-:Y:S02]  /*f750*/  HADD2.F32 R12, -RZ, R14.reuse.H0_H0 ;  /* 0x2000000eff0c7230 */ /* 0x100fe40000004100 */
[----:B------:R-:W-:-:S02]  /*f760*/  HADD2.F32 R11, -RZ, R14.H1_H1 ;  /* 0x3000000eff0b7230 */ /* 0x000fc40000004100 */
[----:B------:R-:W-:Y:S02]  /*f770*/  HADD2.F32 R14, -RZ, R4.H0_H0 ;  /* 0x20000004ff0e7230 */ /* 0x000fe40000004100 */
[----:B------:R-:W-:Y:S02]  /*f780*/  HADD2.F32 R21, -RZ, R8.H0_H0 ;  /* 0x20000008ff157230 */ /* 0x000fe40000004100 */
[----:B------:R-:W-:Y:S01]  /*f790*/  HADD2.F32 R4, -RZ, R93.H0_H0 ;  /* 0x2000005dff047230 */ /* 0x000fe20000004100 */
[-C--:B------:R-:W-:Y:S01]  /*f7a0*/  FMUL.FTZ R0, R20, R14.reuse ;  /* 0x0000000e14007220 */ /* 0x080fe20000410000 */
[----:B------:R-:W-:Y:S01]  /*f7b0*/  HADD2.F32 R5, -RZ, R96.H0_H0 ;  /* 0x20000060ff057230 */ /* 0x000fe20000004100 */
[C---:B------:R-:W-:Y:S01]  /*f7c0*/  FMUL.FTZ R29, R2.reuse, R14 ;  /* 0x0000000e021d7220 */ /* 0x040fe20000410000 */
[----:B------:R-:W-:Y:S01]  /*f7d0*/  HADD2.F32 R18, -RZ, R10.H0_H0 ;  /* 0x2000000aff127230 */ /* 0x000fe20000004100 */
[----:B------:R-:W-:Y:S01]  /*f7e0*/  FFMA.FTZ R34, R2, R40, R0 ;  /* 0x0000002802227223 */ /* 0x000fe20000010000 */
[--C-:B------:R-:W-:Y:S01]  /*f7f0*/  HADD2.F32 R2, -RZ, R94.reuse.H0_H0 ;  /* 0x2000005eff027230 */ /* 0x100fe20000004100 */
[-C--:B------:R-:W-:Y:S01]  /*f800*/  FMUL.FTZ R3, R21, R4.reuse ;  /* 0x0000000415037220 */ /* 0x080fe20000410000 */
[----:B------:R-:W-:Y:S01]  /*f810*/  HADD2.F32 R0, -RZ, R94.H1_H1 ;  /* 0x3000005eff007230 */ /* 0x000fe20000004100 */
[C---:B------:R-:W-:Y:S01]  /*f820*/  FMUL.FTZ R28, R9.reuse, R4 ;  /* 0x00000004091c7220 */ /* 0x040fe20000410000 */
[----:B------:R-:W-:Y:S01]  /*f830*/  HADD2.F32 R19, -RZ, R10.H1_H1 ;  /* 0x3000000aff137230 */ /* 0x000fe20000004100 */
[----:B------:R-:W-:Y:S01]  /*f840*/  FFMA.FTZ R32, R9, R5, R3 ;  /* 0x0000000509207223 */ /* 0x000fe20000010003 */
[----:B------:R-:W-:Y:S01]  /*f850*/  HADD2.F32 R4, -RZ, R97.H0_H0 ;  /* 0x20000061ff047230 */ /* 0x000fe20000004100 */
[----:B------:R-:W-:Y:S01]  /*f860*/  FMUL.FTZ R14, R18, R2 ;  /* 0x00000002120e7220 */ /* 0x000fe20000410000 */
[--C-:B------:R-:W-:Y:S01]  /*f870*/  HADD2.F32 R10, -RZ, R15.reuse.H0_H0 ;  /* 0x2000000fff0a7230 */ /* 0x100fe20000004100 */
[C---:B------:R-:W-:Y:S01]  /*f880*/  FMUL.FTZ R9, R17.reuse, R0 ;  /* 0x0000000011097220 */ /* 0x040fe20000410000 */
[----:B------:R-:W-:Y:S01]  /*f890*/  HADD2.F32 R3, -RZ, R96.H1_H1 ;  /* 0x30000060ff037230 */ /* 0x000fe20000004100 */
[----:B------:R-:W-:Y:S01]  /*f8a0*/  FFMA.FTZ R33, R12, R4, R14 ;  /* 0x000000040c217223 */ /* 0x000fe2000001000e */
[----:B------:R-:W-:Y:S01]  /*f8b0*/  HADD2.F32 R23, -RZ, R8.H1_H1 ;  /* 0x30000008ff177230 */ /* 0x000fe20000004100 */
[C---:B------:R-:W-:Y:S01]  /*f8c0*/  FMUL.FTZ R14, R10.reuse, R0 ;  /* 0x000000000a0e7220 */ /* 0x040fe20000410000 */
[----:B------:R-:W-:Y:S01]  /*f8d0*/  HADD2.F32 R8, -RZ, R15.H1_H1 ;  /* 0x3000000fff087230 */ /* 0x000fe20000004100 */
[-C--:B------:R-:W-:Y:S01]  /*f8e0*/  FFMA.FTZ R24, R10, R3.reuse, R9 ;  /* 0x000000030a187223 */ /* 0x080fe20000010009 */
[----:B------:R-:W-:Y:S01]  /*f8f0*/  HADD2.F32 R15, -RZ, R26.H0_H0 ;  /* 0x2000001aff0f7230 */ /* 0x000fe20000004100 */
[----:B------:R-:W-:Y:S01]  /*f900*/  FMUL.FTZ R26, R12, R2 ;  /* 0x000000020c1a7220 */ /* 0x000fe20000410000 */
[----:B------:R-:W-:Y:S01]  /*f910*/  HADD2.F32 R10, -RZ, R36.H0_H0 ;  /* 0x20000024ff0a7230 */ /* 0x000fe20000004100 */
[----:B------:R-:W-:-:S02]  /*f920*/  FFMA.FTZ R3, R17, R3, -R14 ;  /* 0x0000000311037223 */ /* 0x000fc4000001080e */
[-C--:B------:R-:W-:Y:S02]  /*f930*/  FMUL.FTZ R0, R16, R15.reuse ;  /* 0x0000000f10007220 */ /* 0x080fe40000410000 */
[----:B------:R-:W-:Y:S02]  /*f940*/  FMUL.FTZ R2, R23, R10 ;  /* 0x0000000a17027220 */ /* 0x000fe40000410000 */
[C---:B------:R-:W-:Y:S02]  /*f950*/  FMUL.FTZ R9, R8.reuse, R15 ;  /* 0x0000000f08097220 */ /* 0x040fe40000410000 */
[----:B------:R-:W-:Y:S02]  /*f960*/  FFMA.FTZ R12, R8, R39, R0 ;  /* 0x00000027080c7223 */ /* 0x000fe40000010000 */
[----:B------:R-:W-:Y:S02]  /*f970*/  FMUL.FTZ R0, R19, R27 ;  /* 0x0000001b13007220 */ /* 0x000fe40000410000 */
[----:B------:R-:W-:-:S02]  /*f980*/  FFMA.FTZ R15, R13, R38, R2 ;  /* 0x000000260d0f7223 */ /* 0x000fc40000010002 */
[----:B------:R-:W-:Y:S02]  /*f990*/  FMUL.FTZ R8, R13, R10 ;  /* 0x0000000a0d087220 */ /* 0x000fe40000410000 */
[----:B------:R-:W-:Y:S02]  /*f9a0*/  FMUL.FTZ R2, R11, R27 ;  /* 0x0000001b0b027220 */ /* 0x000fe40000410000 */
[----:B------:R-:W-:Y:S02]  /*f9b0*/  FFMA.FTZ R13, R22, R6, -R30 ;  /* 0x00000006160d7223 */ /* 0x000fe4000001081e */
[----:B------:R-:W-:Y:S02]  /*f9c0*/  FFMA.FTZ R6, R21, R5, -R28 ;  /* 0x0000000515067223 */ /* 0x000fe4000001081c */
[----:B------:R-:W-:Y:S01]  /*f9d0*/  FFMA.FTZ R27, R11, R31, R0 ;  /* 0x0000001f0b1b7223 */ /* 0x000fe20000010000 */
[----:B------:R-:W-:Y:S01]  /*f9e0*/  F2FP.PACK_AB R11, R12, R24 ;  /* 0x000000180c0b723e */ /* 0x000fe200000000ff */
[----:B------:R-:W-:-:S02]  /*f9f0*/  FFMA.FTZ R5, R18, R4, -R26 ;  /* 0x0000000412057223 */ /* 0x000fc4000001081a */
[----:B------:R-:W-:Y:S02]  /*fa00*/  FFMA.FTZ R10, R20, R40, -R29 ;  /* 0x00000028140a7223 */ /* 0x000fe4000001081d */
[----:B------:R-:W-:Y:S01]  /*fa10*/  FFMA.FTZ R0, R16, R39, -R9 ;  /* 0x0000002710007223 */ /* 0x000fe20000010809 */
[----:B------:R-:W-:Y:S01]  /*fa20*/  F2FP.PACK_AB R9, R34, R35 ;  /* 0x000000232209723e */ /* 0x000fe200000000ff */
[----:B------:R-:W-:Y:S01]  /*fa30*/  FFMA.FTZ R4, R23, R38, -R8 ;  /* 0x0000002617047223 */ /* 0x000fe20000010808 */
[----:B------:R-:W-:Y:S01]  /*fa40*/  F2FP.PACK_AB R8, R15, R32 ;  /* 0x000000200f08723e */ /* 0x000fe200000000ff */
[----:B------:R-:W-:Y:S01]  /*fa50*/  FFMA.FTZ R2, R19, R31, -R2 ;  /* 0x0000001f13027223 */ /* 0x000fe20000010802 */
[----:B------:R-:W-:Y:S02]  /*fa60*/  F2FP.PACK_AB R15, R0, R3 ;  /* 0x00000003000f723e */ /* 0x000fe400000000ff */
[----:B------:R-:W-:Y:S02]  /*fa70*/  F2FP.PACK_AB R13, R10, R13 ;  /* 0x0000000d0a0d723e */ /* 0x000fe400000000ff */
[----:B------:R-:W-:-:S02]  /*fa80*/  F2FP.PACK_AB R12, R4, R6 ;  /* 0x00000006040c723e */ /* 0x000fc400000000ff */
[----:B------:R-:W-:Y:S02]  /*fa90*/  F2FP.PACK_AB R14, R2, R5 ;  /* 0x00000005020e723e */ /* 0x000fe400000000ff */
[----:B------:R-:W-:-:S03]  /*faa0*/  F2FP.PACK_AB R10, R27, R33 ;  /* 0x000000211b0a723e */ /* 0x000fc600000000ff */
[----:B------:R3:W-:Y:S04]  /*fab0*/  STS.128 [R41], R12 ;  /* 0x0000000c29007388 */ /* 0x0007e80000000c00 */
[----:B------:R3:W-:Y:S02]  /*fac0*/  STS.128 [R25+0x6080], R8 ;  /* 0x0060800819007388 */ /* 0x0007e40000000c00 */
.L_x_976:
[----:B------:R-:W-:Y:S05]  /*fad0*/  BSYNC B0 ;  /* 0x0000000000007941 */ /* 0x000fea0003800000 */
.L_x_975:
[----:B------:R-:W-:Y:S01]  /*fae0*/  ISETP.GE.AND P0, PT, R137, c[0x0][0x27c], PT ;  /* 0x00009f0089007a0c */ /* 0x000fe20003f06270 */
[----:B------:R-:W-:-:S12]  /*faf0*/  BSSY B0, `(.L_x_977) ;  /* 0x0000063000007945 */ /* 0x000fd80003800000 */
[----:B------:R-:W-:Y:S05]  /*fb00*/  @P0 BRA `(.L_x_978) ;  /* 0x0000061000000947 */ /* 0x000fea0003800000 */
[----:B------:R-:W4:Y:S04]  /*fb10*/  LDL R2, [R1+0x64] ;  /* 0x0000640001027983 */ /* 0x000f280000100800 */
[----:B---3--:R-:W3:Y:S01]  /*fb20*/  LDL R41, [R1+0xd8] ;  /* 0x0000d80001297983 */ /* 0x008ee20000100800 */
[----:B------:R-:W-:Y:S01]  /*fb30*/  MOV R0, c[0x0][0x27c] ;  /* 0x00009f0000007a02 */ /* 0x000fe20000000f00 */
[----:B------:R-:W-:Y:S01]  /*fb40*/  HADD2.F32 R6, -RZ, R98.H1_H1 ;  /* 0x30000062ff067230 */ /* 0x000fe20000004100 */
[----:B------:R-:W-:Y:S02]  /*fb50*/  SHF.R.U32.HI R4, RZ, 0x10, R69 ;  /* 0x00000010ff047819 */ /* 0x000fe40000011645 */
[----:B------:R-:W-:Y:S02]  /*fb60*/  SHF.R.U32.HI R24, RZ, 0x10, R65 ;  /* 0x00000010ff187819 */ /* 0x000fe40000011641 */
[----:B------:R-:W-:-:S02]  /*fb70*/  SHF.R.U32.HI R26, RZ, 0x10, R71 ;  /* 0x00000010ff1a7819 */ /* 0x000fc40000011647 */
[----:B------:R-:W-:Y:S01]  /*fb80*/  SHF.R.U64 R31, R68, 0x10, R69 ;  /* 0x00000010441f7819 */ /* 0x000fe20000001245 */
[----:B------:R-:W-:Y:S01]  /*fb90*/  HADD2.F32 R40, -RZ, R24.H0_H0 ;  /* 0x20000018ff287230 */ /* 0x000fe20000004100 */
[----:B------:R-:W-:Y:S02]  /*fba0*/  SHF.R.U32.HI R27, RZ, 0x10, R67 ;  /* 0x00000010ff1b7819 */ /* 0x000fe40000011643 */
[----:B------:R-:W-:Y:S02]  /*fbb0*/  SHF.R.U64 R35, R64, 0x10, R65 ;  /* 0x0000001040237819 */ /* 0x000fe40000001241 */
[----:B------:R-:W-:Y:S01]  /*fbc0*/  SHF.R.U64 R32, R70, 0x10, R71 ;  /* 0x0000001046207819 */ /* 0x000fe20000001247 */
[----:B------:R-:W-:Y:S01]  /*fbd0*/  HADD2.F32 R39, -RZ, R27.H0_H0 ;  /* 0x2000001bff277230 */ /* 0x000fe20000004100 */
[----:B------:R-:W-:Y:S01]  /*fbe0*/  SHF.R.U64 R37, R66, 0x10, R67 ;  /* 0x0000001042257819 */ /* 0x000fe20000001243 */
[----:B------:R-:W-:Y:S02]  /*fbf0*/  HADD2.F32 R35, -RZ, R35.H0_H0 ;  /* 0x20000023ff237230 */ /* 0x000fe40000004100 */
[----:B------:R-:W-:Y:S01]  /*fc00*/  HADD2.F32 R27, -RZ, R32.H0_H0 ;  /* 0x20000020ff1b7230 */ /* 0x000fe20000004100 */
[----:B----4-:R-:W-:-:S04]  /*fc10*/  LEA.HI R0, R0, R2, RZ, 0x1d ;  /* 0x0000000200007211 */ /* 0x010fc800078fe8ff */
[----:B------:R-:W-:Y:S01]  /*fc20*/  SHF.R.S32.HI R2, RZ, 0x1f, R0 ;  /* 0x0000001fff027819 */ /* 0x000fe20000011400 */
[----:B---3--:R-:W3:Y:S01]  /*fc30*/  LDS.128 R8, [R41] ;  /* 0x0000000029087984 */ /* 0x008ee20000000c00 */
        /* <DEDUP_REMOVED lines=9> */
[----:B------:R-:W4:Y:S01]  /*fcd0*/  LDS.128 R12, [R25+0x6080] ;  /* 0x00608000190c7984 */ /* 0x000f220000000c00 */
[--C-:B---3--:R-:W-:Y:S02]  /*fce0*/  HADD2.F32 R22, -RZ, R9.reuse.H0_H0 ;  /* 0x20000009ff167230 */ /* 0x108fe40000004100 */
        /* <DEDUP_REMOVED lines=8> */
[--C-:B----4-:R-:W-:Y:S02]  /*fd70*/  HADD2.F32 R3, -RZ, R13.reuse.H0_H0 ;  /* 0x2000000dff037230 */ /* 0x110fe40000004100 */
        /* <DEDUP_REMOVED lines=9> */
[--C-:B------:R-:W-:Y:S01]  /*fe10*/  HADD2.F32 R5, -RZ, R100.reuse.H0_H0 ;  /* 0x20000064ff057230 */ /* 0x100fe20000004100 */
        /* <DEDUP_REMOVED lines=9> */
[----:B------:R-:W-:Y:S01]  /*feb0*/  HADD2.F32 R4, -RZ, R101.H0_H0 ;  /* 0x20000065ff047230 */ /* 0x000fe20000004100 */
[----:B------:R-:W-:Y:S01]  /*fec0*/  FFMA.FTZ R33, R9, R5, R3 ;  /* 0x0000000509217223 */ /* 0x000fe20000010003 */
[----:B------:R-:W-:Y:S01]  /*fed0*/  HADD2.F32 R3, -RZ, R100.H1_H1 ;  /* 0x30000064ff037230 */ /* 0x000fe20000004100 */
        /* <DEDUP_REMOVED lines=13> */
[----:B------:R-:W-:Y:S02]  /*ffb0*/  FMUL.FTZ R0, R19, R27 ;  /* 0x0000001b13007220 */ /* 0x000fe40000410000 */
        /* <DEDUP_REMOVED lines=22> */
.L_x_978:
[----:B------:R-:W-:Y:S05]  /*10120*/  BSYNC B0 ;  /* 0x0000000000007941 */ /* 0x000fea0003800000 */
.L_x_977:
[----:B------:R-:W-:-:S13]  /*10130*/  ISETP.GE.AND P0, PT, R136, c[0x0][0x27c], PT ;  /* 0x00009f0088007a0c */ /* 0x000fda0003f06270 */
        /* <DEDUP_REMOVED lines=98> */
.L_x_954:
[----:B------:R-:W-:Y:S05]  /*10760*/  BSYNC B2 ;  /* 0x0000000000027941 */ /* 0x000fea0003800000 */
.L_x_936:
[----:B---3--:R-:W-:Y:S01]  /*10770*/  IMAD R0, R106, c[0x0][0x208], RZ ;  /* 0x000082006a007a24 */ /* 0x008fe200078e02ff */
[----:B------:R-:W-:-:S04]  /*10780*/  DEPBAR.LE SB0, 0x0 ;  /* 0x000080000000791a */ /* 0x000fc80000000000 */
[----:B------:R-:W-:Y:S01]  /*10790*/  IMAD.WIDE.U32 R2, R222, c[0x0][0x208], RZ ;  /* 0x00008200de027a25 */ /* 0x000fe200078e00ff */
[----:B------:R-:W-:Y:S01]  /*107a0*/  BAR.SYNC.DEFER_BLOCKING 0x0 ;  /* 0x0000000000007b1d */ /* 0x000fe20000010000 */
[----:B------:R-:W-:Y:S02]  /*107b0*/  ISETP.GE.AND P3, PT, R116, c[0x0][0x1d4], PT ;  /* 0x0000750074007a0c */ /* 0x000fe40003f66270 */
[----:B------:R-:W-:Y:S01]  /*107c0*/  IMAD R0, R222, c[0x0][0x20c], R0 ;  /* 0x00008300de007a24 */ /* 0x000fe200078e0200 */
[----:B------:R-:W-:Y:S01]  /*107d0*/  SHF.L.U64.HI R233, R116, 0x1, R117 ;  /* 0x0000000174e97819 */ /* 0x000fe20000010275 */
[----:B-12---:R-:W-:Y:S01]  /*107e0*/  IMAD.WIDE.U32 R8, R95, c[0x0][0x210], RZ ;  /* 0x000084005f087a25 */ /* 0x006fe200078e00ff */
[----:B------:R-:W-:Y:S01]  /*107f0*/  SHF.L.U64.HI R235, R252, 0x1, R113 ;  /* 0x00000001fceb7819 */ /* 0x000fe20000010271 */
[----:B------:R-:W1:Y:S01]  /*10800*/  S2R R23, SR_TID.X ;  /* 0x0000000000177919 */ /* 0x000e620000002100 */
[----:B------:R-:W-:Y:S01]  /*10810*/  SHF.L.U64.HI R231, R109, 0x1, R112 ;  /* 0x000000016de77819 */ /* 0x000fe20000010270 */
[----:B------:R-:W-:Y:S01]  /*10820*/  IMAD.IADD R3, R3, 0x1, R0 ;  /* 0x0000000103037824 */ /* 0x000fe200078e0200 */
[----:B------:R-:W-:Y:S01]  /*10830*/  ISETP.GE.AND P2, PT, R109, c[0x0][0x1d4], PT ;  /* 0x000075006d007a0c */ /* 0x000fe20003f46270 */
[----:B------:R-:W-:Y:S01]  /*10840*/  IMAD R0, R107, c[0x0][0x218], RZ ;  /* 0x000086006b007a24 */ /* 0x000fe200078e02ff */
[----:B------:R-:W-:Y:S01]  /*10850*/  STL.64 [R1+0x30], R8 ;  /* 0x0000300801007387 */ /* 0x000fe20000100a00 */
[C---:B------:R-:W-:Y:S01]  /*10860*/  IMAD.WIDE.U32 R2, R220.reuse, c[0x0][0x218], R2 ;  /* 0x00008600dc027a25 */ /* 0x040fe200078e0002 */
[----:B------:R-:W-:Y:S01]  /*10870*/  LOP3.LUT R209, R209, 0xfffffbff, RZ, 0xc0, !PT ;  /* 0xfffffbffd1d17812 */ /* 0x000fe200078ec0ff */
[----:B------:R-:W-:Y:S02]  /*10880*/  BSSY B0, `(.L_x_979) ;  /* 0x000003e000007945 */ /* 0x000fe40003800000 */
[----:B------:R-:W-:Y:S01]  /*10890*/  IMAD R4, R220, c[0x0][0x21c], R0 ;  /* 0x00008700dc047a24 */ /* 0x000fe200078e0200 */
[----:B------:R-:W-:Y:S01]  /*108a0*/  IADD3 R0, P0, R2, R8, RZ ;  /* 0x0000000802007210 */ /* 0x000fe20007f1e0ff */
[----:B------:R-:W-:-:S02]  /*108b0*/  IMAD R5, R95, c[0x0][0x214], R9 ;  /* 0x000085005f057a24 */ /* 0x000fc400078e0209 */
[----:B------:R-:W-:Y:S02]  /*108c0*/  IMAD.SHL.U32 R234, R116, 0x2, RZ ;  /* 0x0000000274ea7824 */ /* 0x000fe400078e00ff */
[----:B------:R-:W-:Y:S01]  /*108d0*/  IMAD.SHL.U32 R236, R252, 0x2, RZ ;  /* 0x00000002fcec7824 */ /* 0x000fe200078e00ff */
[----:B------:R-:W-:Y:S01]  /*108e0*/  IADD3.X R2, R5, R3, R4, P0, !PT ;  /* 0x0000000305027210 */ /* 0x000fe200007fe404 */
[----:B------:R-:W-:Y:S01]  /*108f0*/  IMAD.SHL.U32 R210, R115, 0x2, RZ ;  /* 0x0000000273d27824 */ /* 0x000fe200078e00ff */
[C---:B------:R-:W-:Y:S01]  /*10900*/  LEA R22, P0, R0.reuse, c[0x0][0x1f8], 0x1 ;  /* 0x00007e0000167a11 */ /* 0x040fe200078008ff */
[----:B------:R-:W-:Y:S01]  /*10910*/  LDSM.16.M88.4 R16, [R198] ;  /* 0x00000000c610783b */ /* 0x000fe20000000200 */
[----:B------:R-:W-:Y:S02]  /*10920*/  IMAD.SHL.U32 R232, R109, 0x2, RZ ;  /* 0x000000026de87824 */ /* 0x000fe400078e00ff */
[----:B------:R-:W-:Y:S01]  /*10930*/  LEA.HI.X R6, R0, c[0x0][0x1fc], R2, 0x1, P0 ;  /* 0x00007f0000067a11 */ /* 0x000fe200000f0c02 */
[----:B------:R-:W-:Y:S01]  /*10940*/  IMAD.IADD R0, R132, 0x1, -R114 ;  /* 0x0000000184007824 */ /* 0x000fe200078e0a72 */
[----:B------:R-:W2:Y:S01]  /*10950*/  SHFL.IDX PT, R2, R22, RZ, 0x1c1f ;  /* 0x001c1fff16027589 */ /* 0x000ea200000e0000 */
[----:B-1----:R-:W-:-:S03]  /*10960*/  ISETP.GT.AND P4, PT, R23, 0x3f, PT ;  /* 0x0000003f1700780c */ /* 0x002fc60003f84270 */
[----:B------:R-:W1:Y:S01]  /*10970*/  SHFL.IDX PT, R3, R6, RZ, 0x1c1f ;  /* 0x001c1fff06037589 */ /* 0x000e6200000e0000 */
[----:B------:R-:W-:-:S03]  /*10980*/  ISETP.LT.OR P1, PT, R0, 0x1, P3 ;  /* 0x000000010000780c */ /* 0x000fc60001f21670 */
[----:B------:R-:W3:Y:S04]  /*10990*/  LDSM.16.M88.4 R12, [R198+0x1000] ;  /* 0x00100000c60c783b */ /* 0x000ee80000000200 */
[----:B------:R-:W4:Y:S02]  /*109a0*/  LDSM.16.M88.4 R24, [R171] ;  /* 0x00000000ab18783b */ /* 0x000f240000000200 */
[----:B------:R-:W-:Y:S02]  /*109b0*/  @P4 LOP3.LUT R209, R209, 0x400, RZ, 0xfc, !PT ;  /* 0x00000400d1d14812 */ /* 0x000fe400078efcff */
[----:B------:R-:W3:Y:S04]  /*109c0*/  LDSM.16.M88.4 R32, [R171+0x400] ;  /* 0x00040000ab20783b */ /* 0x000ee80000000200 */
[----:B------:R-:W3:Y:S01]  /*109d0*/  LDSM.16.M88.4 R28, [R171+0x800] ;  /* 0x00080000ab1c783b */ /* 0x000ee20000000200 */
[----:B--2---:R-:W-:-:S03]  /*109e0*/  IADD3 R20, P0, R2, R234, RZ ;  /* 0x000000ea02147210 */ /* 0x004fc60007f1e0ff */
[----:B------:R-:W2:Y:S02]  /*109f0*/  LDSM.16.M88.4 R36, [R199] ;  /* 0x00000000c724783b */ /* 0x000ea40000000200 */
[----:B-1----:R-:W-:Y:S02]  /*10a00*/  IMAD.X R21, R3, 0x1, R233, P0 ;  /* 0x0000000103157824 */ /* 0x002fe400000e06e9 */
[----:B------:R-:W1:Y:S01]  /*10a10*/  LDSM.16.M88.4 R8, [R199+0x1000] ;  /* 0x00100000c708783b */ /* 0x000e620000000200 */
[----:B------:R-:W-:-:S03]  /*10a20*/  IADD3 R4, P0, R2, R236, RZ ;  /* 0x000000ec02047210 */ /* 0x000fc60007f1e0ff */
[----:B------:R-:W1:Y:S04]  /*10a30*/  LDSM.16.M88.4 R48, [R200] ;  /* 0x00000000c830783b */ /* 0x000e680000000200 */
[----:B-----5:R-:W1:Y:S04]  /*10a40*/  LDSM.16.M88.4 R52, [R208] ;  /* 0x00000000d034783b */ /* 0x020e680000000200 */
[----:B------:R-:W1:Y:S04]  /*10a50*/  LDSM.16.M88.4 R64, [R207] ;  /* 0x00000000cf40783b */ /* 0x000e680000000200 */
[----:B------:R-:W-:Y:S01]  /*10a60*/  @!PT LDS RZ, [RZ] ;  /* 0x00000000fffff984 */ /* 0x000fe20000000800 */
[----:B------:R-:W-:Y:S01]  /*10a70*/  @!PT LDS RZ, [RZ] ;  /* 0x00000000fffff984 */ /* 0x000fe20000000800 */
[----:B------:R-:W-:Y:S01]  /*10a80*/  @!PT LDS RZ, [RZ] ;  /* 0x00000000fffff984 */ /* 0x000fe20000000800 */
[----:B------:R1:W-:Y:S01]  /*10a90*/  LDGSTS.E.BYPASS.LTC128B.128 [R210+0x1880], [R20.64], !P1 ;  /* 0x0188000014d27fae */ /* 0x0003e2000c901d48 */
[----:B------:R-:W-:-:S03]  /*10aa0*/  ISETP.GE.AND P1, PT, R252, c[0x0][0x1d4], PT ;  /* 0x00007500fc007a0c */ /* 0x000fc60003f26270 */
[----:B------:R2:W-:Y:S02]  /*10ab0*/  STL [R1+0x38], R5 ;  /* 0x0000380501007387 */ /* 0x0005e40000100800 */
[----:B--2---:R-:W-:Y:S01]  /*10ac0*/  IMAD.X R5, R3, 0x1, R235, P0 ;  /* 0x0000000103057824 */ /* 0x004fe200000e06eb */
[----:B------:R-:W-:-:S13]  /*10ad0*/  ISETP.LT.OR P0, PT, R0, 0x1, P1 ;  /* 0x000000010000780c */ /* 0x000fda0000f01670 */
[----:B------:R2:W-:Y:S01]  /*10ae0*/  LDGSTS.E.BYPASS.LTC128B.128 [R210+0x2480], [R4.64], !P0 ;  /* 0x0248000004d27fae */ /* 0x0005e2000c101d48 */
[----:B------:R-:W-:-:S05]  /*10af0*/  IADD3 R2, P0, R2, R232, RZ ;  /* 0x000000e802027210 */ /* 0x000fca0007f1e0ff */
[----:B------:R-:W-:Y:S01]  /*10b00*/  IMAD.X R3, R3, 0x1, R231, P0 ;  /* 0x0000000103037824 */ /* 0x000fe200000e06e7 */
[----:B------:R-:W-:-:S13]  /*10b10*/  ISETP.LT.OR P0, PT, R0, 0x1, P2 ;  /* 0x000000010000780c */ /* 0x000fda0001701670 */
[----:B------:R2:W-:Y:S01]  /*10b20*/  LDGSTS.E.BYPASS.LTC128B.128 [R210+0x3080], [R2.64], !P0 ;  /* 0x0308000002d27fae */ /* 0x0005e2000c101d48 */
[----:B------:R-:W-:Y:S05]  /*10b30*/  @P4 BRA `(.L_x_980) ;  /* 0x0000012000004947 */ /* 0x000fea0003800000 */
[----:B-1-34-:R-:W-:Y:S05]  /*10b40*/  BRA.DIV ~URZ, `(.L_x_981) ;  /* 0x000161127f007947 */ /* 0x01afea000b800000 */
[----:B--2---:R1:W2:Y:S04]  /*10b50*/  SHFL.IDX PT, R4, R6, 0x1, 0x1c1f ;  /* 0x003c1f0006047f89 */ /* 0x0042a800000e0000 */
[----:B------:R1:W3:Y:S02]  /*10b60*/  SHFL.IDX PT, R2, R22, 0x1, 0x1c1f ;  /* 0x003c1f0016027f89 */ /* 0x0002e400000e0000 */
.L_x_1180:
[----:B-1-3--:R-:W-:Y:S02]  /*10b70*/  IADD3 R22, P0, R2, R234, RZ ;  /* 0x000000ea02167210 */ /* 0x00afe40007f1e0ff */
[----:B------:R-:W-:-:S03]  /*10b80*/  ISETP.LT.OR P1, PT, R0, 0x21, P1 ;  /* 0x000000210000780c */ /* 0x000fc60000f21670 */
        /* <DEDUP_REMOVED lines=13> */
.L_x_980:
[----:B-1-34-:R-:W-:Y:S05]  /*10c60*/  BSYNC B0 ;  /* 0x0000000000007941 */ /* 0x01afea0003800000 */
.L_x_979:
[----:B------:R-:W0:Y:S01]  /*10c70*/  LDGDEPBAR ;  /* 0x00000000000079af */ /* 0x000e220000000000 */
[----:B------:R-:W-:Y:S01]  /*10c80*/  WARPSYNC 0xffffffff ;  /* 0xffffffff00007948 */ /* 0x000fe20003800000 */
[-C--:B------:R-:W-:Y:S02]  /*10c90*/  HMMA.16816.F32 R20, R16, R24.reuse, RZ ;  /* 0x000000181014723c */ /* 0x080fe400000018ff */
[----:B------:R-:W-:Y:S04]  /*10ca0*/  LDSM.16.M88.4 R56, [R171+0xc00] ;  /* 0x000c0000ab38783b */ /* 0x000fe80000000200 */
[----:B------:R-:W1:Y:S02]  /*10cb0*/  LDSM.16.M88.4 R40, [R198+0x2000] ;  /* 0x00200000c628783b */ /* 0x000e640000000200 */
[C---:B------:R-:W-:Y:S02]  /*10cc0*/  HMMA.16816.F32 R60, R12.reuse, R24, RZ ;  /* 0x000000180c3c723c */ /* 0x040fe400000018ff */
[----:B------:R-:W-:Y:S04]  /*10cd0*/  LDSM.16.M88.4 R44, [R206] ;  /* 0x00000000ce2c783b */ /* 0x000fe80000000200 */
[----:B--2---:R-:W2:Y:S01]  /*10ce0*/  LDL R2, [R1+0x20] ;  /* 0x0000200001027983 */ /* 0x004ea20000100800 */
[----:B------:R-:W-:Y:S01]  /*10cf0*/  BSSY B1, `(.L_x_982) ;  /* 0x0000115000017945 */ /* 0x000fe20003800000 */
[C---:B------:R-:W-:Y:S08]  /*10d00*/  HMMA.16816.F32 R92, R12.reuse, R32, RZ ;  /* 0x000000200c5c723c */ /* 0x040ff000000018ff */
[C---:B------:R-:W-:Y:S08]  /*10d10*/  HMMA.16816.F32 R80, R12.reuse, R28, RZ ;  /* 0x0000001c0c50723c */ /* 0x040ff000000018ff */
[C---:B------:R-:W-:Y:S08]  /*10d20*/  HMMA.16816.F32 R96, R12.reuse, R26, RZ ;  /* 0x0000001a0c60723c */ /* 0x040ff000000018ff */
[C---:B------:R-:W-:Y:S08]  /*10d30*/  HMMA.16816.F32 R88, R12.reuse, R34, RZ ;  /* 0x000000220c58723c */ /* 0x040ff000000018ff */
[----:B------:R-:W-:Y:S08]  /*10d40*/  HMMA.16816.F32 R76, R12, R30, RZ ;  /* 0x0000001e0c4c723c */ /* 0x000ff000000018ff */
[----:B------:R-:W-:Y:S01]  /*10d50*/  HMMA.16816.F32 R12, R36, R48, R20 ;  /* 0x00000030240c723c */ /* 0x000fe20000001814 */
[----:B------:R-:W-:Y:S07]  /*10d60*/  LDSM.16.M88.4 R20, [R198+0x4000] ;  /* 0x00400000c614783b */ /* 0x000fee0000000200 */
[C---:B------:R-:W-:Y:S08]  /*10d70*/  HMMA.16816.F32 R68, R16.reuse, R28, RZ ;  /* 0x0000001c1044723c */ /* 0x040ff000000018ff */
[C---:B------:R-:W-:Y:S08]  /*10d80*/  HMMA.16816.F32 R72, R16.reuse, R32, RZ ;  /* 0x000000201048723c */ /* 0x040ff000000018ff */
[C---:B------:R-:W-:Y:S08]  /*10d90*/  HMMA.16816.F32 R24, R16.reuse, R26, RZ ;  /* 0x0000001a1018723c */ /* 0x040ff000000018ff */
[C---:B------:R-:W-:Y:S01]  /*10da0*/  HMMA.16816.F32 R84, R16.reuse, R34, RZ ;  /* 0x000000221054723c */ /* 0x040fe200000018ff */
[----:B------:R-:W3:Y:S07]  /*10db0*/  LDSM.16.M88.4 R32, [R198+0x3000] ;  /* 0x00300000c620783b */ /* 0x000eee0000000200 */
[----:B------:R-:W-:Y:S01]  /*10dc0*/  HMMA.16816.F32 R100, R16, R30, RZ ;  /* 0x0000001e1064723c */ /* 0x000fe200000018ff */
[----:B------:R-:W4:Y:S04]  /*10dd0*/  LDSM.16.M88.4 R28, [R199+0x2000] ;  /* 0x00200000c71c783b */ /* 0x000f280000000200 */
[----:B------:R-:W-:Y:S03]  /*10de0*/  LDSM.16.M88.4 R16, [R198+0x5000] ;  /* 0x00500000c610783b */ /* 0x000fe60000000200 */
[----:B------:R-:W-:Y:S08]  /*10df0*/  HMMA.16816.F32 R60, R8, R48, R60 ;  /* 0x00000030083c723c */ /* 0x000ff0000000183c */
[----:B-1----:R-:W-:Y:S08]  /*10e00*/  HMMA.16816.F32 R12, R40, R56, R12 ;  /* 0x00000038280c723c */ /* 0x002ff0000000180c */
[----:B------:R-:W-:Y:S08]  /*10e10*/  HMMA.16816.F32 R116, R36, R64, R68 ;  /* 0x000000402474723c */ /* 0x000ff00000001844 */
[C---:B------:R-:W-:Y:S08]  /*10e20*/  HMMA.16816.F32 R104, R8.reuse, R52, R92 ;  /* 0x000000340868723c */ /* 0x040ff0000000185c */
[----:B------:R-:W-:Y:S08]  /*10e30*/  HMMA.16816.F32 R120, R8, R64, R80 ;  /* 0x000000400878723c */ /* 0x000ff00000001850 */
[----:B------:R-:W-:Y:S01]  /*10e40*/  HMMA.16816.F32 R68, R36, R50, R24 ;  /* 0x000000322444723c */ /* 0x000fe20000001818 */
[----:B------:R-:W1:Y:S07]  /*10e50*/  LDSM.16.M88.4 R24, [R199+0x3000] ;  /* 0x00300000c718783b */ /* 0x000e6e0000000200 */
[----:B------:R-:W-:Y:S08]  /*10e60*/  HMMA.16816.F32 R112, R8, R54, R88 ;  /* 0x000000360870723c */ /* 0x000ff00000001858 */
[C---:B------:R-:W-:Y:S08]  /*10e70*/  HMMA.16816.F32 R80, R36.reuse, R52, R72 ;  /* 0x000000342450723c */ /* 0x040ff00000001848 */
[----:B------:R-:W-:Y:S01]  /*10e80*/  HMMA.16816.F32 R92, R36, R54, R84 ;  /* 0x00000036245c723c */ /* 0x000fe20000001854 */
[----:B------:R-:W5:Y:S07]  /*10e90*/  LDSM.16.M88.4 R52, [R171+0x1800] ;  /* 0x00180000ab34783b */ /* 0x000f6e0000000200 */
[----:B------:R-:W-:Y:S08]  /*10ea0*/  HMMA.16816.F32 R96, R8, R50, R96 ;  /* 0x000000320860723c */ /* 0x000ff00000001860 */
[----:B---3--:R-:W-:Y:S08]  /*10eb0*/  HMMA.16816.F32 R60, R32, R56, R60 ;  /* 0x00000038203c723c */ /* 0x008ff0000000183c */
[----:B----4-:R-:W-:Y:S01]  /*10ec0*/  HMMA.16816.F32 R48, R28, R44, R12 ;  /* 0x0000002c1c30723c */ /* 0x010fe2000000180c */
[----:B------:R-:W-:Y:S07]  /*10ed0*/  LDSM.16.M88.4 R12, [R199+0x4000] ;  /* 0x00400000c70c783b */ /* 0x000fee0000000200 */
[-C--:B------:R-:W-:Y:S01]  /*10ee0*/  HMMA.16816.F32 R100, R36, R66.reuse, R100 ;  /* 0x000000422464723c */ /* 0x080fe20000001864 */
[----:B------:R-:W3:Y:S07]  /*10ef0*/  LDSM.16.M88.4 R36, [R203] ;  /* 0x00000000cb24783b */ /* 0x000eee0000000200 */
[----:B------:R-:W-:Y:S01]  /*10f00*/  HMMA.16816.F32 R124, R8, R66, R76 ;  /* 0x00000042087c723c */ /* 0x000fe2000000184c */
[----:B------:R-:W-:Y:S07]  /*10f10*/  LDSM.16.M88.4 R8, [R199+0x5000] ;  /* 0x00500000c708783b */ /* 0x000fee0000000200 */
[----:B-1----:R-:W-:Y:S08]  /*10f20*/  HMMA.16816.F32 R60, R24, R44, R60 ;  /* 0x0000002c183c723c */ /* 0x002ff0000000183c */
[----:B------:R-:W-:Y:S08]  /*10f30*/  HMMA.16816.F32 R68, R40, R58, R68 ;  /* 0x0000003a2844723c */ /* 0x000ff00000001844 */
[----:B-----5:R-:W-:Y:S01]  /*10f40*/  HMMA.16816.F32 R64, R20, R52, R48 ;  /* 0x000000341440723c */ /* 0x020fe20000001830 */
[----:B------:R-:W1:Y:S07]  /*10f50*/  LDSM.16.M88.4 R48, [R171+0x1000] ;  /* 0x00100000ab30783b */ /* 0x000e6e0000000200 */
[----:B------:R-:W-:Y:S08]  /*10f60*/  HMMA.16816.F32 R72, R32, R58, R96 ;  /* 0x0000003a2048723c */ /* 0x000ff00000001860 */
[----:B------:R-:W-:Y:S08]  /*10f70*/  HMMA.16816.F32 R56, R16, R52, R60 ;  /* 0x000000341038723c */ /* 0x000ff0000000183c */
[----:B------:R-:W-:Y:S08]  /*10f80*/  HMMA.16816.F32 R60, R28, R46, R68 ;  /* 0x0000002e1c3c723c */ /* 0x000ff00000001844 */
[----:B---3--:R-:W-:Y:S01]  /*10f90*/  HMMA.16816.F32 R76, R12, R36, R64 ;  /* 0x000000240c4c723c */ /* 0x008fe20000001840 */
[----:B------:R-:W3:Y:S07]  /*10fa0*/  LDSM.16.M88.4 R64, [R205] ;  /* 0x00000000cd40783b */ /* 0x000eee0000000200 */
[----:B------:R-:W-:Y:S01]  /*10fb0*/  HMMA.16816.F32 R68, R24, R46, R72 ;  /* 0x0000002e1844723c */ /* 0x000fe20000001848 */
[----:B------:R-:W4:Y:S07]  /*10fc0*/  LDSM.16.M88.4 R44, [R171+0x1c00] ;  /* 0x001c0000ab2c783b */ /* 0x000f2e0000000200 */
[----:B-1----:R-:W-:Y:S08]  /*10fd0*/  HMMA.16816.F32 R72, R40, R48, R80 ;  /* 0x000000302848723c */ /* 0x002ff00000001850 */
[----:B------:R-:W-:Y:S01]  /*10fe0*/  HMMA.16816.F32 R60, R20, R54, R60 ;  /* 0x00000036143c723c */ /* 0x000fe2000000183c */
[----:B------:R-:W-:-:S04]  /*10ff0*/  FMUL.FTZ R0, R76, c[0x0][0x320] ;  /* 0x0000c8004c007a20 */ /* 0x000fc80000410000 */
[----:B------:R1:W1:Y:S03]  /*11000*/  MUFU.TANH R109, R0 ;  /* 0x00000000006d7308 */ /* 0x0002660000002400 */
[----:B------:R-:W-:Y:S08]  /*11010*/  HMMA.16816.F32 R84, R8, R36, R56 ;  /* 0x000000240854723c */ /* 0x000ff00000001838 */
[----:B------:R-:W-:Y:S01]  /*11020*/  HMMA.16816.F32 R56, R32, R48, R104 ;  /* 0x000000302038723c */ /* 0x000fe20000001868 */
[----:B-1----:R-:W-:-:S07]  /*11030*/  FMUL.FTZ R0, R77, c[0x0][0x320] ;  /* 0x0000c8004d007a20 */ /* 0x002fce0000410000 */
[----:B------:R-:W-:Y:S01]  /*11040*/  HMMA.16816.F32 R68, R16, R54, R68 ;  /* 0x000000361044723c */ /* 0x000fe20000001844 */
[----:B------:R1:W1:Y:S01]  /*11050*/  MUFU.TANH R105, R0 ;  /* 0x0000000000697308 */ /* 0x0002620000002400 */
[----:B--2---:R-:W-:-:S06]  /*11060*/  ISETP.GT.AND P0, PT, R134, R2, PT ;  /* 0x000000028600720c */ /* 0x004fcc0003f04270 */
[----:B---3--:R-:W-:Y:S08]  /*11070*/  HMMA.16816.F32 R72, R28, R64, R72 ;  /* 0x000000401c48723c */ /* 0x008ff00000001848 */
[----:B------:R-:W-:Y:S01]  /*11080*/  HMMA.16816.F32 R80, R12, R38, R60 ;  /* 0x000000260c50723c */ /* 0x000fe2000000183c */
[----:B-1----:R-:W-:Y:S01]  /*11090*/  FMUL.FTZ R0, R78, c[0x0][0x320] ;  /* 0x0000c8004e007a20 */ /* 0x002fe20000410000 */
[----:B------:R-:W-:Y:S03]  /*110a0*/  LDSM.16.M88.4 R60, [R202] ;  /* 0x00000000ca3c783b */ /* 0x000fe60000000200 */
[----:B------:R1:W2:Y:S03]  /*110b0*/  MUFU.TANH R129, R0 ;  /* 0x0000000000817308 */ /* 0x0002a60000002400 */
[----:B------:R-:W-:Y:S01]  /*110c0*/  HMMA.16816.F32 R52, R24, R64, R56 ;  /* 0x000000401834723c */ /* 0x000fe20000001838 */
[----:B------:R-:W3:Y:S07]  /*110d0*/  LDSM.16.M88.4 R56, [R171+0x1400] ;  /* 0x00140000ab38783b */ /* 0x000eee0000000200 */
[----:B------:R-:W-:Y:S01]  /*110e0*/  HMMA.16816.F32 R88, R8, R38, R68 ;  /* 0x000000260858723c */ /* 0x000fe20000001844 */
[----:B-1----:R-:W-:-:S07]  /*110f0*/  FMUL.FTZ R0, R79, c[0x0][0x320] ;  /* 0x0000c8004f007a20 */ /* 0x002fce0000410000 */
[----:B------:R-:W-:Y:S01]  /*11100*/  HMMA.16816.F32 R68, R40, R50, R92 ;  /* 0x000000322844723c */ /* 0x000fe2000000185c */
[----:B------:R1:W1:Y:S07]  /*11110*/  MUFU.TANH R106, R0 ;  /* 0x00000000006a7308 */ /* 0x00026e0000002400 */
[----:B----4-:R-:W-:Y:S08]  /*11120*/  HMMA.16816.F32 R72, R20, R44, R72 ;  /* 0x0000002c1448723c */ /* 0x010ff00000001848 */
[----:B------:R-:W-:Y:S01]  /*11130*/  HMMA.16816.F32 R76, R32, R50, R112 ;  /* 0x00000032204c723c */ /* 0x000fe20000001870 */
[----:B-1----:R-:W-:-:S04]  /*11140*/  FMUL.FTZ R0, R84, c[0x0][0x320] ;  /* 0x0000c80054007a20 */ /* 0x002fc80000410000 */
[----:B------:R1:W4:Y:S03]  /*11150*/  MUFU.TANH R130, R0 ;  /* 0x0000000000827308 */ /* 0x0003260000002400 */
[----:B------:R-:W-:Y:S01]  /*11160*/  HMMA.16816.F32 R36, R16, R44, R52 ;  /* 0x0000002c1024723c */ /* 0x000fe20000001834 */
[----:B------:R-:W5:Y:S07]  /*11170*/  LDSM.16.M88.4 R52, [R204] ;  /* 0x00000000cc34783b */ /* 0x000f6e0000000200 */
[----:B------:R-:W-:Y:S01]  /*11180*/  HMMA.16816.F32 R48, R28, R66, R68 ;  /* 0x000000421c30723c */ /* 0x000fe20000001844 */
[----:B-1----:R-:W-:-:S07]  /*11190*/  FMUL.FTZ R0, R85, c[0x0][0x320] ;  /* 0x0000c80055007a20 */ /* 0x002fce0000410000 */
[----:B------:R-:W-:Y:S01]  /*111a0*/  HMMA.16816.F32 R68, R24, R66, R76 ;  /* 0x000000421844723c */ /* 0x000fe2000000184c */
[----:B------:R1:W1:Y:S07]  /*111b0*/  MUFU.TANH R107, R0 ;  /* 0x00000000006b7308 */ /* 0x00026e0000002400 */
[C---:B---3--:R-:W-:Y:S08]  /*111c0*/  HMMA.16816.F32 R64, R40.reuse, R56, R116 ;  /* 0x000000382840723c */ /* 0x048ff00000001874 */
[----:B------:R-:W-:Y:S01]  /*111d0*/  HMMA.16816.F32 R40, R40, R58, R100 ;  /* 0x0000003a2828723c */ /* 0x000fe20000001864 */
[----:B-1----:R-:W-:-:S04]  /*111e0*/  FMUL.FTZ R0, R86, c[0x0][0x320] ;  /* 0x0000c80056007a20 */ /* 0x002fc80000410000 */
[----:B------:R1:W3:Y:S03]  /*111f0*/  MUFU.TANH R131, R0 ;  /* 0x0000000000837308 */ /* 0x0002e60000002400 */
[----:B------:R-:W-:Y:S01]  /*11200*/  HMMA.16816.F32 R68, R16, R46, R68 ;  /* 0x0000002e1044723c */ /* 0x000fe20000001844 */
[----:B-1----:R-:W-:-:S07]  /*11210*/  FMUL.FTZ R0, R87, c[0x0][0x320] ;  /* 0x0000c80057007a20 */ /* 0x002fce0000410000 */
[----:B------:R-:W-:Y:S01]  /*11220*/  HMMA.16816.F32 R84, R8, R60, R36 ;  /* 0x0000003c0854723c */ /* 0x000fe20000001824 */
[----:B------:R1:W1:Y:S07]  /*11230*/  MUFU.TANH R128, R0 ;  /* 0x0000000000807308 */ /* 0x00026e0000002400 */
[----:B------:R-:W-:Y:S01]  /*11240*/  HMMA.16816.F32 R36, R20, R46, R48 ;  /* 0x0000002e1424723c */ /* 0x000fe20000001830 */
[----:B------:R-:W2:Y:S07]  /*11250*/  LDSM.16.M88.4 R48, [R171+0x2000] ;  /* 0x00200000ab30783b */ /* 0x000eae0000000200 */
[----:B-----5:R-:W-:Y:S01]  /*11260*/  HMMA.16816.F32 R44, R28, R52, R64 ;  /* 0x000000341c2c723c */ /* 0x020fe20000001840 */
[----:B-1----:R-:W-:-:S04]  /*11270*/  FMUL.FTZ R0, R80, c[0x0][0x320] ;  /* 0x0000c80050007a20 */ /* 0x002fc80000410000 */
[----:B------:R1:W1:Y:S03]  /*11280*/  MUFU.TANH R94, R0 ;  /* 0x00000000005e7308 */ /* 0x0002660000002400 */
[-C--:B------:R-:W-:Y:S08]  /*11290*/  HMMA.16816.F32 R68, R8, R62.reuse, R68 ;  /* 0x0000003e0844723c */ /* 0x080ff00000001844 */
[----:B------:R-:W-:Y:S01]  /*112a0*/  HMMA.16816.F32 R76, R12, R62, R36 ;  /* 0x0000003e0c4c723c */ /* 0x000fe20000001824 */
[----:B------:R-:W5:Y:S01]  /*112b0*/  LDSM.16.M88.4 R36, [R201] ;  /* 0x00000000c924783b */ /* 0x000f620000000200 */
[----:B------:R-:W-:-:S04]  /*112c0*/  DEPBAR.LE SB0, 0x0 ;  /* 0x000080000000791a */ /* 0x000fc80000000000 */
[----:B-1----:R-:W-:Y:S02]  /*112d0*/  FMUL.FTZ R0, R81, c[0x0][0x320] ;  /* 0x0000c80051007a20 */ /* 0x002fe40000410000 */
[----:B------:R-:W-:Y:S02]  /*112e0*/  HMMA.16816.F32 R28, R28, R54, R40 ;  /* 0x000000361c1c723c */ /* 0x000fe40000001828 */
[----:B------:R1:W1:Y:S06]  /*112f0*/  MUFU.TANH R93, R0 ;  /* 0x00000000005d7308 */ /* 0x00026c0000002400 */
[----:B--2---:R-:W-:Y:S01]  /*11300*/  HMMA.16816.F32 R44, R20, R48, R44 ;  /* 0x00000030142c723c */ /* 0x004fe2000000182c */
[----:B-1----:R-:W-:-:S04]  /*11310*/  FMUL.FTZ R0, R82, c[0x0][0x320] ;  /* 0x0000c80052007a20 */ /* 0x002fc80000410000 */
[----:B------:R1:W2:Y:S11]  /*11320*/  MUFU.TANH R96, R0 ;  /* 0x0000000000607308 */ /* 0x0002b60000002400 */
[----:B------:R-:W-:Y:S08]  /*11330*/  HMMA.16816.F32 R20, R20, R50, R28 ;  /* 0x000000321414723c */ /* 0x000ff0000000181c */
[----:B-----5:R-:W-:Y:S01]  /*11340*/  HMMA.16816.F32 R44, R12, R36, R44 ;  /* 0x000000240c2c723c */ /* 0x020fe2000000182c */
[----:B-1----:R-:W-:-:S07]  /*11350*/  FMUL.FTZ R0, R83, c[0x0][0x320] ;  /* 0x0000c80053007a20 */ /* 0x002fce0000410000 */
[----:B------:R-:W-:Y:S01]  /*11360*/  HMMA.16816.F32 R80, R12, R60, R72 ;  /* 0x0000003c0c50723c */ /* 0x000fe20000001848 */
[----:B------:R1:W1:Y:S07]  /*11370*/  MUFU.TANH R95, R0 ;  /* 0x00000000005f7308 */ /* 0x00026e0000002400 */
[C---:B------:R-:W-:Y:S08]  /*11380*/  HMMA.16816.F32 R72, R32.reuse, R56, R120 ;  /* 0x000000382048723c */ /* 0x040ff00000001878 */
[----:B------:R-:W-:Y:S01]  /*11390*/  HMMA.16816.F32 R32, R32, R58, R124 ;  /* 0x0000003a2020723c */ /* 0x000fe2000000187c */
[----:B-1----:R-:W-:-:S04]  /*113a0*/  FMUL.FTZ R0, R88, c[0x0][0x320] ;  /* 0x0000c80058007a20 */ /* 0x002fc80000410000 */
[----:B------:R1:W1:Y:S03]  /*113b0*/  MUFU.TANH R98, R0 ;  /* 0x0000000000627308 */ /* 0x0002660000002400 */
[----:B------:R-:W-:Y:S08]  /*113c0*/  HMMA.16816.F32 R12, R12, R38, R20 ;  /* 0x000000260c0c723c */ /* 0x000ff00000001814 */
[----:B------:R-:W-:Y:S01]  /*113d0*/  HMMA.16816.F32 R64, R24, R52, R72 ;  /* 0x000000341840723c */ /* 0x000fe20000001848 */
[----:B-1----:R-:W-:-:S07]  /*113e0*/  FMUL.FTZ R0, R89, c[0x0][0x320] ;  /* 0x0000c80059007a20 */ /* 0x002fce0000410000 */
[----:B------:R-:W-:Y:S01]  /*113f0*/  HMMA.16816.F32 R52, R24, R54, R32 ;  /* 0x000000361834723c */ /* 0x000fe20000001820 */
[----:B------:R1:W1:Y:S11]  /*11400*/  MUFU.TANH R97, R0 ;  /* 0x0000000000617308 */ /* 0x0002760000002400 */
[----:B------:R-:W-:Y:S04]  /*11410*/  @!UPT UIADD3 URZ, URZ, URZ, URZ ;  /* 0x0000003f3f3ff290 */ /* 0x000fe8000fffe03f */
[----:B------:R-:W-:Y:S01]  /*11420*/  HMMA.16816.F32 R40, R16, R48, R64 ;  /* 0x000000301028723c */ /* 0x000fe20000001840 */
[----:B-1----:R-:W-:-:S04]  /*11430*/  FMUL.FTZ R0, R90, c[0x0][0x320] ;  /* 0x0000c8005a007a20 */ /* 0x002fc80000410000 */
[----:B------:R1:W1:Y:S03]  /*11440*/  MUFU.TANH R104, R0 ;  /* 0x0000000000687308 */ /* 0x0002660000002400 */
[----:B------:R-:W-:Y:S01]  /*11450*/  HMMA.16816.F32 R16, R16, R50, R52 ;  /* 0x000000321010723c */ /* 0x000fe20000001834 */
[----:B-1----:R-:W-:Y:S11]  /*11460*/  FMUL.FTZ R0, R91, c[0x0][0x320] ;  /* 0x0000c8005b007a20 */ /* 0x002ff60000410000 */
[----:B------:R-:W-:Y:S04]  /*11470*/  @!UPT UIADD3 URZ, URZ, URZ, URZ ;  /* 0x0000003f3f3ff290 */ /* 0x000fe8000fffe03f */
[C---:B------:R-:W-:Y:S01]  /*11480*/  HMMA.16816.F32 R24, R8.reuse, R36, R40 ;  /* 0x000000240818723c */ /* 0x040fe20000001828 */
[----:B------:R1:W1:Y:S07]  /*11490*/  MUFU.TANH R99, R0 ;  /* 0x0000000000637308 */ /* 0x00026e0000002400 */
        /* <DEDUP_REMOVED lines=68> */
[----:B------:R-:W2:Y:S04]  /*118e0*/  LDL R3, [R1+0x24] ;  /* 0x0000240001037983 */ /* 0x000ea80000100800 */
[----:B------:R-:W3:Y:S01]  /*118f0*/  LDL.64 R142, [R1+0x48] ;  /* 0x00004800018e7983 */ /* 0x000ee20000100a00 */
[----:B------:R-:W-:-:S03]  /*11900*/  IMAD.MOV.U32 R5, RZ, RZ, c[0x0][0x2b8] ;  /* 0x0000ae00ff057624 */ /* 0x000fc600078e00ff */
[----:B------:R-:W4:Y:S02]  /*11910*/  LDL R4, [R1+0x54] ;  /* 0x0000540001047983 */ /* 0x000f240000100800 */
[----:B------:R-:W-:Y:S01]  /*11920*/  ISETP.NE.AND P2, PT, R5, 0x1, PT ;  /* 0x000000010500780c */ /* 0x000fe20003f45270 */
[----:B------:R-:W-:Y:S01]  /*11930*/  IMAD.MOV.U32 R220, RZ, RZ, RZ ;  /* 0x000000ffffdc7224 */ /* 0x000fe200078e00ff */
[----:B------:R-:W5:Y:S04]  /*11940*/  LDL.64 R140, [R1+0x40] ;  /* 0x00004000018c7983 */ /* 0x000f680000100a00 */
[----:B------:R-:W3:Y:S01]  /*11950*/  LDL R6, [R1+0x50] ;  /* 0x0000500001067983 */ /* 0x000ee20000100800 */
[C---:B--2---:R-:W-:Y:S02]  /*11960*/  IADD3 R2, R3.reuse, R133, R2 ;  /* 0x0000008503027210 */ /* 0x044fe40007ffe002 */
[----:B------:R-:W-:-:S02]  /*11970*/  ISETP.GT.AND P1, PT, R3, 0x2f, PT ;  /* 0x0000002f0300780c */ /* 0x000fc40003f24270 */
[----:B------:R-:W-:-:S05]  /*11980*/  IADD3 R2, R2, -0x30, RZ ;  /* 0xffffffd002027810 */ /* 0x000fca0007ffe0ff */
[----:B------:R-:W-:-:S04]  /*11990*/  @P2 IMAD.HI.U32 R3, R2, c[0x0][0x2bc], RZ ;  /* 0x0000af0002032a27 */ /* 0x000fc800078e00ff */
[----:B-1----:R-:W-:Y:S01]  /*119a0*/  IMAD.MOV.U32 R0, RZ, RZ, R2 ;  /* 0x000000ffff007224 */ /* 0x002fe200078e0002 */
[----:B------:R-:W-:-:S04]  /*119b0*/  @P2 SHF.R.U32.HI R0, RZ, c[0x0][0x2c0], R3 ;  /* 0x0000b000ff002a19 */ /* 0x000fc80000011603 */
[----:B---3--:R-:W-:-:S04]  /*119c0*/  @!P1 IADD3 R3, P0, R0, R142, RZ ;  /* 0x0000008e00039210 */ /* 0x008fc80007f1e0ff */
[----:B----4-:R-:W-:Y:S02]  /*119d0*/  @!P1 LEA.HI.X.SX32 R5, R0, R4, 0x1, P0 ;  /* 0x0000000400059211 */ /* 0x010fe400000f0eff */
[----:B------:R-:W-:-:S04]  /*119e0*/  @!P1 LEA R4, P0, R3, c[0x0][0x2a0], 0x2 ;  /* 0x0000a80003049a11 */ /* 0x000fc800078010ff */
[----:B------:R-:W-:-:S05]  /*119f0*/  @!P1 LEA.HI.X R5, R3, c[0x0][0x2a4], R5, 0x2, P0 ;  /* 0x0000a90003059a11 */ /* 0x000fca00000f1405 */
[----:B------:R-:W2:Y:S01]  /*11a00*/  @!P1 LDG.E R220, [R4.64] ;  /* 0x0000000804dc9981 */ /* 0x000ea2000c1e1900 */
[----:B------:R-:W-:-:S03]  /*11a10*/  IMAD.MOV R0, RZ, RZ, -R0 ;  /* 0x000000ffff007224 */ /* 0x000fc600078e0a00 */
[----:B------:R-:W1:Y:S01]  /*11a20*/  S2R R142, SR_TID.X ;  /* 0x00000000008e7919 */ /* 0x000e620000002100 */
[----:B------:R-:W-:-:S04]  /*11a30*/  IMAD R222, R0, c[0x0][0x2b8], R2 ;  /* 0x0000ae0000de7a24 */ /* 0x000fc800078e0202 */
[----:B------:R-:W-:Y:S01]  /*11a40*/  IMAD.WIDE.U32 R2, R222, c[0x0][0x1e0], RZ ;  /* 0x00007800de027a25 */ /* 0x000fe200078e00ff */
[----:B------:R-:W-:-:S05]  /*11a50*/  SHF.R.S32.HI R0, RZ, 0x1f, R222 ;  /* 0x0000001fff007819 */ /* 0x000fca00000114de */
[----:B------:R-:W-:-:S04]  /*11a60*/  IMAD R0, R0, c[0x0][0x1e0], RZ ;  /* 0x0000780000007a24 */ /* 0x000fc800078e02ff */
[----:B------:R-:W-:-:S04]  /*11a70*/  IMAD R0, R222, c[0x0][0x1e4], R0 ;  /* 0x00007900de007a24 */ /* 0x000fc800078e0200 */
[----:B------:R-:W-:Y:S01]  /*11a80*/  IMAD.IADD R3, R3, 0x1, R0 ;  /* 0x0000000103037824 */ /* 0x000fe200078e0200 */
[----:B-1----:R-:W-:-:S04]  /*11a90*/  SHF.R.S32.HI R135, RZ, 0x1f, R142 ;  /* 0x0000001fff877819 */ /* 0x002fc8000001148e */
[----:B------:R-:W-:-:S04]  /*11aa0*/  LEA.HI R135, R135, R142, RZ, 0x2 ;  /* 0x0000008e87877211 */ /* 0x000fc800078f10ff */
[----:B------:R-:W-:-:S04]  /*11ab0*/  SHF.R.S32.HI R135, RZ, 0x2, R135 ;  /* 0x00000002ff877819 */ /* 0x000fc80000011487 */
[----:B------:R-:W-:-:S04]  /*11ac0*/  IADD3 R10, -R135, 0x30, RZ ;  /* 0x00000030870a7810 */ /* 0x000fc80007ffe1ff */
[----:B------:R-:W-:Y:S02]  /*11ad0*/  ISETP.GE.AND P1, PT, R10, 0x1, PT ;  /* 0x000000010a00780c */ /* 0x000fe40003f26270 */
[----:B--2---:R-:W-:Y:S01]  /*11ae0*/  SHF.R.S32.HI R0, RZ, 0x1f, R220 ;  /* 0x0000001fff007819 */ /* 0x004fe200000114dc */
[----:B------:R-:W-:-:S04]  /*11af0*/  IMAD.WIDE.U32 R2, R220, c[0x0][0x1f0], R2 ;  /* 0x00007c00dc027a25 */ /* 0x000fc800078e0002 */
[----:B------:R-:W-:-:S04]  /*11b00*/  IMAD R0, R0, c[0x0][0x1f0], RZ ;  /* 0x00007c0000007a24 */ /* 0x000fc800078e02ff */
[----:B------:R-:W-:Y:S01]  /*11b10*/  IMAD R4, R220, c[0x0][0x1f4], R0 ;  /* 0x00007d00dc047a24 */ /* 0x000fe200078e0200 */
[----:B-----5:R-:W-:-:S04]  /*11b20*/  IADD3 R0, P0, R140, R2, RZ ;  /* 0x000000028c007210 */ /* 0x020fc80007f1e0ff */
[----:B------:R-:W-:Y:S02]  /*11b30*/  IADD3.X R2, R6, R3, R4, P0, !PT ;  /* 0x0000000306027210 */ /* 0x000fe400007fe404 */
[----:B------:R-:W-:-:S04]  /*11b40*/  LEA R6, P0, R0, c[0x0][0x1c8], 0x1 ;  /* 0x0000720000067a11 */ /* 0x000fc800078008ff */
[----:B------:R-:W-:Y:S01]  /*11b50*/  LEA.HI.X R5, R0, c[0x0][0x1cc], R2, 0x1, P0 ;  /* 0x0000730000057a11 */ /* 0x000fe200000f0c02 */
[----:B------:R-:W-:Y:S06]  /*11b60*/  BRA.DIV ~URZ, `(.L_x_984) ;  /* 0x000151c27f007947 */ /* 0x000fec000b800000 */
[----:B------:R1:W2:Y:S02]  /*11b70*/  SHFL.IDX PT, R4, R5, RZ, 0x1c1f ;  /* 0x001c1fff05047589 */ /* 0x0002a400000e0000 */
.L_x_1181:
[----:B------:R-:W-:Y:S05]  /*11b80*/  BRA.DIV ~URZ, `(.L_x_985) ;  /* 0x000152127f007947 */ /* 0x000fea000b800000 */
[----:B------:R3:W4:Y:S02]  /*11b90*/  SHFL.IDX PT, R0, R6, RZ, 0x1c1f ;  /* 0x001c1fff06007589 */ /* 0x00072400000e0000 */
.L_x_1182:
[----:B------:R-:W-:Y:S01]  /*11ba0*/  BSSY B0, `(.L_x_986) ;  /* 0x0000013000007945 */ /* 0x000fe20003800000 */
[----:B------:R-:W-:Y:S05]  /*11bb0*/  @!P1 BRA `(.L_x_987) ;  /* 0x0000011000009947 */ /* 0x000fea0003800000 */
[----:B------:R-:W5:Y:S04]  /*11bc0*/  LDL.64 R2, [R1] ;  /* 0x0000000001027983 */ /* 0x000f680000100a00 */
[----:B---3--:R-:W3:Y:S01]  /*11bd0*/  LDL R11, [R1+0x8] ;  /* 0x00000800010b7983 */ /* 0x008ee20000100800 */
[----:B-----5:R-:W-:Y:S02]  /*11be0*/  ISETP.GE.AND P0, PT, R2, c[0x0][0x1d4], PT ;  /* 0x0000750002007a0c */ /* 0x020fe40003f06270 */
[----:B----4-:R-:W-:-:S05]  /*11bf0*/  IADD3 R2, P1, R0, R234, RZ ;  /* 0x000000ea00027210 */ /* 0x010fca0007f3e0ff */
[----:B--2---:R-:W-:Y:S01]  /*11c00*/  IMAD.X R3, R4, 0x1, R233, P1 ;  /* 0x0000000104037824 */ /* 0x004fe200008e06e9 */
[----:B------:R-:W-:-:S05]  /*11c10*/  IADD3 R8, P1, R0, R236, RZ ;  /* 0x000000ec00087210 */ /* 0x000fca0007f3e0ff */
        /* <DEDUP_REMOVED lines=9> */
[----:B---3--:R-:W-:-:S13]  /*11cb0*/  ISETP.GE.AND P0, PT, R11, c[0x0][0x1d4], PT ;  /* 0x000075000b007a0c */ /* 0x008fda0003f06270 */
[----:B------:R4:W-:Y:S02]  /*11cc0*/  LDGSTS.E.BYPASS.LTC128B.128 [R210+0x5480], [R2.64], !P0 ;  /* 0x0548000002d27fae */ /* 0x0009e4000c101d48 */
.L_x_987:
[----:B------:R-:W-:Y:S05]  /*11cd0*/  BSYNC B0 ;  /* 0x0000000000007941 */ /* 0x000fea0003800000 */
.L_x_986:
[----:B------:R-:W-:Y:S01]  /*11ce0*/  ISETP.GE.AND P0, PT, R10, 0x21, PT ;  /* 0x000000210a00780c */ /* 0x000fe20003f06270 */
[----:B------:R-:W-:Y:S06]  /*11cf0*/  BRA.DIV ~URZ, `(.L_x_988) ;  /* 0x000151127f007947 */ /* 0x000fec000b800000 */
[----:B--2---:R2:W1:Y:S04]  /*11d00*/  SHFL.IDX PT, R4, R5, 0x1, 0x1c1f ;  /* 0x003c1f0005047f89 */ /* 0x00446800000e0000 */
[----:B----4-:R2:W4:Y:S02]  /*11d10*/  SHFL.IDX PT, R0, R6, 0x1, 0x1c1f ;  /* 0x003c1f0006007f89 */ /* 0x01052400000e0000 */
.L_x_1183:
[----:B------:R-:W-:Y:S05]  /*11d20*/  @!P0 BRA `(.L_x_983) ;  /* 0x0000011000008947 */ /* 0x000fea0003800000 */
[----:B------:R-:W5:Y:S04]  /*11d30*/  LDL.64 R2, [R1] ;  /* 0x0000000001027983 */ /* 0x000f680000100a00 */
[----:B-12---:R-:W2:Y:S01]  /*11d40*/  LDL R5, [R1+0x8] ;  /* 0x0000080001057983 */ /* 0x006ea20000100800 */
[----:B-----5:R-:W-:-:S02]  /*11d50*/  ISETP.GE.AND P0, PT, R2, c[0x0][0x1d4], PT ;  /* 0x0000750002007a0c */ /* 0x020fc40003f06270 */
[----:B----4-:R-:W-:-:S05]  /*11d60*/  IADD3 R2, P1, R0, R234, RZ ;  /* 0x000000ea00027210 */ /* 0x010fca0007f3e0ff */
[----:B------:R-:W-:Y:S01]  /*11d70*/  IMAD.X R3, R4, 0x1, R233, P1 ;  /* 0x0000000104037824 */ /* 0x000fe200008e06e9 */
        /* <DEDUP_REMOVED lines=10> */
[----:B--2---:R-:W-:-:S13]  /*11e20*/  ISETP.GE.AND P0, PT, R5, c[0x0][0x1d4], PT ;  /* 0x0000750005007a0c */ /* 0x004fda0003f06270 */
[----:B------:R4:W-:Y:S02]  /*11e30*/  LDGSTS.E.BYPASS.LTC128B.128 [R210+0x5c80], [R2.64], !P0 ;  /* 0x05c8000002d27fae */ /* 0x0009e4000c101d48 */
.L_x_983:
[----:B--234-:R-:W-:Y:S05]  /*11e40*/  BSYNC B1 ;  /* 0x0000000000017941 */ /* 0x01cfea0003800000 */
.L_x_982:
[----:B------:R-:W2:Y:S01]  /*11e50*/  LDL R2, [R1+0x58] ;  /* 0x0000580001027983 */ /* 0x000ea20000100800 */
[----:B------:R-:W-:-:S03]  /*11e60*/  IMAD.MOV.U32 R3, RZ, RZ, c[0x0][0x2c4] ;  /* 0x0000b100ff037624 */ /* 0x000fc600078e00ff */
[----:B-1----:R-:W2:Y:S02]  /*11e70*/  LDL R0, [R1+0x7c] ;  /* 0x00007c0001007983 */ /* 0x002ea40000100800 */
[----:B------:R-:W-:Y:S01]  /*11e80*/  ISETP.NE.AND P0, PT, R3, 0x1, PT ;  /* 0x000000010300780c */ /* 0x000fe20003f05270 */
[----:B------:R-:W-:Y:S01]  /*11e90*/  ULDC UR4, c[0x0][0x324] ;  /* 0x0000c90000047ab9 */ /* 0x000fe20000000800 */
[----:B------:R-:W0:Y:S01]  /*11ea0*/  LDGDEPBAR ;  /* 0x00000000000079af */ /* 0x000e220000000000 */
[----:B------:R-:W-:Y:S01]  /*11eb0*/  ULOP3.LUT UR4, URZ, UR4, URZ, 0x33, !UPT ;  /* 0x000000043f047292 */ /* 0x000fe2000f8e333f */
[----:B------:R-:W-:Y:S01]  /*11ec0*/  IMAD.IADD R8, R132, 0x1, -R251 ;  /* 0x0000000184087824 */ /* 0x000fe200078e0afb */
[C---:B------:R-:W-:Y:S01]  /*11ed0*/  IADD3 R9, -R251.reuse, R108, RZ ;  /* 0x0000006cfb097210 */ /* 0x040fe20007ffe1ff */
[----:B--2---:R-:W-:Y:S01]  /*11ee0*/  IMAD.IADD R0, R0, 0x1, R2 ;  /* 0x0000000100007824 */ /* 0x004fe200078e0202 */
[----:B------:R-:W-:-:S06]  /*11ef0*/  IADD3 R2, -R251, 0x1, R132 ;  /* 0x00000001fb027810 */ /* 0x000fcc0007ffe184 */
[----:B------:R-:W-:-:S04]  /*11f00*/  @P0 IMAD.HI.U32 R3, R0, c[0x0][0x2c8], RZ ;  /* 0x0000b20000030a27 */ /* 0x000fc800078e00ff */
[----:B------:R-:W-:Y:S01]  /*11f10*/  IMAD.MOV.U32 R4, RZ, RZ, R0 ;  /* 0x000000ffff047224 */ /* 0x000fe200078e0000 */
[----:B------:R-:W-:-:S04]  /*11f20*/  IADD3 R0, R2, -R249, RZ ;  /* 0x800000f902007210 */ /* 0x000fc80007ffe0ff */
[C---:B------:R-:W-:Y:S02]  /*11f30*/  IADD3 R6, R0.reuse, UR4, RZ ;  /* 0x0000000400067c10 */ /* 0x040fe4000fffe0ff */
[----:B------:R-:W-:Y:S02]  /*11f40*/  @P0 SHF.R.U32.HI R4, RZ, c[0x0][0x2cc], R3 ;  /* 0x0000b300ff040a19 */ /* 0x000fe40000011603 */
[----:B------:R-:W-:Y:S01]  /*11f50*/  IADD3 R5, R0, c[0x0][0x328], RZ ;  /* 0x0000ca0000057a10 */ /* 0x000fe20007ffe0ff */
[----:B------:R-:W-:Y:S05]  /*11f60*/  BRA.DIV ~URZ, `(.L_x_989) ;  /* 0x00014f727f007947 */ /* 0x000fea000b800000 */
[----:B------:R1:W2:Y:S02]  /*11f70*/  SHFL.IDX PT, R3, R4, RZ, 0x1c1f ;  /* 0x001c1fff04037589 */ /* 0x0002a400000e0000 */
.L_x_1184:
        /* <DEDUP_REMOVED lines=17> */
.L_x_992:
[----:B------:R-:W-:-:S04]  /*12090*/  MOV R10, 0x1 ;  /* 0x00000001000a7802 */ /* 0x000fc80000000f00 */
[----:B------:R-:W-:-:S13]  /*120a0*/  ISETP.NE.AND P0, PT, R10, c[0x0][0x32c], PT ;  /* 0x0000cb000a007a0c */ /* 0x000fda0003f05270 */
[----:B------:R-:W-:-:S05]  /*120b0*/  @P0 IMAD.HI.U32 R10, R3, c[0x0][0x330], RZ ;  /* 0x0000cc00030a0a27 */ /* 0x000fca00078e00ff */
[----:B------:R-:W-:Y:S02]  /*120c0*/  @P0 SHF.R.U32.HI R3, RZ, c[0x0][0x334], R10 ;  /* 0x0000cd00ff030a19 */ /* 0x000fe4000001160a */
.L_x_993:
[----:B------:R-:W-:Y:S05]  /*120d0*/  BSYNC B0 ;  /* 0x0000000000007941 */ /* 0x000fea0003800000 */
.L_x_991:
[----:B------:R-:W-:-:S05]  /*120e0*/  IMAD R3, R3, c[0x0][0x32c], R9 ;  /* 0x0000cb0003037a24 */ /* 0x000fca00078e0209 */
[----:B------:R-:W-:Y:S02]  /*120f0*/  IADD3 R10, R3, c[0x0][0x32c], RZ ;  /* 0x0000cb00030a7a10 */ /* 0x000fe40007ffe0ff */
[----:B------:R-:W-:Y:S02]  /*12100*/  IMNMX R0, R0, R3, !PT ;  /* 0x0000000300007217 */ /* 0x000fe40007800200 */
[----:B------:R-:W-:Y:S02]  /*12110*/  IMNMX R2, R2, R10, PT ;  /* 0x0000000a02027217 */ /* 0x000fe40003800200 */
.L_x_990:
[C---:B------:R-:W-:Y:S02]  /*12120*/  ISETP.GE.AND P0, PT, R108.reuse, 0x2, PT ;  /* 0x000000026c00780c */ /* 0x040fe40003f06270 */
        /* <DEDUP_REMOVED lines=61> */
.L_x_1185:
        /* <DEDUP_REMOVED lines=17> */
.L_x_997:
[----:B------:R-:W-:-:S04]  /*12610*/  MOV R10, 0x1 ;  /* 0x00000001000a7802 */ /* 0x000fc80000000f00 */
[----:B------:R-:W-:-:S13]  /*12620*/  ISETP.NE.AND P0, PT, R10, c[0x0][0x32c], PT ;  /* 0x0000cb000a007a0c */ /* 0x000fda0003f05270 */
[----:B------:R-:W-:-:S05]  /*12630*/  @P0 IMAD.HI.U32 R10, R3, c[0x0][0x330], RZ ;  /* 0x0000cc00030a0a27 */ /* 0x000fca00078e00ff */
[----:B------:R-:W-:Y:S02]  /*12640*/  @P0 SHF.R.U32.HI R3, RZ, c[0x0][0x334], R10 ;  /* 0x0000cd00ff030a19 */ /* 0x000fe4000001160a */
.L_x_998:
[----:B------:R-:W-:Y:S05]  /*12650*/  BSYNC B0 ;  /* 0x0000000000007941 */ /* 0x000fea0003800000 */
.L_x_996:
[----:B------:R-:W-:-:S05]  /*12660*/  IMAD R3, R3, c[0x0][0x32c], R9 ;  /* 0x0000cb0003037a24 */ /* 0x000fca00078e0209 */
[----:B------:R-:W-:Y:S02]  /*12670*/  IADD3 R10, R3, c[0x0][0x32c], RZ ;  /* 0x0000cb00030a7a10 */ /* 0x000fe40007ffe0ff */
[----:B------:R-:W-:Y:S02]  /*12680*/  IMNMX R0, R0, R3, !PT ;  /* 0x0000000300007217 */ /* 0x000fe40007800200 */
[----:B------:R-:W-:Y:S02]  /*12690*/  IMNMX R2, R2, R10, PT ;  /* 0x0000000a02027217 */ /* 0x000fe40003800200 */
.L_x_995:
        /* <DEDUP_REMOVED lines=44> */
.L_x_1186:
        /* <DEDUP_REMOVED lines=17> */
.L_x_1002:
[----:B------:R-:W-:-:S04]  /*12a70*/  MOV R10, 0x1 ;  /* 0x00000001000a7802 */ /* 0x000fc80000000f00 */
[----:B------:R-:W-:-:S13]  /*12a80*/  ISETP.NE.AND P0, PT, R10, c[0x0][0x32c], PT ;  /* 0x0000cb000a007a0c */ /* 0x000fda0003f05270 */
[----:B------:R-:W-:-:S05]  /*12a90*/  @P0 IMAD.HI.U32 R10, R3, c[0x0][0x330], RZ ;  /* 0x0000cc00030a0a27 */ /* 0x000fca00078e00ff */
[----:B------:R-:W-:Y:S02]  /*12aa0*/  @P0 SHF.R.U32.HI R3, RZ, c[0x0][0x334], R10 ;  /* 0x0000cd00ff030a19 */ /* 0x000fe4000001160a */
.L_x_1003:
[----:B------:R-:W-:Y:S05]  /*12ab0*/  BSYNC B0 ;  /* 0x0000000000007941 */ /* 0x000fea0003800000 */
.L_x_1001:
[----:B------:R-:W-:-:S05]  /*12ac0*/  IMAD R3, R3, c[0x0][0x32c], R9 ;  /* 0x0000cb0003037a24 */ /* 0x000fca00078e0209 */
[----:B------:R-:W-:Y:S02]  /*12ad0*/  IADD3 R10, R3, c[0x0][0x32c], RZ ;  /* 0x0000cb00030a7a10 */ /* 0x000fe40007ffe0ff */
[----:B------:R-:W-:Y:S02]  /*12ae0*/  IMNMX R0, R0, R3, !PT ;  /* 0x0000000300007217 */ /* 0x000fe40007800200 */
[----:B------:R-:W-:Y:S02]  /*12af0*/  IMNMX R2, R2, R10, PT ;  /* 0x0000000a02027217 */ /* 0x000fe40003800200 */
.L_x_1000:
        /* <DEDUP_REMOVED lines=44> */
.L_x_1187:
        /* <DEDUP_REMOVED lines=10> */
[----:B--234-:R-:W-:Y:S01]  /*12e60*/  IMAD.MOV.U32 R4, RZ, RZ, 0x1 ;  /* 0x00000001ff047424 */ /* 0x01cfe200078e00ff */
[----:B------:R-:W-:-:S04]  /*12e70*/  LOP3.LUT R3, RZ, R3, RZ, 0x33, !PT ;  /* 0x00000003ff037212 */ /* 0x000fc800078e33ff */
[----:B------:R-:W-:-:S13]  /*12e80*/  ISETP.NE.AND P0, PT, R4, c[0x0][0x32c], PT ;  /* 0x0000cb0004007a0c */ /* 0x000fda0003f05270 */
[----:B------:R-:W-:-:S05]  /*12e90*/  @P0 IMAD.HI.U32 R4, R3, c[0x0][0x330], RZ ;  /* 0x0000cc0003040a27 */ /* 0x000fca00078e00ff */
[----:B------:R-:W-:-:S04]  /*12ea0*/  @P0 SHF.R.U32.HI R3, RZ, c[0x0][0x334], R4 ;  /* 0x0000cd00ff030a19 */ /* 0x000fc80000011604 */
[----:B------:R-:W-:Y:S01]  /*12eb0*/  LOP3.LUT R3, RZ, R3, RZ, 0x33, !PT ;  /* 0x00000003ff037212 */ /* 0x000fe200078e33ff */
[----:B------:R-:W-:Y:S05]  /*12ec0*/  BRA `(.L_x_1008) ;  /* 0x0000004000007947 */ /* 0x000fea0003800000 */
.L_x_1007:
[----:B--234-:R-:W-:-:S04]  /*12ed0*/  MOV R4, 0x1 ;  /* 0x0000000100047802 */ /* 0x01cfc80000000f00 */
[----:B------:R-:W-:-:S13]  /*12ee0*/  ISETP.NE.AND P0, PT, R4, c[0x0][0x32c], PT ;  /* 0x0000cb0004007a0c */ /* 0x000fda0003f05270 */
[----:B------:R-:W-:-:S05]  /*12ef0*/  @P0 IMAD.HI.U32 R4, R3, c[0x0][0x330], RZ ;  /* 0x0000cc0003040a27 */ /* 0x000fca00078e00ff */
[----:B------:R-:W-:Y:S02]  /*12f00*/  @P0 SHF.R.U32.HI R3, RZ, c[0x0][0x334], R4 ;  /* 0x0000cd00ff030a19 */ /* 0x000fe40000011604 */
.L_x_1008:
[----:B------:R-:W-:Y:S05]  /*12f10*/  BSYNC B0 ;  /* 0x0000000000007941 */ /* 0x000fea0003800000 */
.L_x_1006:
[----:B------:R-:W-:-:S05]  /*12f20*/  IMAD R3, R3, c[0x0][0x32c], R9 ;  /* 0x0000cb0003037a24 */ /* 0x000fca00078e0209 */
[----:B------:R-:W-:Y:S02]  /*12f30*/  IADD3 R4, R3, c[0x0][0x32c], RZ ;  /* 0x0000cb0003047a10 */ /* 0x000fe40007ffe0ff */
[----:B------:R-:W-:Y:S02]  /*12f40*/  IMNMX R0, R0, R3, !PT ;  /* 0x0000000300007217 */ /* 0x000fe40007800200 */
[----:B------:R-:W-:Y:S02]  /*12f50*/  IMNMX R2, R2, R4, PT ;  /* 0x0000000402027217 */ /* 0x000fe40003800200 */
.L_x_1005:
        /* <DEDUP_REMOVED lines=43> */
[----:B--234-:R-:W-:Y:S02]  /*13210*/  FMNMX.FTZ R4, R20, R0, !PT ;  /* 0x0000000014047209 */ /* 0x01cfe40007810000 */
        /* <DEDUP_REMOVED lines=44> */
.L_x_1188:
        /* <DEDUP_REMOVED lines=15> */
.L_x_1189:
[C---:B------:R-:W-:Y:S01]  /*135d0*/  FMUL.FTZ R0, R105.reuse, c[0x0][0x2d0] ;  /* 0x0000b40069007a20 */ /* 0x040fe20000410000 */
[----:B------:R-:W-:Y:S01]  /*135e0*/  FSETP.NEU.FTZ.AND P0, PT, R105, -INF , PT ;  /* 0xff8000006900780b */ /* 0x000fe20003f1d000 */
[----:B------:R-:W2:Y:S01]  /*135f0*/  LDL R213, [R1+0x58] ;  /* 0x0000580001d57983 */ /* 0x000ea20000100800 */
[----:B------:R-:W-:Y:S01]  /*13600*/  FMUL.FTZ R3, R104, c[0x0][0x2d0] ;  /* 0x0000b40068037a20 */ /* 0x000fe20000410000 */
[----:B------:R-:W-:Y:S01]  /*13610*/  WARPSYNC 0xffffffff ;  /* 0xffffffff00007948 */ /* 0x000fe20003800000 */
[----:B------:R-:W-:Y:S01]  /*13620*/  FSEL R4, R0, RZ, P0 ;  /* 0x000000ff00047208 */ /* 0x000fe20000000000 */
[----:B------:R-:W-:Y:S01]  /*13630*/  LDSM.16.MT88.4 R60, [R196+0xc00] ;  /* 0x000c0000c43c783b */ /* 0x000fe20000004200 */
[----:B------:R-:W-:-:S02]  /*13640*/  FSETP.NEU.FTZ.AND P0, PT, R104, -INF , PT ;  /* 0xff8000006800780b */ /* 0x000fc40003f1d000 */
[----:B------:R-:W-:Y:S01]  /*13650*/  MOV R212, c[0x0][0x2c4] ;  /* 0x0000b10000d47a02 */ /* 0x000fe20000000f00 */
[--C-:B------:R-:W-:Y:S01]  /*13660*/  FFMA.FTZ R0, R14, c[0x0][0x2d0], -R4.reuse ;  /* 0x0000b4000e007a23 */ /* 0x100fe20000010804 */
[----:B------:R-:W-:Y:S01]  /*13670*/  FSEL R3, R3, RZ, P0 ;  /* 0x000000ff03037208 */ /* 0x000fe20000000000 */
[----:B------:R-:W-:Y:S01]  /*13680*/  FFMA.FTZ R2, R33, c[0x0][0x2d0], -R4 ;  /* 0x0000b40021027a23 */ /* 0x000fe20000010804 */
[----:B------:R-:W-:Y:S01]  /*13690*/  FSETP.NEU.FTZ.AND P0, PT, R6, -INF , PT ;  /* 0xff8000000600780b */ /* 0x000fe20003f1d000 */
[----:B------:R1:W-:Y:S01]  /*136a0*/  MUFU.EX2 R108, R0 ;  /* 0x00000000006c7308 */ /* 0x0003e20000000800 */
[----:B------:R-:W-:Y:S01]  /*136b0*/  LDSM.16.MT88.4 R64, [R197] ;  /* 0x00000000c540783b */ /* 0x000fe20000004200 */
[----:B------:R-:W-:Y:S01]  /*136c0*/  FFMA.FTZ R5, R32, c[0x0][0x2d0], -R3 ;  /* 0x0000b40020057a23 */ /* 0x000fe20000010803 */
[----:B------:R-:W-:Y:S02]  /*136d0*/  ISETP.NE.AND P1, PT, R212, 0x1, PT ;  /* 0x00000001d400780c */ /* 0x000fe40003f25270 */
[----:B------:R-:W5:Y:S01]  /*136e0*/  LDSM.16.MT88.4 R68, [R196] ;  /* 0x00000000c444783b */ /* 0x000f620000004200 */
[----:B------:R-:W-:-:S02]  /*136f0*/  MOV R212, c[0x0][0x32c] ;  /* 0x0000cb0000d47a02 */ /* 0x000fc40000000f00 */
[----:B------:R3:W-:Y:S01]  /*13700*/  MUFU.EX2 R146, R2 ;  /* 0x0000000200927308 */ /* 0x0007e20000000800 */
[----:B------:R-:W-:Y:S01]  /*13710*/  LDSM.16.MT88.4 R44, [R196+0x1000] ;  /* 0x00100000c42c783b */ /* 0x000fe20000004200 */
[----:B------:R-:W-:-:S03]  /*13720*/  IADD3 R221, R221, -0x2, RZ ;  /* 0xfffffffedddd7810 */ /* 0x000fc60007ffe0ff */
[----:B------:R-:W-:Y:S01]  /*13730*/  LDSM.16.MT88.4 R48, [R197+0x400] ;  /* 0x00040000c530783b */ /* 0x000fe20000004200 */
[----:B-1----:R-:W-:Y:S02]  /*13740*/  FFMA.FTZ R0, R17, c[0x0][0x2d0], -R4 ;  /* 0x0000b40011007a23 */ /* 0x002fe40000010804 */
[----:B------:R1:W-:Y:S01]  /*13750*/  MUFU.EX2 R144, R5 ;  /* 0x0000000500907308 */ /* 0x0003e20000000800 */
[----:B------:R-:W4:Y:S01]  /*13760*/  LDSM.16.MT88.4 R52, [R196+0x400] ;  /* 0x00040000c434783b */ /* 0x000f220000004200 */
[----:B---3--:R-:W-:-:S06]  /*13770*/  FMUL.FTZ R2, R6, c[0x0][0x2d0] ;  /* 0x0000b40006027a20 */ /* 0x008fcc0000410000 */
[----:B------:R3:W-:Y:S01]  /*13780*/  MUFU.EX2 R107, R0 ;  /* 0x00000000006b7308 */ /* 0x0007e20000000800 */
[----:B------:R-:W-:Y:S02]  /*13790*/  FSEL R2, R2, RZ, P0 ;  /* 0x000000ff02027208 */ /* 0x000fe40000000000 */
[----:B-1--4-:R-:W-:-:S03]  /*137a0*/  FMNMX.FTZ R5, R9, R8, !PT ;  /* 0x0000000809057209 */ /* 0x012fc60007810000 */
[----:B------:R-:W-:Y:S01]  /*137b0*/  FFMA.FTZ R8, R36, c[0x0][0x2d0], -R2 ;  /* 0x0000b40024087a23 */ /* 0x000fe20000010802 */
[----:B------:R-:W-:-:S03]  /*137c0*/  FSETP.NEU.FTZ.AND P0, PT, R5, -INF , PT ;  /* 0xff8000000500780b */ /* 0x000fc60003f1d000 */
[----:B------:R1:W-:Y:S01]  /*137d0*/  MUFU.EX2 R129, R8 ;  /* 0x0000000800817308 */ /* 0x0003e20000000800 */
[----:B---3--:R-:W-:-:S07]  /*137e0*/  FFMA.FTZ R0, R21, c[0x0][0x2d0], -R4 ;  /* 0x0000b40015007a23 */ /* 0x008fce0000010804 */
[----:B------:R3:W-:Y:S01]  /*137f0*/  MUFU.EX2 R112, R0 ;  /* 0x0000000000707308 */ /* 0x0007e20000000800 */
[----:B-1----:R-:W-:-:S07]  /*13800*/  FFMA.FTZ R8, R37, c[0x0][0x2d0], -R2 ;  /* 0x0000b40025087a23 */ /* 0x002fce0000010802 */
[----:B------:R-:W-:Y:S01]  /*13810*/  MUFU.EX2 R130, R8 ;  /* 0x0000000800827308 */ /* 0x000fe20000000800 */
[----:B---3--:R-:W-:-:S07]  /*13820*/  FFMA.FTZ R0, R24, c[0x0][0x2d0], -R4 ;  /* 0x0000b40018007a23 */ /* 0x008fce0000010804 */
[----:B------:R1:W-:Y:S02]  /*13830*/  MUFU.EX2 R123, R0 ;  /* 0x00000000007b7308 */ /* 0x0003e40000000800 */
[----:B-1----:R-:W-:-:S06]  /*13840*/  FFMA.FTZ R0, R27, c[0x0][0x2d0], -R4 ;  /* 0x0000b4001b007a23 */ /* 0x002fcc0000010804 */
[----:B------:R1:W-:Y:S02]  /*13850*/  MUFU.EX2 R128, R0 ;  /* 0x0000000000807308 */ /* 0x0003e40000000800 */
[----:B-1----:R-:W-:-:S06]  /*13860*/  FFMA.FTZ R0, R30, c[0x0][0x2d0], -R4 ;  /* 0x0000b4001e007a23 */ /* 0x002fcc0000010804 */
[----:B------:R1:W-:Y:S02]  /*13870*/  MUFU.EX2 R131, R0 ;  /* 0x0000000000837308 */ /* 0x0003e40000000800 */
[----:B-1----:R-:W-:-:S06]  /*13880*/  FFMA.FTZ R0, R35, c[0x0][0x2d0], -R4 ;  /* 0x0000b40023007a23 */ /* 0x002fcc0000010804 */
[----:B------:R1:W3:Y:S02]  /*13890*/  MUFU.EX2 R147, R0 ;  /* 0x0000000000937308 */ /* 0x0002e40000000800 */
[----:B-1----:R-:W-:Y:S01]  /*138a0*/  FFMA.FTZ R0, R13, c[0x0][0x2d0], -R3 ;  /* 0x0000b4000d007a23 */ /* 0x002fe20000010803 */
[----:B---3--:R-:W-:-:S05]  /*138b0*/  F2FP.PACK_AB R14, R147, R146 ;  /* 0x00000092930e723e */ /* 0x008fca00000000ff */
[----:B------:R1:W-:Y:S02]  /*138c0*/  MUFU.EX2 R101, R0 ;  /* 0x0000000000657308 */ /* 0x0003e40000000800 */
[----:B-1----:R-:W-:-:S06]  /*138d0*/  FFMA.FTZ R0, R16, c[0x0][0x2d0], -R3 ;  /* 0x0000b40010007a23 */ /* 0x002fcc0000010803 */
[----:B------:R1:W3:Y:S02]  /*138e0*/  MUFU.EX2 R100, R0 ;  /* 0x0000000000647308 */ /* 0x0002e40000000800 */
[----:B-1----:R-:W-:Y:S01]  /*138f0*/  FFMA.FTZ R0, R20, c[0x0][0x2d0], -R3 ;  /* 0x0000b40014007a23 */ /* 0x002fe20000010803 */
[----:B------:R-:W-:Y:S02]  /*13900*/  F2FP.PACK_AB R20, R107, R108 ;  /* 0x0000006c6b14723e */ /* 0x000fe400000000ff */
[----:B---3--:R-:W-:-:S03]  /*13910*/  F2FP.PACK_AB R21, R100, R101 ;  /* 0x000000656415723e */ /* 0x008fc600000000ff */
        /* <DEDUP_REMOVED lines=9> */
[----:B---3--:R-:W-:-:S05]  /*139b0*/  F2FP.PACK_AB R13, R122, R114 ;  /* 0x000000727a0d723e */ /* 0x008fca00000000ff */
[----:B------:R1:W3:Y:S02]  /*139c0*/  MUFU.EX2 R145, R0 ;  /* 0x0000000000917308 */ /* 0x0002e40000000800 */
[----:B-1----:R-:W-:Y:S01]  /*139d0*/  FFMA.FTZ R0, R12, c[0x0][0x2d0], -R2 ;  /* 0x0000b4000c007a23 */ /* 0x002fe20000010802 */
[----:B------:R-:W-:-:S05]  /*139e0*/  F2FP.PACK_AB R12, R131, R128 ;  /* 0x00000080830c723e */ /* 0x000fca00000000ff */
[----:B------:R1:W-:Y:S02]  /*139f0*/  MUFU.EX2 R96, R0 ;  /* 0x0000000000607308 */ /* 0x0003e40000000800 */
[----:B-1----:R-:W-:Y:S01]  /*13a00*/  FFMA.FTZ R0, R15, c[0x0][0x2d0], -R2 ;  /* 0x0000b4000f007a23 */ /* 0x002fe20000010802 */
[----:B---3--:R-:W-:-:S05]  /*13a10*/  F2FP.PACK_AB R15, R145, R144 ;  /* 0x00000090910f723e */ /* 0x008fca00000000ff */
[----:B------:R1:W3:Y:S02]  /*13a20*/  MUFU.EX2 R95, R0 ;  /* 0x00000000005f7308 */ /* 0x0002e40000000800 */
[----:B-1----:R-:W-:Y:S01]  /*13a30*/  FFMA.FTZ R0, R19, c[0x0][0x2d0], -R2 ;  /* 0x0000b40013007a23 */ /* 0x002fe20000010802 */
[----:B---3--:R-:W-:-:S05]  /*13a40*/  F2FP.PACK_AB R16, R95, R96 ;  /* 0x000000605f10723e */ /* 0x008fca00000000ff */
[----:B------:R1:W-:Y:S02]  /*13a50*/  MUFU.EX2 R98, R0 ;  /* 0x0000000000627308 */ /* 0x0003e40000000800 */
[----:B-1----:R-:W-:Y:S01]  /*13a60*/  FFMA.FTZ R0, R22, c[0x0][0x2d0], -R2 ;  /* 0x0000b40016007a23 */ /* 0x002fe20000010802 */
[----:B------:R-:W-:-:S05]  /*13a70*/  F2FP.PACK_AB R22, R123, R112 ;  /* 0x000000707b16723e */ /* 0x000fca00000000ff */
[----:B------:R1:W3:Y:S02]  /*13a80*/  MUFU.EX2 R102, R0 ;  /* 0x0000000000667308 */ /* 0x0002e40000000800 */
[C---:B-----5:R-:W-:Y:S08]  /*13a90*/  HMMA.16816.F32 R36, R20.reuse, R68, RZ ;  /* 0x000000441424723c */ /* 0x060ff000000018ff */
[----:B------:R-:W-:Y:S01]  /*13aa0*/  HMMA.16816.F32 R72, R20, R64, RZ ;  /* 0x000000401448723c */ /* 0x000fe200000018ff */
[----:B-1----:R-:W-:-:S04]  /*13ab0*/  FFMA.FTZ R0, R25, c[0x0][0x2d0], -R2 ;  /* 0x0000b40019007a23 */ /* 0x002fc80000010802 */
[----:B------:R1:W-:Y:S11]  /*13ac0*/  MUFU.EX2 R106, R0 ;  /* 0x00000000006a7308 */ /* 0x0003f60000000800 */
[----:B------:R-:W-:Y:S01]  /*13ad0*/  HMMA.16816.F32 R140, R12, R52, R36 ;  /* 0x000000340c8c723c */ /* 0x000fe20000001824 */
[----:B------:R-:W-:Y:S01]  /*13ae0*/  LDSM.16.MT88.4 R36, [R196+0x1800] ;  /* 0x00180000c424783b */ /* 0x000fe20000004200 */
[----:B-1----:R-:W-:-:S06]  /*13af0*/  FFMA.FTZ R0, R28, c[0x0][0x2d0], -R2 ;  /* 0x0000b4001c007a23 */ /* 0x002fcc0000010802 */
[----:B------:R-:W-:Y:S01]  /*13b00*/  HMMA.16816.F32 R148, R12, R48, R72 ;  /* 0x000000300c94723c */ /* 0x000fe20000001848 */
[----:B------:R1:W-:Y:S02]  /*13b10*/  MUFU.EX2 R109, R0 ;  /* 0x00000000006d7308 */ /* 0x0003e40000000800 */
[----:B-1----:R-:W-:-:S05]  /*13b20*/  FMUL.FTZ R0, R5, c[0x0][0x2d0] ;  /* 0x0000b40005007a20 */ /* 0x002fca0000410000 */
[----:B------:R-:W-:-:S05]  /*13b30*/  FSEL R0, R0, RZ, P0 ;  /* 0x000000ff00007208 */ /* 0x000fca0000000000 */
[----:B------:R-:W-:Y:S01]  /*13b40*/  FFMA.FTZ R8, R10, c[0x0][0x2d0], -R0 ;  /* 0x0000b4000a087a23 */ /* 0x000fe20000010800 */
[----:B------:R-:W-:-:S03]  /*13b50*/  F2FP.PACK_AB R10, R130, R129 ;  /* 0x00000081820a723e */ /* 0x000fc600000000ff */
[----:B------:R1:W-:Y:S02]  /*13b60*/  MUFU.EX2 R93, R8 ;  /* 0x00000008005d7308 */ /* 0x0003e40000000800 */
[----:B-1----:R-:W-:-:S06]  /*13b70*/  FFMA.FTZ R8, R11, c[0x0][0x2d0], -R0 ;  /* 0x0000b4000b087a23 */ /* 0x002fcc0000010800 */
[----:B------:R1:W4:Y:S02]  /*13b80*/  MUFU.EX2 R92, R8 ;  /* 0x00000008005c7308 */ /* 0x0003240000000800 */
[----:B-1----:R-:W-:Y:S01]  /*13b90*/  FFMA.FTZ R8, R18, c[0x0][0x2d0], -R0 ;  /* 0x0000b40012087a23 */ /* 0x002fe20000010800 */
[----:B---3--:R-:W-:Y:S02]  /*13ba0*/  F2FP.PACK_AB R18, R102, R98 ;  /* 0x000000626612723e */ /* 0x008fe400000000ff */
[----:B----4-:R-:W-:-:S03]  /*13bb0*/  F2FP.PACK_AB R17, R92, R93 ;  /* 0x0000005d5c11723e */ /* 0x010fc600000000ff */
[----:B------:R1:W-:Y:S02]  /*13bc0*/  MUFU.EX2 R94, R8 ;  /* 0x00000008005e7308 */ /* 0x0003e40000000800 */
[----:B-1----:R-:W-:-:S06]  /*13bd0*/  FFMA.FTZ R8, R31, c[0x0][0x2d0], -R0 ;  /* 0x0000b4001f087a23 */ /* 0x002fcc0000010800 */
[----:B------:R1:W3:Y:S02]  /*13be0*/  MUFU.EX2 R97, R8 ;  /* 0x0000000800617308 */ /* 0x0002e40000000800 */
[----:B-1----:R-:W-:Y:S01]  /*13bf0*/  FFMA.FTZ R8, R40, c[0x0][0x2d0], -R0 ;  /* 0x0000b40028087a23 */ /* 0x002fe20000010800 */
[----:B---3--:R-:W-:-:S05]  /*13c00*/  F2FP.PACK_AB R19, R97, R94 ;  /* 0x0000005e6113723e */ /* 0x008fca00000000ff */
[----:B------:R1:W-:Y:S02]  /*13c10*/  MUFU.EX2 R99, R8 ;  /* 0x0000000800637308 */ /* 0x0003e40000000800 */
[C---:B------:R-:W-:Y:S07]  /*13c20*/  HMMA.16816.F32 R28, R16.reuse, R64, RZ ;  /* 0x00000040101c723c */ /* 0x040fee00000018ff */
[--C-:B------:R-:W-:Y:S01]  /*13c30*/  FFMA.FTZ R64, R78, c[0x0][0x2d0], -R0.reuse ;  /* 0x0000b4004e407a23 */ /* 0x100fe20000010800 */
[----:B------:R-:W-:Y:S01]  /*13c40*/  HMMA.16816.F32 R24, R16, R60, RZ ;  /* 0x0000003c1018723c */ /* 0x000fe200000018ff */
[----:B------:R-:W-:-:S02]  /*13c50*/  FFMA.FTZ R65, R79, c[0x0][0x2d0], -R0 ;  /* 0x0000b4004f417a23 */ /* 0x000fc40000010800 */
[----:B-1----:R-:W-:-:S04]  /*13c60*/  FFMA.FTZ R8, R41, c[0x0][0x2d0], -R0 ;  /* 0x0000b40029087a23 */ /* 0x002fc80000010800 */
[----:B------:R1:W3:Y:S01]  /*13c70*/  MUFU.EX2 R120, R8 ;  /* 0x0000000800787308 */ /* 0x0002e20000000800 */
[----:B------:R-:W-:Y:S07]  /*13c80*/  HMMA.16816.F32 R40, R20, R60, RZ ;  /* 0x0000003c1428723c */ /* 0x000fee00000018ff */
[--C-:B------:R-:W-:Y:S01]  /*13c90*/  FFMA.FTZ R61, R91, c[0x0][0x2d0], -R4.reuse ;  /* 0x0000b4005b3d7a23 */ /* 0x100fe20000010804 */
[----:B------:R-:W-:Y:S01]  /*13ca0*/  HMMA.16816.F32 R32, R16, R68, RZ ;  /* 0x000000441020723c */ /* 0x000fe200000018ff */
[----:B------:R-:W-:-:S02]  /*13cb0*/  FFMA.FTZ R60, R90, c[0x0][0x2d0], -R4 ;  /* 0x0000b4005a3c7a23 */ /* 0x000fc40000010804 */
[----:B-1----:R-:W-:Y:S01]  /*13cc0*/  FFMA.FTZ R8, R56, c[0x0][0x2d0], -R0 ;  /* 0x0000b40038087a23 */ /* 0x002fe20000010800 */
[----:B---3--:R-:W-:-:S03]  /*13cd0*/  F2FP.PACK_AB R9, R120, R99 ;  /* 0x000000637809723e */ /* 0x008fc600000000ff */
[--C-:B------:R-:W-:Y:S01]  /*13ce0*/  FFMA.FTZ R68, R76, c[0x0][0x2d0], -R0.reuse ;  /* 0x0000b4004c447a23 */ /* 0x100fe20000010800 */
[----:B------:R1:W-:Y:S01]  /*13cf0*/  MUFU.EX2 R115, R8 ;  /* 0x0000000800737308 */ /* 0x0003e20000000800 */
[----:B------:R-:W-:-:S07]  /*13d00*/  FFMA.FTZ R69, R77, c[0x0][0x2d0], -R0 ;  /* 0x0000b4004d457a23 */ /* 0x000fce0000010800 */
[----:B------:R-:W-:Y:S01]  /*13d10*/  HMMA.16816.F32 R156, R12, R44, R40 ;  /* 0x0000002c0c9c723c */ /* 0x000fe20000001828 */
[----:B------:R-:W-:Y:S01]  /*13d20*/  LDSM.16.MT88.4 R40, [R197+0x1000] ;  /* 0x00100000c528783b */ /* 0x000fe20000004200 */
[----:B-1----:R-:W-:-:S03]  /*13d30*/  FFMA.FTZ R8, R57, c[0x0][0x2d0], -R0 ;  /* 0x0000b40039087a23 */ /* 0x002fc60000010800 */
[----:B------:R-:W1:Y:S01]  /*13d40*/  LDSM.16.MT88.4 R56, [R197+0xc00] ;  /* 0x000c0000c538783b */ /* 0x000e620000004200 */
[----:B------:R-:W-:Y:S01]  /*13d50*/  FADD.FTZ R0, R96, R95 ;  /* 0x0000005f60007221 */ /* 0x000fe20000010000 */
[----:B------:R3:W4:Y:S03]  /*13d60*/  MUFU.EX2 R121, R8 ;  /* 0x0000000800797308 */ /* 0x0007260000000800 */
[----:B------:R-:W-:-:S04]  /*13d70*/  FADD.FTZ R0, R98, R0 ;  /* 0x0000000062007221 */ /* 0x000fc80000010000 */
[----:B------:R-:W-:-:S04]  /*13d80*/  FADD.FTZ R0, R102, R0 ;  /* 0x0000000066007221 */ /* 0x000fc80000010000 */
[----:B------:R-:W-:Y:S01]  /*13d90*/  FADD.FTZ R0, R106, R0 ;  /* 0x000000006a007221 */ /* 0x000fe20000010000 */
[----:B---3--:R-:W-:Y:S02]  /*13da0*/  F2FP.PACK_AB R8, R109, R106 ;  /* 0x0000006a6d08723e */ /* 0x008fe400000000ff */
[----:B----4-:R-:W-:-:S07]  /*13db0*/  F2FP.PACK_AB R11, R121, R115 ;  /* 0x00000073790b723e */ /* 0x010fce00000000ff */
[C---:B------:R-:W-:Y:S07]  /*13dc0*/  HMMA.16816.F32 R124, R8.reuse, R48, R28 ;  /* 0x00000030087c723c */ /* 0x040fee000000181c */
[--C-:B------:R-:W-:Y:S01]  /*13dd0*/  FFMA.FTZ R49, R85, c[0x0][0x2d0], -R3.reuse ;  /* 0x0000b40055317a23 */ /* 0x100fe20000010803 */
[----:B------:R-:W-:Y:S01]  /*13de0*/  HMMA.16816.F32 R116, R8, R44, R24 ;  /* 0x0000002c0874723c */ /* 0x000fe20000001818 */
[----:B------:R-:W-:-:S04]  /*13df0*/  FFMA.FTZ R48, R84, c[0x0][0x2d0], -R3 ;  /* 0x0000b40054307a23 */ /* 0x000fc80000010803 */
[----:B------:R-:W-:Y:S02]  /*13e00*/  MUFU.EX2 R49, R49 ;  /* 0x0000003100317308 */ /* 0x000fe40000000800 */
[--C-:B------:R-:W-:Y:S01]  /*13e10*/  FFMA.FTZ R45, R83, c[0x0][0x2d0], -R2.reuse ;  /* 0x0000b400532d7a23 */ /* 0x100fe20000010802 */
[----:B-1----:R-:W-:Y:S01]  /*13e20*/  HMMA.16816.F32 R28, R20, R56, RZ ;  /* 0x00000038141c723c */ /* 0x002fe200000018ff */
[----:B------:R-:W-:-:S04]  /*13e30*/  FFMA.FTZ R44, R82, c[0x0][0x2d0], -R2 ;  /* 0x0000b400522c7a23 */ /* 0x000fc80000010802 */
[----:B------:R-:W-:Y:S03]  /*13e40*/  MUFU.EX2 R45, R45 ;  /* 0x0000002d002d7308 */ /* 0x000fe60000000800 */
[----:B------:R-:W-:Y:S05]  /*13e50*/  HMMA.16816.F32 R132, R8, R52, R32 ;  /* 0x000000340884723c */ /* 0x000fea0000001820 */
[----:B------:R-:W-:Y:S02]  /*13e60*/  MUFU.EX2 R48, R48 ;  /* 0x0000003000307308 */ /* 0x000fe40000000800 */
[--C-:B------:R-:W-:Y:S01]  /*13e70*/  FFMA.FTZ R53, R87, c[0x0][0x2d0], -R3.reuse ;  /* 0x0000b40057357a23 */ /* 0x100fe20000010803 */
[----:B------:R-:W-:Y:S01]  /*13e80*/  HMMA.16816.F32 R24, R16, R56, RZ ;  /* 0x000000381018723c */ /* 0x000fe200000018ff */
[----:B------:R-:W-:-:S02]  /*13e90*/  FFMA.FTZ R52, R86, c[0x0][0x2d0], -R3 ;  /* 0x0000b40056347a23 */ /* 0x000fc40000010803 */
[----:B------:R-:W-:Y:S02]  /*13ea0*/  FADD.FTZ R3, R108, R107 ;  /* 0x0000006b6c037221 */ /* 0x000fe40000010000 */
[----:B------:R-:W1:Y:S02]  /*13eb0*/  MUFU.EX2 R44, R44 ;  /* 0x0000002c002c7308 */ /* 0x000e640000000800 */
[----:B------:R-:W-:Y:S01]  /*13ec0*/  FADD.FTZ R3, R112, R3 ;  /* 0x0000000370037221 */ /* 0x000fe20000010000 */
[----:B------:R-:W-:Y:S01]  /*13ed0*/  HMMA.16816.F32 R192, R12, R40, R28 ;  /* 0x000000280cc0723c */ /* 0x000fe2000000181c */
[----:B------:R-:W3:Y:S01]  /*13ee0*/  LDSM.16.MT88.4 R28, [R196+0x1c00] ;  /* 0x001c0000c41c783b */ /* 0x000ee20000004200 */
[--C-:B------:R-:W-:Y:S02]  /*13ef0*/  FFMA.FTZ R57, R89, c[0x0][0x2d0], -R4.reuse ;  /* 0x0000b40059397a23 */ /* 0x100fe40000010804 */
[----:B------:R-:W-:Y:S02]  /*13f00*/  FFMA.FTZ R56, R88, c[0x0][0x2d0], -R4 ;  /* 0x0000b40058387a23 */ /* 0x000fe40000010804 */
[----:B------:R-:W-:-:S02]  /*13f10*/  FADD.FTZ R4, R93, R92 ;  /* 0x0000005c5d047221 */ /* 0x000fc40000010000 */
[----:B------:R-:W-:Y:S01]  /*13f20*/  HMMA.16816.F32 R32, R20, R36, RZ ;  /* 0x000000241420723c */ /* 0x000fe200000018ff */
[----:B------:R-:W-:Y:S01]  /*13f30*/  FADD.FTZ R3, R123, R3 ;  /* 0x000000037b037221 */ /* 0x000fe20000010000 */
[----:B------:R-:W-:Y:S01]  /*13f40*/  MUFU.EX2 R57, R57 ;  /* 0x0000003900397308 */ /* 0x000fe20000000800 */
[----:B------:R-:W-:Y:S02]  /*13f50*/  FADD.FTZ R4, R94, R4 ;  /* 0x000000045e047221 */ /* 0x000fe40000010000 */
[----:B------:R-:W-:Y:S01]  /*13f60*/  FADD.FTZ R3, R128, R3 ;  /* 0x0000000380037221 */ /* 0x000fe20000010000 */
[----:B-1----:R-:W-:Y:S02]  /*13f70*/  F2FP.PACK_AB R96, R44, R45 ;  /* 0x0000002d2c60723e */ /* 0x002fe400000000ff */
[----:B------:R-:W-:Y:S02]  /*13f80*/  HMMA.16816.F32 R188, R8, R40, R24 ;  /* 0x0000002808bc723c */ /* 0x000fe40000001818 */
[----:B------:R-:W1:Y:S05]  /*13f90*/  MUFU.EX2 R56, R56 ;  /* 0x0000003800387308 */ /* 0x000e6a0000000800 */
[--C-:B------:R-:W-:Y:S01]  /*13fa0*/  FFMA.FTZ R41, R81, c[0x0][0x2d0], -R2.reuse ;  /* 0x0000b40051297a23 */ /* 0x100fe20000010802 */
[----:B------:R-:W-:Y:S01]  /*13fb0*/  HMMA.16816.F32 R24, R16, R36, RZ ;  /* 0x000000241018723c */ /* 0x000fe200000018ff */
[----:B------:R-:W-:Y:S01]  /*13fc0*/  FFMA.FTZ R40, R80, c[0x0][0x2d0], -R2 ;  /* 0x0000b40050287a23 */ /* 0x000fe20000010802 */
[----:B------:R-:W-:Y:S01]  /*13fd0*/  MUFU.EX2 R37, R61 ;  /* 0x0000003d00257308 */ /* 0x000fe20000000800 */
[----:B------:R-:W-:-:S04]  /*13fe0*/  FADD.FTZ R2, R101, R100 ;  /* 0x0000006465027221 */ /* 0x000fc80000010000 */
[----:B------:R-:W-:Y:S01]  /*13ff0*/  FADD.FTZ R2, R103, R2 ;  /* 0x0000000267027221 */ /* 0x000fe20000010000 */
[----:B------:R-:W-:Y:S01]  /*14000*/  HMMA.16816.F32 R84, R16, R66, RZ ;  /* 0x000000421054723c */ /* 0x000fe200000018ff */
[----:B------:R-:W-:Y:S01]  /*14010*/  F2FP.PACK_AB R103, R48, R49 ;  /* 0x000000313067723e */ /* 0x000fe200000000ff */
[----:B------:R-:W4:Y:S01]  /*14020*/  MUFU.EX2 R36, R60 ;  /* 0x0000003c00247308 */ /* 0x000f220000000800 */
[----:B------:R-:W-:Y:S01]  /*14030*/  FADD.FTZ R2, R113, R2 ;  /* 0x0000000271027221 */ /* 0x000fe20000010000 */
[----:B-1----:R-:W-:-:S03]  /*14040*/  F2FP.PACK_AB R102, R56, R57 ;  /* 0x000000393866723e */ /* 0x002fc600000000ff */
[----:B------:R-:W-:Y:S01]  /*14050*/  FADD.FTZ R2, R114, R2 ;  /* 0x0000000272027221 */ /* 0x000fe20000010000 */
[----:B------:R-:W-:Y:S02]  /*14060*/  HMMA.16816.F32 R80, R16, R62, RZ ;  /* 0x0000003e1050723c */ /* 0x000fe400000018ff */
[----:B------:R-:W-:Y:S06]  /*14070*/  MUFU.EX2 R41, R41 ;  /* 0x0000002900297308 */ /* 0x000fec0000000800 */
[----:B---3--:R-:W-:Y:S01]  /*14080*/  HMMA.16816.F32 R180, R12, R28, R32 ;  /* 0x0000001c0cb4723c */ /* 0x008fe20000001820 */
[----:B------:R-:W1:Y:S01]  /*14090*/  LDSM.16.MT88.4 R32, [R197+0x1800] ;  /* 0x00180000c520783b */ /* 0x000e620000004200 */
[----:B----4-:R-:W-:-:S06]  /*140a0*/  F2FP.PACK_AB R100, R36, R37 ;  /* 0x000000252464723e */ /* 0x010fcc00000000ff */
[----:B------:R-:W-:Y:S01]  /*140b0*/  HMMA.16816.F32 R184, R8, R28, R24 ;  /* 0x0000001c08b8723c */ /* 0x000fe20000001818 */
[----:B------:R-:W3:Y:S06]  /*140c0*/  LDSM.16.MT88.4 R24, [R197+0x1c00] ;  /* 0x001c0000c518783b */ /* 0x000eec0000004200 */
[----:B------:R-:W-:Y:S01]  /*140d0*/  FADD.FTZ R29, R97, R4 ;  /* 0x00000004611d7221 */ /* 0x000fe20000010000 */
[----:B------:R-:W-:Y:S01]  /*140e0*/  HMMA.16816.F32 R60, R20, R62, RZ ;  /* 0x0000003e143c723c */ /* 0x000fe200000018ff */
[----:B------:R-:W-:Y:S02]  /*140f0*/  FADD.FTZ R28, R131, R3 ;  /* 0x00000003831c7221 */ /* 0x000fe40000010000 */
[----:B------:R-:W-:-:S02]  /*14100*/  FADD.FTZ R4, R122, R2 ;  /* 0x000000027a047221 */ /* 0x000fc40000010000 */
[----:B------:R-:W-:Y:S02]  /*14110*/  FADD.FTZ R2, R99, R29 ;  /* 0x0000001d63027221 */ /* 0x000fe40000010000 */
[----:B------:R-:W-:Y:S01]  /*14120*/  FADD.FTZ R3, R109, R0 ;  /* 0x000000006d037221 */ /* 0x000fe20000010000 */
[----:B------:R-:W4:Y:S01]  /*14130*/  MUFU.EX2 R29, R40 ;  /* 0x00000028001d7308 */ /* 0x000f220000000800 */
[----:B------:R-:W-:Y:S01]  /*14140*/  FADD.FTZ R0, R146, R28 ;  /* 0x0000001c92007221 */ /* 0x000fe20000010000 */
[----:B------:R-:W-:Y:S01]  /*14150*/  HMMA.16816.F32 R80, R8, R46, R80 ;  /* 0x0000002e0850723c */ /* 0x000fe20000001850 */
[----:B------:R-:W-:Y:S02]  /*14160*/  FADD.FTZ R2, R120, R2 ;  /* 0x0000000278027221 */ /* 0x000fe40000010000 */
[----:B------:R-:W-:Y:S02]  /*14170*/  FADD.FTZ R0, R147, R0 ;  /* 0x0000000093007221 */ /* 0x000fe40000010000 */
[----:B------:R-:W-:Y:S01]  /*14180*/  FADD.FTZ R4, R144, R4 ;  /* 0x0000000490047221 */ /* 0x000fe20000010000 */
[----:B------:R-:W-:Y:S01]  /*14190*/  MUFU.EX2 R28, R64 ;  /* 0x00000040001c7308 */ /* 0x000fe20000000800 */
[----:B------:R-:W-:Y:S01]  /*141a0*/  FADD.FTZ R0, R37, R0 ;  /* 0x0000000025007221 */ /* 0x000fe20000010000 */
[----:B------:R-:W-:Y:S03]  /*141b0*/  HMMA.16816.F32 R88, R16, R70, RZ ;  /* 0x000000461058723c */ /* 0x000fe600000018ff */
[----:B------:R-:W-:Y:S01]  /*141c0*/  FADD.FTZ R0, R36, R0 ;  /* 0x0000000024007221 */ /* 0x000fe20000010000 */
[----:B----4-:R-:W-:-:S03]  /*141d0*/  F2FP.PACK_AB R98, R29, R41 ;  /* 0x000000291d62723e */ /* 0x010fc600000000ff */
[----:B------:R-:W-:Y:S01]  /*141e0*/  FADD.FTZ R0, R57, R0 ;  /* 0x0000000039007221 */ /* 0x000fe20000010000 */
[----:B-1----:R-:W-:Y:S03]  /*141f0*/  HMMA.16816.F32 R76, R20, R32, RZ ;  /* 0x00000020144c723c */ /* 0x002fe600000018ff */
[----:B------:R-:W-:-:S05]  /*14200*/  FADD.FTZ R248, R56, R0 ;  /* 0x0000000038f87221 */ /* 0x000fca0000010000 */
[----:B------:R-:W-:Y:S01]  /*14210*/  HMMA.16816.F32 R72, R16, R32, RZ ;  /* 0x000000201048723c */ /* 0x000fe200000018ff */
[----:B------:R-:W-:Y:S07]  /*14220*/  MUFU.EX2 R33, R53 ;  /* 0x0000003500217308 */ /* 0x000fee0000000800 */
[C---:B------:R-:W-:Y:S01]  /*14230*/  HMMA.16816.F32 R60, R12.reuse, R46, R60 ;  /* 0x0000002e0c3c723c */ /* 0x040fe2000000183c */
[----:B------:R-:W1:Y:S07]  /*14240*/  MUFU.EX2 R32, R52 ;  /* 0x0000003400207308 */ /* 0x000e6e0000000800 */
[-C--:B---3--:R-:W-:Y:S08]  /*14250*/  HMMA.16816.F32 R172, R12, R24.reuse, R76 ;  /* 0x000000180cac723c */ /* 0x088ff0000000184c */
[----:B------:R-:W-:Y:S01]  /*14260*/  HMMA.16816.F32 R176, R8, R24, R72 ;  /* 0x0000001808b0723c */ /* 0x000fe20000001848 */
[----:B------:R3:W4:Y:S01]  /*14270*/  MUFU.EX2 R25, R65 ;  /* 0x0000004100197308 */ /* 0x0007220000000800 */
[----:B-1----:R-:W-:-:S05]  /*14280*/  F2FP.PACK_AB R101, R32, R33 ;  /* 0x000000212065723e */ /* 0x002fca00000000ff */
[----:B------:R-:W-:Y:S01]  /*14290*/  FADD.FTZ R24, R129, R3 ;  /* 0x0000000381187221 */ /* 0x000fe20000010000 */
[----:B------:R-:W-:Y:S01]  /*142a0*/  HMMA.16816.F32 R76, R16, R58, RZ ;  /* 0x0000003a104c723c */ /* 0x000fe200000018ff */
[----:B------:R-:W-:Y:S02]  /*142b0*/  FADD.FTZ R3, R115, R2 ;  /* 0x0000000273037221 */ /* 0x000fe40000010000 */
[----:B------:R-:W-:Y:S01]  /*142c0*/  LDSM.16.MT88.4 R112, [R196+0x1400] ;  /* 0x00140000c470783b */ /* 0x000fe20000004200 */
[----:B------:R-:W-:Y:S02]  /*142d0*/  FADD.FTZ R2, R145, R4 ;  /* 0x0000000491027221 */ /* 0x000fe40000010000 */
[----:B------:R-:W-:Y:S02]  /*142e0*/  FADD.FTZ R3, R121, R3 ;  /* 0x0000000379037221 */ /* 0x000fe40000010000 */
[----:B------:R-:W1:Y:S01]  /*142f0*/  LDSM.16.MT88.4 R120, [R197+0x800] ;  /* 0x00080000c578783b */ /* 0x000e620000004200 */
[----:B---3--:R-:W-:Y:S01]  /*14300*/  HMMA.16816.F32 R64, R20, R66, RZ ;  /* 0x000000421440723c */ /* 0x008fe200000018ff */
[----:B------:R-:W-:Y:S01]  /*14310*/  FADD.FTZ R4, R130, R24 ;  /* 0x0000001882047221 */ /* 0x000fe20000010000 */
[----:B----4-:R-:W-:Y:S01]  /*14320*/  F2FP.PACK_AB R97, R25, R28 ;  /* 0x0000001c1961723e */ /* 0x010fe200000000ff */
[----:B------:R-:W-:Y:S01]  /*14330*/  MUFU.EX2 R24, R68 ;  /* 0x0000004400187308 */ /* 0x000fe20000000800 */
[----:B------:R-:W3:Y:S01]  /*14340*/  LDSM.16.MT88.4 R128, [R196+0x800] ;  /* 0x00080000c480783b */ /* 0x000ee20000004200 */
[----:B------:R-:W-:-:S02]  /*14350*/  FADD.FTZ R0, R45, R4 ;  /* 0x000000042d007221 */ /* 0x000fc40000010000 */
[----:B------:R-:W-:Y:S01]  /*14360*/  FADD.FTZ R2, R33, R2 ;  /* 0x0000000221027221 */ /* 0x000fe20000010000 */
[C---:B------:R-:W-:Y:S01]  /*14370*/  HMMA.16816.F32 R72, R16.reuse, R38, RZ ;  /* 0x000000261048723c */ /* 0x040fe200000018ff */
[----:B------:R-:W-:Y:S02]  /*14380*/  FADD.FTZ R0, R44, R0 ;  /* 0x000000002c007221 */ /* 0x000fe40000010000 */
[----:B------:R-:W4:Y:S01]  /*14390*/  MUFU.EX2 R4, R69 ;  /* 0x0000004500047308 */ /* 0x000f220000000800 */
[----:B------:R-:W-:Y:S02]  /*143a0*/  FADD.FTZ R2, R32, R2 ;  /* 0x0000000220027221 */ /* 0x000fe40000010000 */
[----:B------:R-:W-:Y:S02]  /*143b0*/  FADD.FTZ R0, R41, R0 ;  /* 0x0000000029007221 */ /* 0x000fe40000010000 */
[----:B------:R-:W-:Y:S01]  /*143c0*/  HMMA.16816.F32 R16, R16, R34, RZ ;  /* 0x000000221010723c */ /* 0x000fe200000018ff */
[----:B------:R-:W-:-:S02]  /*143d0*/  FADD.FTZ R2, R49, R2 ;  /* 0x0000000231027221 */ /* 0x000fc40000010000 */
[----:B------:R-:W-:Y:S02]  /*143e0*/  FADD.FTZ R238, R29, R0 ;  /* 0x000000001dee7221 */ /* 0x000fe40000010000 */
[----:B------:R-:W-:Y:S02]  /*143f0*/  FADD.FTZ R237, R48, R2 ;  /* 0x0000000230ed7221 */ /* 0x000fe40000010000 */
[----:B------:R-:W-:Y:S01]  /*14400*/  FADD.FTZ R2, R28, R3 ;  /* 0x000000031c027221 */ /* 0x000fe20000010000 */
[----:B------:R-:W-:Y:S01]  /*14410*/  HMMA.16816.F32 R64, R12, R50, R64 ;  /* 0x000000320c40723c */ /* 0x000fe20000001840 */
[----:B----4-:R-:W-:Y:S02]  /*14420*/  F2FP.PACK_AB R99, R4, R24 ;  /* 0x000000180463723e */ /* 0x010fe400000000ff */
[----:B------:R-:W-:-:S05]  /*14430*/  FADD.FTZ R2, R25, R2 ;  /* 0x0000000219027221 */ /* 0x000fca0000010000 */
[----:B------:R-:W-:Y:S01]  /*14440*/  HMMA.16816.F32 R68, R20, R70, RZ ;  /* 0x000000461444723c */ /* 0x000fe200000018ff */
[----:B------:R-:W-:Y:S02]  /*14450*/  FADD.FTZ R0, R24, R2 ;  /* 0x0000000218007221 */ /* 0x000fe40000010000 */
[----:B--2---:R-:W-:-:S04]  /*14460*/  @P1 IMAD.HI.U32 R2, R213, c[0x0][0x2c8], RZ ;  /* 0x0000b200d5021a27 */ /* 0x004fc800078e00ff */
[----:B------:R-:W-:Y:S01]  /*14470*/  FADD.FTZ R239, R4, R0 ;  /* 0x0000000004ef7221 */ /* 0x000fe20000010000 */
[C---:B------:R-:W-:Y:S01]  /*14480*/  HMMA.16816.F32 R56, R20.reuse, R58, RZ ;  /* 0x0000003a1438723c */ /* 0x040fe200000018ff */
[----:B------:R-:W-:Y:S02]  /*14490*/  MOV R0, R213 ;  /* 0x000000d500007202 */ /* 0x000fe40000000f00 */
[----:B------:R-:W-:Y:S02]  /*144a0*/  @P1 SHF.R.U32.HI R0, RZ, c[0x0][0x2cc], R2 ;  /* 0x0000b300ff001a19 */ /* 0x000fe40000011602 */
[----:B------:R-:W-:Y:S02]  /*144b0*/  ISETP.GE.AND P1, PT, R212, 0x1, PT ;  /* 0x00000001d400780c */ /* 0x000fe40003f26270 */
[----:B------:R-:W-:Y:S01]  /*144c0*/  IADD3 R0, R211, R0, RZ ;  /* 0x00000000d3007210 */ /* 0x000fe20007ffe0ff */
[----:B------:R-:W-:Y:S03]  /*144d0*/  HMMA.16816.F32 R36, R20, R38, RZ ;  /* 0x000000261424723c */ /* 0x000fe600000018ff */
[----:B------:R-:W-:-:S05]  /*144e0*/  IADD3 R3, R0, c[0x0][0x328], RZ ;  /* 0x0000ca0000037a10 */ /* 0x000fca0007ffe0ff */
[----:B------:R-:W-:Y:S08]  /*144f0*/  HMMA.16816.F32 R20, R20, R34, RZ ;  /* 0x000000221414723c */ /* 0x000ff000000018ff */
[C---:B-1----:R-:W-:Y:S01]  /*14500*/  HMMA.16816.F32 R152, R100.reuse, R122, R64 ;  /* 0x0000007a6498723c */ /* 0x042fe20000001840 */
[----:B------:R-:W1:Y:S07]  /*14510*/  LDSM.16.MT88.4 R64, [R197+0x1400] ;  /* 0x00140000c540783b */ /* 0x000e6e0000004200 */
[-C--:B------:R-:W-:Y:S08]  /*14520*/  HMMA.16816.F32 R156, R100, R112.reuse, R156 ;  /* 0x00000070649c723c */ /* 0x080ff0000000189c */
[----:B------:R-:W-:Y:S08]  /*14530*/  HMMA.16816.F32 R116, R96, R112, R116 ;  /* 0x000000706074723c */ /* 0x000ff00000001874 */
[-C--:B------:R-:W-:Y:S08]  /*14540*/  HMMA.16816.F32 R160, R100, R114.reuse, R60 ;  /* 0x0000007264a0723c */ /* 0x080ff0000000183c */
[----:B------:R-:W-:Y:S01]  /*14550*/  HMMA.16816.F32 R112, R96, R114, R80 ;  /* 0x000000726070723c */ /* 0x000fe20000001850 */
[----:B------:R-:W2:Y:S07]  /*14560*/  LDSM.16.MT88.4 R80, [R196+0x2000] ;  /* 0x00200000c450783b */ /* 0x000eae0000004200 */
[C---:B------:R-:W-:Y:S08]  /*14570*/  HMMA.16816.F32 R88, R8.reuse, R54, R88 ;  /* 0x000000360858723c */ /* 0x040ff00000001858 */
[C---:B------:R-:W-:Y:S08]  /*14580*/  HMMA.16816.F32 R84, R8.reuse, R50, R84 ;  /* 0x000000320854723c */ /* 0x040ff00000001854 */
[C---:B------:R-:W-:Y:S08]  /*14590*/  HMMA.16816.F32 R76, R8.reuse, R42, R76 ;  /* 0x0000002a084c723c */ /* 0x040ff0000000184c */
[C---:B------:R-:W-:Y:S08]  /*145a0*/  HMMA.16816.F32 R92, R8.reuse, R30, R72 ;  /* 0x0000001e085c723c */ /* 0x040ff00000001848 */
[----:B------:R-:W-:Y:S01]  /*145b0*/  HMMA.16816.F32 R16, R8, R26, R16 ;  /* 0x0000001a0810723c */ /* 0x000fe20000001810 */
[----:B------:R-:W4:Y:S07]  /*145c0*/  LDSM.16.MT88.4 R8, [R197+0x2000] ;  /* 0x00200000c508783b */ /* 0x000f2e0000004200 */
[C---:B------:R-:W-:Y:S08]  /*145d0*/  HMMA.16816.F32 R68, R12.reuse, R54, R68 ;  /* 0x000000360c44723c */ /* 0x040ff00000001844 */
[C---:B------:R-:W-:Y:S08]  /*145e0*/  HMMA.16816.F32 R40, R12.reuse, R42, R56 ;  /* 0x0000002a0c28723c */ /* 0x040ff00000001838 */
[C---:B------:R-:W-:Y:S08]  /*145f0*/  HMMA.16816.F32 R36, R12.reuse, R30, R36 ;  /* 0x0000001e0c24723c */ /* 0x040ff00000001824 */
[----:B------:R-:W-:Y:S08]  /*14600*/  HMMA.16816.F32 R20, R12, R26, R20 ;  /* 0x0000001a0c14723c */ /* 0x000ff00000001814 */
[C---:B---3--:R-:W-:Y:S08]  /*14610*/  HMMA.16816.F32 R144, R100.reuse, R130, R68 ;  /* 0x000000826490723c */ /* 0x048ff00000001844 */
[-C--:B------:R-:W-:Y:S08]  /*14620*/  HMMA.16816.F32 R148, R100, R120.reuse, R148 ;  /* 0x000000786494723c */ /* 0x080ff00000001894 */
[----:B------:R-:W-:Y:S08]  /*14630*/  HMMA.16816.F32 R124, R96, R120, R124 ;  /* 0x00000078607c723c */ /* 0x000ff0000000187c */
[-C--:B-1----:R-:W-:Y:S08]  /*14640*/  HMMA.16816.F32 R56, R100, R64.reuse, R192 ;  /* 0x000000406438723c */ /* 0x082ff000000018c0 */
[----:B------:R-:W-:Y:S08]  /*14650*/  HMMA.16816.F32 R60, R96, R64, R188 ;  /* 0x00000040603c723c */ /* 0x000ff000000018bc */
[----:B------:R-:W-:Y:S08]  /*14660*/  HMMA.16816.F32 R68, R100, R66, R40 ;  /* 0x000000426444723c */ /* 0x000ff00000001828 */
[C---:B------:R-:W-:Y:S08]  /*14670*/  HMMA.16816.F32 R120, R96.reuse, R122, R84 ;  /* 0x0000007a6078723c */ /* 0x040ff00000001854 */
[----:B------:R-:W-:Y:S08]  /*14680*/  HMMA.16816.F32 R64, R96, R66, R76 ;  /* 0x000000426040723c */ /* 0x000ff0000000184c */
[-C--:B------:R-:W-:Y:S08]  /*14690*/  HMMA.16816.F32 R140, R100, R128.reuse, R140 ;  /* 0x00000080648c723c */ /* 0x080ff0000000188c */
[----:B------:R-:W-:Y:S08]  /*146a0*/  HMMA.16816.F32 R132, R96, R128, R132 ;  /* 0x000000806084723c */ /* 0x000ff00000001884 */
[C---:B--2---:R-:W-:Y:S08]  /*146b0*/  HMMA.16816.F32 R72, R100.reuse, R80, R180 ;  /* 0x000000506448723c */ /* 0x044ff000000018b4 */
[----:B------:R-:W-:Y:S08]  /*146c0*/  HMMA.16816.F32 R84, R100, R82, R36 ;  /* 0x000000526454723c */ /* 0x000ff00000001824 */
[C---:B------:R-:W-:Y:S08]  /*146d0*/  HMMA.16816.F32 R76, R96.reuse, R80, R184 ;  /* 0x00000050604c723c */ /* 0x040ff000000018b8 */
[C---:B------:R-:W-:Y:S08]  /*146e0*/  HMMA.16816.F32 R128, R96.reuse, R130, R88 ;  /* 0x000000826080723c */ /* 0x040ff00000001858 */
[----:B------:R-:W-:Y:S08]  /*146f0*/  HMMA.16816.F32 R80, R96, R82, R92 ;  /* 0x000000526050723c */ /* 0x000ff0000000185c */
[-C--:B----4-:R-:W-:Y:S08]  /*14700*/  HMMA.16816.F32 R88, R100, R8.reuse, R172 ;  /* 0x000000086458723c */ /* 0x090ff000000018ac */
[----:B------:R-:W-:Y:S08]  /*14710*/  HMMA.16816.F32 R92, R96, R8, R176 ;  /* 0x00000008605c723c */ /* 0x000ff000000018b0 */
[-C--:B------:R-:W-:Y:S08]  /*14720*/  HMMA.16816.F32 R100, R100, R10.reuse, R20 ;  /* 0x0000000a6464723c */ /* 0x080ff00000001814 */
[----:B------:R-:W-:Y:S01]  /*14730*/  HMMA.16816.F32 R96, R96, R10, R16 ;  /* 0x0000000a6060723c */ /* 0x000fe20000001810 */
[----:B------:R-:W-:Y:S07]  /*14740*/  @!P1 BRA `(.L_x_1011) ;  /* 0x0000013000009947 */ /* 0x000fee0003800000 */
[C---:B------:R-:W-:Y:S01]  /*14750*/  ISETP.GT.AND P0, PT, R0.reuse, RZ, PT ;  /* 0x000000ff0000720c */ /* 0x040fe20003f04270 */
[----:B------:R-:W-:Y:S01]  /*14760*/  BSSY B0, `(.L_x_1012) ;  /* 0x000000e000007945 */ /* 0x000fe20003800000 */
[----:B------:R-:W-:-:S11]  /*14770*/  IADD3 R2, R0, -0x1, RZ ;  /* 0xffffffff00027810 */ /* 0x000fd60007ffe0ff */
[----:B------:R-:W-:Y:S05]  /*14780*/  @P0 BRA `(.L_x_1013) ;  /* 0x0000007000000947 */ /* 0x000fea0003800000 */
[----:B------:R-:W-:Y:S02]  /*14790*/  IMAD.MOV.U32 R2, RZ, RZ, 0x1 ;  /* 0x00000001ff027424 */ /* 0x000fe400078e00ff */
[----:B------:R-:W-:-:S03]  /*147a0*/  IMAD.MOV R0, RZ, RZ, -R0 ;  /* 0x000000ffff007224 */ /* 0x000fc600078e0a00 */
[----:B------:R-:W-:-:S13]  /*147b0*/  ISETP.NE.AND P0, PT, R2, c[0x0][0x32c], PT ;  /* 0x0000cb0002007a0c */ /* 0x000fda0003f05270 */
[----:B------:R-:W-:-:S05]  /*147c0*/  @P0 IMAD.HI.U32 R2, R0, c[0x0][0x330], RZ ;  /* 0x0000cc0000020a27 */ /* 0x000fca00078e00ff */
[----:B------:R-:W-:-:S04]  /*147d0*/  @P0 SHF.R.U32.HI R0, RZ, c[0x0][0x334], R2 ;  /* 0x0000cd00ff000a19 */ /* 0x000fc80000011602 */
[----:B------:R-:W-:Y:S01]  /*147e0*/  LOP3.LUT R2, RZ, R0, RZ, 0x33, !PT ;  /* 0x00000000ff027212 */ /* 0x000fe200078e33ff */
[----:B------:R-:W-:Y:S05]  /*147f0*/  BRA `(.L_x_1014) ;  /* 0x0000004000007947 */ /* 0x000fea0003800000 */
.L_x_1013:
[----:B------:R-:W-:-:S04]  /*14800*/  MOV R0, 0x1 ;  /* 0x0000000100007802 */ /* 0x000fc80000000f00 */
[----:B------:R-:W-:-:S13]  /*14810*/  ISETP.NE.AND P0, PT, R0, c[0x0][0x32c], PT ;  /* 0x0000cb0000007a0c */ /* 0x000fda0003f05270 */
[----:B------:R-:W-:-:S05]  /*14820*/  @P0 IMAD.HI.U32 R0, R2, c[0x0][0x330], RZ ;  /* 0x0000cc0002000a27 */ /* 0x000fca00078e00ff */
[----:B------:R-:W-:Y:S02]  /*14830*/  @P0 SHF.R.U32.HI R2, RZ, c[0x0][0x334], R0 ;  /* 0x0000cd00ff020a19 */ /* 0x000fe40000011600 */
.L_x_1014:
[----:B------:R-:W-:Y:S05]  /*14840*/  BSYNC B0 ;  /* 0x0000000000007941 */ /* 0x000fea0003800000 */
.L_x_1012:
[----:B------:R-:W-:-:S05]  /*14850*/  MOV R0, c[0x0][0x32c] ;  /* 0x0000cb0000007a02 */ /* 0x000fca0000000f00 */
[----:B------:R-:W-:-:S05]  /*14860*/  IMAD R2, R2, R0, c[0x0][0x32c] ;  /* 0x0000cb0002027624 */ /* 0x000fca00078e0200 */
[----:B------:R-:W-:-:S04]  /*14870*/  IMNMX R3, R3, R2, PT ;  /* 0x0000000203037217 */ /* 0x000fc80003800200 */
.L_x_1011:
[----:B------:R-:W2:Y:S01]  /*14880*/  LDL R2, [R1+0x20] ;  /* 0x0000200001027983 */ /* 0x000ea20000100800 */
[----:B------:R-:W-:-:S05]  /*14890*/  IMAD.HI R3, R3, 0x2aaaaaab, RZ ;  /* 0x2aaaaaab03037827 */ /* 0x000fca00078e02ff */
[----:B------:R-:W-:-:S04]  /*148a0*/  SHF.R.U32.HI R0, RZ, 0x1f, R3 ;  /* 0x0000001fff007819 */ /* 0x000fc80000011603 */
[----:B------:R-:W-:-:S04]  /*148b0*/  LEA.HI.SX32 R3, R3, R0, 0x1d ;  /* 0x0000000003037211 */ /* 0x000fc800078feaff */
[----:B--2---:R-:W-:-:S04]  /*148c0*/  IMNMX R2, R2, R3, !PT ;  /* 0x0000000302027217 */ /* 0x004fc80007800200 */
[----:B------:R-:W-:Y:S01]  /*148d0*/  ISETP.GE.AND P0, PT, R221, R2, PT ;  /* 0x00000002dd00720c */ /* 0x000fe20003f06270 */
[----:B------:R1:W-:-:S12]  /*148e0*/  STL [R1+0x28], R2 ;  /* 0x0000280201007387 */ /* 0x0003d80000100800 */
[----:B------:R-:W-:Y:S05]  /*148f0*/  @!P0 BRA `(.L_x_1015) ;  /* 0x000047e000008947 */ /* 0x000fea0003800000 */
[----:B------:R-:W-:Y:S01]  /*14900*/  IMAD.MOV.U32 R107, RZ, RZ, R104 ;  /* 0x000000ffff6b7224 */ /* 0x000fe200078e0068 */
[----:B------:R-:W-:Y:S01]  /*14910*/  MOV R109, R5 ;  /* 0x00000005006d7202 */ /* 0x000fe20000000f00 */
[----:B------:R-:W-:Y:S01]  /*14920*/  IMAD.MOV.U32 R106, RZ, RZ, R105 ;  /* 0x000000ffff6a7224 */ /* 0x000fe200078e0069 */
[----:B------:R-:W-:Y:S02]  /*14930*/  MOV R108, R6 ;  /* 0x00000006006c7202 */ /* 0x000fe40000000f00 */
.L_x_1048:
[----:B------:R-:W2:Y:S01]  /*14940*/  LDL R0, [R1+0x20] ;  /* 0x0000200001007983 */ /* 0x000ea20000100800 */
[----:B------:R-:W-:Y:S04]  /*14950*/  DEPBAR.LE SB0, 0x0 ;  /* 0x000080000000791a */ /* 0x000fe80000000000 */
[----:B------:R-:W-:Y:S01]  /*14960*/  WARPSYNC 0xffffffff ;  /* 0xffffffff00007948 */ /* 0x000fe20003800000 */
[----:B------:R-:W-:Y:S06]  /*14970*/  BAR.SYNC.DEFER_BLOCKING 0x0 ;  /* 0x0000000000007b1d */ /* 0x000fec0000010000 */
[----:B------:R3:W4:Y:S01]  /*14980*/  LDSM.16.M88.4 R52, [R198] ;  /* 0x00000000c634783b */ /* 0x0007220000000200 */
[----:B------:R-:W-:Y:S03]  /*14990*/  BSSY B0, `(.L_x_1016) ;  /* 0x0000043000007945 */ /* 0x000fe60003800000 */
        /* <DEDUP_REMOVED lines=9> */
[----:B--2---:R-:W-:Y:S11]  /*14a30*/  ISETP.GT.AND P0, PT, R0, R221, PT ;  /* 0x000000dd0000720c */ /* 0x004ff60003f04270 */
[----:B------:R-:W-:Y:S02]  /*14a40*/  @!UPT UIADD3 URZ, URZ, URZ, URZ ;  /* 0x0000003f3f3ff290 */ /* 0x000fe4000fffe03f */
[----:B------:R-:W-:-:S05]  /*14a50*/  @P0 BRA `(.L_x_1017) ;  /* 0x0000036000000947 */ /* 0x000fca0003800000 */
[----:B-1-34-:R-:W-:Y:S01]  /*14a60*/  IMAD.WIDE.U32 R2, R222, c[0x0][0x208], RZ ;  /* 0x00008200de027a25 */ /* 0x01afe200078e00ff */
[----:B------:R-:W-:Y:S01]  /*14a70*/  SHF.R.S32.HI R0, RZ, 0x1f, R222 ;  /* 0x0000001fff007819 */ /* 0x000fe200000114de */
[----:B------:R-:W2:Y:S04]  /*14a80*/  LDL.64 R8, [R1+0x30] ;  /* 0x0000300001087983 */ /* 0x000ea80000100a00 */
[----:B------:R-:W-:Y:S02]  /*14a90*/  IMAD R0, R0, c[0x0][0x208], RZ ;  /* 0x0000820000007a24 */ /* 0x000fe400078e02ff */
[----:B------:R-:W3:Y:S02]  /*14aa0*/  LDL R5, [R1+0x38] ;  /* 0x0000380001057983 */ /* 0x000ee40000100800 */
[----:B------:R-:W-:Y:S05]  /*14ab0*/  IMAD R0, R222, c[0x0][0x20c], R0 ;  /* 0x00008300de007a24 */ /* 0x000fea00078e0200 */
[----:B------:R-:W-:Y:S02]  /*14ac0*/  IADD3 R3, R3, R0, RZ ;  /* 0x0000000003037210 */ /* 0x000fe40007ffe0ff */
[----:B------:R-:W-:Y:S03]  /*14ad0*/  SHF.R.S32.HI R0, RZ, 0x1f, R220 ;  /* 0x0000001fff007819 */ /* 0x000fe600000114dc */
[----:B------:R-:W-:Y:S04]  /*14ae0*/  IMAD.WIDE.U32 R2, R220, c[0x0][0x218], R2 ;  /* 0x00008600dc027a25 */ /* 0x000fe800078e0002 */
[----:B------:R-:W-:Y:S04]  /*14af0*/  IMAD R4, R0, c[0x0][0x218], RZ ;  /* 0x0000860000047a24 */ /* 0x000fe800078e02ff */
[----:B------:R-:W-:Y:S01]  /*14b00*/  IMAD R4, R220, c[0x0][0x21c], R4 ;  /* 0x00008700dc047a24 */ /* 0x000fe200078e0204 */
[----:B--2---:R-:W-:Y:S04]  /*14b10*/  IADD3 R0, P0, R8, R2, RZ ;  /* 0x0000000208007210 */ /* 0x004fe80007f1e0ff */
[----:B---3--:R-:W-:Y:S02]  /*14b20*/  IADD3.X R2, R5, R3, R4, P0, !PT ;  /* 0x0000000305027210 */ /* 0x008fe400007fe404 */
[C---:B------:R-:W-:Y:S04]  /*14b30*/  LEA R6, P0, R0.reuse, c[0x0][0x1f8], 0x1 ;  /* 0x00007e0000067a11 */ /* 0x040fe800078008ff */
[----:B------:R-:W-:Y:S01]  /*14b40*/  LEA.HI.X R5, R0, c[0x0][0x1fc], R2, 0x1, P0 ;  /* 0x00007f0000057a11 */ /* 0x000fe200000f0c02 */
[----:B------:R-:W-:-:S06]  /*14b50*/  BRA.DIV ~URZ, `(.L_x_1018) ;  /* 0x000127b27f007947 */ /* 0x000fcc000b800000 */
[----:B------:R1:W2:Y:S02]  /*14b60*/  SHFL.IDX PT, R4, R5, RZ, 0x1c1f ;  /* 0x001c1fff05047589 */ /* 0x0002a400000e0000 */
.L_x_1190:
[----:B------:R-:W-:-:S05]  /*14b70*/  BRA.DIV ~URZ, `(.L_x_1019) ;  /* 0x000128027f007947 */ /* 0x000fca000b800000 */
[----:B------:R3:W4:Y:S02]  /*14b80*/  SHFL.IDX PT, R0, R6, RZ, 0x1c1f ;  /* 0x001c1fff06007589 */ /* 0x00072400000e0000 */
.L_x_1191:
[----:B------:R-:W5:Y:S01]  /*14b90*/  LDL.64 R2, [R1] ;  /* 0x0000000001027983 */ /* 0x000f620000100a00 */
[----:B------:R-:W-:Y:S03]  /*14ba0*/  ISETP.GE.AND P2, PT, R252, c[0x0][0x1d4], PT ;  /* 0x00007500fc007a0c */ /* 0x000fe60003f46270 */
[----:B---3--:R-:W3:Y:S04]  /*14bb0*/  LDL R8, [R1+0x8] ;  /* 0x0000080001087983 */ /* 0x008ee80000100800 */
[----:B------:R-:W1:Y:S01]  /*14bc0*/  S2R R9, SR_TID.X ;  /* 0x0000000000097919 */ /* 0x000e620000002100 */
[----:B---3--:R-:W-:Y:S02]  /*14bd0*/  ISETP.GE.AND P1, PT, R8, c[0x0][0x1d4], PT ;  /* 0x0000750008007a0c */ /* 0x008fe40003f26270 */
[----:B-----5:R-:W-:Y:S02]  /*14be0*/  ISETP.GE.AND P3, PT, R2, c[0x0][0x1d4], PT ;  /* 0x0000750002007a0c */ /* 0x020fe40003f66270 */
[----:B----4-:R-:W-:Y:S02]  /*14bf0*/  IADD3 R2, P0, R0, R234, RZ ;  /* 0x000000ea00027210 */ /* 0x010fe40007f1e0ff */
[----:B-1----:R-:W-:Y:S03]  /*14c00*/  ISETP.GT.AND P4, PT, R9, 0x3f, PT ;  /* 0x0000003f0900780c */ /* 0x002fe60003f84270 */
[----:B--2---:R-:W-:Y:S06]  /*14c10*/  IMAD.X R3, R4, 0x1, R233, P0 ;  /* 0x0000000104037824 */ /* 0x004fec00000e06e9 */
[----:B------:R-:W-:Y:S01]  /*14c20*/  @!PT LDS RZ, [RZ] ;  /* 0x00000000fffff984 */ /* 0x000fe20000000800 */
[----:B------:R-:W-:Y:S01]  /*14c30*/  @!PT LDS RZ, [RZ] ;  /* 0x00000000fffff984 */ /* 0x000fe20000000800 */
[----:B------:R-:W-:Y:S01]  /*14c40*/  @!PT LDS RZ, [RZ] ;  /* 0x00000000fffff984 */ /* 0x000fe20000000800 */
[----:B------:R1:W-:Y:S02]  /*14c50*/  LDGSTS.E.BYPASS.LTC128B.128 [R210+0x1880], [R2.64], !P3 ;  /* 0x0188000002d27fae */ /* 0x0003e4000d901d48 */
[----:B-1----:R-:W-:Y:S05]  /*14c60*/  IADD3 R2, P0, R0, R236, RZ ;  /* 0x000000ec00027210 */ /* 0x002fea0007f1e0ff */
[----:B------:R-:W-:Y:S05]  /*14c70*/  IMAD.X R3, R4, 0x1, R235, P0 ;  /* 0x0000000104037824 */ /* 0x000fea00000e06eb */
[----:B------:R1:W-:Y:S02]  /*14c80*/  LDGSTS.E.BYPASS.LTC128B.128 [R210+0x2480], [R2.64], !P2 ;  /* 0x0248000002d27fae */ /* 0x0003e4000d101d48 */
[----:B-1----:R-:W-:Y:S05]  /*14c90*/  IADD3 R2, P0, R0, R232, RZ ;  /* 0x000000e800027210 */ /* 0x002fea0007f1e0ff */
[----:B------:R-:W-:Y:S05]  /*14ca0*/  IMAD.X R3, R4, 0x1, R231, P0 ;  /* 0x0000000104037824 */ /* 0x000fea00000e06e7 */
[----:B------:R1:W-:Y:S01]  /*14cb0*/  LDGSTS.E.BYPASS.LTC128B.128 [R210+0x3080], [R2.64], !P1 ;  /* 0x0308000002d27fae */ /* 0x0003e2000c901d48 */
[----:B------:R-:W-:-:S05]  /*14cc0*/  @P4 BRA `(.L_x_1017) ;  /* 0x000000f000004947 */ /* 0x000fca0003800000 */
[----:B------:R-:W-:-:S05]  /*14cd0*/  BRA.DIV ~URZ, `(.L_x_1020) ;  /* 0x000127127f007947 */ /* 0x000fca000b800000 */
[----:B------:R2:W3:Y:S04]  /*14ce0*/  SHFL.IDX PT, R4, R5, 0x1, 0x1c1f ;  /* 0x003c1f0005047f89 */ /* 0x0004e800000e0000 */
[----:B------:R2:W4:Y:S02]  /*14cf0*/  SHFL.IDX PT, R0, R6, 0x1, 0x1c1f ;  /* 0x003c1f0006007f89 */ /* 0x00052400000e0000 */
.L_x_1192:
[----:B-1--4-:R-:W-:Y:S05]  /*14d00*/  IADD3 R2, P0, R0, R234, RZ ;  /* 0x000000ea00027210 */ /* 0x012fea0007f1e0ff */
[----:B---3--:R-:W-:Y:S05]  /*14d10*/  IMAD.X R3, R4, 0x1, R233, P0 ;  /* 0x0000000104037824 */ /* 0x008fea00000e06e9 */
        /* <DEDUP_REMOVED lines=9> */
[----:B------:R1:W-:Y:S03]  /*14db0*/  LDGSTS.E.BYPASS.LTC128B.128 [R210+0x3880], [R2.64], !P1 ;  /* 0x0388000002d27fae */ /* 0x0003e6000c901d48 */
.L_x_1017:
[----:B-1-34-:R-:W-:Y:S05]  /*14dc0*/  BSYNC B0 ;  /* 0x0000000000007941 */ /* 0x01afea0003800000 */
.L_x_1016:
[----:B------:R-:W0:Y:S01]  /*14dd0*/  LDGDEPBAR ;  /* 0x00000000000079af */ /* 0x000e220000000000 */
[----:B------:R-:W-:Y:S01]  /*14de0*/  WARPSYNC 0xffffffff ;  /* 0xffffffff00007948 */ /* 0x000fe20003800000 */
[-C--:B------:R-:W-:Y:S01]  /*14df0*/  HMMA.16816.F32 R8, R52, R20.reuse, RZ ;  /* 0x000000143408723c */ /* 0x080fe200000018ff */
[----:B------:R-:W-:Y:S05]  /*14e00*/  BSSY B0, `(.L_x_1021) ;  /* 0x000011c000007945 */ /* 0x000fea0003800000 */
[----:B------:R-:W3:Y:S02]  /*14e10*/  LDL R4, [R1+0x20] ;  /* 0x0000200001047983 */ /* 0x000ee40000100800 */
        /* <DEDUP_REMOVED lines=25> */
[----:B------:R-:W4:Y:S07]  /*14fb0*/  LDSM.16.M88.4 R184, [R198+0x3000] ;  /* 0x00300000c6b8783b */ /* 0x000f2e0000000200 */
[----:B------:R-:W-:Y:S01]  /*14fc0*/  HMMA.16816.F32 R52, R176, R194, R52 ;  /* 0x000000c2b034723c */ /* 0x000fe20000001834 */
[----:B------:R-:W5:Y:S03]  /*14fd0*/  LDSM.16.M88.4 R176, [R171+0x1000] ;  /* 0x00100000abb0783b */ /* 0x000f660000000200 */
[----:B---3--:R-:W-:Y:S04]  /*14fe0*/  ISETP.GT.AND P0, PT, R221, R4, PT ;  /* 0x00000004dd00720c */ /* 0x008fe80003f04270 */
[-C--:B-1----:R-:W-:Y:S08]  /*14ff0*/  HMMA.16816.F32 R8, R172, R180.reuse, R8 ;  /* 0x000000b4ac08723c */ /* 0x082ff00000001808 */
[C---:B----4-:R-:W-:Y:S08]  /*15000*/  HMMA.16816.F32 R12, R184.reuse, R180, R12 ;  /* 0x000000b4b80c723c */ /* 0x050ff0000000180c */
[-C--:B------:R-:W-:Y:S08]  /*15010*/  HMMA.16816.F32 R16, R184, R182.reuse, R16 ;  /* 0x000000b6b810723c */ /* 0x080ff00000001810 */
[C---:B------:R-:W-:Y:S01]  /*15020*/  HMMA.16816.F32 R20, R172.reuse, R182, R20 ;  /* 0x000000b6ac14723c */ /* 0x040fe20000001814 */
[----:B------:R-:W-:Y:S07]  /*15030*/  LDSM.16.M88.4 R180, [R206] ;  /* 0x00000000ceb4783b */ /* 0x000fee0000000200 */
[-C--:B-----5:R-:W-:Y:S08]  /*15040*/  HMMA.16816.F32 R24, R172, R176.reuse, R24 ;  /* 0x000000b0ac18723c */ /* 0x0a0ff00000001818 */
[C---:B------:R-:W-:Y:S08]  /*15050*/  HMMA.16816.F32 R28, R184.reuse, R176, R28 ;  /* 0x000000b0b81c723c */ /* 0x040ff0000000181c */
[-C--:B------:R-:W-:Y:S08]  /*15060*/  HMMA.16816.F32 R32, R184, R178.reuse, R32 ;  /* 0x000000b2b820723c */ /* 0x080ff00000001820 */
[C---:B------:R-:W-:Y:S01]  /*15070*/  HMMA.16816.F32 R36, R172.reuse, R178, R36 ;  /* 0x000000b2ac24723c */ /* 0x040fe20000001824 */
[----:B------:R-:W1:Y:S07]  /*15080*/  LDSM.16.M88.4 R176, [R199+0x2000] ;  /* 0x00200000c7b0783b */ /* 0x000e6e0000000200 */
[-C--:B------:R-:W-:Y:S08]  /*15090*/  HMMA.16816.F32 R40, R172, R188.reuse, R40 ;  /* 0x000000bcac28723c */ /* 0x080ff00000001828 */
[C---:B------:R-:W-:Y:S08]  /*150a0*/  HMMA.16816.F32 R44, R184.reuse, R188, R44 ;  /* 0x000000bcb82c723c */ /* 0x040ff0000000182c */
[-C--:B------:R-:W-:Y:S01]  /*150b0*/  HMMA.16816.F32 R48, R184, R190.reuse, R48 ;  /* 0x000000beb830723c */ /* 0x080fe20000001830 */
[----:B------:R-:W3:Y:S07]  /*150c0*/  LDSM.16.M88.4 R184, [R199+0x3000] ;  /* 0x00300000c7b8783b */ /* 0x000eee0000000200 */
[----:B------:R-:W-:Y:S01]  /*150d0*/  HMMA.16816.F32 R52, R172, R190, R52 ;  /* 0x000000beac34723c */ /* 0x000fe20000001834 */
[----:B------:R-:W4:Y:S07]  /*150e0*/  LDSM.16.M88.4 R172, [R205] ;  /* 0x00000000cdac783b */ /* 0x000f2e0000000200 */
[-C--:B-1----:R-:W-:Y:S01]  /*150f0*/  HMMA.16816.F32 R8, R176, R180.reuse, R8 ;  /* 0x000000b4b008723c */ /* 0x082fe20000001808 */
[----:B------:R-:W1:Y:S07]  /*15100*/  LDSM.16.M88.4 R188, [R204] ;  /* 0x00000000ccbc783b */ /* 0x000e6e0000000200 */
        /* <DEDUP_REMOVED lines=8> */
[----:B------:R-:W3:Y:S07]  /*15190*/  LDSM.16.M88.4 R172, [R198+0x4000] ;  /* 0x00400000c6ac783b */ /* 0x000eee0000000200 */
[-C--:B-1----:R-:W-:Y:S08]  /*151a0*/  HMMA.16816.F32 R40, R176, R188.reuse, R40 ;  /* 0x000000bcb028723c */ /* 0x082ff00000001828 */
[C---:B------:R-:W-:Y:S08]  /*151b0*/  HMMA.16816.F32 R44, R184.reuse, R188, R44 ;  /* 0x000000bcb82c723c */ /* 0x040ff0000000182c */
[-C--:B------:R-:W-:Y:S01]  /*151c0*/  HMMA.16816.F32 R48, R184, R190.reuse, R48 ;  /* 0x000000beb830723c */ /* 0x080fe20000001830 */
[----:B------:R-:W1:Y:S07]  /*151d0*/  LDSM.16.M88.4 R184, [R198+0x5000] ;  /* 0x00500000c6b8783b */ /* 0x000e6e0000000200 */
[----:B------:R-:W-:Y:S01]  /*151e0*/  HMMA.16816.F32 R52, R176, R190, R52 ;  /* 0x000000beb034723c */ /* 0x000fe20000001834 */
[----:B------:R-:W4:Y:S07]  /*151f0*/  LDSM.16.M88.4 R176, [R171+0x1c00] ;  /* 0x001c0000abb0783b */ /* 0x000f2e0000000200 */
[-C--:B---3--:R-:W-:Y:S01]  /*15200*/  HMMA.16816.F32 R8, R172, R180.reuse, R8 ;  /* 0x000000b4ac08723c */ /* 0x088fe20000001808 */
[----:B------:R-:W3:Y:S07]  /*15210*/  LDSM.16.M88.4 R188, [R171+0x2000] ;  /* 0x00200000abbc783b */ /* 0x000eee0000000200 */
[C---:B-1----:R-:W-:Y:S08]  /*15220*/  HMMA.16816.F32 R12, R184.reuse, R180, R12 ;  /* 0x000000b4b80c723c */ /* 0x042ff0000000180c */
[-C--:B------:R-:W-:Y:S08]  /*15230*/  HMMA.16816.F32 R16, R184, R182.reuse, R16 ;  /* 0x000000b6b810723c */ /* 0x080ff00000001810 */
[C---:B------:R-:W-:Y:S01]  /*15240*/  HMMA.16816.F32 R20, R172.reuse, R182, R20 ;  /* 0x000000b6ac14723c */ /* 0x040fe20000001814 */
[----:B------:R-:W-:Y:S07]  /*15250*/  LDSM.16.M88.4 R180, [R203] ;  /* 0x00000000cbb4783b */ /* 0x000fee0000000200 */
[-C--:B----4-:R-:W-:Y:S08]  /*15260*/  HMMA.16816.F32 R24, R172, R176.reuse, R24 ;  /* 0x000000b0ac18723c */ /* 0x090ff00000001818 */
[C---:B------:R-:W-:Y:S08]  /*15270*/  HMMA.16816.F32 R28, R184.reuse, R176, R28 ;  /* 0x000000b0b81c723c */ /* 0x040ff0000000181c */
[-C--:B------:R-:W-:Y:S08]  /*15280*/  HMMA.16816.F32 R32, R184, R178.reuse, R32 ;  /* 0x000000b2b820723c */ /* 0x080ff00000001820 */
[C---:B------:R-:W-:Y:S01]  /*15290*/  HMMA.16816.F32 R36, R172.reuse, R178, R36 ;  /* 0x000000b2ac24723c */ /* 0x040fe20000001824 */
[----:B------:R-:W1:Y:S07]  /*152a0*/  LDSM.16.M88.4 R176, [R199+0x4000] ;  /* 0x00400000c7b0783b */ /* 0x000e6e0000000200 */
[-C--:B---3--:R-:W-:Y:S08]  /*152b0*/  HMMA.16816.F32 R40, R172, R188.reuse, R40 ;  /* 0x000000bcac28723c */ /* 0x088ff00000001828 */
[C---:B------:R-:W-:Y:S08]  /*152c0*/  HMMA.16816.F32 R44, R184.reuse, R188, R44 ;  /* 0x000000bcb82c723c */ /* 0x040ff0000000182c */
[-C--:B------:R-:W-:Y:S01]  /*152d0*/  HMMA.16816.F32 R48, R184, R190.reuse, R48 ;  /* 0x000000beb830723c */ /* 0x080fe20000001830 */
[----:B------:R-:W3:Y:S07]  /*152e0*/  LDSM.16.M88.4 R184, [R199+0x5000] ;  /* 0x00500000c7b8783b */ /* 0x000eee0000000200 */
[----:B------:R-:W-:Y:S08]  /*152f0*/  HMMA.16816.F32 R52, R172, R190, R52 ;  /* 0x000000beac34723c */ /* 0x000ff00000001834 */
[-C--:B-1----:R-:W-:Y:S11]  /*15300*/  HMMA.16816.F32 R8, R176, R180.reuse, R8 ;  /* 0x000000b4b008723c */ /* 0x082ff60000001808 */
[----:B------:R-:W-:Y:S11]  /*15310*/  @!UPT UIADD3 URZ, URZ, URZ, URZ ;  /* 0x0000003f3f3ff290 */ /* 0x000ff6000fffe03f */
[----:B------:R-:W-:Y:S02]  /*15320*/  @!UPT UIADD3 URZ, URZ, URZ, URZ ;  /* 0x0000003f3f3ff290 */ /* 0x000fe4000fffe03f */
[----:B------:R-:W-:Y:S01]  /*15330*/  FMUL.FTZ R0, R8, c[0x0][0x320] ;  /* 0x0000c80008007a20 */ /* 0x000fe20000410000 */
[C---:B---3--:R-:W-:Y:S03]  /*15340*/  HMMA.16816.F32 R12, R184.reuse, R180, R12 ;  /* 0x000000b4b80c723c */ /* 0x048fe6000000180c */
[----:B------:R1:W3:Y:S05]  /*15350*/  MUFU.TANH R211, R0 ;  /* 0x0000000000d37308 */ /* 0x0002ea0000002400 */
[-C--:B------:R-:W-:Y:S08]  /*15360*/  HMMA.16816.F32 R16, R184, R182.reuse, R16 ;  /* 0x000000b6b810723c */ /* 0x080ff00000001810 */
[C---:B------:R-:W-:Y:S08]  /*15370*/  HMMA.16816.F32 R20, R176.reuse, R182, R20 ;  /* 0x000000b6b014723c */ /* 0x040ff00000001814 */
[----:B------:R-:W-:Y:S04]  /*15380*/  FMUL.FTZ R3, R14, c[0x0][0x320] ;  /* 0x0000c8000e037a20 */ /* 0x000fe80000410000 */
[----:B------:R-:W4:Y:S01]  /*15390*/  MUFU.TANH R226, R3 ;  /* 0x0000000300e27308 */ /* 0x000f220000002400 */
[----:B-1----:R-:W-:Y:S02]  /*153a0*/  FMUL.FTZ R0, R9, c[0x0][0x320] ;  /* 0x0000c80009007a20 */ /* 0x002fe40000410000 */
[----:B------:R-:W-:Y:S07]  /*153b0*/  FMUL.FTZ R2, R15, c[0x0][0x320] ;  /* 0x0000c8000f027a20 */ /* 0x000fee0000410000 */
[----:B------:R1:W2:Y:S10]  /*153c0*/  MUFU.TANH R195, R0 ;  /* 0x0000000000c37308 */ /* 0x0002b40000002400 */
        /* <DEDUP_REMOVED lines=102> */
[----:B--234-:R-:W2:Y:S01]  /*15a30*/  LDL R227, [R1+0x5c] ;  /* 0x00005c0001e37983 */ /* 0x01cea20000100800 */
[----:B------:R-:W-:Y:S02]  /*15a40*/  IMAD.MOV.U32 R230, RZ, RZ, c[0x0][0x2b8] ;  /* 0x0000ae00ffe67624 */ /* 0x000fe400078e00ff */
[----:B------:R-:W-:Y:S01]  /*15a50*/  IMAD.MOV.U32 R220, RZ, RZ, RZ ;  /* 0x000000ffffdc7224 */ /* 0x000fe200078e00ff */
[----:B------:R-:W3:Y:S02]  /*15a60*/  LDL R4, [R1+0x24] ;  /* 0x0000240001047983 */ /* 0x000ee40000100800 */
[----:B------:R-:W-:Y:S02]  /*15a70*/  ISETP.NE.AND P2, PT, R230, 0x1, PT ;  /* 0x00000001e600780c */ /* 0x000fe40003f45270 */
[----:B------:R-:W4:Y:S04]  /*15a80*/  LDL.64 R240, [R1+0x48] ;  /* 0x0000480001f07983 */ /* 0x000f280000100a00 */
[----:B------:R-:W5:Y:S04]  /*15a90*/  LDL R5, [R1+0x54] ;  /* 0x0000540001057983 */ /* 0x000f680000100800 */
[----:B------:R-:W4:Y:S04]  /*15aa0*/  LDL.64 R228, [R1+0x40] ;  /* 0x0000400001e47983 */ /* 0x000f280000100a00 */
[----:B------:R-:W4:Y:S04]  /*15ab0*/  LDL R6, [R1+0x50] ;  /* 0x0000500001067983 */ /* 0x000f280000100800 */
[----:B------:R-:W1:Y:S01]  /*15ac0*/  S2R R8, SR_TID.X ;  /* 0x0000000000087919 */ /* 0x000e620000002100 */
[----:B---3--:R-:W-:Y:S01]  /*15ad0*/  ISETP.GT.AND P1, PT, R4, 0x2f, PT ;  /* 0x0000002f0400780c */ /* 0x008fe20003f24270 */
[----:B--2---:R-:W-:Y:S05]  /*15ae0*/  IMAD R2, R221, 0x30, R227 ;  /* 0x00000030dd027824 */ /* 0x004fea00078e02e3 */
[----:B------:R-:W-:Y:S05]  /*15af0*/  IADD3 R2, R2, -0x30, R4 ;  /* 0xffffffd002027810 */ /* 0x000fea0007ffe004 */
[----:B------:R-:W-:Y:S04]  /*15b00*/  @P2 IMAD.HI.U32 R3, R2, c[0x0][0x2bc], RZ ;  /* 0x0000af0002032a27 */ /* 0x000fe800078e00ff */
[----:B-1----:R-:W-:Y:S01]  /*15b10*/  IMAD.MOV.U32 R0, RZ, RZ, R2 ;  /* 0x000000ffff007224 */ /* 0x002fe200078e0002 */
[----:B------:R-:W-:Y:S04]  /*15b20*/  @P2 SHF.R.U32.HI R0, RZ, c[0x0][0x2c0], R3 ;  /* 0x0000b000ff002a19 */ /* 0x000fe80000011603 */
[C---:B----4-:R-:W-:Y:S01]  /*15b30*/  @!P1 IADD3 R3, P0, R0.reuse, R240, RZ ;  /* 0x000000f000039210 */ /* 0x050fe20007f1e0ff */
[----:B------:R-:W-:Y:S03]  /*15b40*/  IMAD.MOV R4, RZ, RZ, -R0 ;  /* 0x000000ffff047224 */ /* 0x000fe600078e0a00 */
[----:B-----5:R-:W-:Y:S01]  /*15b50*/  @!P1 LEA.HI.X.SX32 R0, R0, R5, 0x1, P0 ;  /* 0x0000000500009211 */ /* 0x020fe200000f0eff */
[----:B------:R-:W-:Y:S01]  /*15b60*/  IMAD R222, R4, c[0x0][0x2b8], R2 ;  /* 0x0000ae0004de7a24 */ /* 0x000fe200078e0202 */
[C---:B------:R-:W-:Y:S02]  /*15b70*/  @!P1 LEA R2, P0, R3.reuse, c[0x0][0x2a0], 0x2 ;  /* 0x0000a80003029a11 */ /* 0x040fe400078010ff */
[----:B------:R-:W-:Y:S02]  /*15b80*/  SHF.R.S32.HI R5, RZ, 0x1f, R8 ;  /* 0x0000001fff057819 */ /* 0x000fe40000011408 */
[----:B------:R-:W-:Y:S02]  /*15b90*/  @!P1 LEA.HI.X R3, R3, c[0x0][0x2a4], R0, 0x2, P0 ;  /* 0x0000a90003039a11 */ /* 0x000fe400000f1400 */
[----:B------:R-:W-:Y:S02]  /*15ba0*/  SHF.R.S32.HI R0, RZ, 0x1f, R222 ;  /* 0x0000001fff007819 */ /* 0x000fe400000114de */
[----:B------:R-:W-:Y:S01]  /*15bb0*/  LEA.HI R5, R5, R8, RZ, 0x2 ;  /* 0x0000000805057211 */ /* 0x000fe200078f10ff */
[----:B------:R1:W2:Y:S02]  /*15bc0*/  @!P1 LDG.E R220, [R2.64] ;  /* 0x0000000802dc9981 */ /* 0x0002a4000c1e1900 */
[----:B------:R-:W-:Y:S01]  /*15bd0*/  IMAD R0, R0, c[0x0][0x1e0], RZ ;  /* 0x0000780000007a24 */ /* 0x000fe200078e02ff */
[----:B------:R-:W-:Y:S03]  /*15be0*/  SHF.R.S32.HI R5, RZ, 0x2, R5 ;  /* 0x00000002ff057819 */ /* 0x000fe60000011405 */
[C---:B------:R-:W-:Y:S01]  /*15bf0*/  IMAD R0, R222.reuse, c[0x0][0x1e4], R0 ;  /* 0x00007900de007a24 */ /* 0x040fe200078e0200 */
[----:B------:R-:W-:Y:S01]  /*15c00*/  IADD3 R5, -R5, 0x30, RZ ;  /* 0x0000003005057810 */ /* 0x000fe20007ffe1ff */
[----:B-1----:R-:W-:Y:S04]  /*15c10*/  IMAD.WIDE.U32 R2, R222, c[0x0][0x1e0], RZ ;  /* 0x00007800de027a25 */ /* 0x002fe800078e00ff */
[----:B------:R-:W-:Y:S01]  /*15c20*/  IMAD.IADD R3, R3, 0x1, R0 ;  /* 0x0000000103037824 */ /* 0x000fe200078e0200 */
[----:B--2---:R-:W-:Y:S03]  /*15c30*/  SHF.R.S32.HI R0, RZ, 0x1f, R220 ;  /* 0x0000001fff007819 */ /* 0x004fe600000114dc */
[----:B------:R-:W-:Y:S04]  /*15c40*/  IMAD.WIDE.U32 R2, R220, c[0x0][0x1f0], R2 ;  /* 0x00007c00dc027a25 */ /* 0x000fe800078e0002 */
        /* <DEDUP_REMOVED lines=9> */
.L_x_1193:
[----:B------:R-:W-:-:S05]  /*15ce0*/  BRA.DIV ~URZ, `(.L_x_1024) ;  /* 0x000118427f007947 */ /* 0x000fca000b800000 */
[----:B------:R3:W4:Y:S02]  /*15cf0*/  SHFL.IDX PT, R0, R8, RZ, 0x1c1f ;  /* 0x001c1fff08007589 */ /* 0x00072400000e0000 */
.L_x_1194:
[----:B------:R-:W5:Y:S01]  /*15d00*/  LDL.64 R28, [R1] ;  /* 0x00000000011c7983 */ /* 0x000f620000100a00 */
[----:B----4-:R-:W-:Y:S03]  /*15d10*/  @P0 IADD3 R2, P1, R0, R234, RZ ;  /* 0x000000ea00020210 */ /* 0x010fe60007f3e0ff */
[----:B------:R-:W4:Y:S02]  /*15d20*/  LDL R9, [R1+0x8] ;  /* 0x0000080001097983 */ /* 0x000f240000100800 */
[----:B--2---:R-:W-:Y:S01]  /*15d30*/  @P0 IMAD.X R3, R4, 0x1, R233, P1 ;  /* 0x0000000104030824 */ /* 0x004fe200008e06e9 */
[----:B-----5:R-:W-:Y:S11]  /*15d40*/  @P0 ISETP.GE.AND P1, PT, R28, c[0x0][0x1d4], PT ;  /* 0x000075001c000a0c */ /* 0x020ff60003f26270 */
[----:B------:R-:W-:Y:S02]  /*15d50*/  @!UPT UIADD3 URZ, URZ, URZ, URZ ;  /* 0x0000003f3f3ff290 */ /* 0x000fe4000fffe03f */
[----:B------:R-:W-:Y:S01]  /*15d60*/  @!PT LDS RZ, [RZ] ;  /* 0x00000000fffff984 */ /* 0x000fe20000000800 */
[----:B------:R-:W-:Y:S01]  /*15d70*/  @!PT LDS RZ, [RZ] ;  /* 0x00000000fffff984 */ /* 0x000fe20000000800 */
[----:B------:R-:W-:Y:S01]  /*15d80*/  @!PT LDS RZ, [RZ] ;  /* 0x00000000fffff984 */ /* 0x000fe20000000800 */
[----:B------:R2:W-:Y:S02]  /*15d90*/  @P0 LDGSTS.E.BYPASS.LTC128B.128 [R210+0x3c80], [R2.64], !P1 ;  /* 0x03c8000002d20fae */ /* 0x0005e4000c901d48 */
[----:B--2---:R-:W-:Y:S05]  /*15da0*/  @P0 IADD3 R2, P1, R0, R236, RZ ;  /* 0x000000ec00020210 */ /* 0x004fea0007f3e0ff */
[----:B------:R-:W-:Y:S01]  /*15db0*/  @P0 IMAD.X R3, R4, 0x1, R235, P1 ;  /* 0x0000000104030824 */ /* 0x000fe200008e06eb */
[----:B------:R-:W-:Y:S11]  /*15dc0*/  @P0 ISETP.GE.AND P1, PT, R252, c[0x0][0x1d4], PT ;  /* 0x00007500fc000a0c */ /* 0x000ff60003f26270 */
[----:B------:R-:W-:Y:S02]  /*15dd0*/  @!UPT UIADD3 URZ, URZ, URZ, URZ ;  /* 0x0000003f3f3ff290 */ /* 0x000fe4000fffe03f */
[----:B------:R2:W-:Y:S02]  /*15de0*/  @P0 LDGSTS.E.BYPASS.LTC128B.128 [R210+0x4880], [R2.64], !P1 ;  /* 0x0488000002d20fae */ /* 0x0005e4000c901d48 */
[----:B--2---:R-:W-:Y:S05]  /*15df0*/  @P0 IADD3 R2, P1, R0, R232, RZ ;  /* 0x000000e800020210 */ /* 0x004fea0007f3e0ff */
[----:B------:R-:W-:Y:S01]  /*15e00*/  @P0 IMAD.X R3, R4, 0x1, R231, P1 ;  /* 0x0000000104030824 */ /* 0x000fe200008e06e7 */
[----:B----4-:R-:W-:Y:S11]  /*15e10*/  @P0 ISETP.GE.AND P1, PT, R9, c[0x0][0x1d4], PT ;  /* 0x0000750009000a0c */ /* 0x010ff60003f26270 */
[----:B------:R-:W-:Y:S02]  /*15e20*/  @!UPT UIADD3 URZ, URZ, URZ, URZ ;  /* 0x0000003f3f3ff290 */ /* 0x000fe4000fffe03f */
[----:B------:R2:W-:Y:S01]  /*15e30*/  @P0 LDGSTS.E.BYPASS.LTC128B.128 [R210+0x5480], [R2.64], !P1 ;  /* 0x0548000002d20fae */ /* 0x0005e2000c901d48 */
[----:B------:R-:W-:Y:S01]  /*15e40*/  ISETP.GE.AND P0, PT, R5, 0x21, PT ;  /* 0x000000210500780c */ /* 0x000fe20003f06270 */
[----:B------:R-:W-:-:S06]  /*15e50*/  BRA.DIV ~URZ, `(.L_x_1025) ;  /* 0x000117427f007947 */ /* 0x000fcc000b800000 */
[----:B------:R4:W1:Y:S04]  /*15e60*/  SHFL.IDX PT, R4, R6, 0x1, 0x1c1f ;  /* 0x003c1f0006047f89 */ /* 0x00086800000e0000 */
[----:B------:R4:W2:Y:S02]  /*15e70*/  SHFL.IDX PT, R0, R8, 0x1, 0x1c1f ;  /* 0x003c1f0008007f89 */ /* 0x0008a400000e0000 */
.L_x_1195:
[----:B---34-:R-:W3:Y:S01]  /*15e80*/  LDL.64 R8, [R1] ;  /* 0x0000000001087983 */ /* 0x018ee20000100a00 */
[----:B--2---:R-:W-:Y:S03]  /*15e90*/  @P0 IADD3 R2, P1, R0, R234, RZ ;  /* 0x000000ea00020210 */ /* 0x004fe60007f3e0ff */
[----:B------:R-:W2:Y:S02]  /*15ea0*/  LDL R5, [R1+0x8] ;  /* 0x0000080001057983 */ /* 0x000ea40000100800 */
[----:B-1----:R-:W-:Y:S01]  /*15eb0*/  @P0 IMAD.X R3, R4, 0x1, R233, P1 ;  /* 0x0000000104030824 */ /* 0x002fe200008e06e9 */
[----:B---3--:R-:W-:Y:S11]  /*15ec0*/  @P0 ISETP.GE.AND P1, PT, R8, c[0x0][0x1d4], PT ;  /* 0x0000750008000a0c */ /* 0x008ff60003f26270 */
[----:B------:R-:W-:Y:S02]  /*15ed0*/  @!UPT UIADD3 URZ, URZ, URZ, URZ ;  /* 0x0000003f3f3ff290 */ /* 0x000fe4000fffe03f */
[----:B------:R-:W-:Y:S01]  /*15ee0*/  @!PT LDS RZ, [RZ] ;  /* 0x00000000fffff984 */ /* 0x000fe20000000800 */
[----:B------:R-:W-:Y:S01]  /*15ef0*/  @!PT LDS RZ, [RZ] ;  /* 0x00000000fffff984 */ /* 0x000fe20000000800 */
[----:B------:R-:W-:Y:S01]  /*15f00*/  @!PT LDS RZ, [RZ] ;  /* 0x00000000fffff984 */ /* 0x000fe20000000800 */
[----:B------:R1:W-:Y:S02]  /*15f10*/  @P0 LDGSTS.E.BYPASS.LTC128B.128 [R210+0x4480], [R2.64], !P1 ;  /* 0x0448000002d20fae */ /* 0x0003e4000c901d48 */
[----:B-1----:R-:W-:Y:S05]  /*15f20*/  @P0 IADD3 R2, P1, R0, R236, RZ ;  /* 0x000000ec00020210 */ /* 0x002fea0007f3e0ff */
[----:B------:R-:W-:Y:S01]  /*15f30*/  @P0 IMAD.X R3, R4, 0x1, R235, P1 ;  /* 0x0000000104030824 */ /* 0x000fe200008e06eb */
[----:B------:R-:W-:Y:S11]  /*15f40*/  @P0 ISETP.GE.AND P1, PT, R252, c[0x0][0x1d4], PT ;  /* 0x00007500fc000a0c */ /* 0x000ff60003f26270 */
[----:B------:R-:W-:Y:S02]  /*15f50*/  @!UPT UIADD3 URZ, URZ, URZ, URZ ;  /* 0x0000003f3f3ff290 */ /* 0x000fe4000fffe03f */
[----:B------:R1:W-:Y:S02]  /*15f60*/  @P0 LDGSTS.E.BYPASS.LTC128B.128 [R210+0x5080], [R2.64], !P1 ;  /* 0x0508000002d20fae */ /* 0x0003e4000c901d48 */
[----:B-1----:R-:W-:Y:S05]  /*15f70*/  @P0 IADD3 R2, P1, R0, R232, RZ ;  /* 0x000000e800020210 */ /* 0x002fea0007f3e0ff */
[----:B------:R-:W-:Y:S01]  /*15f80*/  @P0 IMAD.X R3, R4, 0x1, R231, P1 ;  /* 0x0000000104030824 */ /* 0x000fe200008e06e7 */
[----:B--2---:R-:W-:Y:S11]  /*15f90*/  @P0 ISETP.GE.AND P1, PT, R5, c[0x0][0x1d4], PT ;  /* 0x0000750005000a0c */ /* 0x004ff60003f26270 */
[----:B------:R-:W-:Y:S02]  /*15fa0*/  @!UPT UIADD3 URZ, URZ, URZ, URZ ;  /* 0x0000003f3f3ff290 */ /* 0x000fe4000fffe03f */
[----:B------:R1:W-:Y:S02]  /*15fb0*/  @P0 LDGSTS.E.BYPASS.LTC128B.128 [R210+0x5c80], [R2.64], !P1 ;  /* 0x05c8000002d20fae */ /* 0x0003e4000c901d48 */
.L_x_1022:
[----:B--234-:R-:W-:Y:S05]  /*15fc0*/  BSYNC B0 ;  /* 0x0000000000007941 */ /* 0x01cfea0003800000 */
.L_x_1021:
[----:B------:R-:W-:Y:S01]  /*15fd0*/  LOP3.LUT R9, RZ, c[0x0][0x324], RZ, 0x33, !PT ;  /* 0x0000c900ff097a12 */ /* 0x000fe200078e33ff */
[----:B-1----:R-:W2:Y:S01]  /*15fe0*/  LDL R2, [R1+0x58] ;  /* 0x0000580001027983 */ /* 0x002ea20000100800 */
[----:B------:R-:W-:Y:S03]  /*15ff0*/  IMAD.MOV.U32 R3, RZ, RZ, c[0x0][0x2c4] ;  /* 0x0000b100ff037624 */ /* 0x000fe600078e00ff */
[----:B------:R-:W2:Y:S02]  /*16000*/  LDL R0, [R1+0x7c] ;  /* 0x00007c0001007983 */ /* 0x000ea40000100800 */
[----:B------:R-:W-:Y:S02]  /*16010*/  ISETP.NE.AND P0, PT, R3, 0x1, PT ;  /* 0x000000010300780c */ /* 0x000fe40003f05270 */
[----:B------:R-:W0:Y:S01]  /*16020*/  LDGDEPBAR ;  /* 0x00000000000079af */ /* 0x000e220000000000 */
[----:B--2---:R-:W-:Y:S10]  /*16030*/  IMAD.IADD R5, R0, 0x1, R2 ;  /* 0x0000000100057824 */ /* 0x004ff400078e0202 */
[----:B------:R-:W-:Y:S05]  /*16040*/  @P0 IMAD.HI.U32 R0, R5, c[0x0][0x2c8], RZ ;  /* 0x0000b20005000a27 */ /* 0x000fea00078e00ff */
[----:B------:R-:W-:Y:S01]  /*16050*/  @P0 SHF.R.U32.HI R5, RZ, c[0x0][0x2cc], R0 ;  /* 0x0000b300ff050a19 */ /* 0x000fe20000011600 */
[----:B------:R-:W-:Y:S05]  /*16060*/  IMAD R0, R221, -0x30, RZ ;  /* 0xffffffd0dd007824 */ /* 0x000fea00078e02ff */
[----:B------:R-:W-:Y:S04]  /*16070*/  IADD3 R2, -R251, 0x1, R0 ;  /* 0x00000001fb027810 */ /* 0x000fe80007ffe100 */
[----:B------:R-:W-:Y:S04]  /*16080*/  IADD3 R8, -R249, R2, R250 ;  /* 0x00000002f9087210 */ /* 0x000fe80007ffe1fa */
[----:B------:R-:W-:Y:S01]  /*16090*/  IADD3 R6, R8, c[0x0][0x328], RZ ;  /* 0x0000ca0008067a10 */ /* 0x000fe20007ffe0ff */
[----:B------:R-:W-:-:S05]  /*160a0*/  BRA.DIV ~URZ, `(.L_x_1026) ;  /* 0x000115c27f007947 */ /* 0x000fca000b800000 */
[----:B------:R1:W2:Y:S02]  /*160b0*/  SHFL.IDX PT, R4, R5, RZ, 0x1c1f ;  /* 0x001c1fff05047589 */ /* 0x0002a400000e0000 */
.L_x_1196:
        /* <DEDUP_REMOVED lines=19> */
.L_x_1029:
[----:B------:R-:W-:Y:S04]  /*161f0*/  MOV R9, c[0x0][0x32c] ;  /* 0x0000cb0000097a02 */ /* 0x000fe80000000f00 */
[----:B------:R-:W-:Y:S11]  /*16200*/  ISETP.NE.AND P0, PT, R9, 0x1, PT ;  /* 0x000000010900780c */ /* 0x000ff60003f05270 */
[----:B------:R-:W-:Y:S02]  /*16210*/  @!UPT UIADD3 URZ, URZ, URZ, URZ ;  /* 0x0000003f3f3ff290 */ /* 0x000fe4000fffe03f */
[----:B------:R-:W-:Y:S05]  /*16220*/  @P0 IMAD.HI.U32 R9, R4, c[0x0][0x330], RZ ;  /* 0x0000cc0004090a27 */ /* 0x000fea00078e00ff */
[----:B------:R-:W-:Y:S02]  /*16230*/  @P0 SHF.R.U32.HI R4, RZ, c[0x0][0x334], R9 ;  /* 0x0000cd00ff040a19 */ /* 0x000fe40000011609 */
.L_x_1030:
[----:B------:R-:W-:Y:S05]  /*16240*/  BSYNC B0 ;  /* 0x0000000000007941 */ /* 0x000fea0003800000 */
.L_x_1028:
[----:B------:R-:W-:Y:S04]  /*16250*/  IMAD.IADD R9, R0, 0x1, -R251 ;  /* 0x0000000100097824 */ /* 0x000fe800078e0afb */
[----:B------:R-:W-:Y:S05]  /*16260*/  IMAD R4, R4, c[0x0][0x32c], R9 ;  /* 0x0000cb0004047a24 */ /* 0x000fea00078e0209 */
[----:B------:R-:W-:Y:S02]  /*16270*/  IMNMX R2, R2, R4, !PT ;  /* 0x0000000402027217 */ /* 0x000fe40007800200 */
[----:B------:R-:W-:Y:S04]  /*16280*/  IADD3 R4, R4, c[0x0][0x32c], RZ ;  /* 0x0000cb0004047a10 */ /* 0x000fe80007ffe0ff */
[----:B------:R-:W-:Y:S02]  /*16290*/  IMNMX R3, R3, R4, PT ;  /* 0x0000000403037217 */ /* 0x000fe40003800200 */
.L_x_1027:
[C---:B------:R-:W-:Y:S02]  /*162a0*/  ISETP.GE.AND P0, PT, R0.reuse, 0x1, PT ;  /* 0x000000010000780c */ /* 0x040fe40003f06270 */
[C---:B------:R-:W-:Y:S02]  /*162b0*/  ISETP.GE.AND P1, PT, R0.reuse, 0x2, PT ;  /* 0x000000020000780c */ /* 0x040fe40003f26270 */
[----:B------:R-:W-:Y:S02]  /*162c0*/  LOP3.LUT R209, R209, 0xffffffef, RZ, 0xc0, !PT ;  /* 0xffffffefd1d17812 */ /* 0x000fe400078ec0ff */
[C---:B------:R-:W-:Y:S02]  /*162d0*/  ISETP.GE.AND P6, PT, R0.reuse, 0x12, PT ;  /* 0x000000120000780c */ /* 0x040fe40003fc6270 */
[C---:B------:R-:W-:Y:S02]  /*162e0*/  ISETP.GE.AND P5, PT, R0.reuse, 0x19, PT ;  /* 0x000000190000780c */ /* 0x040fe40003fa6270 */
[C---:B------:R-:W-:Y:S02]  /*162f0*/  ISETP.GE.AND P4, PT, R0.reuse, 0x1a, PT ;  /* 0x0000001a0000780c */ /* 0x040fe40003f86270 */
[----:B------:R-:W-:Y:S02]  /*16300*/  ISETP.GE.AND P3, PT, R0, 0x21, PT ;  /* 0x000000210000780c */ /* 0x000fe40003f66270 */
[----:B------:R-:W-:Y:S02]  /*16310*/  @P0 LOP3.LUT R209, R209, 0x10, RZ, 0xfc, !PT ;  /* 0x00000010d1d10812 */ /* 0x000fe400078efcff */
[C---:B------:R-:W-:Y:S02]  /*16320*/  ISETP.GT.AND P0, PT, R2.reuse, RZ, !P0 ;  /* 0x000000ff0200720c */ /* 0x040fe40004704270 */
[----:B------:R-:W-:Y:S02]  /*16330*/  LOP3.LUT R209, R209, 0xfffffff7, RZ, 0xc0, !PT ;  /* 0xfffffff7d1d17812 */ /* 0x000fe400078ec0ff */
[----:B------:R-:W-:Y:S02]  /*16340*/  ISETP.LT.OR P0, PT, R3, 0x1, P0 ;  /* 0x000000010300780c */ /* 0x000fe40000701670 */
        /* <DEDUP_REMOVED lines=8> */
[C---:B------:R-:W-:Y:S02]  /*163d0*/  ISETP.GE.AND P2, PT, R0.reuse, 0x22, PT ;  /* 0x000000220000780c */ /* 0x040fe40003f46270 */
[----:B------:R-:W-:Y:S02]  /*163e0*/  ISETP.LT.OR P0, PT, R3, 0x9, P0 ;  /* 0x000000090300780c */ /* 0x000fe40000701670 */
[----:B------:R-:W-:Y:S02]  /*163f0*/  @P1 LOP3.LUT R209, R209, 0x4, RZ, 0xfc, !PT ;  /* 0x00000004d1d11812 */ /* 0x000fe400078efcff */
[----:B------:R-:W-:Y:S02]  /*16400*/  ISETP.GE.AND P1, PT, R0, 0xa, PT ;  /* 0x0000000a0000780c */ /* 0x000fe40003f26270 */
[----:B------:R-:W-:Y:S02]  /*16410*/  FSEL R39, R181, -INF , !P0 ;  /* 0xff800000b5277808 */ /* 0x000fe40004000000 */
[----:B------:R-:W-:Y:S02]  /*16420*/  LOP3.LUT R209, R209, 0xfffffffd, RZ, 0xc0, !PT ;  /* 0xfffffffdd1d17812 */ /* 0x000fe400078ec0ff */
[----:B------:R-:W-:Y:S04]  /*16430*/  ISETP.GT.AND P0, PT, R2, 0x9, !P1 ;  /* 0x000000090200780c */ /* 0x000fe80004f04270 */
[----:B------:R-:W-:Y:S03]  /*16440*/  ISETP.LT.OR P0, PT, R3, 0xa, P0 ;  /* 0x0000000a0300780c */ /* 0x000fe60000701670 */
[----:B------:R-:W-:Y:S02]  /*16450*/  @P1 LOP3.LUT R209, R209, 0x2, RZ, 0xfc, !PT ;  /* 0x00000002d1d11812 */ /* 0x000fe400078efcff */
[----:B------:R-:W-:Y:S02]  /*16460*/  ISETP.GE.AND P1, PT, R0, 0x11, PT ;  /* 0x000000110000780c */ /* 0x000fe40003f26270 */
[----:B------:R-:W-:Y:S02]  /*16470*/  FSEL R38, R175, -INF , !P0 ;  /* 0xff800000af267808 */ /* 0x000fe40004000000 */
[C---:B------:R-:W-:Y:S02]  /*16480*/  ISETP.GT.AND P0, PT, R2.reuse, 0x10, !P1 ;  /* 0x000000100200780c */ /* 0x040fe40004f04270 */
[----:B------:R-:W-:Y:S02]  /*16490*/  LOP3.LUT R209, R209, 0xfffffffe, RZ, 0xc0, !PT ;  /* 0xfffffffed1d17812 */ /* 0x000fe400078ec0ff */
[----:B------:R-:W-:Y:S04]  /*164a0*/  ISETP.LT.OR P0, PT, R3, 0x11, P0 ;  /* 0x000000110300780c */ /* 0x000fe80000701670 */
[----:B------:R-:W-:Y:S02]  /*164b0*/  FSEL R37, R173, -INF , !P0 ;  /* 0xff800000ad257808 */ /* 0x000fe40004000000 */
[----:B------:R-:W-:Y:S02]  /*164c0*/  ISETP.GT.AND P0, PT, R2, 0x11, !P6 ;  /* 0x000000110200780c */ /* 0x000fe40007704270 */
[----:B------:R-:W-:Y:S02]  /*164d0*/  @P1 LOP3.LUT R209, R209, 0x1, RZ, 0xfc, !PT ;  /* 0x00000001d1d11812 */ /* 0x000fe400078efcff */
[----:B------:R-:W-:Y:S02]  /*164e0*/  ISETP.LT.OR P0, PT, R3, 0x12, P0 ;  /* 0x000000120300780c */ /* 0x000fe40000701670 */
[----:B------:R-:W-:Y:S02]  /*164f0*/  ISETP.GE.AND P1, PT, R0, 0x29, PT ;  /* 0x000000290000780c */ /* 0x000fe40003f26270 */
[----:B------:R-:W-:Y:S02]  /*16500*/  FSEL R36, R24, -INF , !P0 ;  /* 0xff80000018247808 */ /* 0x000fe40004000000 */
[C---:B------:R-:W-:Y:S02]  /*16510*/  ISETP.GT.AND P0, PT, R2.reuse, 0x18, !P5 ;  /* 0x000000180200780c */ /* 0x040fe40006f04270 */
        /* <DEDUP_REMOVED lines=23> */
.L_x_1197:
        /* <DEDUP_REMOVED lines=19> */
.L_x_1034:
[----:B------:R-:W-:Y:S04]  /*167c0*/  MOV R9, c[0x0][0x32c] ;  /* 0x0000cb0000097a02 */ /* 0x000fe80000000f00 */
[----:B------:R-:W-:Y:S11]  /*167d0*/  ISETP.NE.AND P0, PT, R9, 0x1, PT ;  /* 0x000000010900780c */ /* 0x000ff60003f05270 */
[----:B------:R-:W-:Y:S02]  /*167e0*/  @!UPT UIADD3 URZ, URZ, URZ, URZ ;  /* 0x0000003f3f3ff290 */ /* 0x000fe4000fffe03f */
[----:B------:R-:W-:Y:S05]  /*167f0*/  @P0 IMAD.HI.U32 R9, R4, c[0x0][0x330], RZ ;  /* 0x0000cc0004090a27 */ /* 0x000fea00078e00ff */
[----:B------:R-:W-:Y:S02]  /*16800*/  @P0 SHF.R.U32.HI R4, RZ, c[0x0][0x334], R9 ;  /* 0x0000cd00ff040a19 */ /* 0x000fe40000011609 */
.L_x_1035:
[----:B------:R-:W-:Y:S05]  /*16810*/  BSYNC B0 ;  /* 0x0000000000007941 */ /* 0x000fea0003800000 */
.L_x_1033:
[----:B------:R-:W-:Y:S04]  /*16820*/  IMAD.IADD R9, R0, 0x1, -R251 ;  /* 0x0000000100097824 */ /* 0x000fe800078e0afb */
[----:B------:R-:W-:Y:S05]  /*16830*/  IMAD R4, R4, c[0x0][0x32c], R9 ;  /* 0x0000cb0004047a24 */ /* 0x000fea00078e0209 */
[----:B------:R-:W-:Y:S02]  /*16840*/  IMNMX R2, R2, R4, !PT ;  /* 0x0000000402027217 */ /* 0x000fe40007800200 */
[----:B------:R-:W-:Y:S04]  /*16850*/  IADD3 R4, R4, c[0x0][0x32c], RZ ;  /* 0x0000cb0004047a10 */ /* 0x000fe80007ffe0ff */
[----:B------:R-:W-:Y:S02]  /*16860*/  IMNMX R3, R3, R4, PT ;  /* 0x0000000403037217 */ /* 0x000fe40003800200 */
.L_x_1032:
        /* <DEDUP_REMOVED lines=12> */
[----:B------:R-:W-:Y:S04]  /*16930*/  LOP3.LUT P0, RZ, R209, 0x1, RZ, 0xc0, !PT ;  /* 0x00000001d1ff7812 */ /* 0x000fe8000780c0ff */
        /* <DEDUP_REMOVED lines=22> */
[C---:B------:R-:W-:Y:S04]  /*16aa0*/  ISETP.GT.AND P0, PT, R2.reuse, RZ, !P0 ;  /* 0x000000ff0200720c */ /* 0x040fe80004704270 */
[----:B------:R-:W-:Y:S04]  /*16ab0*/  ISETP.LT.OR P0, PT, R3, 0x1, P0 ;  /* 0x000000010300780c */ /* 0x000fe80000701670 */
[----:B------:R-:W-:Y:S02]  /*16ac0*/  FSEL R22, R217, -INF , !P0 ;  /* 0xff800000d9167808 */ /* 0x000fe40004000000 */
[----:B------:R-:W-:Y:S04]  /*16ad0*/  LOP3.LUT P0, RZ, R209, 0x20, RZ, 0xc0, !PT ;  /* 0x00000020d1ff7812 */ /* 0x000fe8000780c0ff */
[----:B------:R-:W-:Y:S04]  /*16ae0*/  ISETP.GT.AND P0, PT, R2, 0x29, !P0 ;  /* 0x000000290200780c */ /* 0x000fe80004704270 */
[----:B------:R-:W-:Y:S04]  /*16af0*/  ISETP.LT.OR P0, PT, R3, 0x2a, P0 ;  /* 0x0000002a0300780c */ /* 0x000fe80000701670 */
[----:B------:R-:W-:Y:S01]  /*16b00*/  FSEL R26, R13, -INF , !P0 ;  /* 0xff8000000d1a7808 */ /* 0x000fe20004000000 */
[----:B------:R-:W-:-:S06]  /*16b10*/  BRA.DIV ~URZ, `(.L_x_1036) ;  /* 0x00010c327f007947 */ /* 0x000fcc000b800000 */
[----:B------:R3:W4:Y:S02]  /*16b20*/  SHFL.IDX PT, R4, R5, 0x2, 0x1c1f ;  /* 0x005c1f0005047f89 */ /* 0x00072400000e0000 */
.L_x_1198:
        /* <DEDUP_REMOVED lines=19> */
.L_x_1039:
[----:B------:R-:W-:Y:S04]  /*16c60*/  MOV R9, c[0x0][0x32c] ;  /* 0x0000cb0000097a02 */ /* 0x000fe80000000f00 */
[----:B------:R-:W-:Y:S11]  /*16c70*/  ISETP.NE.AND P0, PT, R9, 0x1, PT ;  /* 0x000000010900780c */ /* 0x000ff60003f05270 */
[----:B------:R-:W-:Y:S02]  /*16c80*/  @!UPT UIADD3 URZ, URZ, URZ, URZ ;  /* 0x0000003f3f3ff290 */ /* 0x000fe4000fffe03f */
[----:B------:R-:W-:Y:S05]  /*16c90*/  @P0 IMAD.HI.U32 R9, R4, c[0x0][0x330], RZ ;  /* 0x0000cc0004090a27 */ /* 0x000fea00078e00ff */
[----:B------:R-:W-:Y:S02]  /*16ca0*/  @P0 SHF.R.U32.HI R4, RZ, c[0x0][0x334], R9 ;  /* 0x0000cd00ff040a19 */ /* 0x000fe40000011609 */
.L_x_1040:
[----:B------:R-:W-:Y:S05]  /*16cb0*/  BSYNC B0 ;  /* 0x0000000000007941 */ /* 0x000fea0003800000 */
.L_x_1038:
[----:B------:R-:W-:Y:S04]  /*16cc0*/  IMAD.IADD R9, R0, 0x1, -R251 ;  /* 0x0000000100097824 */ /* 0x000fe800078e0afb */
[----:B------:R-:W-:Y:S05]  /*16cd0*/  IMAD R4, R4, c[0x0][0x32c], R9 ;  /* 0x0000cb0004047a24 */ /* 0x000fea00078e0209 */
[----:B------:R-:W-:Y:S02]  /*16ce0*/  IMNMX R2, R2, R4, !PT ;  /* 0x0000000402027217 */ /* 0x000fe40007800200 */
[----:B------:R-:W-:Y:S04]  /*16cf0*/  IADD3 R4, R4, c[0x0][0x32c], RZ ;  /* 0x0000cb0004047a10 */ /* 0x000fe80007ffe0ff */
[----:B------:R-:W-:Y:S02]  /*16d00*/  IMNMX R3, R3, R4, PT ;  /* 0x0000000403037217 */ /* 0x000fe40003800200 */
.L_x_1037:
        /* <DEDUP_REMOVED lines=34> */
[----:B------:R-:W-:Y:S04]  /*16f30*/  LOP3.LUT P0, RZ, R209, 0x10, RZ, 0xc0, !PT ;  /* 0x00000010d1ff7812 */ /* 0x000fe8000780c0ff */
[----:B------:R-:W-:Y:S04]  /*16f40*/  ISETP.GT.AND P0, PT, R2, RZ, !P0 ;  /* 0x000000ff0200720c */ /* 0x000fe80004704270 */
[----:B------:R-:W-:Y:S04]  /*16f50*/  ISETP.LT.OR P0, PT, R3, 0x1, P0 ;  /* 0x000000010300780c */ /* 0x000fe80000701670 */
[----:B------:R-:W-:Y:S02]  /*16f60*/  FSEL R9, R224, -INF , !P0 ;  /* 0xff800000e0097808 */ /* 0x000fe40004000000 */
[----:B------:R-:W-:Y:S04]  /*16f70*/  LOP3.LUT P0, RZ, R209, 0x20, RZ, 0xc0, !PT ;  /* 0x00000020d1ff7812 */ /* 0x000fe8000780c0ff */
[----:B------:R-:W-:Y:S04]  /*16f80*/  ISETP.GT.AND P0, PT, R2, 0x29, !P0 ;  /* 0x000000290200780c */ /* 0x000fe80004704270 */
[----:B------:R-:W-:Y:S04]  /*16f90*/  ISETP.LT.OR P0, PT, R3, 0x2a, P0 ;  /* 0x0000002a0300780c */ /* 0x000fe80000701670 */
[----:B------:R-:W-:Y:S01]  /*16fa0*/  FSEL R25, R14, -INF , !P0 ;  /* 0xff8000000e197808 */ /* 0x000fe20004000000 */
[----:B------:R-:W-:-:S06]  /*16fb0*/  BRA.DIV ~URZ, `(.L_x_1041) ;  /* 0x000108027f007947 */ /* 0x000fcc000b800000 */
[----:B------:R4:W1:Y:S02]  /*16fc0*/  SHFL.IDX PT, R4, R5, 0x3, 0x1c1f ;  /* 0x007c1f0005047f89 */ /* 0x00086400000e0000 */
.L_x_1199:
        /* <DEDUP_REMOVED lines=19> */
.L_x_1044:
[----:B--234-:R-:W-:Y:S04]  /*17100*/  MOV R5, c[0x0][0x32c] ;  /* 0x0000cb0000057a02 */ /* 0x01cfe80000000f00 */
[----:B------:R-:W-:Y:S11]  /*17110*/  ISETP.NE.AND P0, PT, R5, 0x1, PT ;  /* 0x000000010500780c */ /* 0x000ff60003f05270 */
[----:B------:R-:W-:Y:S02]  /*17120*/  @!UPT UIADD3 URZ, URZ, URZ, URZ ;  /* 0x0000003f3f3ff290 */ /* 0x000fe4000fffe03f */
[----:B------:R-:W-:Y:S05]  /*17130*/  @P0 IMAD.HI.U32 R5, R4, c[0x0][0x330], RZ ;  /* 0x0000cc0004050a27 */ /* 0x000fea00078e00ff */
[----:B------:R-:W-:Y:S02]  /*17140*/  @P0 SHF.R.U32.HI R4, RZ, c[0x0][0x334], R5 ;  /* 0x0000cd00ff040a19 */ /* 0x000fe40000011605 */
.L_x_1045:
[----:B------:R-:W-:Y:S05]  /*17150*/  BSYNC B0 ;  /* 0x0000000000007941 */ /* 0x000fea0003800000 */
.L_x_1043:
[----:B------:R-:W-:Y:S04]  /*17160*/  IMAD.IADD R0, R0, 0x1, -R251 ;  /* 0x0000000100007824 */ /* 0x000fe800078e0afb */
[----:B------:R-:W-:Y:S05]  /*17170*/  IMAD R0, R4, c[0x0][0x32c], R0 ;  /* 0x0000cb0004007a24 */ /* 0x000fea00078e0200 */
[----:B------:R-:W-:Y:S02]  /*17180*/  IMNMX R2, R2, R0, !PT ;  /* 0x0000000002027217 */ /* 0x000fe40007800200 */
[----:B------:R-:W-:Y:S04]  /*17190*/  IADD3 R0, R0, c[0x0][0x32c], RZ ;  /* 0x0000cb0000007a10 */ /* 0x000fe80007ffe0ff */
[----:B------:R-:W-:Y:S02]  /*171a0*/  IMNMX R3, R3, R0, PT ;  /* 0x0000000003037217 */ /* 0x000fe40003800200 */
.L_x_1042:
        /* <DEDUP_REMOVED lines=92> */
.L_x_1200:
        /* <DEDUP_REMOVED lines=15> */
.L_x_1201:
[C---:B------:R-:W-:Y:S01]  /*17860*/  FSETP.NEU.FTZ.AND P0, PT, R105.reuse, -INF , PT ;  /* 0xff8000006900780b */ /* 0x040fe20003f1d000 */
[C---:B------:R-:W-:Y:S01]  /*17870*/  FMUL.FTZ R2, R105.reuse, c[0x0][0x2d0] ;  /* 0x0000b40069027a20 */ /* 0x040fe20000410000 */
[----:B--2---:R-:W-:Y:S01]  /*17880*/  FMNMX.FTZ R5, R0, R4, !PT ;  /* 0x0000000400057209 */ /* 0x004fe20007810000 */
[----:B------:R-:W-:Y:S01]  /*17890*/  WARPSYNC 0xffffffff ;  /* 0xffffffff00007948 */ /* 0x000fe20003800000 */
[----:B------:R-:W-:Y:S02]  /*178a0*/  FSEL R0, R105, RZ, P0 ;  /* 0x000000ff69007208 */ /* 0x000fe40000000000 */
[----:B------:R-:W-:Y:S02]  /*178b0*/  FSEL R2, R2, RZ, P0 ;  /* 0x000000ff02027208 */ /* 0x000fe40000000000 */
[----:B------:R-:W-:Y:S01]  /*178c0*/  FSETP.NEU.FTZ.AND P0, PT, R104, -INF , PT ;  /* 0xff8000006800780b */ /* 0x000fe20003f1d000 */
[----:B------:R-:W-:Y:S02]  /*178d0*/  FADD.FTZ R0, -R0, R106 ;  /* 0x0000006a00007221 */ /* 0x000fe40000010100 */
[--C-:B------:R-:W-:Y:S02]  /*178e0*/  FFMA.FTZ R3, R23, c[0x0][0x2d0], -R2.reuse ;  /* 0x0000b40017037a23 */ /* 0x100fe40000010802 */
[----:B------:R-:W-:Y:S02]  /*178f0*/  FMUL.FTZ R0, R0, c[0x0][0x2d0] ;  /* 0x0000b40000007a20 */ /* 0x000fe40000410000 */
[--C-:B------:R-:W-:Y:S02]  /*17900*/  FFMA.FTZ R8, R28, c[0x0][0x2d0], -R2.reuse ;  /* 0x0000b4001c087a23 */ /* 0x100fe40000010802 */
[----:B-1----:R-:W-:Y:S01]  /*17910*/  MUFU.EX2 R4, R0 ;  /* 0x0000000000047308 */ /* 0x002fe20000000800 */
        /* <DEDUP_REMOVED lines=10> */
[----:B------:R-:W-:Y:S02]  /*179c0*/  FFMA.FTZ R191, R36, c[0x0][0x2d0], -R2 ;  /* 0x0000b40024bf7a23 */ /* 0x000fe40000010802 */
[----:B------:R-:W1:Y:S02]  /*179d0*/  MUFU.EX2 R2, R8 ;  /* 0x0000000800027308 */ /* 0x000e640000000800 */
[----:B-1----:R-:W-:Y:S01]  /*179e0*/  F2FP.PACK_AB R172, R2, R3 ;  /* 0x0000000302ac723e */ /* 0x002fe200000000ff */
[C---:B------:R-:W-:Y:S02]  /*179f0*/  FFMA.FTZ R0, R4.reuse, R248, R3 ;  /* 0x000000f804007223 */ /* 0x040fe40000010003 */
[----:B------:R-:W-:Y:S02]  /*17a00*/  FMUL.FTZ R56, R4, R56 ;  /* 0x0000003804387220 */ /* 0x000fe40000410000 */
[----:B------:R-:W-:Y:S01]  /*17a10*/  FADD.FTZ R24, R2, R0 ;  /* 0x0000000002187221 */ /* 0x000fe20000010000 */
[C---:B------:R-:W-:Y:S01]  /*17a20*/  FSEL R0, R104.reuse, RZ, P0 ;  /* 0x000000ff68007208 */ /* 0x040fe20000000000 */
[----:B------:R-:W-:Y:S02]  /*17a30*/  FMUL.FTZ R2, R104, c[0x0][0x2d0] ;  /* 0x0000b40068027a20 */ /* 0x000fe40000410000 */
[----:B------:R-:W-:Y:S02]  /*17a40*/  FMUL.FTZ R57, R4, R57 ;  /* 0x0000003904397220 */ /* 0x000fe40000410000 */
[----:B------:R-:W-:Y:S01]  /*17a50*/  FADD.FTZ R0, -R0, R107 ;  /* 0x0000006b00007221 */ /* 0x000fe20000010100 */
[----:B------:R-:W-:Y:S01]  /*17a60*/  FSEL R2, R2, RZ, P0 ;  /* 0x000000ff02027208 */ /* 0x000fe20000000000 */
[----:B------:R-:W-:Y:S01]  /*17a70*/  FMUL.FTZ R68, R4, R68 ;  /* 0x0000004404447220 */ /* 0x000fe20000410000 */
[----:B------:R-:W-:Y:S01]  /*17a80*/  FSETP.NEU.FTZ.AND P0, PT, R6, -INF , PT ;  /* 0xff8000000600780b */ /* 0x000fe20003f1d000 */
[----:B------:R-:W-:Y:S01]  /*17a90*/  FMUL.FTZ R0, R0, c[0x0][0x2d0] ;  /* 0x0000b40000007a20 */ /* 0x000fe20000410000 */
        /* <DEDUP_REMOVED lines=12> */
[----:B------:R-:W1:Y:S01]  /*17b60*/  MUFU.EX2 R3, R0 ;  /* 0x0000000000037308 */ /* 0x000e620000000800 */
[--C-:B------:R-:W-:Y:S02]  /*17b70*/  FFMA.FTZ R218, R50, c[0x0][0x2d0], -R2.reuse ;  /* 0x0000b40032da7a23 */ /* 0x100fe40000010802 */
[----:B------:R-:W-:Y:S02]  /*17b80*/  FFMA.FTZ R217, R49, c[0x0][0x2d0], -R2 ;  /* 0x0000b40031d97a23 */ /* 0x000fe40000010802 */
[C---:B------:R-:W-:Y:S02]  /*17b90*/  FMUL.FTZ R52, R4.reuse, R160 ;  /* 0x000000a004347220 */ /* 0x040fe40000410000 */
[C---:B------:R-:W-:Y:S02]  /*17ba0*/  FMUL.FTZ R53, R4.reuse, R161 ;  /* 0x000000a104357220 */ /* 0x040fe40000410000 */
[C---:B------:R-:W-:Y:S01]  /*17bb0*/  FMUL.FTZ R69, R4.reuse, R69 ;  /* 0x0000004504457220 */ /* 0x040fe20000410000 */
[----:B------:R-:W2:Y:S01]  /*17bc0*/  MUFU.EX2 R2, R8 ;  /* 0x0000000800027308 */ /* 0x000ea20000000800 */
        /* <DEDUP_REMOVED lines=8> */
[C---:B-1----:R-:W-:Y:S02]  /*17c50*/  FFMA.FTZ R0, R3.reuse, R237, R26 ;  /* 0x000000ed03007223 */ /* 0x042fe4000001001a */
[C---:B------:R-:W-:Y:S02]  /*17c60*/  FMUL.FTZ R54, R3.reuse, R162 ;  /* 0x000000a203367220 */ /* 0x040fe40000410000 */
[C---:B------:R-:W-:Y:S01]  /*17c70*/  FMUL.FTZ R55, R3.reuse, R163 ;  /* 0x000000a303377220 */ /* 0x040fe20000410000 */
[----:B------:R-:W-:Y:S01]  /*17c80*/  MUFU.EX2 R22, R22 ;  /* 0x0000001600167308 */ /* 0x000fe20000000800 */
[----:B------:R-:W-:Y:S01]  /*17c90*/  LDSM.16.MT88.4 R160, [R196+0x1400] ;  /* 0x00140000c4a0783b */ /* 0x000fe20000004200 */
[C---:B------:R-:W-:Y:S02]  /*17ca0*/  FMUL.FTZ R58, R3.reuse, R58 ;  /* 0x0000003a033a7220 */ /* 0x040fe40000410000 */
[C---:B--2---:R-:W-:Y:S01]  /*17cb0*/  FADD.FTZ R39, R2.reuse, R0 ;  /* 0x0000000002277221 */ /* 0x044fe20000010000 */
[----:B------:R-:W-:Y:S01]  /*17cc0*/  F2FP.PACK_AB R173, R2, R26 ;  /* 0x0000001a02ad723e */ /* 0x000fe200000000ff */
[C---:B------:R-:W-:Y:S01]  /*17cd0*/  FMUL.FTZ R2, R6.reuse, c[0x0][0x2d0] ;  /* 0x0000b40006027a20 */ /* 0x040fe20000410000 */
[----:B------:R-:W-:Y:S01]  /*17ce0*/  FSEL R0, R6, RZ, P0 ;  /* 0x000000ff06007208 */ /* 0x000fe20000000000 */
[----:B------:R-:W-:Y:S02]  /*17cf0*/  FMUL.FTZ R59, R3, R59 ;  /* 0x0000003b033b7220 */ /* 0x000fe40000410000 */
[----:B------:R-:W1:Y:S01]  /*17d00*/  MUFU.EX2 R26, R28 ;  /* 0x0000001c001a7308 */ /* 0x000e620000000800 */
[----:B------:R-:W-:Y:S01]  /*17d10*/  FSEL R2, R2, RZ, P0 ;  /* 0x000000ff02027208 */ /* 0x000fe20000000000 */
[----:B------:R-:W-:Y:S01]  /*17d20*/  FADD.FTZ R0, -R0, R108 ;  /* 0x0000006c00007221 */ /* 0x000fe20000010100 */
[----:B------:R-:W-:Y:S01]  /*17d30*/  FSETP.NEU.FTZ.AND P0, PT, R5, -INF , PT ;  /* 0xff8000000500780b */ /* 0x000fe20003f1d000 */
[----:B------:R-:W-:Y:S02]  /*17d40*/  FMUL.FTZ R70, R3, R70 ;  /* 0x0000004603467220 */ /* 0x000fe40000410000 */
[--C-:B------:R-:W-:Y:S02]  /*17d50*/  FFMA.FTZ R8, R9, c[0x0][0x2d0], -R2.reuse ;  /* 0x0000b40009087a23 */ /* 0x100fe40000010802 */
[--C-:B------:R-:W-:Y:S02]  /*17d60*/  FFMA.FTZ R193, R40, c[0x0][0x2d0], -R2.reuse ;  /* 0x0000b40028c17a23 */ /* 0x100fe40000010802 */
[----:B------:R2:W-:Y:S01]  /*17d70*/  MUFU.EX2 R40, R8 ;  /* 0x0000000800287308 */ /* 0x0005e20000000800 */
[----:B------:R-:W-:Y:S02]  /*17d80*/  FMUL.FTZ R0, R0, c[0x0][0x2d0] ;  /* 0x0000b40000007a20 */ /* 0x000fe40000410000 */
[--C-:B------:R-:W-:Y:S02]  /*17d90*/  FFMA.FTZ R9, R29, c[0x0][0x2d0], -R2.reuse ;  /* 0x0000b4001d097a23 */ /* 0x100fe40000010802 */
[--C-:B------:R-:W-:Y:S02]  /*17da0*/  FFMA.FTZ R213, R25, c[0x0][0x2d0], -R2.reuse ;  /* 0x0000b40019d57a23 */ /* 0x100fe40000010802 */
[--C-:B------:R-:W-:Y:S02]  /*17db0*/  FFMA.FTZ R38, R48, c[0x0][0x2d0], -R2.reuse ;  /* 0x0000b40030267a23 */ /* 0x100fe40000010802 */
[--C-:B------:R-:W-:Y:S01]  /*17dc0*/  FFMA.FTZ R177, R43, c[0x0][0x2d0], -R2.reuse ;  /* 0x0000b4002bb17a23 */ /* 0x100fe20000010802 */
[----:B------:R3:W-:Y:S01]  /*17dd0*/  MUFU.EX2 R25, R9 ;  /* 0x0000000900197308 */ /* 0x0007e20000000800 */
[--C-:B------:R-:W-:Y:S02]  /*17de0*/  FFMA.FTZ R211, R42, c[0x0][0x2d0], -R2.reuse ;  /* 0x0000b4002ad37a23 */ /* 0x100fe40000010802 */
[--C-:B------:R-:W-:Y:S01]  /*17df0*/  FFMA.FTZ R195, R41, c[0x0][0x2d0], -R2.reuse ;  /* 0x0000b40029c37a23 */ /* 0x100fe20000010802 */
[----:B-1----:R-:W-:Y:S01]  /*17e00*/  F2FP.PACK_AB R174, R26, R27 ;  /* 0x0000001b1aae723e */ /* 0x002fe200000000ff */
[--C-:B------:R-:W-:Y:S02]  /*17e10*/  FFMA.FTZ R37, R47, c[0x0][0x2d0], -R2.reuse ;  /* 0x0000b4002f257a23 */ /* 0x100fe40000010802 */
[--C-:B------:R-:W-:Y:S02]  /*17e20*/  FFMA.FTZ R182, R46, c[0x0][0x2d0], -R2.reuse ;  /* 0x0000b4002eb67a23 */ /* 0x100fe40000010802 */
[--C-:B------:R-:W-:Y:S01]  /*17e30*/  FFMA.FTZ R180, R45, c[0x0][0x2d0], -R2.reuse ;  /* 0x0000b4002db47a23 */ /* 0x100fe20000010802 */
[----:B------:R-:W-:Y:S01]  /*17e40*/  MUFU.EX2 R0, R0 ;  /* 0x0000000000007308 */ /* 0x000fe20000000800 */
[----:B------:R-:W-:Y:S01]  /*17e50*/  FFMA.FTZ R179, R44, c[0x0][0x2d0], -R2 ;  /* 0x0000b4002cb37a23 */ /* 0x000fe20000010802 */
[----:B------:R-:W-:Y:S01]  /*17e60*/  FSEL R2, R5, RZ, P0 ;  /* 0x000000ff05027208 */ /* 0x000fe20000000000 */
[----:B------:R-:W-:Y:S02]  /*17e70*/  FMUL.FTZ R71, R3, R71 ;  /* 0x0000004703477220 */ /* 0x000fe40000410000 */
[----:B--2---:R-:W-:Y:S02]  /*17e80*/  FMUL.FTZ R8, R5, c[0x0][0x2d0] ;  /* 0x0000b40005087a20 */ /* 0x004fe40000410000 */
[----:B------:R-:W-:Y:S02]  /*17e90*/  FADD.FTZ R2, -R2, R109 ;  /* 0x0000006d02027221 */ /* 0x000fe40000010100 */
[----:B------:R-:W-:Y:S01]  /*17ea0*/  FADD.FTZ R109, R22, R39 ;  /* 0x00000027166d7221 */ /* 0x000fe20000010000 */
[----:B------:R-:W-:Y:S01]  /*17eb0*/  FSEL R8, R8, RZ, P0 ;  /* 0x000000ff08087208 */ /* 0x000fe20000000000 */
[----:B------:R-:W1:Y:S01]  /*17ec0*/  MUFU.EX2 R230, R106 ;  /* 0x0000006a00e67308 */ /* 0x000e620000000800 */
[----:B------:R-:W-:Y:S02]  /*17ed0*/  FMUL.FTZ R2, R2, c[0x0][0x2d0] ;  /* 0x0000b40002027a20 */ /* 0x000fe40000410000 */
[----:B---3--:R-:W-:Y:S02]  /*17ee0*/  FADD.FTZ R9, R27, R24 ;  /* 0x000000181b097221 */ /* 0x008fe40000010000 */
[--C-:B------:R-:W-:Y:S02]  /*17ef0*/  FFMA.FTZ R23, R12, c[0x0][0x2d0], -R8.reuse ;  /* 0x0000b4000c177a23 */ /* 0x100fe40000010808 */
[--C-:B------:R-:W-:Y:S02]  /*17f00*/  FFMA.FTZ R36, R21, c[0x0][0x2d0], -R8.reuse ;  /* 0x0000b40015247a23 */ /* 0x100fe40000010808 */
[--C-:B------:R-:W-:Y:S01]  /*17f10*/  FFMA.FTZ R21, R20, c[0x0][0x2d0], -R8.reuse ;  /* 0x0000b40014157a23 */ /* 0x100fe20000010808 */
[----:B------:R-:W2:Y:S01]  /*17f20*/  MUFU.EX2 R2, R2 ;  /* 0x0000000200027308 */ /* 0x000ea20000000800 */
[--C-:B------:R-:W-:Y:S02]  /*17f30*/  FFMA.FTZ R20, R19, c[0x0][0x2d0], -R8.reuse ;  /* 0x0000b40013147a23 */ /* 0x100fe40000010808 */
[--C-:B------:R-:W-:Y:S02]  /*17f40*/  FFMA.FTZ R176, R18, c[0x0][0x2d0], -R8.reuse ;  /* 0x0000b40012b07a23 */ /* 0x100fe40000010808 */
[--C-:B------:R-:W-:Y:S02]  /*17f50*/  FFMA.FTZ R178, R17, c[0x0][0x2d0], -R8.reuse ;  /* 0x0000b40011b27a23 */ /* 0x100fe40000010808 */
[--C-:B------:R-:W-:Y:S02]  /*17f60*/  FFMA.FTZ R183, R16, c[0x0][0x2d0], -R8.reuse ;  /* 0x0000b40010b77a23 */ /* 0x100fe40000010808 */
[--C-:B------:R-:W-:Y:S01]  /*17f70*/  FFMA.FTZ R184, R15, c[0x0][0x2d0], -R8.reuse ;  /* 0x0000b4000fb87a23 */ /* 0x100fe20000010808 */
[----:B------:R-:W-:Y:S01]  /*17f80*/  MUFU.EX2 R227, R36 ;  /* 0x0000002400e37308 */ /* 0x000fe20000000800 */
[--C-:B------:R-:W-:Y:S02]  /*17f90*/  FFMA.FTZ R194, R14, c[0x0][0x2d0], -R8.reuse ;  /* 0x0000b4000ec27a23 */ /* 0x100fe40000010808 */
[--C-:B------:R-:W-:Y:S01]  /*17fa0*/  FFMA.FTZ R212, R13, c[0x0][0x2d0], -R8.reuse ;  /* 0x0000b4000dd47a23 */ /* 0x100fe20000010808 */
[----:B-1----:R-:W-:Y:S01]  /*17fb0*/  F2FP.PACK_AB R175, R230, R22 ;  /* 0x00000016e6af723e */ /* 0x002fe200000000ff */
[--C-:B------:R-:W-:Y:S02]  /*17fc0*/  FFMA.FTZ R214, R10, c[0x0][0x2d0], -R8.reuse ;  /* 0x0000b4000ad67a23 */ /* 0x100fe40000010808 */
[----:B------:R-:W-:Y:S02]  /*17fd0*/  FFMA.FTZ R215, R11, c[0x0][0x2d0], -R8 ;  /* 0x0000b4000bd77a23 */ /* 0x000fe40000010808 */
[----:B------:R-:W-:Y:S01]  /*17fe0*/  FFMA.FTZ R8, R0, R238, R40 ;  /* 0x000000ee00087223 */ /* 0x000fe20000010028 */
[----:B------:R-:W-:Y:S01]  /*17ff0*/  MUFU.EX2 R229, R38 ;  /* 0x0000002600e57308 */ /* 0x000fe20000000800 */
[----:B------:R-:W-:Y:S02]  /*18000*/  FADD.FTZ R181, R26, R9 ;  /* 0x000000091ab57221 */ /* 0x000fe40000010000 */
[C---:B------:R-:W-:Y:S02]  /*18010*/  FMUL.FTZ R13, R0.reuse, R133 ;  /* 0x00000085000d7220 */ /* 0x040fe40000410000 */
[C---:B------:R-:W-:Y:S02]  /*18020*/  FADD.FTZ R133, R25.reuse, R8 ;  /* 0x0000000819857221 */ /* 0x040fe40000010000 */
[C---:B------:R-:W-:Y:S01]  /*18030*/  FMUL.FTZ R48, R0.reuse, R112 ;  /* 0x0000007000307220 */ /* 0x040fe20000410000 */
[----:B------:R-:W-:Y:S01]  /*18040*/  F2FP.PACK_AB R112, R25, R40 ;  /* 0x000000281970723e */ /* 0x000fe200000000ff */
[C---:B------:R-:W-:Y:S01]  /*18050*/  FMUL.FTZ R16, R0.reuse, R128 ;  /* 0x0000008000107220 */ /* 0x040fe20000410000 */
[----:B------:R-:W1:Y:S01]  /*18060*/  LDSM.16.MT88.4 R24, [R196] ;  /* 0x00000000c418783b */ /* 0x000e620000004200 */
[C---:B------:R-:W-:Y:S01]  /*18070*/  FMUL.FTZ R17, R0.reuse, R129 ;  /* 0x0000008100117220 */ /* 0x040fe20000410000 */
[----:B------:R-:W3:Y:S01]  /*18080*/  MUFU.EX2 R246, R37 ;  /* 0x0000002500f67308 */ /* 0x000ee20000000800 */
[C---:B------:R-:W-:Y:S02]  /*18090*/  FMUL.FTZ R28, R0.reuse, R124 ;  /* 0x0000007c001c7220 */ /* 0x040fe40000410000 */
[C---:B------:R-:W-:Y:S02]  /*180a0*/  FMUL.FTZ R29, R0.reuse, R125 ;  /* 0x0000007d001d7220 */ /* 0x040fe40000410000 */
[C---:B------:R-:W-:Y:S01]  /*180b0*/  FMUL.FTZ R32, R0.reuse, R120 ;  /* 0x0000007800207220 */ /* 0x040fe20000410000 */
[----:B------:R-:W4:Y:S01]  /*180c0*/  LDSM.16.MT88.4 R40, [R197] ;  /* 0x00000000c528783b */ /* 0x000f220000004200 */
        /* <DEDUP_REMOVED lines=8> */
[----:B------:R-:W5:Y:S01]  /*18150*/  MUFU.EX2 R247, R20 ;  /* 0x0000001400f77308 */ /* 0x000f620000000800 */
        /* <DEDUP_REMOVED lines=11> */
[----:B------:R-:W-:Y:S01]  /*18210*/  MUFU.EX2 R108, R190 ;  /* 0x000000be006c7308 */ /* 0x000fe20000000800 */
[C---:B------:R-:W-:Y:S02]  /*18220*/  FMUL.FTZ R8, R4.reuse, R140 ;  /* 0x0000008c04087220 */ /* 0x040fe40000410000 */
[----:B------:R-:W-:Y:S02]  /*18230*/  FMUL.FTZ R9, R4, R141 ;  /* 0x0000008d04097220 */ /* 0x000fe40000410000 */
[C---:B------:R-:W-:Y:S02]  /*18240*/  FMUL.FTZ R10, R3.reuse, R142 ;  /* 0x0000008e030a7220 */ /* 0x040fe40000410000 */
[----:B------:R-:W-:Y:S02]  /*18250*/  FMUL.FTZ R11, R3, R143 ;  /* 0x0000008f030b7220 */ /* 0x000fe40000410000 */
[C---:B--2---:R-:W-:Y:S01]  /*18260*/  FMUL.FTZ R18, R2.reuse, R130 ;  /* 0x0000008202127220 */ /* 0x044fe20000410000 */
[----:B------:R-:W2:Y:S01]  /*18270*/  MUFU.EX2 R0, R23 ;  /* 0x0000001700007308 */ /* 0x000ea20000000800 */
[C---:B------:R-:W-:Y:S02]  /*18280*/  FMUL.FTZ R19, R2.reuse, R131 ;  /* 0x0000008302137220 */ /* 0x040fe40000410000 */
[----:B------:R-:W-:Y:S01]  /*18290*/  LDSM.16.MT88.4 R128, [R196+0x1000] ;  /* 0x00100000c480783b */ /* 0x000fe20000004200 */
[-C--:B-1----:R-:W-:Y:S05]  /*182a0*/  HMMA.16816.F32 R8, R172, R24.reuse, R8 ;  /* 0x00000018ac08723c */ /* 0x082fea0000001808 */
[----:B------:R-:W-:Y:S01]  /*182b0*/  FMUL.FTZ R50, R2, R114 ;  /* 0x0000007202327220 */ /* 0x000fe20000410000 */
[----:B---3--:R-:W-:Y:S01]  /*182c0*/  F2FP.PACK_AB R114, R246, R229 ;  /* 0x000000e5f672723e */ /* 0x008fe200000000ff */
[C---:B------:R-:W-:Y:S01]  /*182d0*/  FMUL.FTZ R51, R2.reuse, R115 ;  /* 0x0000007302337220 */ /* 0x040fe20000410000 */
[----:B-----5:R-:W-:Y:S01]  /*182e0*/  F2FP.PACK_AB R115, R247, R228 ;  /* 0x000000e4f773723e */ /* 0x020fe200000000ff */
[C---:B------:R-:W-:Y:S01]  /*182f0*/  FMUL.FTZ R14, R2.reuse, R134 ;  /* 0x00000086020e7220 */ /* 0x040fe20000410000 */
[----:B------:R-:W-:Y:S02]  /*18300*/  MUFU.EX2 R240, R187 ;  /* 0x000000bb00f07308 */ /* 0x000fe40000000800 */
[----:B------:R-:W-:Y:S02]  /*18310*/  FMUL.FTZ R15, R2, R135 ;  /* 0x00000087020f7220 */ /* 0x000fe40000410000 */
[C---:B------:R-:W-:Y:S02]  /*18320*/  FMUL.FTZ R20, R4.reuse, R144 ;  /* 0x0000009004147220 */ /* 0x040fe40000410000 */
[----:B------:R-:W-:Y:S02]  /*18330*/  FMUL.FTZ R21, R4, R145 ;  /* 0x0000009104157220 */ /* 0x000fe40000410000 */
[----:B------:R-:W-:Y:S01]  /*18340*/  FMUL.FTZ R22, R3, R146 ;  /* 0x0000009203167220 */ /* 0x000fe20000410000 */
[----:B--2---:R-:W-:Y:S01]  /*18350*/  F2FP.PACK_AB R113, R227, R0 ;  /* 0x00000000e371723e */ /* 0x004fe200000000ff */
[C---:B------:R-:W-:Y:S01]  /*18360*/  FMUL.FTZ R23, R3.reuse, R147 ;  /* 0x0000009303177220 */ /* 0x040fe20000410000 */
[----:B------:R-:W-:Y:S01]  /*18370*/  MUFU.EX2 R135, R188 ;  /* 0x000000bc00877308 */ /* 0x000fe20000000800 */
[----:B------:R-:W-:Y:S01]  /*18380*/  LDSM.16.MT88.4 R144, [R196+0x800] ;  /* 0x00080000c490783b */ /* 0x000fe20000004200 */
[C---:B------:R-:W-:Y:S02]  /*18390*/  FMUL.FTZ R46, R2.reuse, R118 ;  /* 0x00000076022e7220 */ /* 0x040fe40000410000 */
[C---:B------:R-:W-:Y:S01]  /*183a0*/  FMUL.FTZ R47, R2.reuse, R119 ;  /* 0x00000077022f7220 */ /* 0x040fe20000410000 */
[C---:B------:R-:W-:Y:S04]  /*183b0*/  HMMA.16816.F32 R12, R112.reuse, R24, R12 ;  /* 0x00000018700c723c */ /* 0x040fe8000000180c */
[----:B------:R-:W1:Y:S01]  /*183c0*/  LDSM.16.MT88.4 R116, [R196+0xc00] ;  /* 0x000c0000c474783b */ /* 0x000e620000004200 */
[C---:B------:R-:W-:Y:S01]  /*183d0*/  FMUL.FTZ R30, R2.reuse, R126 ;  /* 0x0000007e021e7220 */ /* 0x040fe20000410000 */
[----:B------:R-:W-:Y:S01]  /*183e0*/  MUFU.EX2 R134, R182 ;  /* 0x000000b600867308 */ /* 0x000fe20000000800 */
[C---:B------:R-:W-:Y:S01]  /*183f0*/  FMUL.FTZ R31, R2.reuse, R127 ;  /* 0x0000007f021f7220 */ /* 0x040fe20000410000 */
[-C--:B------:R-:W-:Y:S04]  /*18400*/  HMMA.16816.F32 R16, R112, R26.reuse, R16 ;  /* 0x0000001a7010723c */ /* 0x080fe80000001810 */
[----:B------:R-:W-:Y:S01]  /*18410*/  LDSM.16.MT88.4 R124, [R197+0x400] ;  /* 0x00040000c57c783b */ /* 0x000fe20000004200 */
[C---:B------:R-:W-:Y:S02]  /*18420*/  FMUL.FTZ R34, R2.reuse, R122 ;  /* 0x0000007a02227220 */ /* 0x040fe40000410000 */
[----:B------:R-:W-:Y:S01]  /*18430*/  FMUL.FTZ R35, R2, R123 ;  /* 0x0000007b02237220 */ /* 0x000fe20000410000 */
[C---:B------:R-:W-:Y:S01]  /*18440*/  HMMA.16816.F32 R20, R172.reuse, R26, R20 ;  /* 0x0000001aac14723c */ /* 0x040fe20000001814 */
[----:B------:R-:W-:Y:S03]  /*18450*/  MUFU.EX2 R243, R186 ;  /* 0x000000ba00f37308 */ /* 0x000fe60000000800 */
[C---:B------:R-:W-:Y:S01]  /*18460*/  FMUL.FTZ R24, R4.reuse, R148 ;  /* 0x0000009404187220 */ /* 0x040fe20000410000 */
[----:B------:R-:W-:Y:S01]  /*18470*/  LDSM.16.MT88.4 R120, [R196+0x400] ;  /* 0x00040000c478783b */ /* 0x000fe20000004200 */
[C---:B------:R-:W-:Y:S02]  /*18480*/  FMUL.FTZ R25, R4.reuse, R149 ;  /* 0x0000009504197220 */ /* 0x040fe40000410000 */
[C---:B------:R-:W-:Y:S03]  /*18490*/  FMUL.FTZ R26, R3.reuse, R150 ;  /* 0x00000096031a7220 */ /* 0x040fe60000410000 */
[----:B------:R-:W-:Y:S01]  /*184a0*/  MUFU.EX2 R244, R185 ;  /* 0x000000b900f47308 */ /* 0x000fe20000000800 */
[C---:B------:R-:W-:Y:S02]  /*184b0*/  FMUL.FTZ R27, R3.reuse, R151 ;  /* 0x00000097031b7220 */ /* 0x040fe40000410000 */
[C---:B------:R-:W-:Y:S02]  /*184c0*/  FMUL.FTZ R36, R4.reuse, R152 ;  /* 0x0000009804247220 */ /* 0x040fe40000410000 */
[----:B------:R-:W-:Y:S02]  /*184d0*/  FMUL.FTZ R37, R4, R153 ;  /* 0x0000009904257220 */ /* 0x000fe40000410000 */
[C---:B------:R-:W-:Y:S01]  /*184e0*/  FMUL.FTZ R38, R3.reuse, R154 ;  /* 0x0000009a03267220 */ /* 0x040fe20000410000 */
[-C--:B----4-:R-:W-:Y:S02]  /*184f0*/  HMMA.16816.F32 R24, R172, R40.reuse, R24 ;  /* 0x00000028ac18723c */ /* 0x090fe40000001818 */
[----:B------:R-:W-:Y:S01]  /*18500*/  MUFU.EX2 R241, R180 ;  /* 0x000000b400f17308 */ /* 0x000fe20000000800 */
[C---:B------:R-:W-:Y:S02]  /*18510*/  FMUL.FTZ R39, R3.reuse, R155 ;  /* 0x0000009b03277220 */ /* 0x040fe40000410000 */
[----:B------:R-:W-:Y:S01]  /*18520*/  LDSM.16.MT88.4 R152, [R197+0x800] ;  /* 0x00080000c598783b */ /* 0x000fe20000004200 */
[C---:B------:R-:W-:Y:S02]  /*18530*/  FMUL.FTZ R62, R2.reuse, R62 ;  /* 0x0000003e023e7220 */ /* 0x040fe40000410000 */
[C---:B------:R-:W-:Y:S04]  /*18540*/  HMMA.16816.F32 R28, R112.reuse, R40, R28 ;  /* 0x00000028701c723c */ /* 0x040fe8000000181c */
[C---:B------:R-:W-:Y:S01]  /*18550*/  FMUL.FTZ R63, R2.reuse, R63 ;  /* 0x0000003f023f7220 */ /* 0x040fe20000410000 */
[----:B------:R-:W-:Y:S01]  /*18560*/  MUFU.EX2 R242, R179 ;  /* 0x000000b300f27308 */ /* 0x000fe20000000800 */
[----:B------:R-:W-:Y:S02]  /*18570*/  FMUL.FTZ R66, R2, R66 ;  /* 0x0000004202427220 */ /* 0x000fe40000410000 */
[-C--:B------:R-:W-:Y:S04]  /*18580*/  HMMA.16816.F32 R32, R112, R42.reuse, R32 ;  /* 0x0000002a7020723c */ /* 0x080fe80000001820 */
[C---:B------:R-:W-:Y:S02]  /*18590*/  FMUL.FTZ R40, R4.reuse, R156 ;  /* 0x0000009c04287220 */ /* 0x040fe40000410000 */
[----:B------:R-:W-:Y:S01]  /*185a0*/  FMUL.FTZ R41, R4, R157 ;  /* 0x0000009d04297220 */ /* 0x000fe20000410000 */
[----:B------:R-:W-:Y:S01]  /*185b0*/  MUFU.EX2 R245, R177 ;  /* 0x000000b100f57308 */ /* 0x000fe20000000800 */
[C---:B------:R-:W-:Y:S04]  /*185c0*/  HMMA.16816.F32 R36, R172.reuse, R42, R36 ;  /* 0x0000002aac24723c */ /* 0x040fe80000001824 */
[C---:B------:R-:W-:Y:S02]  /*185d0*/  FMUL.FTZ R67, R2.reuse, R67 ;  /* 0x0000004302437220 */ /* 0x040fe40000410000 */
[C---:B------:R-:W-:Y:S02]  /*185e0*/  FMUL.FTZ R74, R3.reuse, R74 ;  /* 0x0000004a034a7220 */ /* 0x040fe40000410000 */
[C---:B------:R-:W-:Y:S01]  /*185f0*/  FMUL.FTZ R42, R3.reuse, R158 ;  /* 0x0000009e032a7220 */ /* 0x040fe20000410000 */
[----:B------:R-:W-:Y:S03]  /*18600*/  MUFU.EX2 R238, R178 ;  /* 0x000000b200ee7308 */ /* 0x000fe60000000800 */
[C---:B------:R-:W-:Y:S02]  /*18610*/  FMUL.FTZ R43, R3.reuse, R159 ;  /* 0x0000009f032b7220 */ /* 0x040fe40000410000 */
[C---:B------:R-:W-:Y:S02]  /*18620*/  FMUL.FTZ R75, R3.reuse, R75 ;  /* 0x0000004b034b7220 */ /* 0x040fe40000410000 */
[C---:B------:R-:W-:Y:S02]  /*18630*/  FMUL.FTZ R78, R2.reuse, R78 ;  /* 0x0000004e024e7220 */ /* 0x040fe40000410000 */
[C---:B------:R-:W-:Y:S01]  /*18640*/  FMUL.FTZ R79, R2.reuse, R79 ;  /* 0x0000004f024f7220 */ /* 0x040fe20000410000 */
[-C--:B-1----:R-:W-:Y:S01]  /*18650*/  HMMA.16816.F32 R40, R172, R116.reuse, R40 ;  /* 0x00000074ac28723c */ /* 0x082fe20000001828 */
[----:B------:R-:W-:Y:S02]  /*18660*/  MUFU.EX2 R237, R183 ;  /* 0x000000b700ed7308 */ /* 0x000fe40000000800 */
[C---:B------:R-:W-:Y:S02]  /*18670*/  FMUL.FTZ R82, R2.reuse, R82 ;  /* 0x0000005202527220 */ /* 0x040fe40000410000 */
[C---:B------:R-:W-:Y:S02]  /*18680*/  FMUL.FTZ R83, R2.reuse, R83 ;  /* 0x0000005302537220 */ /* 0x040fe40000410000 */
[C---:B------:R-:W-:Y:S01]  /*18690*/  FMUL.FTZ R86, R3.reuse, R86 ;  /* 0x0000005603567220 */ /* 0x040fe20000410000 */
[C---:B------:R-:W-:Y:S03]  /*186a0*/  HMMA.16816.F32 R44, R112.reuse, R116, R44 ;  /* 0x00000074702c723c */ /* 0x040fe6000000182c */
[----:B------:R-:W-:Y:S01]  /*186b0*/  MUFU.EX2 R192, R184 ;  /* 0x000000b800c07308 */ /* 0x000fe20000000800 */
[C---:B------:R-:W-:Y:S02]  /*186c0*/  FMUL.FTZ R87, R3.reuse, R87 ;  /* 0x0000005703577220 */ /* 0x040fe40000410000 */
[----:B------:R-:W-:Y:S02]  /*186d0*/  FFMA.FTZ R132, R2, R239, R0 ;  /* 0x000000ef02847223 */ /* 0x000fe40000010000 */
[-C--:B------:R-:W-:Y:S04]  /*186e0*/  HMMA.16816.F32 R48, R112, R118.reuse, R48 ;  /* 0x000000767030723c */ /* 0x080fe80000001830 */
[C---:B------:R-:W-:Y:S01]  /*186f0*/  FMUL.FTZ R90, R3.reuse, R90 ;  /* 0x0000005a035a7220 */ /* 0x040fe20000410000 */
[----:B------:R-:W-:Y:S01]  /*18700*/  MUFU.EX2 R239, R176 ;  /* 0x000000b000ef7308 */ /* 0x000fe20000000800 */
[C---:B------:R-:W-:Y:S02]  /*18710*/  FMUL.FTZ R91, R3.reuse, R91 ;  /* 0x0000005b035b7220 */ /* 0x040fe40000410000 */
[C---:B------:R-:W-:Y:S01]  /*18720*/  HMMA.16816.F32 R52, R172.reuse, R118, R52 ;  /* 0x00000076ac34723c */ /* 0x040fe20000001834 */
[----:B------:R-:W1:Y:S03]  /*18730*/  LDSM.16.MT88.4 R116, [R197+0xc00] ;  /* 0x000c0000c574783b */ /* 0x000e660000004200 */
[C---:B------:R-:W-:Y:S02]  /*18740*/  FMUL.FTZ R102, R3.reuse, R102 ;  /* 0x0000006603667220 */ /* 0x040fe40000410000 */
[----:B------:R-:W-:Y:S01]  /*18750*/  FMUL.FTZ R103, R3, R103 ;  /* 0x0000006703677220 */ /* 0x000fe20000410000 */
[----:B------:R-:W-:Y:S01]  /*18760*/  MUFU.EX2 R186, R219 ;  /* 0x000000db00ba7308 */ /* 0x000fe20000000800 */
[----:B------:R-:W-:Y:S04]  /*18770*/  FADD.FTZ R3, R229, R133 ;  /* 0x00000085e5037221 */ /* 0x000fe80000010000 */
[----:B------:R-:W-:Y:S02]  /*18780*/  FMUL.FTZ R89, R4, R89 ;  /* 0x0000005904597220 */ /* 0x000fe40000410000 */
[----:B------:R-:W-:Y:S02]  /*18790*/  FADD.FTZ R4, R230, R109 ;  /* 0x0000006de6047221 */ /* 0x000fe40000010000 */
[C---:B------:R-:W-:Y:S01]  /*187a0*/  FMUL.FTZ R94, R2.reuse, R94 ;  /* 0x0000005e025e7220 */ /* 0x040fe20000410000 */
[----:B------:R-:W-:Y:S01]  /*187b0*/  MUFU.EX2 R109, R223 ;  /* 0x000000df006d7308 */ /* 0x000fe20000000800 */
[C---:B------:R-:W-:Y:S02]  /*187c0*/  FMUL.FTZ R95, R2.reuse, R95 ;  /* 0x0000005f025f7220 */ /* 0x040fe40000410000 */
[C---:B------:R-:W-:Y:S02]  /*187d0*/  FMUL.FTZ R98, R2.reuse, R98 ;  /* 0x0000006202627220 */ /* 0x040fe40000410000 */
[----:B------:R-:W-:Y:S02]  /*187e0*/  FMUL.FTZ R99, R2, R99 ;  /* 0x0000006302637220 */ /* 0x000fe40000410000 */
[----:B------:R-:W-:Y:S03]  /*187f0*/  FADD.FTZ R0, R106, R181 ;  /* 0x000000b56a007221 */ /* 0x000fe60000010000 */
[----:B------:R-:W2:Y:S10]  /*18800*/  MUFU.EX2 R2, R191 ;  /* 0x000000bf00027308 */ /* 0x000eb40000000800 */
[----:B------:R-:W-:Y:S01]  /*18810*/  MUFU.EX2 R187, R218 ;  /* 0x000000da00bb7308 */ /* 0x000fe20000000800 */
[-C--:B-1----:R-:W-:Y:S09]  /*18820*/  HMMA.16816.F32 R56, R172, R116.reuse, R56 ;  /* 0x00000074ac38723c */ /* 0x082ff20000001838 */
[----:B------:R-:W-:Y:S01]  /*18830*/  MUFU.EX2 R190, R217 ;  /* 0x000000d900be7308 */ /* 0x000fe20000000800 */
[C---:B------:R-:W-:Y:S04]  /*18840*/  HMMA.16816.F32 R60, R112.reuse, R116, R60 ;  /* 0x00000074703c723c */ /* 0x040fe8000000183c */
[----:B--2---:R-:W-:Y:S04]  /*18850*/  FADD.FTZ R0, R2, R0 ;  /* 0x0000000002007221 */ /* 0x004fe80000010000 */
[-C--:B------:R-:W-:Y:S01]  /*18860*/  HMMA.16816.F32 R64, R112, R118.reuse, R64 ;  /* 0x000000767040723c */ /* 0x080fe20000001840 */
[----:B------:R-:W-:Y:S03]  /*18870*/  MUFU.EX2 R191, R216 ;  /* 0x000000d800bf7308 */ /* 0x000fe60000000800 */
[----:B------:R-:W-:Y:S04]  /*18880*/  FADD.FTZ R0, R108, R0 ;  /* 0x000000006c007221 */ /* 0x000fe80000010000 */
[C---:B------:R-:W-:Y:S01]  /*18890*/  HMMA.16816.F32 R68, R172.reuse, R118, R68 ;  /* 0x00000076ac44723c */ /* 0x040fe20000001844 */
[----:B------:R-:W1:Y:S02]  /*188a0*/  LDSM.16.MT88.4 R116, [R196+0x1800] ;  /* 0x00180000c474783b */ /* 0x000e640000004200 */
[----:B------:R-:W-:Y:S10]  /*188b0*/  MUFU.EX2 R185, R211 ;  /* 0x000000d300b97308 */ /* 0x000ff40000000800 */
[----:B------:R-:W2:Y:S10]  /*188c0*/  MUFU.EX2 R188, R195 ;  /* 0x000000c300bc7308 */ /* 0x000eb40000000800 */
[----:B------:R-:W-:Y:S10]  /*188d0*/  MUFU.EX2 R189, R193 ;  /* 0x000000c100bd7308 */ /* 0x000ff40000000800 */
[----:B------:R-:W3:Y:S01]  /*188e0*/  MUFU.EX2 R184, R213 ;  /* 0x000000d500b87308 */ /* 0x000ee20000000800 */
[----:B--2---:R-:W-:Y:S01]  /*188f0*/  F2FP.PACK_AB R176, R188, R185 ;  /* 0x000000b9bcb0723e */ /* 0x004fe200000000ff */
[-C--:B-1----:R-:W-:Y:S08]  /*18900*/  HMMA.16816.F32 R72, R172, R116.reuse, R72 ;  /* 0x00000074ac48723c */ /* 0x082ff00000001848 */
[----:B------:R-:W-:Y:S01]  /*18910*/  MUFU.EX2 R183, R194 ;  /* 0x000000c200b77308 */ /* 0x000fe20000000800 */
[C---:B------:R-:W-:Y:S09]  /*18920*/  HMMA.16816.F32 R76, R112.reuse, R116, R76 ;  /* 0x00000074704c723c */ /* 0x040ff2000000184c */
[----:B------:R-:W1:Y:S01]  /*18930*/  MUFU.EX2 R182, R212 ;  /* 0x000000d400b67308 */ /* 0x000e620000000800 */
[-C--:B------:R-:W-:Y:S03]  /*18940*/  HMMA.16816.F32 R80, R112, R118.reuse, R80 ;  /* 0x000000767050723c */ /* 0x080fe60000001850 */
[----:B---3--:R-:W-:Y:S06]  /*18950*/  F2FP.PACK_AB R178, R184, R189 ;  /* 0x000000bdb8b2723e */ /* 0x008fec00000000ff */
[----:B------:R-:W-:Y:S01]  /*18960*/  MUFU.EX2 R181, R214 ;  /* 0x000000d600b57308 */ /* 0x000fe20000000800 */
[C---:B------:R-:W-:Y:S01]  /*18970*/  HMMA.16816.F32 R84, R172.reuse, R118, R84 ;  /* 0x00000076ac54723c */ /* 0x040fe20000001854 */
[----:B------:R-:W2:Y:S08]  /*18980*/  LDSM.16.MT88.4 R116, [R197+0x1800] ;  /* 0x00180000c574783b */ /* 0x000eb00000004200 */
[----:B------:R-:W3:Y:S03]  /*18990*/  MUFU.EX2 R180, R215 ;  /* 0x000000d700b47308 */ /* 0x000ee60000000800 */
[----:B-1----:R-:W-:Y:S02]  /*189a0*/  F2FP.PACK_AB R177, R182, R183 ;  /* 0x000000b7b6b1723e */ /* 0x002fe400000000ff */
[----:B---3--:R-:W-:Y:S01]  /*189b0*/  F2FP.PACK_AB R179, R180, R181 ;  /* 0x000000b5b4b3723e */ /* 0x008fe200000000ff */
[-C--:B--2---:R-:W-:Y:S08]  /*189c0*/  HMMA.16816.F32 R88, R172, R116.reuse, R88 ;  /* 0x00000074ac58723c */ /* 0x084ff00000001858 */
        /* <DEDUP_REMOVED lines=9> */
[----:B------:R-:W-:Y:S01]  /*18a60*/  FADD.FTZ R0, R227, R132 ;  /* 0x00000084e3007221 */ /* 0x000fe20000010000 */
[----:B------:R-:W-:Y:S01]  /*18a70*/  F2FP.PACK_AB R115, R244, R243 ;  /* 0x000000f3f473723e */ /* 0x000fe200000000ff */
[----:B------:R-:W2:Y:S01]  /*18a80*/  LDL R227, [R1+0x28] ;  /* 0x0000280001e37983 */ /* 0x000ea20000100800 */
[----:B------:R-:W1:Y:S02]  /*18a90*/  MUFU.EX2 R132, R224 ;  /* 0x000000e000847308 */ /* 0x000e640000000800 */
[----:B------:R-:W-:Y:S01]  /*18aa0*/  F2FP.PACK_AB R118, R245, R242 ;  /* 0x000000f2f576723e */ /* 0x000fe200000000ff */
[----:B------:R-:W-:Y:S01]  /*18ab0*/  FADD.FTZ R106, R228, R0 ;  /* 0x00000000e46a7221 */ /* 0x000fe20000010000 */
[----:B------:R-:W-:Y:S01]  /*18ac0*/  F2FP.PACK_AB R119, R192, R237 ;  /* 0x000000edc077723e */ /* 0x000fe200000000ff */
[-C--:B------:R-:W-:Y:S05]  /*18ad0*/  HMMA.16816.F32 R8, R112, R120.reuse, R8 ;  /* 0x000000787008723c */ /* 0x080fea0000001808 */
[----:B------:R-:W-:Y:S01]  /*18ae0*/  F2FP.PACK_AB R173, R187, R186 ;  /* 0x000000babbad723e */ /* 0x000fe200000000ff */
[----:B------:R-:W3:Y:S01]  /*18af0*/  MUFU.EX2 R108, R226 ;  /* 0x000000e2006c7308 */ /* 0x000ee20000000800 */
[----:B------:R-:W-:Y:S01]  /*18b00*/  F2FP.PACK_AB R175, R191, R190 ;  /* 0x000000bebfaf723e */ /* 0x000fe200000000ff */
[C---:B------:R-:W-:Y:S08]  /*18b10*/  HMMA.16816.F32 R12, R116.reuse, R120, R12 ;  /* 0x00000078740c723c */ /* 0x040ff0000000180c */
[-C--:B------:R-:W-:Y:S01]  /*18b20*/  HMMA.16816.F32 R16, R116, R122.reuse, R16 ;  /* 0x0000007a7410723c */ /* 0x080fe20000001810 */
[----:B------:R-:W4:Y:S03]  /*18b30*/  MUFU.EX2 R107, R225 ;  /* 0x000000e1006b7308 */ /* 0x000f260000000800 */
[----:B-1----:R-:W-:Y:S04]  /*18b40*/  F2FP.PACK_AB R174, R109, R132 ;  /* 0x000000846dae723e */ /* 0x002fe800000000ff */
[C---:B------:R-:W-:Y:S01]  /*18b50*/  HMMA.16816.F32 R20, R112.reuse, R122, R20 ;  /* 0x0000007a7014723c */ /* 0x040fe20000001814 */
[----:B------:R-:W1:Y:S03]  /*18b60*/  LDSM.16.MT88.4 R120, [R197+0x1000] ;  /* 0x00100000c578783b */ /* 0x000e660000004200 */
[----:B---3--:R-:W-:Y:S04]  /*18b70*/  FADD.FTZ R0, R108, R2 ;  /* 0x000000026c007221 */ /* 0x008fe80000010000 */
[-C--:B------:R-:W-:Y:S04]  /*18b80*/  HMMA.16816.F32 R24, R112, R124.reuse, R24 ;  /* 0x0000007c7018723c */ /* 0x080fe80000001818 */
[----:B------:R-:W-:Y:S01]  /*18b90*/  FADD.FTZ R2, R247, R106 ;  /* 0x0000006af7027221 */ /* 0x000fe20000010000 */
[----:B------:R-:W-:Y:S03]  /*18ba0*/  MOV R106, R105 ;  /* 0x00000069006a7202 */ /* 0x000fe60000000f00 */
[C---:B------:R-:W-:Y:S04]  /*18bb0*/  HMMA.16816.F32 R28, R116.reuse, R124, R28 ;  /* 0x0000007c741c723c */ /* 0x040fe8000000181c */
[C---:B----4-:R-:W-:Y:S01]  /*18bc0*/  F2FP.PACK_AB R172, R107.reuse, R108 ;  /* 0x0000006c6bac723e */ /* 0x050fe200000000ff */
[----:B------:R-:W-:Y:S01]  /*18bd0*/  FADD.FTZ R0, R107, R0 ;  /* 0x000000006b007221 */ /* 0x000fe20000010000 */
[----:B------:R-:W-:Y:S01]  /*18be0*/  MOV R107, R104 ;  /* 0x00000068006b7202 */ /* 0x000fe20000000f00 */
[----:B------:R-:W-:Y:S01]  /*18bf0*/  FADD.FTZ R2, R239, R2 ;  /* 0x00000002ef027221 */ /* 0x000fe20000010000 */
[-C--:B------:R-:W-:Y:S04]  /*18c00*/  HMMA.16816.F32 R32, R116, R126.reuse, R32 ;  /* 0x0000007e7420723c */ /* 0x080fe80000001820 */
[----:B------:R-:W-:Y:S01]  /*18c10*/  FADD.FTZ R0, R132, R0 ;  /* 0x0000000084007221 */ /* 0x000fe20000010000 */
[----:B------:R-:W-:Y:S01]  /*18c20*/  MOV R108, R6 ;  /* 0x00000006006c7202 */ /* 0x000fe20000000f00 */
[----:B------:R-:W-:Y:S02]  /*18c30*/  FADD.FTZ R2, R238, R2 ;  /* 0x00000002ee027221 */ /* 0x000fe40000010000 */
[C---:B------:R-:W-:Y:S01]  /*18c40*/  HMMA.16816.F32 R36, R112.reuse, R126, R36 ;  /* 0x0000007e7024723c */ /* 0x040fe20000001824 */
[----:B------:R-:W3:Y:S03]  /*18c50*/  LDSM.16.MT88.4 R124, [R196+0x1c00] ;  /* 0x001c0000c47c783b */ /* 0x000ee60000004200 */
[----:B------:R-:W-:Y:S01]  /*18c60*/  FADD.FTZ R248, R109, R0 ;  /* 0x000000006df87221 */ /* 0x000fe20000010000 */
[----:B------:R-:W-:Y:S01]  /*18c70*/  MOV R109, R5 ;  /* 0x00000005006d7202 */ /* 0x000fe20000000f00 */
        /* <DEDUP_REMOVED lines=11> */
[----:B------:R-:W4:Y:S03]  /*18d30*/  LDSM.16.MT88.4 R128, [R197+0x1c00] ;  /* 0x001c0000c580783b */ /* 0x000f260000004200 */
        /* <DEDUP_REMOVED lines=23> */
[C---:B------:R-:W-:Y:S08]  /*18eb0*/  HMMA.16816.F32 R84, R112.reuse, R126, R84 ;  /* 0x0000007e7054723c */ /* 0x040ff00000001854 */
[-C--:B----4-:R-:W-:Y:S08]  /*18ec0*/  HMMA.16816.F32 R88, R112, R128.reuse, R88 ;  /* 0x000000807058723c */ /* 0x090ff00000001858 */
[C---:B------:R-:W-:Y:S08]  /*18ed0*/  HMMA.16816.F32 R92, R116.reuse, R128, R92 ;  /* 0x00000080745c723c */ /* 0x040ff0000000185c */
[-C--:B------:R-:W-:Y:S08]  /*18ee0*/  HMMA.16816.F32 R96, R116, R130.reuse, R96 ;  /* 0x000000827460723c */ /* 0x080ff00000001860 */
[----:B------:R-:W-:Y:S08]  /*18ef0*/  HMMA.16816.F32 R100, R112, R130, R100 ;  /* 0x000000827064723c */ /* 0x000ff00000001864 */
[-C--:B------:R-:W-:Y:S01]  /*18f00*/  HMMA.16816.F32 R140, R172, R144.reuse, R8 ;  /* 0x00000090ac8c723c */ /* 0x080fe20000001808 */
[----:B------:R-:W1:Y:S07]  /*18f10*/  LDSM.16.MT88.4 R8, [R197+0x1400] ;  /* 0x00140000c508783b */ /* 0x000e6e0000004200 */
[C---:B------:R-:W-:Y:S01]  /*18f20*/  HMMA.16816.F32 R132, R176.reuse, R144, R12 ;  /* 0x00000090b084723c */ /* 0x040fe2000000180c */
[----:B------:R-:W3:Y:S07]  /*18f30*/  LDSM.16.MT88.4 R12, [R196+0x2000] ;  /* 0x00200000c40c783b */ /* 0x000eee0000004200 */
[-C--:B------:R-:W-:Y:S01]  /*18f40*/  HMMA.16816.F32 R128, R176, R146.reuse, R16 ;  /* 0x00000092b080723c */ /* 0x080fe20000001810 */
[----:B------:R-:W4:Y:S07]  /*18f50*/  LDSM.16.MT88.4 R16, [R197+0x2000] ;  /* 0x00200000c510783b */ /* 0x000f2e0000004200 */
        /* <DEDUP_REMOVED lines=9> */
[-C--:B-1----:R-:W-:Y:S03]  /*18ff0*/  HMMA.16816.F32 R56, R172, R8.reuse, R56 ;  /* 0x00000008ac38723c */ /* 0x082fe60000001838 */
[C---:B--2---:R-:W-:Y:S05]  /*19000*/  ISETP.GT.AND P0, PT, R221.reuse, R227, PT ;  /* 0x000000e3dd00720c */ /* 0x044fea0003f04270 */
[C---:B------:R-:W-:Y:S04]  /*19010*/  HMMA.16816.F32 R60, R176.reuse, R8, R60 ;  /* 0x00000008b03c723c */ /* 0x040fe8000000183c */
[----:B------:R-:W-:Y:S04]  /*19020*/  IADD3 R221, R221, -0x1, RZ ;  /* 0xffffffffdddd7810 */ /* 0x000fe80007ffe0ff */
[-C--:B------:R-:W-:Y:S08]  /*19030*/  HMMA.16816.F32 R64, R176, R10.reuse, R64 ;  /* 0x0000000ab040723c */ /* 0x080ff00000001840 */
[C---:B------:R-:W-:Y:S08]  /*19040*/  HMMA.16816.F32 R68, R172.reuse, R10, R68 ;  /* 0x0000000aac44723c */ /* 0x040ff00000001844 */
[-C--:B---3--:R-:W-:Y:S08]  /*19050*/  HMMA.16816.F32 R72, R172, R12.reuse, R72 ;  /* 0x0000000cac48723c */ /* 0x088ff00000001848 */
[C---:B------:R-:W-:Y:S08]  /*19060*/  HMMA.16816.F32 R76, R176.reuse, R12, R76 ;  /* 0x0000000cb04c723c */ /* 0x040ff0000000184c */
[-C--:B------:R-:W-:Y:S08]  /*19070*/  HMMA.16816.F32 R80, R176, R14.reuse, R80 ;  /* 0x0000000eb050723c */ /* 0x080ff00000001850 */
[C---:B------:R-:W-:Y:S08]  /*19080*/  HMMA.16816.F32 R84, R172.reuse, R14, R84 ;  /* 0x0000000eac54723c */ /* 0x040ff00000001854 */
[-C--:B----4-:R-:W-:Y:S08]  /*19090*/  HMMA.16816.F32 R88, R172, R16.reuse, R88 ;  /* 0x00000010ac58723c */ /* 0x090ff00000001858 */
[C---:B------:R-:W-:Y:S08]  /*190a0*/  HMMA.16816.F32 R92, R176.reuse, R16, R92 ;  /* 0x00000010b05c723c */ /* 0x040ff0000000185c */
[-C--:B------:R-:W-:Y:S08]  /*190b0*/  HMMA.16816.F32 R96, R176, R18.reuse, R96 ;  /* 0x00000012b060723c */ /* 0x080ff00000001860 */
[----:B------:R-:W-:Y:S01]  /*190c0*/  HMMA.16816.F32 R100, R172, R18, R100 ;  /* 0x00000012ac64723c */ /* 0x000fe20000001864 */
[----:B------:R-:W-:-:S07]  /*190d0*/  @P0 BRA `(.L_x_1048) ;  /* 0xffffb86000000947 */ /* 0x000fce000383ffff */
.L_x_1015:
[----:B------:R-:W2:Y:S01]  /*190e0*/  LDL R0, [R1+0x58] ;  /* 0x0000580001007983 */ /* 0x000ea20000100800 */
[----:B-1----:R-:W-:-:S05]  /*190f0*/  IMAD.MOV.U32 R2, RZ, RZ, c[0x0][0x2c4] ;  /* 0x0000b100ff027624 */ /* 0x002fca00078e00ff */
[----:B------:R-:W-:Y:S01]  /*19100*/  ISETP.NE.AND P0, PT, R2, 0x1, PT ;  /* 0x000000010200780c */ /* 0x000fe20003f05270 */
[----:B------:R-:W-:Y:S01]  /*19110*/  IMAD.MOV.U32 R3, RZ, RZ, c[0x0][0x32c] ;  /* 0x0000cb00ff037624 */ /* 0x000fe200078e00ff */
[----:B--2---:R-:W-:-:S11]  /*19120*/  IADD3 R0, R0, 0x7f, RZ ;  /* 0x0000007f00007810 */ /* 0x004fd60007ffe0ff */
[----:B------:R-:W-:-:S05]  /*19130*/  @P0 IMAD.HI.U32 R2, R0, c[0x0][0x2c8], RZ ;  /* 0x0000b20000020a27 */ /* 0x000fca00078e00ff */
[----:B------:R-:W-:Y:S02]  /*19140*/  @P0 SHF.R.U32.HI R0, RZ, c[0x0][0x2cc], R2 ;  /* 0x0000b300ff000a19 */ /* 0x000fe40000011602 */
[----:B------:R-:W-:Y:S02]  /*19150*/  ISETP.GE.AND P0, PT, R3, 0x1, PT ;  /* 0x000000010300780c */ /* 0x000fe40003f06270 */
[----:B------:R-:W-:-:S05]  /*19160*/  IADD3 R2, R250, 0x1, -R249 ;  /* 0x00000001fa027810 */ /* 0x000fca0007ffe8f9 */
        /* <DEDUP_REMOVED lines=13> */
.L_x_1051:
[----:B------:R-:W-:-:S04]  /*19240*/  MOV R3, 0x1 ;  /* 0x0000000100037802 */ /* 0x000fc80000000f00 */
[----:B------:R-:W-:-:S13]  /*19250*/  ISETP.NE.AND P0, PT, R3, c[0x0][0x32c], PT ;  /* 0x0000cb0003007a0c */ /* 0x000fda0003f05270 */
[----:B------:R-:W-:-:S05]  /*19260*/  @P0 IMAD.HI.U32 R3, R0, c[0x0][0x330], RZ ;  /* 0x0000cc0000030a27 */ /* 0x000fca00078e00ff */
[----:B------:R-:W-:Y:S02]  /*19270*/  @P0 SHF.R.U32.HI R0, RZ, c[0x0][0x334], R3 ;  /* 0x0000cd00ff000a19 */ /* 0x000fe40000011603 */
.L_x_1052:
[----:B------:R-:W-:Y:S05]  /*19280*/  BSYNC B0 ;  /* 0x0000000000007941 */ /* 0x000fea0003800000 */
.L_x_1050:
[----:B------:R-:W-:-:S05]  /*19290*/  IMAD R0, R0, c[0x0][0x32c], RZ ;  /* 0x0000cb0000007a24 */ /* 0x000fca00078e02ff */
[----:B------:R-:W-:-:S03]  /*192a0*/  IMNMX R2, R2, R0, !PT ;  /* 0x0000000002027217 */ /* 0x000fc60007800200 */
.L_x_1049:
[----:B------:R-:W2:Y:S01]  /*192b0*/  LDL R3, [R1+0x20] ;  /* 0x0000200001037983 */ /* 0x000ea20000100800 */
[----:B------:R-:W-:-:S05]  /*192c0*/  IADD3 R2, R2, 0x2f, RZ ;  /* 0x0000002f02027810 */ /* 0x000fca0007ffe0ff */
[----:B------:R-:W-:-:S05]  /*192d0*/  IMAD.HI R2, R2, 0x2aaaaaab, RZ ;  /* 0x2aaaaaab02027827 */ /* 0x000fca00078e02ff */
[----:B------:R-:W-:-:S04]  /*192e0*/  SHF.R.U32.HI R0, RZ, 0x1f, R2 ;  /* 0x0000001fff007819 */ /* 0x000fc80000011602 */
[----:B------:R-:W-:-:S04]  /*192f0*/  LEA.HI.SX32 R0, R2, R0, 0x1d ;  /* 0x0000000002007211 */ /* 0x000fc800078feaff */
[----:B--2---:R-:W-:-:S04]  /*19300*/  IMNMX R246, R3, R0, !PT ;  /* 0x0000000003f67217 */ /* 0x004fc80007800200 */
[----:B------:R-:W-:-:S13]  /*19310*/  ISETP.GE.AND P0, PT, R221, R246, PT ;  /* 0x000000f6dd00720c */ /* 0x000fda0003f06270 */
[----:B------:R-:W-:Y:S05]  /*19320*/  @!P0 BRA `(.L_x_1053) ;  /* 0x0000328000008947 */ /* 0x000fea0003800000 */
.L_x_1066:
[----:B------:R-:W2:Y:S01]  /*19330*/  LDL R0, [R1+0x20] ;  /* 0x0000200001007983 */ /* 0x000ea20000100800 */
[----:B------:R-:W-:Y:S04]  /*19340*/  DEPBAR.LE SB0, 0x0 ;  /* 0x000080000000791a */ /* 0x000fe80000000000 */
[----:B------:R-:W-:Y:S01]  /*19350*/  WARPSYNC 0xffffffff ;  /* 0xffffffff00007948 */ /* 0x000fe20003800000 */
[----:B------:R-:W-:Y:S01]  /*19360*/  BAR.SYNC.DEFER_BLOCKING 0x0 ;  /* 0x0000000000007b1d */ /* 0x000fe20000010000 */
[----:B------:R-:W-:Y:S01]  /*19370*/  IMAD.MOV.U32 R107, RZ, RZ, R105 ;  /* 0x000000ffff6b7224 */ /* 0x000fe200078e0069 */
[----:B------:R-:W-:Y:S01]  /*19380*/  MOV R108, R104 ;  /* 0x00000068006c7202 */ /* 0x000fe20000000f00 */
[----:B------:R-:W-:Y:S03]  /*19390*/  IMAD.MOV.U32 R109, RZ, RZ, R6 ;  /* 0x000000ffff6d7224 */ /* 0x000fe600078e0006 */
[----:B------:R1:W3:Y:S01]  /*193a0*/  LDSM.16.M88.4 R52, [R198] ;  /* 0x00000000c634783b */ /* 0x0002e20000000200 */
[----:B------:R-:W-:Y:S03]  /*193b0*/  BSSY B0, `(.L_x_1054) ;  /* 0x0000043000007945 */ /* 0x000fe60003800000 */
[----:B------:R1:W4:Y:S04]  /*193c0*/  LDSM.16.M88.4 R48, [R198+0x1000] ;  /* 0x00100000c630783b */ /* 0x0003280000000200 */
        /* <DEDUP_REMOVED lines=28> */
.L_x_1202:
[----:B------:R-:W-:-:S05]  /*19590*/  BRA.DIV ~URZ, `(.L_x_1057) ;  /* 0x0000e5327f007947 */ /* 0x000fca000b800000 */
[----:B------:R3:W4:Y:S02]  /*195a0*/  SHFL.IDX PT, R0, R9, RZ, 0x1c1f ;  /* 0x001c1fff09007589 */ /* 0x00072400000e0000 */
.L_x_1203:
        /* <DEDUP_REMOVED lines=23> */
.L_x_1204:
        /* <DEDUP_REMOVED lines=12> */
.L_x_1055:
[----:B-1-34-:R-:W-:Y:S05]  /*197e0*/  BSYNC B0 ;  /* 0x0000000000007941 */ /* 0x01afea0003800000 */
.L_x_1054:
[----:B------:R-:W0:Y:S01]  /*197f0*/  LDGDEPBAR ;  /* 0x00000000000079af */ /* 0x000e220000000000 */
[----:B------:R-:W-:Y:S01]  /*19800*/  WARPSYNC 0xffffffff ;  /* 0xffffffff00007948 */ /* 0x000fe20003800000 */
[-C--:B--2---:R-:W-:Y:S01]  /*19810*/  HMMA.16816.F32 R8, R52, R20.reuse, RZ ;  /* 0x000000143408723c */ /* 0x084fe200000018ff */
[----:B------:R-:W-:Y:S05]  /*19820*/  BSSY B0, `(.L_x_1059) ;  /* 0x000011d000007945 */ /* 0x000fea0003800000 */
[----:B------:R-:W2:Y:S02]  /*19830*/  LDL R106, [R1+0x20] ;  /* 0x00002000016a7983 */ /* 0x000ea40000100800 */
        /* <DEDUP_REMOVED lines=25> */
[----:B------:R-:W3:Y:S07]  /*199d0*/  LDSM.16.M88.4 R184, [R198+0x3000] ;  /* 0x00300000c6b8783b */ /* 0x000eee0000000200 */
[----:B------:R-:W-:Y:S01]  /*199e0*/  HMMA.16816.F32 R52, R176, R194, R52 ;  /* 0x000000c2b034723c */ /* 0x000fe20000001834 */
[----:B------:R-:W4:Y:S03]  /*199f0*/  LDSM.16.M88.4 R176, [R171+0x1000] ;  /* 0x00100000abb0783b */ /* 0x000f260000000200 */
[----:B--2---:R-:W-:Y:S04]  /*19a00*/  ISETP.GT.AND P0, PT, R221, R106, PT ;  /* 0x0000006add00720c */ /* 0x004fe80003f04270 */
[-C--:B-1----:R-:W-:Y:S08]  /*19a10*/  HMMA.16816.F32 R8, R172, R180.reuse, R8 ;  /* 0x000000b4ac08723c */ /* 0x082ff00000001808 */
[C---:B---3--:R-:W-:Y:S08]  /*19a20*/  HMMA.16816.F32 R12, R184.reuse, R180, R12 ;  /* 0x000000b4b80c723c */ /* 0x048ff0000000180c */
        /* <DEDUP_REMOVED lines=172> */
[----:B------:R-:W1:Y:S02]  /*1a4f0*/  S2R R10, SR_TID.X ;  /* 0x00000000000a7919 */ /* 0x000e640000002100 */
[----:B-1----:R-:W-:Y:S04]  /*1a500*/  SHF.R.S32.HI R8, RZ, 0x1f, R10 ;  /* 0x0000001fff087819 */ /* 0x002fe8000001140a */
[----:B------:R-:W-:Y:S04]  /*1a510*/  LEA.HI R8, R8, R10, RZ, 0x2 ;  /* 0x0000000a08087211 */ /* 0x000fe800078f10ff */
[----:B------:R-:W-:Y:S04]  /*1a520*/  SHF.R.S32.HI R8, RZ, 0x2, R8 ;  /* 0x00000002ff087819 */ /* 0x000fe80000011408 */
[----:B------:R-:W-:Y:S01]  /*1a530*/  IADD3 R8, -R8, 0x30, RZ ;  /* 0x0000003008087810 */ /* 0x000fe20007ffe1ff */
[----:B--2---:R-:W-:Y:S01]  /*1a540*/  IMAD R2, R221, 0x30, R228 ;  /* 0x00000030dd027824 */ /* 0x004fe200078e02e4 */
[----:B---3--:R-:W-:Y:S04]  /*1a550*/  ISETP.GT.AND P1, PT, R223, 0x2f, PT ;  /* 0x0000002fdf00780c */ /* 0x008fe80003f24270 */
[----:B------:R-:W-:Y:S05]  /*1a560*/  IADD3 R2, R2, -0x30, R223 ;  /* 0xffffffd002027810 */ /* 0x000fea0007ffe0df */
[----:B------:R-:W-:Y:S04]  /*1a570*/  @P2 IMAD.HI.U32 R3, R2, c[0x0][0x2bc], RZ ;  /* 0x0000af0002032a27 */ /* 0x000fe800078e00ff */
[----:B------:R-:W-:Y:S01]  /*1a580*/  IMAD.MOV.U32 R0, RZ, RZ, R2 ;  /* 0x000000ffff007224 */ /* 0x000fe200078e0002 */
[----:B------:R-:W-:Y:S04]  /*1a590*/  @P2 SHF.R.U32.HI R0, RZ, c[0x0][0x2c0], R3 ;  /* 0x0000b000ff002a19 */ /* 0x000fe80000011603 */
[C---:B----4-:R-:W-:Y:S01]  /*1a5a0*/  @!P1 IADD3 R3, P0, R0.reuse, R226, RZ ;  /* 0x000000e200039210 */ /* 0x050fe20007f1e0ff */
[----:B------:R-:W-:Y:S03]  /*1a5b0*/  IMAD.MOV R4, RZ, RZ, -R0 ;  /* 0x000000ffff047224 */ /* 0x000fe600078e0a00 */
[----:B-----5:R-:W-:Y:S01]  /*1a5c0*/  @!P1 LEA.HI.X.SX32 R0, R0, R106, 0x1, P0 ;  /* 0x0000006a00009211 */ /* 0x020fe200000f0eff */
        /* <DEDUP_REMOVED lines=20> */
.L_x_1205:
[----:B------:R-:W-:-:S05]  /*1a710*/  BRA.DIV ~URZ, `(.L_x_1062) ;  /* 0x0000d5627f007947 */ /* 0x000fca000b800000 */
[----:B------:R3:W4:Y:S02]  /*1a720*/  SHFL.IDX PT, R0, R10, RZ, 0x1c1f ;  /* 0x001c1fff0a007589 */ /* 0x00072400000e0000 */
.L_x_1206:
        /* <DEDUP_REMOVED lines=24> */
.L_x_1207:
        /* <DEDUP_REMOVED lines=20> */
.L_x_1060:
[----:B--234-:R-:W-:Y:S05]  /*1a9f0*/  BSYNC B0 ;  /* 0x0000000000007941 */ /* 0x01cfea0003800000 */
.L_x_1059:
        /* <DEDUP_REMOVED lines=51> */
.L_x_1208:
        /* <DEDUP_REMOVED lines=15> */
.L_x_1209:
        /* <DEDUP_REMOVED lines=26> */
[C---:B--2---:R-:W-:Y:S01]  /*1afc0*/  F2FP.PACK_AB R172, R3.reuse, R2 ;  /* 0x0000000203ac723e */ /* 0x044fe200000000ff */
[----:B------:R-:W-:Y:S02]  /*1afd0*/  FFMA.FTZ R0, R4, R248, R2 ;  /* 0x000000f804007223 */ /* 0x000fe40000010002 */
[C---:B------:R-:W-:Y:S02]  /*1afe0*/  FMUL.FTZ R2, R104.reuse, c[0x0][0x2d0] ;  /* 0x0000b40068027a20 */ /* 0x040fe40000410000 */
        /* <DEDUP_REMOVED lines=55> */
[----:B-1----:R-:W-:Y:S01]  /*1b360*/  F2FP.PACK_AB R174, R13, R14 ;  /* 0x0000000e0dae723e */ /* 0x002fe200000000ff */
[----:B------:R-:W-:Y:S02]  /*1b370*/  FFMA.FTZ R191, R22, c[0x0][0x2d0], -R8 ;  /* 0x0000b40016bf7a23 */ /* 0x000fe40000010808 */
[C---:B------:R-:W-:Y:S02]  /*1b380*/  FMUL.FTZ R73, R4.reuse, R73 ;  /* 0x0000004904497220 */ /* 0x040fe40000410000 */
[C---:B------:R-:W-:Y:S02]  /*1b390*/  FMUL.FTZ R74, R3.reuse, R74 ;  /* 0x0000004a034a7220 */ /* 0x040fe40000410000 */
[----:B------:R-:W-:Y:S01]  /*1b3a0*/  FMUL.FTZ R75, R3, R75 ;  /* 0x0000004b034b7220 */ /* 0x000fe20000410000 */
[----:B------:R-:W1:Y:S01]  /*1b3b0*/  MUFU.EX2 R22, R10 ;  /* 0x0000000a00167308 */ /* 0x000e620000000800 */
[C---:B------:R-:W-:Y:S02]  /*1b3c0*/  FMUL.FTZ R84, R4.reuse, R84 ;  /* 0x0000005404547220 */ /* 0x040fe40000410000 */
[----:B------:R-:W-:Y:S02]  /*1b3d0*/  FMUL.FTZ R85, R4, R85 ;  /* 0x0000005504557220 */ /* 0x000fe40000410000 */
[C---:B--2---:R-:W-:Y:S02]  /*1b3e0*/  FADD.FTZ R0, -R106.reuse, R5 ;  /* 0x000000056a007221 */ /* 0x044fe40000010100 */
[----:B------:R-:W-:Y:S02]  /*1b3f0*/  FMUL.FTZ R5, R106, c[0x0][0x2d0] ;  /* 0x0000b4006a057a20 */ /* 0x000fe40000410000 */
[----:B------:R-:W-:Y:S01]  /*1b400*/  FMUL.FTZ R0, R0, c[0x0][0x2d0] ;  /* 0x0000b40000007a20 */ /* 0x000fe20000410000 */
[----:B------:R-:W-:Y:S01]  /*1b410*/  MUFU.EX2 R217, R36 ;  /* 0x0000002400d97308 */ /* 0x000fe20000000800 */
[--C-:B------:R-:W-:Y:S02]  /*1b420*/  FFMA.FTZ R8, R214, c[0x0][0x2d0], -R5.reuse ;  /* 0x0000b400d6087a23 */ /* 0x100fe40000010805 */
[----:B---3--:R-:W-:Y:S02]  /*1b430*/  FMUL.FTZ R16, R2, R128 ;  /* 0x0000008002107220 */ /* 0x008fe40000410000 */
[----:B----4-:R-:W-:Y:S02]  /*1b440*/  FADD.FTZ R9, R14, R12 ;  /* 0x0000000c0e097221 */ /* 0x010fe40000010000 */
[C---:B------:R-:W-:Y:S02]  /*1b450*/  FMUL.FTZ R17, R2.reuse, R129 ;  /* 0x0000008102117220 */ /* 0x040fe40000410000 */
[C---:B------:R-:W-:Y:S01]  /*1b460*/  FMUL.FTZ R28, R2.reuse, R124 ;  /* 0x0000007c021c7220 */ /* 0x040fe20000410000 */
[----:B------:R-:W2:Y:S01]  /*1b470*/  MUFU.EX2 R0, R0 ;  /* 0x0000000000007308 */ /* 0x000ea20000000800 */
[C---:B------:R-:W-:Y:S02]  /*1b480*/  FMUL.FTZ R29, R2.reuse, R125 ;  /* 0x0000007d021d7220 */ /* 0x040fe40000410000 */
[C---:B------:R-:W-:Y:S02]  /*1b490*/  FMUL.FTZ R32, R2.reuse, R120 ;  /* 0x0000007802207220 */ /* 0x040fe40000410000 */
[C---:B------:R-:W-:Y:S02]  /*1b4a0*/  FMUL.FTZ R44, R2.reuse, R116 ;  /* 0x00000074022c7220 */ /* 0x040fe40000410000 */
[C---:B------:R-:W-:Y:S02]  /*1b4b0*/  FMUL.FTZ R45, R2.reuse, R117 ;  /* 0x00000075022d7220 */ /* 0x040fe40000410000 */
[----:B------:R-:W-:Y:S01]  /*1b4c0*/  FFMA.FTZ R183, R33, c[0x0][0x2d0], -R5 ;  /* 0x0000b40021b77a23 */ /* 0x000fe20000010805 */
[----:B------:R-:W-:Y:S01]  /*1b4d0*/  MUFU.EX2 R244, R21 ;  /* 0x0000001500f47308 */ /* 0x000fe20000000800 */
[C---:B------:R-:W-:Y:S02]  /*1b4e0*/  FMUL.FTZ R33, R2.reuse, R121 ;  /* 0x0000007902217220 */ /* 0x040fe40000410000 */
[----:B------:R-:W-:Y:S02]  /*1b4f0*/  FADD.FTZ R188, R13, R9 ;  /* 0x000000090dbc7221 */ /* 0x000fe40000010000 */
[C---:B-----5:R-:W-:Y:S02]  /*1b500*/  FFMA.FTZ R9, R2.reuse, R238, R24 ;  /* 0x000000ee02097223 */ /* 0x060fe40000010018 */
[----:B------:R-:W-:Y:S01]  /*1b510*/  FMUL.FTZ R48, R2, R112 ;  /* 0x0000007002307220 */ /* 0x000fe20000410000 */
[----:B-1----:R-:W-:Y:S01]  /*1b520*/  F2FP.PACK_AB R112, R22, R24 ;  /* 0x000000181670723e */ /* 0x002fe200000000ff */
        /* <DEDUP_REMOVED lines=18> */
[C---:B--2---:R-:W-:Y:S01]  /*1b650*/  FMUL.FTZ R30, R0.reuse, R126 ;  /* 0x0000007e001e7220 */ /* 0x044fe20000410000 */
[----:B------:R-:W-:Y:S01]  /*1b660*/  MUFU.EX2 R2, R8 ;  /* 0x0000000800027308 */ /* 0x000fe20000000800 */
[C---:B------:R-:W-:Y:S02]  /*1b670*/  FMUL.FTZ R31, R0.reuse, R127 ;  /* 0x0000007f001f7220 */ /* 0x040fe40000410000 */
[C---:B------:R-:W-:Y:S01]  /*1b680*/  FMUL.FTZ R35, R0.reuse, R123 ;  /* 0x0000007b00237220 */ /* 0x040fe20000410000 */
[----:B------:R-:W-:Y:S01]  /*1b690*/  LDSM.16.MT88.4 R124, [R197+0x400] ;  /* 0x00040000c57c783b */ /* 0x000fe20000004200 */
[C---:B------:R-:W-:Y:S02]  /*1b6a0*/  FMUL.FTZ R46, R0.reuse, R118 ;  /* 0x00000076002e7220 */ /* 0x040fe40000410000 */
[----:B------:R-:W-:Y:S02]  /*1b6b0*/  FMUL.FTZ R47, R0, R119 ;  /* 0x00000077002f7220 */ /* 0x000fe40000410000 */
[--C-:B------:R-:W-:Y:S01]  /*1b6c0*/  FFMA.FTZ R20, R219, c[0x0][0x2d0], -R5.reuse ;  /* 0x0000b400db147a23 */ /* 0x100fe20000010805 */
[----:B------:R-:W-:Y:S01]  /*1b6d0*/  MUFU.EX2 R242, R177 ;  /* 0x000000b100f27308 */ /* 0x000fe20000000800 */
[--C-:B------:R-:W-:Y:S01]  /*1b6e0*/  FFMA.FTZ R176, R192, c[0x0][0x2d0], -R5.reuse ;  /* 0x0000b400c0b07a23 */ /* 0x100fe20000010805 */
[----:B------:R-:W-:Y:S01]  /*1b6f0*/  LDSM.16.MT88.4 R116, [R196+0xc00] ;  /* 0x000c0000c474783b */ /* 0x000fe20000004200 */
[--C-:B------:R-:W-:Y:S02]  /*1b700*/  FFMA.FTZ R192, R25, c[0x0][0x2d0], -R5.reuse ;  /* 0x0000b40019c07a23 */ /* 0x100fe40000010805 */
[--C-:B------:R-:W-:Y:S02]  /*1b710*/  FFMA.FTZ R181, R189, c[0x0][0x2d0], -R5.reuse ;  /* 0x0000b400bdb57a23 */ /* 0x100fe40000010805 */
[--C-:B------:R-:W-:Y:S02]  /*1b720*/  FFMA.FTZ R189, R26, c[0x0][0x2d0], -R5.reuse ;  /* 0x0000b4001abd7a23 */ /* 0x100fe40000010805 */
[--C-:B------:R-:W-:Y:S01]  /*1b730*/  FFMA.FTZ R182, R34, c[0x0][0x2d0], -R5.reuse ;  /* 0x0000b40022b67a23 */ /* 0x100fe20000010805 */
[----:B------:R-:W1:Y:S01]  /*1b740*/  MUFU.EX2 R214, R20 ;  /* 0x0000001400d67308 */ /* 0x000e620000000800 */
[C---:B------:R-:W-:Y:S02]  /*1b750*/  FMUL.FTZ R34, R0.reuse, R122 ;  /* 0x0000007a00227220 */ /* 0x040fe40000410000 */
[--C-:B------:R-:W-:Y:S01]  /*1b760*/  FFMA.FTZ R212, R19, c[0x0][0x2d0], -R5.reuse ;  /* 0x0000b40013d47a23 */ /* 0x100fe20000010805 */
[----:B------:R-:W-:Y:S01]  /*1b770*/  LDSM.16.MT88.4 R120, [R196+0x400] ;  /* 0x00040000c478783b */ /* 0x000fe20000004200 */
        /* <DEDUP_REMOVED lines=21> */
[----:B------:R-:W-:Y:S01]  /*1b8d0*/  FFMA.FTZ R132, R0, R239, R2 ;  /* 0x000000ef00847223 */ /* 0x000fe20000010002 */
[----:B------:R-:W-:Y:S01]  /*1b8e0*/  MUFU.EX2 R218, R183 ;  /* 0x000000b700da7308 */ /* 0x000fe20000000800 */
[--C-:B------:R-:W-:Y:S02]  /*1b8f0*/  FFMA.FTZ R11, R216, c[0x0][0x2d0], -R5.reuse ;  /* 0x0000b400d80b7a23 */ /* 0x100fe40000010805 */
[--C-:B------:R-:W-:Y:S02]  /*1b900*/  FFMA.FTZ R10, R215, c[0x0][0x2d0], -R5.reuse ;  /* 0x0000b400d70a7a23 */ /* 0x100fe40000010805 */
[----:B------:R-:W-:Y:S02]  /*1b910*/  FFMA.FTZ R5, R18, c[0x0][0x2d0], -R5 ;  /* 0x0000b40012057a23 */ /* 0x000fe40000010805 */
[----:B------:R-:W-:Y:S02]  /*1b920*/  FMUL.FTZ R18, R0, R130 ;  /* 0x0000008200127220 */ /* 0x000fe40000410000 */
[----:B------:R-:W-:Y:S01]  /*1b930*/  FADD.FTZ R134, R22, R9 ;  /* 0x0000000916867221 */ /* 0x000fe20000010000 */
[----:B------:R1:W2:Y:S01]  /*1b940*/  MUFU.EX2 R0, R27 ;  /* 0x0000001b00007308 */ /* 0x0002a20000000800 */
[C---:B------:R-:W-:Y:S01]  /*1b950*/  FMUL.FTZ R9, R4.reuse, R141 ;  /* 0x0000008d04097220 */ /* 0x040fe20000410000 */
[----:B------:R-:W-:Y:S01]  /*1b960*/  LDSM.16.MT88.4 R128, [R196+0x1000] ;  /* 0x00100000c480783b */ /* 0x000fe20000004200 */
[C---:B------:R-:W-:Y:S02]  /*1b970*/  FMUL.FTZ R8, R4.reuse, R140 ;  /* 0x0000008c04087220 */ /* 0x040fe40000410000 */
        /* <DEDUP_REMOVED lines=8> */
[----:B------:R-:W-:Y:S01]  /*1ba00*/  FMUL.FTZ R101, R4, R101 ;  /* 0x0000006504657220 */ /* 0x000fe20000410000 */
[----:B------:R4:W5:Y:S01]  /*1ba10*/  MUFU.EX2 R245, R10 ;  /* 0x0000000a00f57308 */ /* 0x0009620000000800 */
[C---:B------:R-:W-:Y:S02]  /*1ba20*/  FMUL.FTZ R102, R3.reuse, R102 ;  /* 0x0000006603667220 */ /* 0x040fe40000410000 */
[----:B------:R-:W-:Y:S01]  /*1ba30*/  FMUL.FTZ R103, R3, R103 ;  /* 0x0000006703677220 */ /* 0x000fe20000410000 */
[----:B-1----:R-:W1:Y:S01]  /*1ba40*/  LDSM.16.MT88.4 R24, [R196] ;  /* 0x00000000c418783b */ /* 0x002e620000004200 */
[----:B--2---:R-:W-:Y:S01]  /*1ba50*/  F2FP.PACK_AB R175, R217, R0 ;  /* 0x00000000d9af723e */ /* 0x004fe200000000ff */
[----:B------:R-:W-:Y:S02]  /*1ba60*/  FADD.FTZ R133, R0, R37 ;  /* 0x0000002500857221 */ /* 0x000fe40000010000 */
[C---:B------:R-:W-:Y:S02]  /*1ba70*/  FMUL.FTZ R37, R4.reuse, R153 ;  /* 0x0000009904257220 */ /* 0x040fe40000410000 */
[----:B------:R2:W2:Y:S01]  /*1ba80*/  MUFU.EX2 R216, R23 ;  /* 0x0000001700d87308 */ /* 0x0004a20000000800 */
[----:B------:R-:W-:Y:S01]  /*1ba90*/  FADD.FTZ R0, R107, R188 ;  /* 0x000000bc6b007221 */ /* 0x000fe20000010000 */
[----:B------:R-:W-:Y:S01]  /*1baa0*/  LDSM.16.MT88.4 R152, [R197+0x800] ;  /* 0x00080000c598783b */ /* 0x000fe20000004200 */
[C---:B------:R-:W-:Y:S02]  /*1bab0*/  FMUL.FTZ R88, R4.reuse, R88 ;  /* 0x0000005804587220 */ /* 0x040fe40000410000 */
[C---:B---3--:R-:W-:Y:S02]  /*1bac0*/  FMUL.FTZ R11, R3.reuse, R143 ;  /* 0x0000008f030b7220 */ /* 0x048fe40000410000 */
[----:B------:R-:W-:Y:S02]  /*1bad0*/  FMUL.FTZ R89, R4, R89 ;  /* 0x0000005904597220 */ /* 0x000fe40000410000 */
[C---:B------:R-:W-:Y:S01]  /*1bae0*/  FMUL.FTZ R90, R3.reuse, R90 ;  /* 0x0000005a035a7220 */ /* 0x040fe20000410000 */
[----:B------:R-:W-:Y:S01]  /*1baf0*/  MUFU.EX2 R140, R187 ;  /* 0x000000bb008c7308 */ /* 0x000fe20000000800 */
[C---:B------:R-:W-:Y:S02]  /*1bb00*/  FMUL.FTZ R91, R3.reuse, R91 ;  /* 0x0000005b035b7220 */ /* 0x040fe40000410000 */
[----:B----4-:R-:W-:Y:S01]  /*1bb10*/  FMUL.FTZ R10, R3, R142 ;  /* 0x0000008e030a7220 */ /* 0x010fe20000410000 */
[----:B-----5:R-:W-:Y:S06]  /*1bb20*/  F2FP.PACK_AB R115, R245, R215 ;  /* 0x000000d7f573723e */ /* 0x020fec00000000ff */
[----:B------:R-:W3:Y:S01]  /*1bb30*/  MUFU.EX2 R2, R223 ;  /* 0x000000df00027308 */ /* 0x000ee20000000800 */
[----:B--2---:R-:W-:Y:S01]  /*1bb40*/  FMUL.FTZ R23, R3, R147 ;  /* 0x0000009303177220 */ /* 0x004fe20000410000 */
[----:B------:R-:W-:Y:S01]  /*1bb50*/  F2FP.PACK_AB R114, R244, R216 ;  /* 0x000000d8f472723e */ /* 0x000fe200000000ff */
[----:B------:R-:W-:Y:S07]  /*1bb60*/  LDSM.16.MT88.4 R144, [R196+0x800] ;  /* 0x00080000c490783b */ /* 0x000fee0000004200 */
[----:B------:R-:W-:Y:S01]  /*1bb70*/  MUFU.EX2 R239, R186 ;  /* 0x000000ba00ef7308 */ /* 0x000fe20000000800 */
[-C--:B-1----:R-:W-:Y:S09]  /*1bb80*/  HMMA.16816.F32 R8, R172, R24.reuse, R8 ;  /* 0x00000018ac08723c */ /* 0x082ff20000001808 */
[----:B------:R-:W-:Y:S01]  /*1bb90*/  MUFU.EX2 R223, R181 ;  /* 0x000000b500df7308 */ /* 0x000fe20000000800 */
[C---:B------:R-:W-:Y:S04]  /*1bba0*/  HMMA.16816.F32 R12, R112.reuse, R24, R12 ;  /* 0x00000018700c723c */ /* 0x040fe8000000180c */
[----:B---3--:R-:W-:Y:S03]  /*1bbb0*/  FADD.FTZ R0, R2, R0 ;  /* 0x0000000002007221 */ /* 0x008fe60000010000 */
[C---:B------:R-:W-:Y:S01]  /*1bbc0*/  FMUL.FTZ R24, R4.reuse, R148 ;  /* 0x0000009404187220 */ /* 0x040fe20000410000 */
[-C--:B------:R-:W-:Y:S01]  /*1bbd0*/  HMMA.16816.F32 R16, R112, R26.reuse, R16 ;  /* 0x0000001a7010723c */ /* 0x080fe20000001810 */
[----:B------:R-:W-:Y:S03]  /*1bbe0*/  MUFU.EX2 R184, R226 ;  /* 0x000000e200b87308 */ /* 0x000fe60000000800 */
[C---:B------:R-:W-:Y:S02]  /*1bbf0*/  FMUL.FTZ R25, R4.reuse, R149 ;  /* 0x0000009504197220 */ /* 0x040fe40000410000 */
[----:B------:R-:W-:Y:S02]  /*1bc00*/  FADD.FTZ R0, R109, R0 ;  /* 0x000000006d007221 */ /* 0x000fe40000010000 */
        /* <DEDUP_REMOVED lines=50> */
[----:B------:R-:W-:Y:S01]  /*1bf30*/  F2FP.PACK_AB R114, R108, R109 ;  /* 0x0000006d6c72723e */ /* 0x000fe200000000ff */
        /* <DEDUP_REMOVED lines=102> */
[----:B------:R-:W-:-:S07]  /*1c5a0*/  @P0 BRA `(.L_x_1066) ;  /* 0xffffcd8000000947 */ /* 0x000fce000383ffff */
.L_x_1053:
[----:B------:R-:W2:Y:S02]  /*1c5b0*/  LDL R0, [R1+0x20] ;  /* 0x0000200001007983 */ /* 0x000ea40000100800 */
[----:B--2---:R-:W-:-:S13]  /*1c5c0*/  ISETP.GE.AND P0, PT, R221, R0, PT ;  /* 0x00000000dd00720c */ /* 0x004fda0003f06270 */
[----:B------:R-:W-:Y:S05]  /*1c5d0*/  @!P0 BRA `(.L_x_1067) ;  /* 0x000046a000008947 */ /* 0x000fea0003800000 */
[----:B------:R-:W-:Y:S01]  /*1c5e0*/  IMAD.MOV.U32 R107, RZ, RZ, R104 ;  /* 0x000000ffff6b7224 */ /* 0x000fe200078e0068 */
[----:B------:R-:W-:Y:S01]  /*1c5f0*/  MOV R109, R5 ;  /* 0x00000005006d7202 */ /* 0x000fe20000000f00 */
[----:B------:R-:W-:Y:S01]  /*1c600*/  IMAD.MOV.U32 R106, RZ, RZ, R105 ;  /* 0x000000ffff6a7224 */ /* 0x000fe200078e0069 */
[----:B------:R-:W-:Y:S02]  /*1c610*/  MOV R108, R6 ;  /* 0x00000006006c7202 */ /* 0x000fe40000000f00 */
.L_x_1099:
[----:B------:R-:W2:Y:S01]  /*1c620*/  LDL.64 R8, [R1+0x30] ;  /* 0x0000300001087983 */ /* 0x000ea20000100a00 */
[----:B------:R-:W-:Y:S04]  /*1c630*/  DEPBAR.LE SB0, 0x0 ;  /* 0x000080000000791a */ /* 0x000fe80000000000 */
[----:B------:R-:W3:Y:S01]  /*1c640*/  LDL R5, [R1+0x38] ;  /* 0x0000380001057983 */ /* 0x000ee20000100800 */
[----:B------:R-:W-:Y:S01]  /*1c650*/  WARPSYNC 0xffffffff ;  /* 0xffffffff00007948 */ /* 0x000fe20003800000 */
[----:B------:R-:W-:Y:S01]  /*1c660*/  SHF.R.S32.HI R0, RZ, 0x1f, R222 ;  /* 0x0000001fff007819 */ /* 0x000fe200000114de */
[----:B------:R-:W-:Y:S01]  /*1c670*/  IMAD.WIDE.U32 R2, R222, c[0x0][0x208], RZ ;  /* 0x00008200de027a25 */ /* 0x000fe200078e00ff */
[----:B------:R-:W-:Y:S01]  /*1c680*/  BAR.SYNC.DEFER_BLOCKING 0x0 ;  /* 0x0000000000007b1d */ /* 0x000fe20000010000 */
[----:B------:R-:W-:Y:S02]  /*1c690*/  SHF.R.S32.HI R4, RZ, 0x1f, R220 ;  /* 0x0000001fff047819 */ /* 0x000fe400000114dc */
[----:B------:R-:W-:Y:S03]  /*1c6a0*/  IMAD R0, R0, c[0x0][0x208], RZ ;  /* 0x0000820000007a24 */ /* 0x000fe600078e02ff */
[----:B------:R-:W-:Y:S02]  /*1c6b0*/  IMAD R4, R4, c[0x0][0x218], RZ ;  /* 0x0000860004047a24 */ /* 0x000fe400078e02ff */
[----:B------:R-:W-:Y:S02]  /*1c6c0*/  IMAD R0, R222, c[0x0][0x20c], R0 ;  /* 0x00008300de007a24 */ /* 0x000fe400078e0200 */
[C---:B------:R-:W-:Y:S03]  /*1c6d0*/  IMAD R4, R220.reuse, c[0x0][0x21c], R4 ;  /* 0x00008700dc047a24 */ /* 0x040fe600078e0204 */
[----:B------:R-:W-:Y:S05]  /*1c6e0*/  IADD3 R3, R3, R0, RZ ;  /* 0x0000000003037210 */ /* 0x000fea0007ffe0ff */
        /* <DEDUP_REMOVED lines=17> */
.L_x_1210:
[----:B------:R-:W3:Y:S01]  /*1c800*/  LDL.64 R4, [R1] ;  /* 0x0000000001047983 */ /* 0x000ee20000100a00 */
[----:B------:R-:W-:Y:S01]  /*1c810*/  ISETP.GE.AND P3, PT, R252, c[0x0][0x1d4], PT ;  /* 0x00007500fc007a0c */ /* 0x000fe20003f66270 */
[----:B------:R-:W-:Y:S02]  /*1c820*/  BSSY B0, `(.L_x_1069) ;  /* 0x0000022000007945 */ /* 0x000fe40003800000 */
[----:B------:R-:W4:Y:S04]  /*1c830*/  LDL R9, [R1+0x8] ;  /* 0x0000080001097983 */ /* 0x000f280000100800 */
[----:B------:R-:W5:Y:S04]  /*1c840*/  SHFL.IDX PT, R2, R8, RZ, 0x1c1f ;  /* 0x001c1fff08027589 */ /* 0x000f6800000e0000 */
[----:B------:R-:W1:Y:S01]  /*1c850*/  S2R R10, SR_TID.X ;  /* 0x00000000000a7919 */ /* 0x000e620000002100 */
[----:B----4-:R-:W-:Y:S02]  /*1c860*/  ISETP.GE.AND P2, PT, R9, c[0x0][0x1d4], PT ;  /* 0x0000750009007a0c */ /* 0x010fe40003f46270 */
[----:B---3--:R-:W-:Y:S02]  /*1c870*/  ISETP.GE.AND P4, PT, R4, c[0x0][0x1d4], PT ;  /* 0x0000750004007a0c */ /* 0x008fe40003f86270 */
[----:B-----5:R-:W-:Y:S02]  /*1c880*/  IADD3 R4, P0, R2, R234, RZ ;  /* 0x000000ea02047210 */ /* 0x020fe40007f1e0ff */
[----:B-1----:R-:W-:Y:S03]  /*1c890*/  ISETP.GT.AND P1, PT, R10, 0x3f, PT ;  /* 0x0000003f0a00780c */ /* 0x002fe60003f24270 */
[----:B--2---:R-:W-:Y:S06]  /*1c8a0*/  IMAD.X R5, R0, 0x1, R233, P0 ;  /* 0x0000000100057824 */ /* 0x004fec00000e06e9 */
[----:B------:R-:W-:Y:S01]  /*1c8b0*/  @!PT LDS RZ, [RZ] ;  /* 0x00000000fffff984 */ /* 0x000fe20000000800 */
[----:B------:R-:W-:Y:S01]  /*1c8c0*/  @!PT LDS RZ, [RZ] ;  /* 0x00000000fffff984 */ /* 0x000fe20000000800 */
[----:B------:R1:W-:Y:S02]  /*1c8d0*/  LDGSTS.E.BYPASS.LTC128B.128 [R210+0x1880], [R4.64], !P4 ;  /* 0x0188000004d27fae */ /* 0x0003e4000e101d48 */
[----:B-1----:R-:W-:Y:S05]  /*1c8e0*/  IADD3 R4, P0, R2, R236, RZ ;  /* 0x000000ec02047210 */ /* 0x002fea0007f1e0ff */
[----:B------:R-:W-:Y:S01]  /*1c8f0*/  IMAD.X R5, R0, 0x1, R235, P0 ;  /* 0x0000000100057824 */ /* 0x000fe200000e06eb */
[----:B------:R-:W-:Y:S04]  /*1c900*/  IADD3 R2, P0, R2, R232, RZ ;  /* 0x000000e802027210 */ /* 0x000fe80007f1e0ff */
[----:B------:R1:W-:Y:S01]  /*1c910*/  LDGSTS.E.BYPASS.LTC128B.128 [R210+0x2480], [R4.64], !P3 ;  /* 0x0248000004d27fae */ /* 0x0003e2000d901d48 */
[----:B------:R-:W-:Y:S05]  /*1c920*/  IMAD.X R3, R0, 0x1, R231, P0 ;  /* 0x0000000100037824 */ /* 0x000fea00000e06e7 */
[----:B------:R1:W-:Y:S01]  /*1c930*/  LDGSTS.E.BYPASS.LTC128B.128 [R210+0x3080], [R2.64], !P2 ;  /* 0x0308000002d27fae */ /* 0x0003e2000d101d48 */
[----:B------:R-:W-:-:S05]  /*1c940*/  @P1 BRA `(.L_x_1070) ;  /* 0x000000f000001947 */ /* 0x000fca0003800000 */
[----:B------:R-:W-:-:S05]  /*1c950*/  BRA.DIV ~URZ, `(.L_x_1071) ;  /* 0x0000b7027f007947 */ /* 0x000fca000b800000 */
[----:B-1----:R1:W2:Y:S04]  /*1c960*/  SHFL.IDX PT, R4, R6, 0x1, 0x1c1f ;  /* 0x003c1f0006047f89 */ /* 0x0022a800000e0000 */
[----:B------:R1:W3:Y:S02]  /*1c970*/  SHFL.IDX PT, R0, R8, 0x1, 0x1c1f ;  /* 0x003c1f0008007f89 */ /* 0x0002e400000e0000 */
.L_x_1211:
[----:B---3--:R-:W-:Y:S05]  /*1c980*/  IADD3 R2, P0, R0, R234, RZ ;  /* 0x000000ea00027210 */ /* 0x008fea0007f1e0ff */
[----:B--2---:R-:W-:Y:S05]  /*1c990*/  IMAD.X R3, R4, 0x1, R233, P0 ;  /* 0x0000000104037824 */ /* 0x004fea00000e06e9 */
[----:B------:R-:W-:Y:S01]  /*1c9a0*/  @!PT LDS RZ, [RZ] ;  /* 0x00000000fffff984 */ /* 0x000fe20000000800 */
[----:B------:R-:W-:Y:S01]  /*1c9b0*/  @!PT LDS RZ, [RZ] ;  /* 0x00000000fffff984 */ /* 0x000fe20000000800 */
[----:B------:R-:W-:Y:S01]  /*1c9c0*/  @!PT LDS RZ, [RZ] ;  /* 0x00000000fffff984 */ /* 0x000fe20000000800 */
[----:B------:R2:W-:Y:S02]  /*1c9d0*/  LDGSTS.E.BYPASS.LTC128B.128 [R210+0x2080], [R2.64], !P4 ;  /* 0x0208000002d27fae */ /* 0x0005e4000e101d48 */
[----:B--2---:R-:W-:Y:S05]  /*1c9e0*/  IADD3 R2, P0, R0, R236, RZ ;  /* 0x000000ec00027210 */ /* 0x004fea0007f1e0ff */
[----:B------:R-:W-:Y:S05]  /*1c9f0*/  IMAD.X R3, R4, 0x1, R235, P0 ;  /* 0x0000000104037824 */ /* 0x000fea00000e06eb */
[----:B------:R2:W-:Y:S02]  /*1ca00*/  LDGSTS.E.BYPASS.LTC128B.128 [R210+0x2c80], [R2.64], !P3 ;  /* 0x02c8000002d27fae */ /* 0x0005e4000d901d48 */
[----:B--2---:R-:W-:Y:S05]  /*1ca10*/  IADD3 R2, P0, R0, R232, RZ ;  /* 0x000000e800027210 */ /* 0x004fea0007f1e0ff */
[----:B------:R-:W-:Y:S05]  /*1ca20*/  IMAD.X R3, R4, 0x1, R231, P0 ;  /* 0x0000000104037824 */ /* 0x000fea00000e06e7 */
[----:B------:R2:W-:Y:S03]  /*1ca30*/  LDGSTS.E.BYPASS.LTC128B.128 [R210+0x3880], [R2.64], !P2 ;  /* 0x0388000002d27fae */ /* 0x0005e6000d101d48 */
.L_x_1070:
[----:B------:R-:W-:Y:S05]  /*1ca40*/  BSYNC B0 ;  /* 0x0000000000007941 */ /* 0x000fea0003800000 */
.L_x_1069:
[----:B------:R-:W0:Y:S01]  /*1ca50*/  LDGDEPBAR ;  /* 0x00000000000079af */ /* 0x000e220000000000 */
[----:B------:R-:W-:Y:S01]  /*1ca60*/  WARPSYNC 0xffffffff ;  /* 0xffffffff00007948 */ /* 0x000fe20003800000 */
[-C--:B-1----:R-:W-:Y:S01]  /*1ca70*/  HMMA.16816.F32 R8, R52, R20.reuse, RZ ;  /* 0x000000143408723c */ /* 0x082fe200000018ff */
        /* <DEDUP_REMOVED lines=88> */
[----:B--2---:R-:W-:Y:S04]  /*1d000*/  FMUL.FTZ R3, R14, c[0x0][0x320] ;  /* 0x0000c8000e037a20 */ /* 0x004fe80000410000 */
[----:B------:R-:W2:Y:S01]  /*1d010*/  MUFU.TANH R226, R3 ;  /* 0x0000000300e27308 */ /* 0x000ea20000002400 */
        /* <DEDUP_REMOVED lines=117> */
[----:B------:R-:W-:Y:S01]  /*1d770*/  SHF.R.S32.HI R9, RZ, 0x2, R9 ;  /* 0x00000002ff097819 */ /* 0x000fe20000011409 */
[----:B--2---:R-:W-:Y:S01]  /*1d780*/  IMAD R2, R221, 0x30, R227 ;  /* 0x00000030dd027824 */ /* 0x004fe200078e02e3 */
[----:B---3--:R-:W-:Y:S04]  /*1d790*/  ISETP.GT.AND P1, PT, R5, 0x2f, PT ;  /* 0x0000002f0500780c */ /* 0x008fe80003f24270 */
[----:B------:R-:W-:Y:S05]  /*1d7a0*/  IADD3 R2, R2, -0x30, R5 ;  /* 0xffffffd002027810 */ /* 0x000fea0007ffe005 */
        /* <DEDUP_REMOVED lines=8> */
[----:B------:R-:W-:Y:S03]  /*1d830*/  @!P1 LEA.HI.X R5, R3, c[0x0][0x2a4], R5, 0x2, P0 ;  /* 0x0000a90003059a11 */ /* 0x000fe600000f1405 */
[----:B------:R-:W-:Y:S01]  /*1d840*/  IMAD.WIDE.U32 R2, R222, c[0x0][0x1e0], RZ ;  /* 0x00007800de027a25 */ /* 0x000fe200078e00ff */
[----:B------:R-:W-:Y:S01]  /*1d850*/  SHF.R.S32.HI R0, RZ, 0x1f, R222 ;  /* 0x0000001fff007819 */ /* 0x000fe200000114de */
[----:B------:R1:W2:Y:S04]  /*1d860*/  @!P1 LDG.E R220, [R4.64] ;  /* 0x0000000804dc9981 */ /* 0x0002a8000c1e1900 */
[----:B------:R-:W-:Y:S04]  /*1d870*/  IMAD R0, R0, c[0x0][0x1e0], RZ ;  /* 0x0000780000007a24 */ /* 0x000fe800078e02ff */
[----:B------:R-:W-:Y:S04]  /*1d880*/  IMAD R0, R222, c[0x0][0x1e4], R0 ;  /* 0x00007900de007a24 */ /* 0x000fe800078e0200 */
[----:B------:R-:W-:Y:S01]  /*1d890*/  IMAD.IADD R3, R3, 0x1, R0 ;  /* 0x0000000103037824 */ /* 0x000fe200078e0200 */
[----:B-1----:R-:W-:Y:S02]  /*1d8a0*/  IADD3 R5, -R9, 0x30, RZ ;  /* 0x0000003009057810 */ /* 0x002fe40007ffe1ff */
[----:B--2---:R-:W-:Y:S01]  /*1d8b0*/  SHF.R.S32.HI R0, RZ, 0x1f, R220 ;  /* 0x0000001fff007819 */ /* 0x004fe200000114dc */
        /* <DEDUP_REMOVED lines=10> */
.L_x_1212:
[----:B------:R-:W-:-:S05]  /*1d960*/  BRA.DIV ~URZ, `(.L_x_1075) ;  /* 0x0000a8327f007947 */ /* 0x000fca000b800000 */
[----:B------:R3:W4:Y:S02]  /*1d970*/  SHFL.IDX PT, R0, R8, RZ, 0x1c1f ;  /* 0x001c1fff08007589 */ /* 0x00072400000e0000 */
.L_x_1213:
        /* <DEDUP_REMOVED lines=9> */
[----:B--2---:R-:W-:Y:S05]  /*1da10*/  @P0 IADD3 R2, P1, R0, R232, RZ ;  /* 0x000000e800020210 */ /* 0x004fea0007f3e0ff */
[----:B------:R-:W-:Y:S05]  /*1da20*/  @P0 IMAD.X R3, R4, 0x1, R231, P1 ;  /* 0x0000000104030824 */ /* 0x000fea00008e06e7 */
[----:B------:R2:W-:Y:S01]  /*1da30*/  @P0 LDGSTS.E.BYPASS.LTC128B.128 [R210+0x5480], [R2.64], !P2 ;  /* 0x0548000002d20fae */ /* 0x0005e2000d101d48 */
[----:B------:R-:W-:Y:S01]  /*1da40*/  ISETP.GE.AND P0, PT, R5, 0x21, PT ;  /* 0x000000210500780c */ /* 0x000fe20003f06270 */
[----:B------:R-:W-:-:S06]  /*1da50*/  BRA.DIV ~URZ, `(.L_x_1076) ;  /* 0x0000a7b27f007947 */ /* 0x000fcc000b800000 */
[----:B------:R4:W1:Y:S04]  /*1da60*/  SHFL.IDX PT, R4, R6, 0x1, 0x1c1f ;  /* 0x003c1f0006047f89 */ /* 0x00086800000e0000 */
[----:B------:R4:W2:Y:S02]  /*1da70*/  SHFL.IDX PT, R0, R8, 0x1, 0x1c1f ;  /* 0x003c1f0008007f89 */ /* 0x0008a400000e0000 */
.L_x_1214:
[----:B--2---:R-:W-:Y:S05]  /*1da80*/  @P0 IADD3 R2, P1, R0, R234, RZ ;  /* 0x000000ea00020210 */ /* 0x004fea0007f3e0ff */
[----:B-1----:R-:W-:Y:S05]  /*1da90*/  @P0 IMAD.X R3, R4, 0x1, R233, P1 ;  /* 0x0000000104030824 */ /* 0x002fea00008e06e9 */
[----:B------:R-:W-:Y:S01]  /*1daa0*/  @!PT LDS RZ, [RZ] ;  /* 0x00000000fffff984 */ /* 0x000fe20000000800 */
[----:B------:R-:W-:Y:S01]  /*1dab0*/  @!PT LDS RZ, [RZ] ;  /* 0x00000000fffff984 */ /* 0x000fe20000000800 */
[----:B------:R-:W-:Y:S01]  /*1dac0*/  @!PT LDS RZ, [RZ] ;  /* 0x00000000fffff984 */ /* 0x000fe20000000800 */
[----:B------:R1:W-:Y:S02]  /*1dad0*/  @P0 LDGSTS.E.BYPASS.LTC128B.128 [R210+0x4480], [R2.64], !P4 ;  /* 0x0448000002d20fae */ /* 0x0003e4000e101d48 */
[----:B-1----:R-:W-:Y:S05]  /*1dae0*/  @P0 IADD3 R2, P1, R0, R236, RZ ;  /* 0x000000ec00020210 */ /* 0x002fea0007f3e0ff */
[----:B------:R-:W-:Y:S05]  /*1daf0*/  @P0 IMAD.X R3, R4, 0x1, R235, P1 ;  /* 0x0000000104030824 */ /* 0x000fea00008e06eb */
[----:B------:R1:W-:Y:S02]  /*1db00*/  @P0 LDGSTS.E.BYPASS.LTC128B.128 [R210+0x5080], [R2.64], !P3 ;  /* 0x0508000002d20fae */ /* 0x0003e4000d901d48 */
[----:B-1----:R-:W-:Y:S05]  /*1db10*/  @P0 IADD3 R2, P1, R0, R232, RZ ;  /* 0x000000e800020210 */ /* 0x002fea0007f3e0ff */
[----:B------:R-:W-:Y:S05]  /*1db20*/  @P0 IMAD.X R3, R4, 0x1, R231, P1 ;  /* 0x0000000104030824 */ /* 0x000fea00008e06e7 */
[----:B------:R1:W-:Y:S03]  /*1db30*/  @P0 LDGSTS.E.BYPASS.LTC128B.128 [R210+0x5c80], [R2.64], !P2 ;  /* 0x05c8000002d20fae */ /* 0x0003e6000d101d48 */
.L_x_1073:
[----:B--234-:R-:W-:Y:S05]  /*1db40*/  BSYNC B0 ;  /* 0x0000000000007941 */ /* 0x01cfea0003800000 */
.L_x_1072:
        /* <DEDUP_REMOVED lines=15> */
.L_x_1215:
        /* <DEDUP_REMOVED lines=19> */
.L_x_1080:
[----:B------:R-:W-:Y:S04]  /*1dd70*/  MOV R9, 0x1 ;  /* 0x0000000100097802 */ /* 0x000fe80000000f00 */
[----:B------:R-:W-:Y:S11]  /*1dd80*/  ISETP.NE.AND P0, PT, R9, c[0x0][0x32c], PT ;  /* 0x0000cb0009007a0c */ /* 0x000ff60003f05270 */
[----:B------:R-:W-:Y:S02]  /*1dd90*/  @!UPT UIADD3 URZ, URZ, URZ, URZ ;  /* 0x0000003f3f3ff290 */ /* 0x000fe4000fffe03f */
[----:B------:R-:W-:Y:S05]  /*1dda0*/  @P0 IMAD.HI.U32 R9, R4, c[0x0][0x330], RZ ;  /* 0x0000cc0004090a27 */ /* 0x000fea00078e00ff */
[----:B------:R-:W-:Y:S02]  /*1ddb0*/  @P0 SHF.R.U32.HI R4, RZ, c[0x0][0x334], R9 ;  /* 0x0000cd00ff040a19 */ /* 0x000fe40000011609 */
.L_x_1081:
[----:B------:R-:W-:Y:S05]  /*1ddc0*/  BSYNC B0 ;  /* 0x0000000000007941 */ /* 0x000fea0003800000 */
.L_x_1079:
[----:B------:R-:W-:Y:S04]  /*1ddd0*/  IMAD.IADD R9, R0, 0x1, -R251 ;  /* 0x0000000100097824 */ /* 0x000fe800078e0afb */
[----:B------:R-:W-:Y:S05]  /*1dde0*/  IMAD R4, R4, c[0x0][0x32c], R9 ;  /* 0x0000cb0004047a24 */ /* 0x000fea00078e0209 */
[----:B------:R-:W-:Y:S02]  /*1ddf0*/  IMNMX R2, R2, R4, !PT ;  /* 0x0000000402027217 */ /* 0x000fe40007800200 */
[----:B------:R-:W-:Y:S04]  /*1de00*/  IADD3 R4, R4, c[0x0][0x32c], RZ ;  /* 0x0000cb0004047a10 */ /* 0x000fe80007ffe0ff */
[----:B------:R-:W-:Y:S02]  /*1de10*/  IMNMX R3, R3, R4, PT ;  /* 0x0000000403037217 */ /* 0x000fe40003800200 */
.L_x_1078:
        /* <DEDUP_REMOVED lines=63> */
.L_x_1216:
        /* <DEDUP_REMOVED lines=19> */
.L_x_1085:
[----:B------:R-:W-:Y:S04]  /*1e340*/  MOV R9, 0x1 ;  /* 0x0000000100097802 */ /* 0x000fe80000000f00 */
[----:B------:R-:W-:Y:S11]  /*1e350*/  ISETP.NE.AND P0, PT, R9, c[0x0][0x32c], PT ;  /* 0x0000cb0009007a0c */ /* 0x000ff60003f05270 */
[----:B------:R-:W-:Y:S02]  /*1e360*/  @!UPT UIADD3 URZ, URZ, URZ, URZ ;  /* 0x0000003f3f3ff290 */ /* 0x000fe4000fffe03f */
[----:B------:R-:W-:Y:S05]  /*1e370*/  @P0 IMAD.HI.U32 R9, R4, c[0x0][0x330], RZ ;  /* 0x0000cc0004090a27 */ /* 0x000fea00078e00ff */
[----:B------:R-:W-:Y:S02]  /*1e380*/  @P0 SHF.R.U32.HI R4, RZ, c[0x0][0x334], R9 ;  /* 0x0000cd00ff040a19 */ /* 0x000fe40000011609 */
.L_x_1086:
[----:B------:R-:W-:Y:S05]  /*1e390*/  BSYNC B0 ;  /* 0x0000000000007941 */ /* 0x000fea0003800000 */
.L_x_1084:
[----:B------:R-:W-:Y:S04]  /*1e3a0*/  IMAD.IADD R9, R0, 0x1, -R251 ;  /* 0x0000000100097824 */ /* 0x000fe800078e0afb */
[----:B------:R-:W-:Y:S05]  /*1e3b0*/  IMAD R4, R4, c[0x0][0x32c], R9 ;  /* 0x0000cb0004047a24 */ /* 0x000fea00078e0209 */
[----:B------:R-:W-:Y:S02]  /*1e3c0*/  IMNMX R2, R2, R4, !PT ;  /* 0x0000000402027217 */ /* 0x000fe40007800200 */
[----:B------:R-:W-:Y:S04]  /*1e3d0*/  IADD3 R4, R4, c[0x0][0x32c], RZ ;  /* 0x0000cb0004047a10 */ /* 0x000fe80007ffe0ff */
[----:B------:R-:W-:Y:S02]  /*1e3e0*/  IMNMX R3, R3, R4, PT ;  /* 0x0000000403037217 */ /* 0x000fe40003800200 */
.L_x_1083:
        /* <DEDUP_REMOVED lines=44> */
.L_x_1217:
        /* <DEDUP_REMOVED lines=19> */
.L_x_1090:
[----:B------:R-:W-:Y:S04]  /*1e7e0*/  MOV R9, 0x1 ;  /* 0x0000000100097802 */ /* 0x000fe80000000f00 */
[----:B------:R-:W-:Y:S11]  /*1e7f0*/  ISETP.NE.AND P0, PT, R9, c[0x0][0x32c], PT ;  /* 0x0000cb0009007a0c */ /* 0x000ff60003f05270 */
[----:B------:R-:W-:Y:S02]  /*1e800*/  @!UPT UIADD3 URZ, URZ, URZ, URZ ;  /* 0x0000003f3f3ff290 */ /* 0x000fe4000fffe03f */
[----:B------:R-:W-:Y:S05]  /*1e810*/  @P0 IMAD.HI.U32 R9, R4, c[0x0][0x330], RZ ;  /* 0x0000cc0004090a27 */ /* 0x000fea00078e00ff */
[----:B------:R-:W-:Y:S02]  /*1e820*/  @P0 SHF.R.U32.HI R4, RZ, c[0x0][0x334], R9 ;  /* 0x0000cd00ff040a19 */ /* 0x000fe40000011609 */
.L_x_1091:
[----:B------:R-:W-:Y:S05]  /*1e830*/  BSYNC B0 ;  /* 0x0000000000007941 */ /* 0x000fea0003800000 */
.L_x_1089:
[----:B------:R-:W-:Y:S04]  /*1e840*/  IMAD.IADD R9, R0, 0x1, -R251 ;  /* 0x0000000100097824 */ /* 0x000fe800078e0afb */
[----:B------:R-:W-:Y:S05]  /*1e850*/  IMAD R4, R4, c[0x0][0x32c], R9 ;  /* 0x0000cb0004047a24 */ /* 0x000fea00078e0209 */
[----:B------:R-:W-:Y:S02]  /*1e860*/  IMNMX R2, R2, R4, !PT ;  /* 0x0000000402027217 */ /* 0x000fe40007800200 */
[----:B------:R-:W-:Y:S04]  /*1e870*/  IADD3 R4, R4, c[0x0][0x32c], RZ ;  /* 0x0000cb0004047a10 */ /* 0x000fe80007ffe0ff */
[----:B------:R-:W-:Y:S02]  /*1e880*/  IMNMX R3, R3, R4, PT ;  /* 0x0000000403037217 */ /* 0x000fe40003800200 */
.L_x_1088:
        /* <DEDUP_REMOVED lines=44> */
.L_x_1218:
        /* <DEDUP_REMOVED lines=19> */
.L_x_1095:
[----:B--234-:R-:W-:Y:S04]  /*1ec80*/  MOV R5, 0x1 ;  /* 0x0000000100057802 */ /* 0x01cfe80000000f00 */
[----:B------:R-:W-:Y:S11]  /*1ec90*/  ISETP.NE.AND P0, PT, R5, c[0x0][0x32c], PT ;  /* 0x0000cb0005007a0c */ /* 0x000ff60003f05270 */
[----:B------:R-:W-:Y:S02]  /*1eca0*/  @!UPT UIADD3 URZ, URZ, URZ, URZ ;  /* 0x0000003f3f3ff290 */ /* 0x000fe4000fffe03f */
[----:B------:R-:W-:Y:S05]  /*1ecb0*/  @P0 IMAD.HI.U32 R5, R4, c[0x0][0x330], RZ ;  /* 0x0000cc0004050a27 */ /* 0x000fea00078e00ff */
[----:B------:R-:W-:Y:S02]  /*1ecc0*/  @P0 SHF.R.U32.HI R4, RZ, c[0x0][0x334], R5 ;  /* 0x0000cd00ff040a19 */ /* 0x000fe40000011605 */
.L_x_1096:
[----:B------:R-:W-:Y:S05]  /*1ecd0*/  BSYNC B0 ;  /* 0x0000000000007941 */ /* 0x000fea0003800000 */
.L_x_1094:
[----:B------:R-:W-:Y:S04]  /*1ece0*/  IMAD.IADD R0, R0, 0x1, -R251 ;  /* 0x0000000100007824 */ /* 0x000fe800078e0afb */
[----:B------:R-:W-:Y:S05]  /*1ecf0*/  IMAD R0, R4, c[0x0][0x32c], R0 ;  /* 0x0000cb0004007a24 */ /* 0x000fea00078e0200 */
[----:B------:R-:W-:Y:S02]  /*1ed00*/  IMNMX R2, R2, R0, !PT ;  /* 0x0000000002027217 */ /* 0x000fe40007800200 */
[----:B------:R-:W-:Y:S04]  /*1ed10*/  IADD3 R0, R0, c[0x0][0x32c], RZ ;  /* 0x0000cb0000007a10 */ /* 0x000fe80007ffe0ff */
[----:B------:R-:W-:Y:S02]  /*1ed20*/  IMNMX R3, R3, R0, PT ;  /* 0x0000000003037217 */ /* 0x000fe40003800200 */
.L_x_1093:
        /* <DEDUP_REMOVED lines=92> */
.L_x_1219:
        /* <DEDUP_REMOVED lines=15> */
.L_x_1220:
        /* <DEDUP_REMOVED lines=368> */
[----:B--2---:R-:W-:Y:S05]  /*20ae0*/  ISETP.GT.AND P0, PT, R221, R227, PT ;  /* 0x000000e3dd00720c */ /* 0x004fea0003f04270 */
        /* <DEDUP_REMOVED lines=10> */
[----:B------:R-:W-:Y:S01]  /*20b90*/  FADD.FTZ R2, R181, R0 ;  /* 0x00000000b5027221 */ /* 0x000fe20000010000 */
[----:B------:R-:W-:Y:S01]  /*20ba0*/  IADD3 R0, R221, -0x1, RZ ;  /* 0xffffffffdd007810 */ /* 0x000fe20007ffe0ff */
[C---:B------:R-:W-:Y:S04]  /*20bb0*/  HMMA.16816.F32 R76, R176.reuse, R12, R76 ;  /* 0x0000000cb04c723c */ /* 0x040fe8000000184c */
[----:B------:R-:W-:Y:S01]  /*20bc0*/  FADD.FTZ R237, R191, R4 ;  /* 0x00000004bfed7221 */ /* 0x000fe20000010000 */
[----:B------:R-:W-:Y:S01]  /*20bd0*/  MOV R221, R0 ;  /* 0x0000000000dd7202 */ /* 0x000fe20000000f00 */
[----:B------:R-:W-:Y:S02]  /*20be0*/  FADD.FTZ R238, R184, R3 ;  /* 0x00000003b8ee7221 */ /* 0x000fe40000010000 */
[-C--:B------:R-:W-:Y:S04]  /*20bf0*/  HMMA.16816.F32 R80, R176, R14.reuse, R80 ;  /* 0x0000000eb050723c */ /* 0x080fe80000001850 */
[----:B------:R-:W-:Y:S04]  /*20c00*/  FADD.FTZ R239, R180, R2 ;  /* 0x00000002b4ef7221 */ /* 0x000fe80000010000 */
[C---:B------:R-:W-:Y:S08]  /*20c10*/  HMMA.16816.F32 R84, R172.reuse, R14, R84 ;  /* 0x0000000eac54723c */ /* 0x040ff00000001854 */
[-C--:B----4-:R-:W-:Y:S08]  /*20c20*/  HMMA.16816.F32 R88, R172, R16.reuse, R88 ;  /* 0x00000010ac58723c */ /* 0x090ff00000001858 */
[C---:B------:R-:W-:Y:S08]  /*20c30*/  HMMA.16816.F32 R92, R176.reuse, R16, R92 ;  /* 0x00000010b05c723c */ /* 0x040ff0000000185c */
[-C--:B------:R-:W-:Y:S08]  /*20c40*/  HMMA.16816.F32 R96, R176, R18.reuse, R96 ;  /* 0x00000012b060723c */ /* 0x080ff00000001860 */
[----:B------:R-:W-:Y:S01]  /*20c50*/  HMMA.16816.F32 R100, R172, R18, R100 ;  /* 0x00000012ac64723c */ /* 0x000fe20000001864 */
[----:B------:R-:W-:Y:S07]  /*20c60*/  @!UPT UIADD3 URZ, URZ, URZ, URZ ;  /* 0x0000003f3f3ff290 */ /* 0x000fee000fffe03f */
[----:B------:R-:W-:-:S11]  /*20c70*/  @P0 BRA `(.L_x_1099) ;  /* 0xffffb9a000000947 */ /* 0x000fd6000383ffff */
.L_x_1067:
[----:B------:R-:W-:Y:S05]  /*20c80*/  BRA.DIV ~URZ, `(.L_x_1100) ;  /* 0x00007a427f007947 */ /* 0x000fea000b800000 */
[----:B------:R1:W2:Y:S02]  /*20c90*/  SHFL.BFLY PT, R0, R248, 0x2, 0x1f ;  /* 0x0c401f00f8007f89 */ /* 0x0002a400000e0000 */
.L_x_1221:
        /* <DEDUP_REMOVED lines=15> */
.L_x_1222:
[----:B------:R-:W-:Y:S01]  /*20d90*/  FSETP.NE.FTZ.AND P3, PT, R10, RZ, PT ;  /* 0x000000ff0a00720b */ /* 0x000fe20003f75000 */
[----:B------:R-:W-:Y:S01]  /*20da0*/  CS2R R2, SRZ ;  /* 0x0000000000027805 */ /* 0x000fe2000001ff00 */
[----:B------:R-:W-:Y:S01]  /*20db0*/  MOV R0, RZ ;  /* 0x000000ff00007202 */ /* 0x000fe20000000f00 */
[----:B-1----:R-:W-:Y:S01]  /*20dc0*/  FADD.FTZ R4, R12, R11 ;  /* 0x0000000b0c047221 */ /* 0x002fe20000010000 */
        /* <DEDUP_REMOVED lines=38> */
[----:B-1--4-:R-:W-:-:S02]  /*21030*/  @P2 FMUL.FTZ R11, R9, 0.69314718246459960938 ;  /* 0x3f317218090b2820 */ /* 0x012fc40000410000 */
        /* <DEDUP_REMOVED lines=17> */
[----:B------:R-:W-:Y:S02]  /*21150*/  FMUL.FTZ R45, R2, R61 ;  /* 0x0000003d022d7220 */ /* 0x000fe40000410000 */
        /* <DEDUP_REMOVED lines=11> */
[----:B------:R-:W-:Y:S01]  /*21210*/  FMUL.FTZ R75, R3, R103 ;  /* 0x00000067034b7220 */ /* 0x000fe20000410000 */
[----:B------:R-:W-:Y:S01]  /*21220*/  @P3 MOV R3, 0x3f317218 ;  /* 0x3f31721800033802 */ /* 0x000fe20000000f00 */
        /* <DEDUP_REMOVED lines=60> */
.L_x_922:
[----:B------:R2:W5:Y:S04]  /*215f0*/  LDL R6, [R1+0x80] ;  /* 0x0000800001067983 */ /* 0x0005680000100800 */
[----:B------:R-:W3:Y:S01]  /*21600*/  S2R R2, SR_TID.X ;  /* 0x0000000000027919 */ /* 0x000ee20000002100 */
[----:B------:R-:W-:Y:S01]  /*21610*/  BSSY B0, `(.L_x_1102) ;  /* 0x0000011000007945 */ /* 0x000fe20003800000 */
[----:B---3--:R-:W-:-:S13]  /*21620*/  LOP3.LUT P0, RZ, R2, 0x7f, RZ, 0xc0, !PT ;  /* 0x0000007f02ff7812 */ /* 0x008fda000780c0ff */
[----:B------:R-:W-:Y:S05]  /*21630*/  @P0 BRA `(.L_x_1103) ;  /* 0x000000e000000947 */ /* 0x000fea0003800000 */
[----:B--2---:R-:W2:Y:S01]  /*21640*/  S2R R4, SR_LANEID ;  /* 0x0000000000047919 */ /* 0x004ea20000000000 */
[----:B------:R-:W-:Y:S01]  /*21650*/  VOTEU.ANY UR4, UPT, PT ;  /* 0x0000000000047886 */ /* 0x000fe200038e0100 */
[----:B------:R-:W-:Y:S01]  /*21660*/  IMAD.MOV.U32 R5, RZ, RZ, c[0x0][0x564] ;  /* 0x00015900ff057624 */ /* 0x000fe200078e00ff */
[----:B-1----:R-:W2:Y:S08]  /*21670*/  FLO.U32 R3, UR4 ;  /* 0x0000000400037d00 */ /* 0x002eb000080e0000 */
        /* <DEDUP_REMOVED lines=9> */
[----:B------:R1:W-:Y:S02]  /*21710*/  STL [R1+0x80], R6 ;  /* 0x0000800601007387 */ /* 0x0003e40000100800 */
.L_x_1103:
[----:B--2---:R-:W-:Y:S05]  /*21720*/  BSYNC B0 ;  /* 0x0000000000007941 */ /* 0x004fea0003800000 */
.L_x_1102:
[----:B------:R-:W-:Y:S01]  /*21730*/  PRMT R0, R0, 0x9910, RZ ;  /* 0x0000991000007816 */ /* 0x000fe200000000ff */
[----:B------:R-:W-:Y:S01]  /*21740*/  BSSY B1, `(.L_x_1104) ;  /* 0x00003cc000017945 */ /* 0x000fe20003800000 */
[----:B-----5:R-:W-:Y:S02]  /*21750*/  IMAD.MOV.U32 R76, RZ, RZ, R6 ;  /* 0x000000ffff4c7224 */ /* 0x020fe400078e0006 */
[----:B------:R-:W-:-:S13]  /*21760*/  ISETP.NE.AND P0, PT, R0, RZ, PT ;  /* 0x000000ff0000720c */ /* 0x000fda0003f05270 */
[----:B------:R-:W-:Y:S05]  /*21770*/  @!P0 BRA `(.L_x_1105) ;  /* 0x00002ef000008947 */ /* 0x000fea0003800000 */
[----:B------:R-:W2:Y:S04]  /*21780*/  LDL R10, [R1+0x98] ;  /* 0x00009800010a7983 */ /* 0x000ea80000100800 */
[----:B------:R-:W3:Y:S04]  /*21790*/  LDL R9, [R1+0x9c] ;  /* 0x00009c0001097983 */ /* 0x000ee80000100800 */
[----:B------:R-:W4:Y:S04]  /*217a0*/  LDL R8, [R1+0xa4] ;  /* 0x0000a40001087983 */ /* 0x000f280000100800 */
[----:B------:R-:W4:Y:S04]  /*217b0*/  LDL R11, [R1+0xa0] ;  /* 0x0000a000010b7983 */ /* 0x000f280000100800 */
[----:B-1----:R-:W4:Y:S01]  /*217c0*/  LDL R6, [R1+0x8c] ;  /* 0x00008c0001067983 */ /* 0x002f220000100800 */
        /* <DEDUP_REMOVED lines=12> */
[----:B--2---:R1:W-:Y:S04]  /*21890*/  STS [R10+0x80], R0 ;  /* 0x000080000a007388 */ /* 0x0043e80000000800 */
[----:B------:R2:W-:Y:S04]  /*218a0*/  STS [R10+0x280], R3 ;  /* 0x000280030a007388 */ /* 0x0005e80000000800 */
[----:B---3--:R3:W-:Y:S01]  /*218b0*/  STS [R9], R2 ;  /* 0x0000000209007388 */ /* 0x0087e20000000800 */
[----:B-1----:R-:W-:-:S02]  /*218c0*/  F2FP.PACK_AB R0, R147, R146 ;  /* 0x000000929300723e */ /* 0x002fc400000000ff */
[----:B--2---:R-:W-:-:S03]  /*218d0*/  F2FP.PACK_AB R3, R35, R34 ;  /* 0x000000222303723e */ /* 0x004fc600000000ff */
[----:B------:R1:W-:Y:S01]  /*218e0*/  STS [R9+0x200], R0 ;  /* 0x0002000009007388 */ /* 0x0003e20000000800 */
[----:B---3--:R-:W-:-:S03]  /*218f0*/  F2FP.PACK_AB R2, R53, R52 ;  /* 0x000000343502723e */ /* 0x008fc600000000ff */
[----:B------:R2:W-:Y:S04]  /*21900*/  STS [R10+0x1080], R3 ;  /* 0x001080030a007388 */ /* 0x0005e80000000800 */
[----:B------:R3:W-:Y:S01]  /*21910*/  STS [R10+0x1280], R2 ;  /* 0x001280020a007388 */ /* 0x0007e20000000800 */
[----:B-1----:R-:W-:Y:S02]  /*21920*/  F2FP.PACK_AB R0, R37, R36 ;  /* 0x000000242500723e */ /* 0x002fe400000000ff */
[----:B--2---:R-:W-:-:S03]  /*21930*/  F2FP.PACK_AB R3, R149, R148 ;  /* 0x000000949503723e */ /* 0x004fc600000000ff */
[----:B------:R1:W-:Y:S01]  /*21940*/  STS [R9+0x1000], R0 ;  /* 0x0010000009007388 */ /* 0x0003e20000000800 */
[----:B---3--:R-:W-:-:S03]  /*21950*/  F2FP.PACK_AB R2, R151, R150 ;  /* 0x000000969702723e */ /* 0x008fc600000000ff */
[----:B------:R2:W-:Y:S04]  /*21960*/  STS [R9+0x1200], R4 ;  /* 0x0012000409007388 */ /* 0x0005e80000000800 */
[----:B----4-:R3:W-:Y:S04]  /*21970*/  STS [R8+0x80], R3 ;  /* 0x0000800308007388 */ /* 0x0107e80000000800 */
[----:B------:R4:W-:Y:S01]  /*21980*/  STS [R8+0x280], R2 ;  /* 0x0002800208007388 */ /* 0x0009e20000000800 */
[----:B-1----:R-:W-:Y:S02]  /*21990*/  F2FP.PACK_AB R0, R153, R152 ;  /* 0x000000989900723e */ /* 0x002fe400000000ff */
[----:B--2---:R-:W-:-:S03]  /*219a0*/  F2FP.PACK_AB R4, R39, R38 ;  /* 0x000000262704723e */ /* 0x004fc600000000ff */
[----:B------:R1:W-:Y:S01]  /*219b0*/  STS [R11], R0 ;  /* 0x000000000b007388 */ /* 0x0003e20000000800 */
        /* <DEDUP_REMOVED lines=69> */
[----:B-1----:R-:W-:-:S02]  /*21e10*/  F2FP.PACK_AB R2, R27, R26 ;  /* 0x0000001a1b02723e */ /* 0x002fc400000000ff */
[----:B--2---:R-:W-:-:S03]  /*21e20*/  F2FP.PACK_AB R0, R33, R32 ;  /* 0x000000202100723e */ /* 0x004fc600000000ff */
[----:B------:R-:W-:Y:S01]  /*21e30*/  STS [R11+0x5000], R2 ;  /* 0x005000020b007388 */ /* 0x000fe20000000800 */
[----:B---3--:R-:W-:-:S03]  /*21e40*/  IMAD.MOV.U32 R4, RZ, RZ, 0x4 ;  /* 0x00000004ff047424 */ /* 0x008fc600078e00ff */
[----:B------:R1:W-:Y:S01]  /*21e50*/  STS [R11+0x5200], R0 ;  /* 0x005200000b007388 */ /* 0x0003e20000000800 */
[----:B------:R-:W-:Y:S02]  /*21e60*/  IMAD.MOV.U32 R3, RZ, RZ, RZ ;  /* 0x000000ffff037224 */ /* 0x000fe400078e00ff */
[CC--:B------:R-:W-:Y:S01]  /*21e70*/  @P1 IMAD.WIDE R8, R6.reuse, R4.reuse, c[0x0][0x508] ;  /* 0x0001420006081625 */ /* 0x0c0fe200078e0204 */
[----:B------:R-:W-:Y:S03]  /*21e80*/  BAR.SYNC.DEFER_BLOCKING 0x1, 0x80 ;  /* 0x0042000000007b1d */ /* 0x000fe60000010000 */
[----:B------:R-:W-:-:S03]  /*21e90*/  IMAD.WIDE R4, R6, R4, c[0x0][0x500] ;  /* 0x0001400006047625 */ /* 0x000fc600078e0204 */
[----:B------:R2:W5:Y:S04]  /*21ea0*/  @P1 LDG.E R12, [R8.64] ;  /* 0x00000008080c1981 */ /* 0x000568000c1e1900 */
[----:B------:R2:W5:Y:S01]  /*21eb0*/  @P2 LDG.E R3, [R4.64] ;  /* 0x0000000804032981 */ /* 0x000562000c1e1900 */
[----:B----4-:R-:W-:-:S04]  /*21ec0*/  ISETP.NE.AND P0, PT, R10, RZ, PT ;  /* 0x000000ff0a00720c */ /* 0x010fc80003f05270 */
[----:B-1----:R-:W-:Y:S01]  /*21ed0*/  SEL R0, R10, c[0x0][0x3d4], P0 ;  /* 0x0000f5000a007a07 */ /* 0x002fe20000000000 */
[----:B------:R-:W-:Y:S05]  /*21ee0*/  @P1 BRA `(.L_x_1106) ;  /* 0x0000004000001947 */ /* 0x000fea0003800000 */
[----:B--2---:R-:W-:Y:S05]  /*21ef0*/  @!P2 BRA `(.L_x_1106) ;  /* 0x000000300000a947 */ /* 0x004fea0003800000 */
[----:B-----5:R1:W2:Y:S04]  /*21f00*/  LDG.E R12, [R4.64] ;  /* 0x00000008040c7981 */ /* 0x0202a8000c1e1900 */
[----:B-1----:R-:W2:Y:S02]  /*21f10*/  LDG.E R4, [R4.64+0x4] ;  /* 0x0000040804047981 */ /* 0x002ea4000c1e1900 */
[----:B--2---:R-:W-:Y:S02]  /*21f20*/  IADD3 R12, -R12, R4, RZ ;  /* 0x000000040c0c7210 */ /* 0x004fe40007ffe1ff */
.L_x_1106:
[----:B--2---:R-:W2:Y:S04]  /*21f30*/  LDL R4, [R1+0x7c] ;  /* 0x00007c0001047983 */ /* 0x004ea80000100800 */
[----:B------:R-:W3:Y:S04]  /*21f40*/  LDL.LU R5, [R1+0x88] ;  /* 0x0000880001057983 */ /* 0x000ee80000300800 */
[----:B------:R-:W2:Y:S04]  /*21f50*/  LDL R77, [R1+0x58] ;  /* 0x00005800014d7983 */ /* 0x000ea80000100800 */
[----:B------:R-:W4:Y:S04]  /*21f60*/  LDL R15, [R1+0xa8] ;  /* 0x0000a800010f7983 */ /* 0x000f280000100800 */
[----:B------:R-:W4:Y:S01]  /*21f70*/  LDL R78, [R1+0xe8] ;  /* 0x0000e800014e7983 */ /* 0x000f220000100800 */
[----:B------:R-:W-:Y:S01]  /*21f80*/  IMAD.MOV.U32 R13, RZ, RZ, 0x368 ;  /* 0x00000368ff0d7424 */ /* 0x000fe200078e00ff */
[----:B------:R-:W-:-:S04]  /*21f90*/  ISETP.GT.AND P2, PT, R0, 0x1, PT ;  /* 0x000000010000780c */ /* 0x000fc80003f44270 */
[----:B------:R-:W-:-:S04]  /*21fa0*/  SEL R13, R13, 0x328, P2 ;  /* 0x000003280d0d7807 */ /* 0x000fc80001000000 */
[----:B------:R-:W1:Y:S08]  /*21fb0*/  LDC.64 R8, c[0x0][R13+0x170] ;  /* 0x00005c000d087b82 */ /* 0x000e700000000a00 */
[----:B------:R-:W2:Y:S08]  /*21fc0*/  LDC.64 R16, c[0x0][R13+0x168] ;  /* 0x00005a000d107b82 */ /* 0x000eb00000000a00 */
[----:B------:R1:W2:Y:S08]  /*21fd0*/  LDC.64 R20, c[0x0][R13+0x178] ;  /* 0x00005e000d147b82 */ /* 0x0002b00000000a00 */
[----:B------:R1:W2:Y:S01]  /*21fe0*/  LDC.64 R18, c[0x0][R13+0x160] ;  /* 0x000058000d127b82 */ /* 0x0002a20000000a00 */
[----:B------:R-:W-:Y:S01]  /*21ff0*/  ISETP.NE.U32.AND P0, PT, RZ, c[0x0][0x500], PT ;  /* 0x00014000ff007a0c */ /* 0x000fe20003f05070 */
[----:B------:R-:W-:-:S03]  /*22000*/  IMAD.MOV.U32 R0, RZ, RZ, c[0x0][0x4e8] ;  /* 0x00013a00ff007624 */ /* 0x000fc600078e00ff */
[----:B------:R-:W-:Y:S02]  /*22010*/  ISETP.NE.AND.EX P0, PT, RZ, c[0x0][0x504], PT, P0 ;  /* 0x00014100ff007a0c */ /* 0x000fe40003f05300 */
[----:B------:R-:W-:Y:S02]  /*22020*/  ISETP.NE.AND P5, PT, R0, 0x1, PT ;  /* 0x000000010000780c */ /* 0x000fe40003fa5270 */
[----:B------:R-:W-:Y:S02]  /*22030*/  SHF.R.S32.HI R0, RZ, 0x1f, R6 ;  /* 0x0000001fff007819 */ /* 0x000fe40000011406 */
[----:B------:R-:W-:Y:S02]  /*22040*/  SEL R2, R6, RZ, !P0 ;  /* 0x000000ff06027207 */ /* 0x000fe40004000000 */
[----:B------:R-:W-:Y:S01]  /*22050*/  SEL R6, R0, RZ, !P0 ;  /* 0x000000ff00067207 */ /* 0x000fe20004000000 */
[----:B------:R-:W2:Y:S02]  /*22060*/  S2R R79, SR_TID.X ;  /* 0x00000000004f7919 */ /* 0x000ea40000002100 */
[----:B-1----:R-:W-:-:S04]  /*22070*/  IMAD R0, R9, R2, RZ ;  /* 0x0000000209007224 */ /* 0x002fc800078e02ff */
[C---:B------:R-:W-:Y:S02]  /*22080*/  IMAD R14, R8.reuse, R6, R0 ;  /* 0x00000006080e7224 */ /* 0x040fe400078e0200 */
[----:B------:R-:W-:-:S04]  /*22090*/  IMAD.WIDE.U32 R8, R8, R2, RZ ;  /* 0x0000000208087225 */ /* 0x000fc800078e00ff */
[----:B------:R-:W-:Y:S01]  /*220a0*/  IMAD.IADD R14, R9, 0x1, R14 ;  /* 0x00000001090e7824 */ /* 0x000fe200078e020e */
[----:B------:R-:W-:-:S04]  /*220b0*/  LOP3.LUT R209, R209, 0xfffffffd, RZ, 0xc0, !PT ;  /* 0xfffffffdd1d17812 */ /* 0x000fc800078ec0ff */
[----:B------:R-:W-:Y:S02]  /*220c0*/  LOP3.LUT R209, R209, 0xfffffffe, RZ, 0xc0, !PT ;  /* 0xfffffffed1d17812 */ /* 0x000fe400078ec0ff */
[----:B---3--:R-:W-:Y:S01]  /*220d0*/  LOP3.LUT R5, R5, 0xffff, RZ, 0xc0, !PT ;  /* 0x0000ffff05057812 */ /* 0x008fe200078ec0ff */
[----:B--2---:R-:W-:-:S04]  /*220e0*/  IMAD.IADD R4, R4, 0x1, R77 ;  /* 0x0000000104047824 */ /* 0x004fc800078e024d */
[----:B------:R-:W-:-:S04]  /*220f0*/  IMAD.WIDE.U32 R10, R16, R5, RZ ;  /* 0x00000005100a7225 */ /* 0x000fc800078e00ff */
[----:B------:R-:W-:-:S04]  /*22100*/  @P5 IMAD.HI.U32 R6, R4, c[0x0][0x4ec], RZ ;  /* 0x00013b0004065a27 */ /* 0x000fc800078e00ff */
[----:B------:R-:W-:Y:S01]  /*22110*/  IMAD.MOV.U32 R0, RZ, RZ, R4 ;  /* 0x000000ffff007224 */ /* 0x000fe200078e0004 */
[----:B------:R-:W-:Y:S01]  /*22120*/  @P5 SHF.R.U32.HI R0, RZ, c[0x0][0x4f0], R6 ;  /* 0x00013c00ff005a19 */ /* 0x000fe20000011606 */
[----:B------:R-:W-:Y:S01]  /*22130*/  IMAD R13, R17, R5, RZ ;  /* 0x00000005110d7224 */ /* 0x000fe200078e02ff */
[----:B----4-:R-:W-:Y:S02]  /*22140*/  SEL R6, R15, RZ, P2 ;  /* 0x000000ff0f067207 */ /* 0x010fe40001000000 */
[----:B-----5:R-:W-:Y:S01]  /*22150*/  IADD3 R15, P1, P0, R8, R10, R3 ;  /* 0x0000000a080f7210 */ /* 0x020fe2000783e003 */
        /* <DEDUP_REMOVED lines=36> */
[----:B---3--:R-:W-:-:S05]  /*223a0*/  IMAD.IADD R6, R78, 0x1, R77 ;  /* 0x000000014e067824 */ /* 0x008fca00078e024d */
        /* <DEDUP_REMOVED lines=18> */
[----:B------:R-:W2:Y:S04]  /*224d0*/  LDL R78, [R1+0x24] ;  /* 0x00002400014e7983 */ /* 0x000ea80000100800 */
[----:B------:R-:W3:Y:S01]  /*224e0*/  LDL R20, [R1+0x3c] ;  /* 0x00003c0001147983 */ /* 0x000ee20000100800 */
[----:B------:R-:W-:Y:S01]  /*224f0*/  IMAD R16, R16, c[0x0][0x3a0], RZ ;  /* 0x0000e80010107a24 */ /* 0x000fe200078e02ff */
[----:B------:R-:W-:Y:S01]  /*22500*/  SHF.R.S32.HI R4, RZ, 0x1f, R2 ;  /* 0x0000001fff047819 */ /* 0x000fe20000011402 */
[C---:B-1----:R-:W-:Y:S01]  /*22510*/  IMAD.WIDE.U32 R8, R3.reuse, c[0x0][0x3a0], RZ ;  /* 0x0000e80003087a25 */ /* 0x042fe200078e00ff */
[----:B------:R-:W1:Y:S03]  /*22520*/  S2R R12, SR_TID.X ;  /* 0x00000000000c7919 */ /* 0x000e660000002100 */
[----:B------:R-:W-:-:S02]  /*22530*/  IMAD R3, R3, c[0x0][0x3a4], R16 ;  /* 0x0000e90003037a24 */ /* 0x000fc400078e0210 */
[----:B------:R-:W-:-:S03]  /*22540*/  IMAD R10, R4, c[0x0][0x3f0], RZ ;  /* 0x0000fc00040a7a24 */ /* 0x000fc600078e02ff */
[----:B------:R-:W-:Y:S01]  /*22550*/  IADD3 R9, R9, R3, RZ ;  /* 0x0000000309097210 */ /* 0x000fe20007ffe0ff */
[----:B------:R-:W-:-:S04]  /*22560*/  IMAD R10, R2, c[0x0][0x3f4], R10 ;  /* 0x0000fd00020a7a24 */ /* 0x000fc800078e020a */
[----:B------:R-:W-:-:S04]  /*22570*/  IMAD.WIDE.U32 R8, R5, c[0x0][0x3e8], R8 ;  /* 0x0000fa0005087a25 */ /* 0x000fc800078e0008 */
[----:B------:R-:W-:Y:S01]  /*22580*/  IMAD R5, R5, c[0x0][0x3ec], R9 ;  /* 0x0000fb0005057a24 */ /* 0x000fe200078e0209 */
[----:B------:R-:W-:-:S05]  /*22590*/  MOV R4, R8 ;  /* 0x0000000800047202 */ /* 0x000fca0000000f00 */
[----:B------:R-:W-:Y:S01]  /*225a0*/  IMAD.WIDE.U32 R4, R2, c[0x0][0x3f0], R4 ;  /* 0x0000fc0002047a25 */ /* 0x000fe200078e0004 */
[----:B-1----:R-:W-:-:S04]  /*225b0*/  SHF.R.S32.HI R13, RZ, 0x1f, R12 ;  /* 0x0000001fff0d7819 */ /* 0x002fc8000001140c */
[----:B------:R-:W-:Y:S02]  /*225c0*/  IADD3 R5, R5, R10, RZ ;  /* 0x0000000a05057210 */ /* 0x000fe40007ffe0ff */
[----:B------:R-:W-:-:S04]  /*225d0*/  LEA.HI R13, R13, R12, RZ, 0x2 ;  /* 0x0000000c0d0d7211 */ /* 0x000fc800078f10ff */
[----:B------:R-:W-:Y:S02]  /*225e0*/  SHF.R.S32.HI R13, RZ, 0x2, R13 ;  /* 0x00000002ff0d7819 */ /* 0x000fe4000001140d */
[----:B--2---:R-:W-:Y:S02]  /*225f0*/  IADD3 R6, R78, R77, RZ ;  /* 0x0000004d4e067210 */ /* 0x004fe40007ffe0ff */
[----:B---3--:R-:W-:-:S03]  /*22600*/  SHF.L.U32 R9, R20, 0x1, RZ ;  /* 0x0000000114097819 */ /* 0x008fc600000006ff */
[----:B------:R-:W-:Y:S01]  /*22610*/  @P5 IMAD.HI.U32 R11, R6, c[0x0][0x4ec], RZ ;  /* 0x00013b00060b5a27 */ /* 0x000fe200078e00ff */
[----:B------:R-:W-:Y:S01]  /*22620*/  MOV R3, R6 ;  /* 0x0000000600037202 */ /* 0x000fe20000000f00 */
[----:B------:R1:W2:Y:S03]  /*22630*/  LDS.128 R24, [R9+0x80] ;  /* 0x0000800009187984 */ /* 0x0002a60000000c00 */
[----:B------:R-:W-:Y:S01]  /*22640*/  @P5 SHF.R.U32.HI R3, RZ, c[0x0][0x4f0], R11 ;  /* 0x00013c00ff035a19 */ /* 0x000fe2000001160b */
[----:B------:R1:W3:Y:S03]  /*22650*/  LDS.128 R36, [R9+0x880] ;  /* 0x0008800009247984 */ /* 0x0002e60000000c00 */
[----:B------:R-:W-:Y:S02]  /*22660*/  SHF.R.S32.HI R8, RZ, 0x1f, R3 ;  /* 0x0000001fff087819 */ /* 0x000fe40000011403 */
[----:B------:R-:W-:Y:S01]  /*22670*/  IADD3 R2, -R3, RZ, RZ ;  /* 0x000000ff03027210 */ /* 0x000fe20007ffe1ff */
[----:B------:R1:W4:Y:S02]  /*22680*/  LDS.128 R48, [R9+0x1080] ;  /* 0x0010800009307984 */ /* 0x0003240000000c00 */
[----:B------:R-:W-:-:S02]  /*22690*/  IMAD R8, R8, c[0x0][0x3e0], RZ ;  /* 0x0000f80008087a24 */ /* 0x000fc400078e02ff */
[----:B------:R1:W1:Y:S01]  /*226a0*/  LDS.128 R60, [R9+0x1880] ;  /* 0x00188000093c7984 */ /* 0x0002620000000c00 */
[----:B------:R-:W-:Y:S02]  /*226b0*/  IMAD R6, R2, c[0x0][0x4e8], R6 ;  /* 0x00013a0002067a24 */ /* 0x000fe400078e0206 */
[C---:B------:R-:W-:Y:S01]  /*226c0*/  IMAD R8, R3.reuse, c[0x0][0x3e4], R8 ;  /* 0x0000f90003087a24 */ /* 0x040fe200078e0208 */
[----:B------:R1:W1:Y:S01]  /*226d0*/  LDS.128 R20, [R9+0x2080] ;  /* 0x0020800009147984 */ /* 0x0002620000000c00 */
[----:B------:R-:W-:Y:S01]  /*226e0*/  IMAD.WIDE.U32 R2, R3, c[0x0][0x3e0], R4 ;  /* 0x0000f80003027a25 */ /* 0x000fe200078e0004 */
[----:B------:R-:W-:Y:S02]  /*226f0*/  SHF.R.S32.HI R4, RZ, 0x1f, R6 ;  /* 0x0000001fff047819 */ /* 0x000fe40000011406 */
[----:B------:R1:W1:Y:S02]  /*22700*/  LDS.128 R32, [R9+0x2880] ;  /* 0x0028800009207984 */ /* 0x0002640000000c00 */
[----:B------:R-:W-:Y:S01]  /*22710*/  IADD3 R3, R3, R8, RZ ;  /* 0x0000000803037210 */ /* 0x000fe20007ffe0ff */
[----:B------:R-:W-:Y:S01]  /*22720*/  IMAD R4, R4, c[0x0][0x3d8], RZ ;  /* 0x0000f60004047a24 */ /* 0x000fe200078e02ff */
[----:B------:R1:W1:Y:S03]  /*22730*/  LDS.128 R44, [R9+0x3080] ;  /* 0x00308000092c7984 */ /* 0x0002660000000c00 */
[C---:B------:R-:W-:Y:S01]  /*22740*/  IMAD.WIDE.U32 R2, R6.reuse, c[0x0][0x3d8], R2 ;  /* 0x0000f60006027a25 */ /* 0x040fe200078e0002 */
[----:B------:R1:W1:Y:S03]  /*22750*/  LDS.128 R56, [R9+0x3880] ;  /* 0x0038800009387984 */ /* 0x0002660000000c00 */
[----:B------:R-:W-:Y:S01]  /*22760*/  IMAD R6, R6, c[0x0][0x3dc], R4 ;  /* 0x0000f70006067a24 */ /* 0x000fe200078e0204 */
[----:B------:R1:W1:Y:S01]  /*22770*/  LDS.128 R16, [R9+0x4080] ;  /* 0x0040800009107984 */ /* 0x0002620000000c00 */
[----:B------:R-:W-:-:S02]  /*22780*/  LEA R12, P0, R2, c[0x0][0x380], 0x1 ;  /* 0x0000e000020c7a11 */ /* 0x000fc400078008ff */
[----:B------:R-:W-:Y:S01]  /*22790*/  IADD3 R4, R13, R77, RZ ;  /* 0x0000004d0d047210 */ /* 0x000fe20007ffe0ff */
[----:B------:R1:W1:Y:S01]  /*227a0*/  LDS.128 R28, [R9+0x4880] ;  /* 0x00488000091c7984 */ /* 0x0002620000000c00 */
[----:B------:R-:W-:-:S03]  /*227b0*/  IADD3 R3, R3, R6, RZ ;  /* 0x0000000603037210 */ /* 0x000fc60007ffe0ff */
[----:B------:R1:W1:Y:S01]  /*227c0*/  LDS.128 R40, [R9+0x5080] ;  /* 0x0050800009287984 */ /* 0x0002620000000c00 */
[----:B------:R-:W-:-:S03]  /*227d0*/  LEA.HI.X R5, R2, c[0x0][0x384], R3, 0x1, P0 ;  /* 0x0000e10002057a11 */ /* 0x000fc600000f0c03 */
[----:B------:R1:W1:Y:S01]  /*227e0*/  LDS.128 R52, [R9+0x5880] ;  /* 0x0058800009347984 */ /* 0x0002620000000c00 */
[----:B------:R-:W-:Y:S05]  /*227f0*/  BRA.DIV ~URZ, `(.L_x_1108) ;  /* 0x000061427f007947 */ /* 0x000fea000b800000 */
[----:B--23--:R2:W3:Y:S02]  /*22800*/  SHFL.IDX PT, R6, R5, RZ, 0x1c1f ;  /* 0x001c1fff05067589 */ /* 0x00c4e400000e0000 */
.L_x_1223:
[----:B------:R-:W-:Y:S05]  /*22810*/  BRA.DIV ~URZ, `(.L_x_1109) ;  /* 0x000061927f007947 */ /* 0x000fea000b800000 */
[----:B------:R2:W4:Y:S02]  /*22820*/  SHFL.IDX PT, R2, R12, RZ, 0x1c1f ;  /* 0x001c1fff0c027589 */ /* 0x00052400000e0000 */
.L_x_1224:
[----:B------:R-:W-:Y:S01]  /*22830*/  ISETP.GE.AND P0, PT, R4, R0, PT ;  /* 0x000000000400720c */ /* 0x000fe20003f06270 */
[----:B------:R-:W-:-:S12]  /*22840*/  BSSY B0, `(.L_x_1110) ;  /* 0x0000012000007945 */ /* 0x000fd80003800000 */
[----:B------:R-:W-:Y:S05]  /*22850*/  @P0 BRA `(.L_x_1111) ;  /* 0x0000010000000947 */ /* 0x000fea0003800000 */
[----:B------:R-:W5:Y:S04]  /*22860*/  LDL.64 R64, [R1] ;  /* 0x0000000001407983 */ /* 0x000f680000100a00 */
[----:B--2---:R-:W2:Y:S04]  /*22870*/  LDL R13, [R1+0x8] ;  /* 0x00000800010d7983 */ /* 0x004ea80000100800 */
[----:B----4-:R-:W4:Y:S04]  /*22880*/  LDL R15, [R1+0x94] ;  /* 0x00009400010f7983 */ /* 0x010f280000100800 */
[----:B---3--:R-:W3:Y:S01]  /*22890*/  LDL R14, [R1+0x90] ;  /* 0x00009000010e7983 */ /* 0x008ee20000100800 */
[----:B------:R-:W-:-:S13]  /*228a0*/  ISETP.GE.AND P1, PT, R252, c[0x0][0x3c8], PT ;  /* 0x0000f200fc007a0c */ /* 0x000fda0003f26270 */
[----:B------:R-:W-:Y:S02]  /*228b0*/  @!P1 LEA R8, P4, R252, R2, 0x1 ;  /* 0x00000002fc089211 */ /* 0x000fe400078808ff */
[----:B-----5:R-:W-:Y:S02]  /*228c0*/  ISETP.GE.AND P2, PT, R64, c[0x0][0x3c8], PT ;  /* 0x0000f20040007a0c */ /* 0x020fe40003f46270 */
[----:B--2---:R-:W-:Y:S02]  /*228d0*/  ISETP.GE.AND P0, PT, R13, c[0x0][0x3c8], PT ;  /* 0x0000f2000d007a0c */ /* 0x004fe40003f06270 */
[----:B-1--4-:R-:W-:-:S09]  /*228e0*/  @!P1 LEA.HI.X R9, R252, R6, R15, 0x1, P4 ;  /* 0x00000006fc099211 */ /* 0x012fd200020f0c0f */
[CC--:B------:R-:W-:Y:S02]  /*228f0*/  @!P2 LEA R10, P5, R64.reuse, R2.reuse, 0x1 ;  /* 0x00000002400aa211 */ /* 0x0c0fe400078a08ff */
[C---:B------:R-:W-:Y:S02]  /*22900*/  @!P0 LEA R2, P3, R13.reuse, R2, 0x1 ;  /* 0x000000020d028211 */ /* 0x040fe400078608ff */
[-C--:B------:R-:W-:Y:S02]  /*22910*/  @!P2 LEA.HI.X R11, R64, R6.reuse, R65, 0x1, P5 ;  /* 0x00000006400ba211 */ /* 0x080fe400028f0c41 */
[----:B---3--:R-:W-:-:S03]  /*22920*/  @!P0 LEA.HI.X R3, R13, R6, R14, 0x1, P3 ;  /* 0x000000060d038211 */ /* 0x008fc600018f0c0e */
[----:B------:R1:W-:Y:S04]  /*22930*/  @!P2 ST.E.128 [R10.64], R24 ;  /* 0x000000180a00a985 */ /* 0x0003e8000c101d08 */
[----:B------:R1:W-:Y:S04]  /*22940*/  @!P1 ST.E.128 [R8.64], R20 ;  /* 0x0000001408009985 */ /* 0x0003e8000c101d08 */
[----:B------:R1:W-:Y:S02]  /*22950*/  @!P0 ST.E.128 [R2.64], R16 ;  /* 0x0000001002008985 */ /* 0x0003e4000c101d08 */
.L_x_1111:
[----:B------:R-:W-:Y:S05]  /*22960*/  BSYNC B0 ;  /* 0x0000000000007941 */ /* 0x000fea0003800000 */
.L_x_1110:
[----:B------:R-:W-:Y:S05]  /*22970*/  BRA.DIV ~URZ, `(.L_x_1112) ;  /* 0x000060a27f007947 */ /* 0x000fea000b800000 */
[----:B---3--:R3:W2:Y:S04]  /*22980*/  SHFL.IDX PT, R6, R5, 0x1, 0x1c1f ;  /* 0x003c1f0005067f89 */ /* 0x0086a800000e0000 */
[----:B-1--4-:R3:W1:Y:S02]  /*22990*/  SHFL.IDX PT, R2, R12, 0x1, 0x1c1f ;  /* 0x003c1f000c027f89 */ /* 0x01266400000e0000 */
.L_x_1225:
[----:B------:R-:W-:Y:S01]  /*229a0*/  IADD3 R3, R4, 0x20, RZ ;  /* 0x0000002004037810 */ /* 0x000fe20007ffe0ff */
[----:B------:R-:W-:Y:S03]  /*229b0*/  BSSY B0, `(.L_x_1113) ;  /* 0x0000013000007945 */ /* 0x000fe60003800000 */
[----:B------:R-:W-:-:S13]  /*229c0*/  ISETP.GE.AND P0, PT, R3, R0, PT ;  /* 0x000000000300720c */ /* 0x000fda0003f06270 */
[----:B------:R-:W-:Y:S05]  /*229d0*/  @P0 BRA `(.L_x_1114) ;  /* 0x0000010000000947 */ /* 0x000fea0003800000 */
[----:B------:R-:W4:Y:S04]  /*229e0*/  LDL.64 R16, [R1] ;  /* 0x0000000001107983 */ /* 0x000f280000100a00 */
[----:B------:R-:W5:Y:S04]  /*229f0*/  LDL R13, [R1+0x8] ;  /* 0x00000800010d7983 */ /* 0x000f680000100800 */
[----:B---3--:R-:W3:Y:S04]  /*22a00*/  LDL R15, [R1+0x94] ;  /* 0x00009400010f7983 */ /* 0x008ee80000100800 */
[----:B--2---:R-:W2:Y:S01]  /*22a10*/  LDL R14, [R1+0x90] ;  /* 0x00009000010e7983 */ /* 0x004ea20000100800 */
[----:B------:R-:W-:-:S13]  /*22a20*/  ISETP.GE.AND P1, PT, R252, c[0x0][0x3c8], PT ;  /* 0x0000f200fc007a0c */ /* 0x000fda0003f26270 */
[----:B-1----:R-:W-:Y:S02]  /*22a30*/  @!P1 LEA R8, P4, R252, R2, 0x1 ;  /* 0x00000002fc089211 */ /* 0x002fe400078808ff */
[----:B----4-:R-:W-:Y:S02]  /*22a40*/  ISETP.GE.AND P2, PT, R16, c[0x0][0x3c8], PT ;  /* 0x0000f20010007a0c */ /* 0x010fe40003f46270 */
[----:B-----5:R-:W-:Y:S02]  /*22a50*/  ISETP.GE.AND P0, PT, R13, c[0x0][0x3c8], PT ;  /* 0x0000f2000d007a0c */ /* 0x020fe40003f06270 */
[----:B---3--:R-:W-:-:S09]  /*22a60*/  @!P1 LEA.HI.X R9, R252, R6, R15, 0x1, P4 ;  /* 0x00000006fc099211 */ /* 0x008fd200020f0c0f */
[CC--:B------:R-:W-:Y:S02]  /*22a70*/  @!P2 LEA R10, P5, R16.reuse, R2.reuse, 0x1 ;  /* 0x00000002100aa211 */ /* 0x0c0fe400078a08ff */
[C---:B------:R-:W-:Y:S02]  /*22a80*/  @!P0 LEA R2, P3, R13.reuse, R2, 0x1 ;  /* 0x000000020d028211 */ /* 0x040fe400078608ff */
[-C--:B------:R-:W-:Y:S02]  /*22a90*/  @!P2 LEA.HI.X R11, R16, R6.reuse, R17, 0x1, P5 ;  /* 0x00000006100ba211 */ /* 0x080fe400028f0c11 */
[----:B--2---:R-:W-:-:S03]  /*22aa0*/  @!P0 LEA.HI.X R3, R13, R6, R14, 0x1, P3 ;  /* 0x000000060d038211 */ /* 0x004fc600018f0c0e */
[----:B------:R1:W-:Y:S04]  /*22ab0*/  @!P2 ST.E.128 [R10.64], R36 ;  /* 0x000000240a00a985 */ /* 0x0003e8000c101d08 */
[----:B------:R1:W-:Y:S04]  /*22ac0*/  @!P1 ST.E.128 [R8.64], R32 ;  /* 0x0000002008009985 */ /* 0x0003e8000c101d08 */
[----:B------:R1:W-:Y:S02]  /*22ad0*/  @!P0 ST.E.128 [R2.64], R28 ;  /* 0x0000001c02008985 */ /* 0x0003e4000c101d08 */
.L_x_1114:
[----:B------:R-:W-:Y:S05]  /*22ae0*/  BSYNC B0 ;  /* 0x0000000000007941 */ /* 0x000fea0003800000 */
.L_x_1113:
[----:B------:R-:W-:Y:S05]  /*22af0*/  BRA.DIV ~URZ, `(.L_x_1115) ;  /* 0x00005ff27f007947 */ /* 0x000fea000b800000 */
[----:B--2---:R2:W4:Y:S02]  /*22b00*/  SHFL.IDX PT, R6, R5, 0x2, 0x1c1f ;  /* 0x005c1f0005067f89 */ /* 0x00452400000e0000 */
.L_x_1226:
[----:B------:R-:W-:Y:S05]  /*22b10*/  BRA.DIV ~URZ, `(.L_x_1116) ;  /* 0x000060427f007947 */ /* 0x000fea000b800000 */
[----:B-1----:R1:W2:Y:S02]  /*22b20*/  SHFL.IDX PT, R2, R12, 0x2, 0x1c1f ;  /* 0x005c1f000c027f89 */ /* 0x0022a400000e0000 */
.L_x_1227:
[----:B------:R-:W-:Y:S01]  /*22b30*/  IADD3 R3, R4, 0x40, RZ ;  /* 0x0000004004037810 */ /* 0x000fe20007ffe0ff */
[----:B------:R-:W-:Y:S03]  /*22b40*/  BSSY B0, `(.L_x_1117) ;  /* 0x0000013000007945 */ /* 0x000fe60003800000 */
[----:B------:R-:W-:-:S13]  /*22b50*/  ISETP.GE.AND P0, PT, R3, R0, PT ;  /* 0x000000000300720c */ /* 0x000fda0003f06270 */
[----:B------:R-:W-:Y:S05]  /*22b60*/  @P0 BRA `(.L_x_1118) ;  /* 0x0000010000000947 */ /* 0x000fea0003800000 */
[----:B------:R-:W5:Y:S04]  /*22b70*/  LDL.64 R16, [R1] ;  /* 0x0000000001107983 */ /* 0x000f680000100a00 */
[----:B---3--:R-:W3:Y:S04]  /*22b80*/  LDL R13, [R1+0x8] ;  /* 0x00000800010d7983 */ /* 0x008ee80000100800 */
[----:B----4-:R-:W4:Y:S04]  /*22b90*/  LDL R15, [R1+0x94] ;  /* 0x00009400010f7983 */ /* 0x010f280000100800 */
[----:B--2---:R-:W2:Y:S01]  /*22ba0*/  LDL R14, [R1+0x90] ;  /* 0x00009000010e7983 */ /* 0x004ea20000100800 */
[----:B------:R-:W-:-:S13]  /*22bb0*/  ISETP.GE.AND P1, PT, R252, c[0x0][0x3c8], PT ;  /* 0x0000f200fc007a0c */ /* 0x000fda0003f26270 */
[----:B------:R-:W-:Y:S02]  /*22bc0*/  @!P1 LEA R8, P4, R252, R2, 0x1 ;  /* 0x00000002fc089211 */ /* 0x000fe400078808ff */
[----:B-----5:R-:W-:Y:S02]  /*22bd0*/  ISETP.GE.AND P2, PT, R16, c[0x0][0x3c8], PT ;  /* 0x0000f20010007a0c */ /* 0x020fe40003f46270 */
[----:B---3--:R-:W-:Y:S02]  /*22be0*/  ISETP.GE.AND P0, PT, R13, c[0x0][0x3c8], PT ;  /* 0x0000f2000d007a0c */ /* 0x008fe40003f06270 */
[----:B----4-:R-:W-:-:S09]  /*22bf0*/  @!P1 LEA.HI.X R9, R252, R6, R15, 0x1, P4 ;  /* 0x00000006fc099211 */ /* 0x010fd200020f0c0f */
[CC--:B------:R-:W-:Y:S02]  /*22c00*/  @!P2 LEA R10, P5, R16.reuse, R2.reuse, 0x1 ;  /* 0x00000002100aa211 */ /* 0x0c0fe400078a08ff */
[C---:B------:R-:W-:Y:S02]  /*22c10*/  @!P0 LEA R2, P3, R13.reuse, R2, 0x1 ;  /* 0x000000020d028211 */ /* 0x040fe400078608ff */
[-C--:B------:R-:W-:Y:S02]  /*22c20*/  @!P2 LEA.HI.X R11, R16, R6.reuse, R17, 0x1, P5 ;  /* 0x00000006100ba211 */ /* 0x080fe400028f0c11 */
[----:B--2---:R-:W-:-:S03]  /*22c30*/  @!P0 LEA.HI.X R3, R13, R6, R14, 0x1, P3 ;  /* 0x000000060d038211 */ /* 0x004fc600018f0c0e */
[----:B------:R2:W-:Y:S04]  /*22c40*/  @!P2 ST.E.128 [R10.64], R48 ;  /* 0x000000300a00a985 */ /* 0x0005e8000c101d08 */
[----:B------:R2:W-:Y:S04]  /*22c50*/  @!P1 ST.E.128 [R8.64], R44 ;  /* 0x0000002c08009985 */ /* 0x0005e8000c101d08 */
[----:B------:R2:W-:Y:S02]  /*22c60*/  @!P0 ST.E.128 [R2.64], R40 ;  /* 0x0000002802008985 */ /* 0x0005e4000c101d08 */
.L_x_1118:
[----:B------:R-:W-:Y:S05]  /*22c70*/  BSYNC B0 ;  /* 0x0000000000007941 */ /* 0x000fea0003800000 */
.L_x_1117:
[----:B------:R-:W-:Y:S05]  /*22c80*/  BRA.DIV ~URZ, `(.L_x_1119) ;  /* 0x00005f427f007947 */ /* 0x000fea000b800000 */
[----:B--23--:R-:W2:Y:S04]  /*22c90*/  SHFL.IDX PT, R5, R5, 0x3, 0x1c1f ;  /* 0x007c1f0005057f89 */ /* 0x00cea800000e0000 */
[----:B------:R3:W1:Y:S02]  /*22ca0*/  SHFL.IDX PT, R2, R12, 0x3, 0x1c1f ;  /* 0x007c1f000c027f89 */ /* 0x00066400000e0000 */
.L_x_1228:
[----:B------:R-:W-:-:S04]  /*22cb0*/  IADD3 R3, R4, 0x60, RZ ;  /* 0x0000006004037810 */ /* 0x000fc80007ffe0ff */
[----:B------:R-:W-:-:S13]  /*22cc0*/  ISETP.GE.AND P0, PT, R3, R0, PT ;  /* 0x000000000300720c */ /* 0x000fda0003f06270 */
[----:B------:R-:W-:Y:S05]  /*22cd0*/  @P0 BRA `(.L_x_1120) ;  /* 0x0000272000000947 */ /* 0x000fea0003800000 */
[----:B------:R-:W5:Y:S04]  /*22ce0*/  LDL.64 R14, [R1] ;  /* 0x00000000010e7983 */ /* 0x000f680000100a00 */
[----:B-1-3--:R-:W3:Y:S04]  /*22cf0*/  LDL R12, [R1+0x94] ;  /* 0x00009400010c7983 */ /* 0x00aee80000100800 */
[----:B----4-:R-:W4:Y:S01]  /*22d00*/  LDL R6, [R1+0x8] ;  /* 0x0000080001067983 */ /* 0x010f220000100800 */
[----:B------:R-:W-:-:S13]  /*22d10*/  ISETP.GE.AND P0, PT, R252, c[0x0][0x3c8], PT ;  /* 0x0000f200fc007a0c */ /* 0x000fda0003f06270 */
[----:B------:R-:W-:Y:S02]  /*22d20*/  @!P0 LEA R8, P2, R252, R2, 0x1 ;  /* 0x00000002fc088211 */ /* 0x000fe400078408ff */
[----:B-----5:R-:W-:Y:S02]  /*22d30*/  ISETP.GE.AND P1, PT, R14, c[0x0][0x3c8], PT ;  /* 0x0000f2000e007a0c */ /* 0x020fe40003f26270 */
[----:B--23--:R-:W-:-:S11]  /*22d40*/  @!P0 LEA.HI.X R9, R252, R5, R12, 0x1, P2 ;  /* 0x00000005fc098211 */ /* 0x00cfd600010f0c0c */
[----:B------:R-:W-:-:S04]  /*22d50*/  @!P1 LEA R10, P3, R14, R2, 0x1 ;  /* 0x000000020e0a9211 */ /* 0x000fc800078608ff */
[----:B------:R-:W-:-:S05]  /*22d60*/  @!P1 LEA.HI.X R11, R14, R5, R15, 0x1, P3 ;  /* 0x000000050e0b9211 */ /* 0x000fca00018f0c0f */
[----:B------:R1:W-:Y:S04]  /*22d70*/  @!P1 ST.E.128 [R10.64], R60 ;  /* 0x0000003c0a009985 */ /* 0x0003e8000c101d08 */
[----:B------:R1:W-:Y:S01]  /*22d80*/  @!P0 ST.E.128 [R8.64], R56 ;  /* 0x0000003808008985 */ /* 0x0003e2000c101d08 */
[----:B----4-:R-:W-:-:S13]  /*22d90*/  ISETP.GE.AND P0, PT, R6, c[0x0][0x3c8], PT ;  /* 0x0000f20006007a0c */ /* 0x010fda0003f06270 */
[----:B------:R-:W-:Y:S05]  /*22da0*/  @P0 BRA `(.L_x_1120) ;  /* 0x0000265000000947 */ /* 0x000fea0003800000 */
[----:B------:R-:W2:Y:S01]  /*22db0*/  LDL R12, [R1+0x90] ;  /* 0x00009000010c7983 */ /* 0x000ea20000100800 */
[----:B------:R-:W-:-:S04]  /*22dc0*/  LEA R2, P0, R6, R2, 0x1 ;  /* 0x0000000206027211 */ /* 0x000fc800078008ff */
[----:B--2---:R-:W-:-:S05]  /*22dd0*/  LEA.HI.X R3, R6, R5, R12, 0x1, P0 ;  /* 0x0000000506037211 */ /* 0x004fca00000f0c0c */
[----:B------:R2:W-:Y:S01]  /*22de0*/  ST.E.128 [R2.64], R52 ;  /* 0x0000003402007985 */ /* 0x0005e2000c101d08 */
[----:B------:R-:W-:Y:S05]  /*22df0*/  BRA `(.L_x_1120) ;  /* 0x0000260000007947 */ /* 0x000fea0003800000 */
.L_x_1107:
[----:B-1----:R-:W2:Y:S01]  /*22e00*/  LDL.LU R10, [R1+0xa8] ;  /* 0x0000a800010a7983 */ /* 0x002ea20000300800 */
[----:B------:R-:W-:Y:S01]  /*22e10*/  IMAD R16, R16, c[0x0][0x408], RZ ;  /* 0x0001020010107a24 */ /* 0x000fe200078e02ff */
[----:B------:R-:W-:Y:S01]  /*22e20*/  SHF.R.S32.HI R0, RZ, 0x1f, R2 ;  /* 0x0000001fff007819 */ /* 0x000fe20000011402 */
[----:B------:R-:W-:-:S04]  /*22e30*/  IMAD.WIDE.U32 R8, R3, c[0x0][0x408], RZ ;  /* 0x0001020003087a25 */ /* 0x000fc800078e00ff */
[----:B------:R-:W-:Y:S02]  /*22e40*/  IMAD R3, R3, c[0x0][0x40c], R16 ;  /* 0x0001030003037a24 */ /* 0x000fe400078e0210 */
[----:B------:R-:W-:Y:S02]  /*22e50*/  IMAD R0, R0, c[0x0][0x440], RZ ;  /* 0x0001100000007a24 */ /* 0x000fe400078e02ff */
[----:B------:R-:W-:Y:S01]  /*22e60*/  @P5 IMAD.HI.U32 R6, R4, c[0x0][0x4ec], RZ ;  /* 0x00013b0004065a27 */ /* 0x000fe200078e00ff */
[----:B------:R-:W-:-:S05]  /*22e70*/  IADD3 R9, R9, R3, RZ ;  /* 0x0000000309097210 */ /* 0x000fca0007ffe0ff */
[----:B------:R-:W-:-:S04]  /*22e80*/  IMAD.WIDE.U32 R8, R5, c[0x0][0x438], R8 ;  /* 0x00010e0005087a25 */ /* 0x000fc800078e0008 */
        /* <DEDUP_REMOVED lines=24> */
.L_x_1229:
[----:B------:R-:W-:Y:S05]  /*23010*/  BRA.DIV ~URZ, `(.L_x_1122) ;  /* 0x00005cf27f007947 */ /* 0x000fea000b800000 */
[----:B------:R3:W4:Y:S02]  /*23020*/  SHFL.IDX PT, R0, R6, RZ, 0x1c1f ;  /* 0x001c1fff06007589 */ /* 0x00072400000e0000 */
.L_x_1230:
        /* <DEDUP_REMOVED lines=13> */
[----:B------:R-:W-:Y:S01]  /*23100*/  IADD3 R11, R251, 0x18, RZ ;  /* 0x00000018fb0b7810 */ /* 0x000fe20007ffe0ff */
        /* <DEDUP_REMOVED lines=14> */
[C---:B----4-:R-:W-:Y:S01]  /*231f0*/  @!P3 LEA R8, P0, R11.reuse, R0, 0x2 ;  /* 0x000000000b08b211 */ /* 0x050fe200078010ff */
        /* <DEDUP_REMOVED lines=55> */
.L_x_1124:
[----:B------:R-:W-:Y:S05]  /*23570*/  BSYNC B0 ;  /* 0x0000000000007941 */ /* 0x000fea0003800000 */
.L_x_1123:
[----:B------:R-:W-:Y:S05]  /*23580*/  BRA.DIV ~URZ, `(.L_x_1125) ;  /* 0x000057f27f007947 */ /* 0x000fea000b800000 */
[----:B--2---:R2:W1:Y:S04]  /*23590*/  SHFL.IDX PT, R4, R5, 0x1, 0x1c1f ;  /* 0x003c1f0005047f89 */ /* 0x00446800000e0000 */
[----:B----4-:R2:W4:Y:S02]  /*235a0*/  SHFL.IDX PT, R0, R6, 0x1, 0x1c1f ;  /* 0x003c1f0006007f89 */ /* 0x01052400000e0000 */
.L_x_1231:
        /* <DEDUP_REMOVED lines=34> */
[----:B------:R-:W-:Y:S02]  /*237d0*/  IADD3 R14, R251, 0x30, RZ ;  /* 0x00000030fb0e7810 */ /* 0x000fe40007ffe0ff */
[----:B----4-:R-:W-:Y:S01]  /*237e0*/  @!P5 LEA R8, P0, R11, R0, 0x2 ;  /* 0x000000000b08d211 */ /* 0x010fe200078010ff */
        /* <DEDUP_REMOVED lines=24> */
[C---:B------:R-:W-:Y:S01]  /*23970*/  IADD3 R16, R251.reuse, 0x50, RZ ;  /* 0x00000050fb107810 */ /* 0x040fe20007ffe0ff */
[----:B------:R5:W-:Y:S01]  /*23980*/  @!P0 ST.E.64 [R8.64], R140 ;  /* 0x0000008c08008985 */ /* 0x000be2000c101b08 */
[----:B------:R-:W-:Y:S02]  /*23990*/  IADD3 R14, R251, 0x58, RZ ;  /* 0x00000058fb0e7810 */ /* 0x000fe40007ffe0ff */
[----:B------:R-:W-:Y:S02]  /*239a0*/  ISETP.GE.AND P2, PT, R16, c[0x0][0x3c8], PT ;  /* 0x0000f20010007a0c */ /* 0x000fe40003f46270 */
[----:B-1----:R-:W-:-:S04]  /*239b0*/  @!P4 LEA R2, P1, R12, R0, 0x2 ;  /* 0x000000000c02c211 */ /* 0x002fc800078210ff */
[----:B------:R-:W-:Y:S02]  /*239c0*/  @!P4 LEA.HI.X R3, R12, R4, R13, 0x2, P1 ;  /* 0x000000040c03c211 */ /* 0x000fe400008f140d */
[----:B------:R-:W-:Y:S02]  /*239d0*/  @!P5 LEA R12, P0, R18, R0, 0x2 ;  /* 0x00000000120cd211 */ /* 0x000fe400078010ff */
[----:B------:R-:W-:Y:S01]  /*239e0*/  ISETP.GE.AND P1, PT, R14, c[0x0][0x3c8], PT ;  /* 0x0000f2000e007a0c */ /* 0x000fe20003f26270 */
[----:B------:R1:W-:Y:S01]  /*239f0*/  @!P4 ST.E.64 [R2.64], R142 ;  /* 0x0000008e0200c985 */ /* 0x0003e2000c101b08 */
[----:B------:R-:W-:Y:S02]  /*23a00*/  @!P5 LEA.HI.X R13, R18, R4, R19, 0x2, P0 ;  /* 0x00000004120dd211 */ /* 0x000fe400000f1413 */
[----:B----4-:R-:W-:-:S03]  /*23a10*/  @!P3 LEA R10, P0, R15, R0, 0x2 ;  /* 0x000000000f0ab211 */ /* 0x010fc600078010ff */
[----:B------:R4:W-:Y:S01]  /*23a20*/  @!P5 ST.E.64 [R12.64], R158 ;  /* 0x0000009e0c00d985 */ /* 0x0009e2000c101b08 */
[----:B------:R-:W-:Y:S02]  /*23a30*/  @!P3 LEA.HI.X R11, R15, R4, R17, 0x2, P0 ;  /* 0x000000040f0bb211 */ /* 0x000fe400000f1411 */
[C---:B------:R-:W-:Y:S02]  /*23a40*/  IADD3 R17, R251.reuse, 0x50, RZ ;  /* 0x00000050fb117810 */ /* 0x040fe40007ffe0ff */
[C---:B-----5:R-:W-:Y:S01]  /*23a50*/  @!P2 LEA R8, P0, R16.reuse, R0, 0x2 ;  /* 0x000000001008a211 */ /* 0x060fe200078010ff */
[----:B------:R4:W-:Y:S01]  /*23a60*/  @!P3 ST.E.64 [R10.64], R154 ;  /* 0x0000009a0a00b985 */ /* 0x0009e2000c101b08 */
[----:B------:R-:W-:Y:S02]  /*23a70*/  SHF.R.S32.HI R17, RZ, 0x1f, R17 ;  /* 0x0000001fff117819 */ /* 0x000fe40000011411 */
[----:B------:R-:W-:Y:S02]  /*23a80*/  IADD3 R15, R251, 0x58, RZ ;  /* 0x00000058fb0f7810 */ /* 0x000fe40007ffe0ff */
[----:B------:R-:W-:-:S02]  /*23a90*/  @!P2 LEA.HI.X R9, R16, R4, R17, 0x2, P0 ;  /* 0x000000041009a211 */ /* 0x000fc400000f1411 */
[----:B------:R-:W-:-:S03]  /*23aa0*/  SHF.R.S32.HI R15, RZ, 0x1f, R15 ;  /* 0x0000001fff0f7819 */ /* 0x000fc6000001140f */
[----:B------:R4:W-:Y:S01]  /*23ab0*/  @!P2 ST.E.64 [R8.64], R86 ;  /* 0x000000560800a985 */ /* 0x0009e2000c101b08 */
[----:B-1----:R-:W-:-:S04]  /*23ac0*/  @!P1 LEA R2, P0, R14, R0, 0x2 ;  /* 0x000000000e029211 */ /* 0x002fc800078010ff */
[----:B------:R-:W-:-:S05]  /*23ad0*/  @!P1 LEA.HI.X R3, R14, R4, R15, 0x2, P0 ;  /* 0x000000040e039211 */ /* 0x000fca00000f140f */
[----:B------:R4:W-:Y:S04]  /*23ae0*/  @!P1 ST.E.64 [R2.64], R74 ;  /* 0x0000004a02009985 */ /* 0x0009e8000c101b08 */
.L_x_1127:
[----:B------:R-:W-:Y:S05]  /*23af0*/  BSYNC B0 ;  /* 0x0000000000007941 */ /* 0x000fea0003800000 */
.L_x_1126:
[----:B------:R-:W-:Y:S05]  /*23b00*/  BRA.DIV ~URZ, `(.L_x_1128) ;  /* 0x000053427f007947 */ /* 0x000fea000b800000 */
[----:B-1----:R1:W2:Y:S02]  /*23b10*/  SHFL.IDX PT, R4, R5, 0x2, 0x1c1f ;  /* 0x005c1f0005047f89 */ /* 0x0022a400000e0000 */
.L_x_1232:
[----:B------:R-:W-:Y:S05]  /*23b20*/  BRA.DIV ~URZ, `(.L_x_1129) ;  /* 0x000053927f007947 */ /* 0x000fea000b800000 */
[----:B----4-:R4:W1:Y:S02]  /*23b30*/  SHFL.IDX PT, R0, R6, 0x2, 0x1c1f ;  /* 0x005c1f0006007f89 */ /* 0x01086400000e0000 */
.L_x_1233:
        /* <DEDUP_REMOVED lines=9> */
[C---:B------:R-:W-:Y:S02]  /*23bd0*/  IADD3 R9, R251.reuse, 0x8, RZ ;  /* 0x00000008fb097810 */ /* 0x040fe40007ffe0ff */
        /* <DEDUP_REMOVED lines=23> */
[C---:B------:R-:W-:Y:S02]  /*23d50*/  IADD3 R18, R251.reuse, 0x48, RZ ;  /* 0x00000048fb127810 */ /* 0x040fe40007ffe0ff */
        /* <DEDUP_REMOVED lines=51> */
.L_x_1131:
[----:B------:R-:W-:Y:S05]  /*24090*/  BSYNC B0 ;  /* 0x0000000000007941 */ /* 0x000fea0003800000 */
.L_x_1130:
[----:B------:R-:W-:Y:S05]  /*240a0*/  BRA.DIV ~URZ, `(.L_x_1132) ;  /* 0x00004e827f007947 */ /* 0x000fea000b800000 */
[----:B--2---:R2:W3:Y:S04]  /*240b0*/  SHFL.IDX PT, R4, R5, 0x3, 0x1c1f ;  /* 0x007c1f0005047f89 */ /* 0x0044e800000e0000 */
[----:B-1----:R2:W1:Y:S02]  /*240c0*/  SHFL.IDX PT, R0, R6, 0x3, 0x1c1f ;  /* 0x007c1f0006007f89 */ /* 0x00246400000e0000 */
.L_x_1234:
[----:B------:R-:W-:-:S13]  /*240d0*/  LOP3.LUT P0, RZ, R209, 0x2, RZ, 0xc0, !PT ;  /* 0x00000002d1ff7812 */ /* 0x000fda000780c0ff */
[----:B------:R-:W-:Y:S05]  /*240e0*/  @P0 BRA `(.L_x_1120) ;  /* 0x0000131000000947 */ /* 0x000fea0003800000 */
[C---:B------:R-:W-:Y:S02]  /*240f0*/  ISETP.GE.AND P4, PT, R251.reuse, c[0x0][0x3c8], PT ;  /* 0x0000f200fb007a0c */ /* 0x040fe40003f86270 */
[C---:B---3--:R-:W-:Y:S02]  /*24100*/  IADD3 R10, R251.reuse, 0x8, RZ ;  /* 0x00000008fb0a7810 */ /* 0x048fe40007ffe0ff */
[----:B------:R-:W-:Y:S02]  /*24110*/  IADD3 R13, R251, 0x18, RZ ;  /* 0x00000018fb0d7810 */ /* 0x000fe40007ffe0ff */
[----:B------:R-:W-:Y:S02]  /*24120*/  ISETP.GE.AND P3, PT, R10, c[0x0][0x3c8], PT ;  /* 0x0000f2000a007a0c */ /* 0x000fe40003f66270 */
[----:B------:R-:W-:Y:S02]  /*24130*/  ISETP.GE.AND P1, PT, R13, c[0x0][0x3c8], PT ;  /* 0x0000f2000d007a0c */ /* 0x000fe40003f26270 */
[----:B--2-4-:R-:W-:-:S02]  /*24140*/  IADD3 R6, R251, 0x10, RZ ;  /* 0x00000010fb067810 */ /* 0x014fc40007ffe0ff */
[----:B------:R-:W-:Y:S02]  /*24150*/  SHF.R.S32.HI R12, RZ, 0x1f, R251 ;  /* 0x0000001fff0c7819 */ /* 0x000fe400000114fb */
[C---:B-1----:R-:W-:Y:S02]  /*24160*/  @!P4 LEA R8, P6, R251.reuse, R0, 0x2 ;  /* 0x00000000fb08c211 */ /* 0x042fe400078c10ff */
[C---:B------:R-:W-:Y:S02]  /*24170*/  IADD3 R11, R251.reuse, 0x8, RZ ;  /* 0x00000008fb0b7810 */ /* 0x040fe40007ffe0ff */
[----:B------:R-:W-:Y:S02]  /*24180*/  ISETP.GE.AND P2, PT, R6, c[0x0][0x3c8], PT ;  /* 0x0000f20006007a0c */ /* 0x000fe40003f46270 */
[----:B------:R-:W-:Y:S02]  /*24190*/  @!P4 LEA.HI.X R9, R251, R4, R12, 0x2, P6 ;  /* 0x00000004fb09c211 */ /* 0x000fe400030f140c */
[----:B------:R-:W-:-:S02]  /*241a0*/  SHF.R.S32.HI R11, RZ, 0x1f, R11 ;  /* 0x0000001fff0b7819 */ /* 0x000fc4000001140b */
[C---:B------:R-:W-:Y:S01]  /*241b0*/  @!P3 LEA R2, P5, R10.reuse, R0, 0x2 ;  /* 0x000000000a02b211 */ /* 0x040fe200078a10ff */
[----:B------:R1:W-:Y:S01]  /*241c0*/  @!P4 ST.E.64 [R8.64], R52 ;  /* 0x000000340800c985 */ /* 0x0003e2000c101b08 */
[----:B------:R-:W-:Y:S02]  /*241d0*/  IADD3 R5, R251, 0x20, RZ ;  /* 0x00000020fb057810 */ /* 0x000fe40007ffe0ff */
[----:B------:R-:W-:Y:S02]  /*241e0*/  @!P3 LEA.HI.X R3, R10, R4, R11, 0x2, P5 ;  /* 0x000000040a03b211 */ /* 0x000fe400028f140b */
[----:B------:R-:W-:Y:S02]  /*241f0*/  ISETP.GE.AND P0, PT, R5, c[0x0][0x3c8], PT ;  /* 0x0000f20005007a0c */ /* 0x000fe40003f06270 */
[----:B------:R-:W-:Y:S01]  /*24200*/  IADD3 R14, R251, 0x10, RZ ;  /* 0x00000010fb0e7810 */ /* 0x000fe20007ffe0ff */
[----:B------:R2:W-:Y:S01]  /*24210*/  @!P3 ST.E.64 [R2.64], R28 ;  /* 0x0000001c0200b985 */ /* 0x0005e2000c101b08 */
[----:B------:R-:W-:-:S02]  /*24220*/  @!P2 LEA R10, P3, R6, R0, 0x2 ;  /* 0x00000000060aa211 */ /* 0x000fc400078610ff */
[----:B------:R-:W-:Y:S02]  /*24230*/  SHF.R.S32.HI R14, RZ, 0x1f, R14 ;  /* 0x0000001fff0e7819 */ /* 0x000fe4000001140e */
[C---:B------:R-:W-:Y:S02]  /*24240*/  IADD3 R15, R251.reuse, 0x28, RZ ;  /* 0x00000028fb0f7810 */ /* 0x040fe40007ffe0ff */
[----:B------:R-:W-:Y:S02]  /*24250*/  @!P2 LEA.HI.X R11, R6, R4, R14, 0x2, P3 ;  /* 0x00000004060ba211 */ /* 0x000fe400018f140e */
[C---:B------:R-:W-:Y:S02]  /*24260*/  IADD3 R6, R251.reuse, 0x20, RZ ;  /* 0x00000020fb067810 */ /* 0x040fe40007ffe0ff */
[----:B------:R-:W-:Y:S01]  /*24270*/  IADD3 R14, R251, 0x18, RZ ;  /* 0x00000018fb0e7810 */ /* 0x000fe20007ffe0ff */
[----:B------:R-:W-:Y:S01]  /*24280*/  @!P2 ST.E.64 [R10.64], R64 ;  /* 0x000000400a00a985 */ /* 0x000fe2000c101b08 */
[----:B------:R-:W-:-:S02]  /*24290*/  ISETP.GE.AND P5, PT, R15, c[0x0][0x3c8], PT ;  /* 0x0000f2000f007a0c */ /* 0x000fc40003fa6270 */
[----:B------:R-:W-:Y:S02]  /*242a0*/  IADD3 R12, R251, 0x30, RZ ;  /* 0x00000030fb0c7810 */ /* 0x000fe40007ffe0ff */
[----:B------:R-:W-:Y:S02]  /*242b0*/  SHF.R.S32.HI R6, RZ, 0x1f, R6 ;  /* 0x0000001fff067819 */ /* 0x000fe40000011406 */
[----:B------:R-:W-:Y:S02]  /*242c0*/  SHF.R.S32.HI R14, RZ, 0x1f, R14 ;  /* 0x0000001fff0e7819 */ /* 0x000fe4000001140e */
[----:B-1----:R-:W-:Y:S02]  /*242d0*/  @!P1 LEA R8, P4, R13, R0, 0x2 ;  /* 0x000000000d089211 */ /* 0x002fe400078810ff */
[C---:B------:R-:W-:Y:S02]  /*242e0*/  IADD3 R17, R251.reuse, 0x28, RZ ;  /* 0x00000028fb117810 */ /* 0x040fe40007ffe0ff */
[----:B------:R-:W-:-:S02]  /*242f0*/  IADD3 R16, R251, 0x40, RZ ;  /* 0x00000040fb107810 */ /* 0x000fc40007ffe0ff */
[----:B------:R-:W-:Y:S02]  /*24300*/  SHF.R.S32.HI R17, RZ, 0x1f, R17 ;  /* 0x0000001fff117819 */ /* 0x000fe40000011411 */
[----:B--2---:R-:W-:Y:S02]  /*24310*/  @!P0 LEA R2, P6, R5, R0, 0x2 ;  /* 0x0000000005028211 */ /* 0x004fe400078c10ff */
[----:B------:R-:W-:-:S03]  /*24320*/  ISETP.GE.AND P2, PT, R16, c[0x0][0x3c8], PT ;  /* 0x0000f20010007a0c */ /* 0x000fc60003f46270 */
[----:B------:R-:W-:Y:S02]  /*24330*/  P2R R3, PR, RZ, 0x10 ;  /* 0x00000010ff037803 */ /* 0x000fe40000000000 */
[----:B------:R-:W-:Y:S02]  /*24340*/  ISETP.GE.AND P4, PT, R12, c[0x0][0x3c8], PT ;  /* 0x0000f2000c007a0c */ /* 0x000fe40003f86270 */
[----:B------:R-:W-:Y:S02]  /*24350*/  ISETP.NE.AND P3, PT, R3, RZ, PT ;  /* 0x000000ff0300720c */ /* 0x000fe40003f65270 */
[-C--:B------:R-:W-:Y:S02]  /*24360*/  @!P0 LEA.HI.X R3, R5, R4.reuse, R6, 0x2, P6 ;  /* 0x0000000405038211 */ /* 0x080fe400030f1406 */
[----:B------:R-:W-:Y:S02]  /*24370*/  @!P1 LEA.HI.X R9, R13, R4, R14, 0x2, P3 ;  /* 0x000000040d099211 */ /* 0x000fe400018f140e */
[----:B------:R-:W-:-:S02]  /*24380*/  IADD3 R6, R251, 0x38, RZ ;  /* 0x00000038fb067810 */ /* 0x000fc40007ffe0ff */
[C---:B------:R-:W-:Y:S01]  /*24390*/  IADD3 R13, R251.reuse, 0x30, RZ ;  /* 0x00000030fb0d7810 */ /* 0x040fe20007ffe0ff */
[----:B------:R1:W-:Y:S01]  /*243a0*/  @!P1 ST.E.64 [R8.64], R58 ;  /* 0x0000003a08009985 */ /* 0x0003e2000c101b08 */
[----:B------:R-:W-:Y:S02]  /*243b0*/  ISETP.GE.AND P3, PT, R6, c[0x0][0x3c8], PT ;  /* 0x0000f20006007a0c */ /* 0x000fe40003f66270 */
[----:B------:R-:W-:Y:S01]  /*243c0*/  SHF.R.S32.HI R13, RZ, 0x1f, R13 ;  /* 0x0000001fff0d7819 */ /* 0x000fe2000001140d */
[----:B------:R2:W-:Y:S01]  /*243d0*/  @!P0 ST.E.64 [R2.64], R30 ;  /* 0x0000001e02008985 */ /* 0x0005e2000c101b08 */
[C---:B------:R-:W-:Y:S02]  /*243e0*/  IADD3 R14, R251.reuse, 0x48, RZ ;  /* 0x00000048fb0e7810 */ /* 0x040fe40007ffe0ff */
[----:B------:R-:W-:Y:S02]  /*243f0*/  IADD3 R5, R251, 0x50, RZ ;  /* 0x00000050fb057810 */ /* 0x000fe40007ffe0ff */
[----:B------:R-:W-:-:S02]  /*24400*/  ISETP.GE.AND P1, PT, R14, c[0x0][0x3c8], PT ;  /* 0x0000f2000e007a0c */ /* 0x000fc40003f26270 */
[----:B-1----:R-:W-:-:S04]  /*24410*/  @!P5 LEA R8, P0, R15, R0, 0x2 ;  /* 0x000000000f08d211 */ /* 0x002fc800078010ff */
[----:B------:R-:W-:Y:S02]  /*24420*/  @!P5 LEA.HI.X R9, R15, R4, R17, 0x2, P0 ;  /* 0x000000040f09d211 */ /* 0x000fe400000f1411 */
[C---:B--2---:R-:W-:Y:S02]  /*24430*/  @!P4 LEA R2, P6, R12.reuse, R0, 0x2 ;  /* 0x000000000c02c211 */ /* 0x044fe400078c10ff */
        /* <DEDUP_REMOVED lines=35> */
.L_x_1105:
[----:B------:R-:W2:Y:S04]  /*24670*/  LDL.LU R8, [R1+0x84] ;  /* 0x0000840001087983 */ /* 0x000ea80000300800 */
[----:B-1----:R-:W3:Y:S01]  /*24680*/  LDL R6, [R1+0x8c] ;  /* 0x00008c0001067983 */ /* 0x002ee20000100800 */
[----:B------:R-:W-:Y:S01]  /*24690*/  ISETP.NE.U32.AND P0, PT, RZ, c[0x0][0x508], PT ;  /* 0x00014200ff007a0c */ /* 0x000fe20003f05070 */
[----:B------:R-:W-:Y:S01]  /*246a0*/  IMAD.MOV.U32 R4, RZ, RZ, 0x4 ;  /* 0x00000004ff047424 */ /* 0x000fe200078e00ff */
[----:B------:R-:W-:Y:S01]  /*246b0*/  ISETP.NE.U32.AND P2, PT, RZ, c[0x0][0x500], PT ;  /* 0x00014000ff007a0c */ /* 0x000fe20003f45070 */
[----:B------:R-:W-:Y:S01]  /*246c0*/  IMAD.MOV.U32 R18, RZ, RZ, c[0x0][0x388] ;  /* 0x0000e200ff127624 */ /* 0x000fe200078e00ff */
[----:B------:R-:W-:Y:S01]  /*246d0*/  ISETP.NE.AND.EX P0, PT, RZ, c[0x0][0x50c], PT, P0 ;  /* 0x00014300ff007a0c */ /* 0x000fe20003f05300 */
[----:B------:R-:W-:Y:S01]  /*246e0*/  IMAD.MOV.U32 R0, RZ, RZ, RZ ;  /* 0x000000ffff007224 */ /* 0x000fe200078e00ff */
[----:B------:R-:W-:Y:S01]  /*246f0*/  ISETP.NE.AND.EX P2, PT, RZ, c[0x0][0x504], PT, P2 ;  /* 0x00014100ff007a0c */ /* 0x000fe20003f45320 */
[----:B---3--:R-:W-:-:S10]  /*24700*/  IMAD.WIDE R2, R6, R4, c[0x0][0x500] ;  /* 0x0001400006027625 */ /* 0x008fd400078e0204 */
[----:B------:R-:W-:Y:S02]  /*24710*/  @P0 IMAD.WIDE R4, R6, R4, c[0x0][0x508] ;  /* 0x0001420006040625 */ /* 0x000fe400078e0204 */
        /* <DEDUP_REMOVED lines=9> */
.L_x_1133:
        /* <DEDUP_REMOVED lines=10> */
[----:B------:R-:W2:Y:S01]  /*24850*/  LDL R4, [R1+0x58] ;  /* 0x0000580001047983 */ /* 0x000ea20000100800 */
[----:B------:R-:W-:Y:S01]  /*24860*/  IMAD R2, R18, c[0x0][0x4e8], RZ ;  /* 0x00013a0012027a24 */ /* 0x000fe200078e02ff */
[----:B--2---:R-:W-:-:S04]  /*24870*/  IADD3 R11, R4, R5, RZ ;  /* 0x00000005040b7210 */ /* 0x004fc80007ffe0ff */
        /* <DEDUP_REMOVED lines=23> */
[----:B------:R-:W-:-:S04]  /*249f0*/  IMAD.MOV R4, RZ, RZ, -R2 ;  /* 0x000000ffff047224 */ /* 0x000fc800078e0a02 */
[----:B------:R-:W-:Y:S01]  /*24a00*/  IMAD R4, R4, c[0x0][0x4e8], R11 ;  /* 0x00013a0004047a24 */ /* 0x000fe200078e020b */
[----:B------:R-:W-:Y:S02]  /*24a10*/  IADD3.X R11, R5, R13, R19, P1, P0 ;  /* 0x0000000d050b7210 */ /* 0x000fe40000fe0413 */
[----:B------:R-:W-:Y:S02]  /*24a20*/  SHF.R.S32.HI R5, RZ, 0x1f, R2 ;  /* 0x0000001fff057819 */ /* 0x000fe40000011402 */
[----:B--2---:R-:W-:-:S05]  /*24a30*/  SEL R6, R23, RZ, P2 ;  /* 0x000000ff17067207 */ /* 0x004fca0001000000 */
[-C--:B-----5:R-:W-:Y:S02]  /*24a40*/  IMAD R12, R17, R6.reuse, RZ ;  /* 0x00000006110c7224 */ /* 0x0a0fe400078e02ff */
[----:B------:R-:W-:Y:S01]  /*24a50*/  IMAD.WIDE.U32 R8, R16, R6, RZ ;  /* 0x0000000610087225 */ /* 0x000fe200078e00ff */
[----:B------:R-:W-:-:S04]  /*24a60*/  SHF.R.S32.HI R6, RZ, 0x1f, R4 ;  /* 0x0000001fff067819 */ /* 0x000fc80000011404 */
[----:B------:R-:W-:Y:S02]  /*24a70*/  IADD3 R9, R9, R12, RZ ;  /* 0x0000000c09097210 */ /* 0x000fe40007ffe0ff */
[----:B------:R-:W-:Y:S01]  /*24a80*/  IADD3 R8, P1, P0, R2, R21, R8 ;  /* 0x0000001502087210 */ /* 0x000fe2000783e008 */
[----:B------:R-:W-:-:S03]  /*24a90*/  IMAD R2, R15, R4, RZ ;  /* 0x000000040f027224 */ /* 0x000fc600078e02ff */
[----:B------:R-:W-:Y:S01]  /*24aa0*/  IADD3.X R9, R5, R11, R9, P1, P0 ;  /* 0x0000000b05097210 */ /* 0x000fe20000fe0409 */
[----:B------:R-:W-:Y:S02]  /*24ab0*/  IMAD.MOV.U32 R11, RZ, RZ, c[0x0][0x4a8] ;  /* 0x00012a00ff0b7624 */ /* 0x000fe400078e00ff */
[C---:B------:R-:W-:Y:S01]  /*24ac0*/  IMAD R2, R14.reuse, R6, R2 ;  /* 0x000000060e027224 */ /* 0x040fe200078e0202 */
[----:B------:R-:W-:Y:S01]  /*24ad0*/  MOV R6, c[0x0][0x4ac] ;  /* 0x00012b0000067a02 */ /* 0x000fe20000000f00 */
[----:B------:R-:W-:Y:S01]  /*24ae0*/  IMAD.WIDE.U32 R4, R14, R4, R8 ;  /* 0x000000040e047225 */ /* 0x000fe200078e0008 */
[----:B------:R-:W-:Y:S02]  /*24af0*/  SEL R8, R11, c[0x0][0x450], P2 ;  /* 0x000114000b087a07 */ /* 0x000fe40001000000 */
[----:B------:R-:W-:Y:S01]  /*24b00*/  SEL R6, R6, c[0x0][0x454], P2 ;  /* 0x0001150006067a07 */ /* 0x000fe20001000000 */
[----:B------:R-:W-:Y:S01]  /*24b10*/  IMAD.IADD R2, R5, 0x1, R2 ;  /* 0x0000000105027824 */ /* 0x000fe200078e0202 */
[----:B------:R-:W-:-:S04]  /*24b20*/  LEA R8, P0, R4, R8, 0x2 ;  /* 0x0000000804087211 */ /* 0x000fc800078010ff */
[----:B------:R-:W-:Y:S02]  /*24b30*/  LEA.HI.X R9, R4, R6, R2, 0x2, P0 ;  /* 0x0000000604097211 */ /* 0x000fe400000f1402 */
[----:B------:R-:W-:-:S05]  /*24b40*/  MOV R2, 0xff800000 ;  /* 0xff80000000027802 */ /* 0x000fca0000000f00 */
[----:B------:R1:W-:Y:S02]  /*24b50*/  STG.E [R8.64], R2 ;  /* 0x0000000208007986 */ /* 0x0003e4000c101908 */
.L_x_1135:
[----:B------:R-:W-:Y:S05]  /*24b60*/  BSYNC B0 ;  /* 0x0000000000007941 */ /* 0x000fea0003800000 */
.L_x_1134:
[----:B------:R-:W-:-:S13]  /*24b70*/  ISETP.GT.AND P0, PT, R20, 0x1, PT ;  /* 0x000000011400780c */ /* 0x000fda0003f04270 */
[----:B------:R-:W-:Y:S05]  /*24b80*/  @P0 BRA `(.L_x_1120) ;  /* 0x0000087000000947 */ /* 0x000fea0003800000 */
[----:B-1----:R-:W2:Y:S04]  /*24b90*/  LDL.LU R2, [R1+0x58] ;  /* 0x0000580001027983 */ /* 0x002ea80000300800 */
[----:B------:R-:W3:Y:S01]  /*24ba0*/  LDL R6, [R1+0x24] ;  /* 0x0000240001067983 */ /* 0x000ee20000100800 */
[----:B------:R-:W-:-:S03]  /*24bb0*/  MOV R4, c[0x0][0x4e8] ;  /* 0x00013a0000047a02 */ /* 0x000fc60000000f00 */
[----:B------:R-:W1:Y:S01]  /*24bc0*/  S2R R12, SR_TID.X ;  /* 0x00000000000c7919 */ /* 0x000e620000002100 */
[----:B------:R-:W-:Y:S01]  /*24bd0*/  ISETP.NE.AND P0, PT, R4, 0x1, PT ;  /* 0x000000010400780c */ /* 0x000fe20003f05270 */
[----:B------:R-:W-:Y:S01]  /*24be0*/  IMAD.WIDE.U32 R4, R0, c[0x0][0x3a0], RZ ;  /* 0x0000e80000047a25 */ /* 0x000fe200078e00ff */
[----:B-1----:R-:W-:-:S04]  /*24bf0*/  SHF.R.S32.HI R9, RZ, 0x1f, R12 ;  /* 0x0000001fff097819 */ /* 0x002fc8000001140c */
[----:B------:R-:W-:-:S04]  /*24c00*/  LEA.HI R9, R9, R12, RZ, 0x2 ;  /* 0x0000000c09097211 */ /* 0x000fc800078f10ff */
[----:B------:R-:W-:Y:S02]  /*24c10*/  SHF.R.S32.HI R9, RZ, 0x2, R9 ;  /* 0x00000002ff097819 */ /* 0x000fe40000011409 */
[----:B--2---:R-:W-:Y:S01]  /*24c20*/  MOV R11, R2 ;  /* 0x00000002000b7202 */ /* 0x004fe20000000f00 */
[----:B------:R-:W-:-:S03]  /*24c30*/  IMAD R2, R19, c[0x0][0x3a0], RZ ;  /* 0x0000e80013027a24 */ /* 0x000fc600078e02ff */
[-C--:B---3--:R-:W-:Y:S01]  /*24c40*/  IADD3 R6, R6, R11.reuse, RZ ;  /* 0x0000000b06067210 */ /* 0x088fe20007ffe0ff */
[----:B------:R-:W-:Y:S01]  /*24c50*/  IMAD R0, R0, c[0x0][0x3a4], R2 ;  /* 0x0000e90000007a24 */ /* 0x000fe200078e0202 */
[----:B------:R-:W-:Y:S01]  /*24c60*/  IADD3 R12, R9, R11, RZ ;  /* 0x0000000b090c7210 */ /* 0x000fe20007ffe0ff */
[----:B------:R-:W-:Y:S02]  /*24c70*/  IMAD R2, R22, c[0x0][0x3f0], RZ ;  /* 0x0000fc0016027a24 */ /* 0x000fe400078e02ff */
[----:B------:R-:W-:Y:S01]  /*24c80*/  @P0 IMAD.HI.U32 R8, R6, c[0x0][0x4ec], RZ ;  /* 0x00013b0006080a27 */ /* 0x000fe200078e00ff */
[----:B------:R-:W-:-:S03]  /*24c90*/  IADD3 R5, R5, R0, RZ ;  /* 0x0000000005057210 */ /* 0x000fc60007ffe0ff */
[----:B------:R-:W-:Y:S01]  /*24ca0*/  IMAD.MOV.U32 R0, RZ, RZ, R6 ;  /* 0x000000ffff007224 */ /* 0x000fe200078e0006 */
[----:B------:R-:W-:Y:S01]  /*24cb0*/  @P0 SHF.R.U32.HI R0, RZ, c[0x0][0x4f0], R8 ;  /* 0x00013c00ff000a19 */ /* 0x000fe20000011608 */
[----:B------:R-:W-:-:S04]  /*24cc0*/  IMAD.WIDE.U32 R4, R3, c[0x0][0x3e8], R4 ;  /* 0x0000fa0003047a25 */ /* 0x000fc800078e0004 */
[----:B------:R-:W-:Y:S01]  /*24cd0*/  IMAD R8, R10, c[0x0][0x3f4], R2 ;  /* 0x0000fd000a087a24 */ /* 0x000fe200078e0202 */
[----:B------:R-:W-:Y:S01]  /*24ce0*/  MOV R2, R4 ;  /* 0x0000000400027202 */ /* 0x000fe20000000f00 */
[----:B------:R-:W-:Y:S01]  /*24cf0*/  IMAD R3, R3, c[0x0][0x3ec], R5 ;  /* 0x0000fb0003037a24 */ /* 0x000fe200078e0205 */
[----:B------:R-:W-:Y:S02]  /*24d00*/  SHF.R.S32.HI R5, RZ, 0x1f, R0 ;  /* 0x0000001fff057819 */ /* 0x000fe40000011400 */
[----:B------:R-:W-:Y:S01]  /*24d10*/  IADD3 R4, -R0, RZ, RZ ;  /* 0x000000ff00047210 */ /* 0x000fe20007ffe1ff */
[----:B------:R-:W-:-:S04]  /*24d20*/  IMAD.WIDE.U32 R2, R10, c[0x0][0x3f0], R2 ;  /* 0x0000fc000a027a25 */ /* 0x000fc800078e0002 */
[----:B------:R-:W-:Y:S02]  /*24d30*/  IMAD R5, R5, c[0x0][0x3e0], RZ ;  /* 0x0000f80005057a24 */ /* 0x000fe400078e02ff */
[----:B------:R-:W-:Y:S02]  /*24d40*/  IMAD.IADD R3, R3, 0x1, R8 ;  /* 0x0000000103037824 */ /* 0x000fe400078e0208 */
        /* <DEDUP_REMOVED lines=13> */
.L_x_1235:
[----:B------:R-:W-:Y:S05]  /*24e20*/  BRA.DIV ~URZ, `(.L_x_1137) ;  /* 0x000042427f007947 */ /* 0x000fea000b800000 */
[----:B------:R3:W4:Y:S02]  /*24e30*/  SHFL.IDX PT, R0, R13, RZ, 0x1c1f ;  /* 0x001c1fff0d007589 */ /* 0x00072400000e0000 */
.L_x_1236:
[----:B------:R-:W-:Y:S01]  /*24e40*/  IMAD R6, R18, c[0x0][0x4e8], RZ ;  /* 0x00013a0012067a24 */ /* 0x000fe200078e02ff */
[----:B------:R-:W-:Y:S04]  /*24e50*/  BSSY B0, `(.L_x_1138) ;  /* 0x0000013000007945 */ /* 0x000fe80003800000 */
        /* <DEDUP_REMOVED lines=11> */
[-C--:B------:R-:W-:Y:S02]  /*24f10*/  @!P2 LEA R10, P5, R20, R0.reuse, 0x1 ;  /* 0x00000000140aa211 */ /* 0x080fe400078a08ff */
[----:B------:R-:W-:Y:S02]  /*24f20*/  @!P0 LEA R2, P3, R14, R0, 0x1 ;  /* 0x000000000e028211 */ /* 0x000fe400078608ff */
[-C--:B------:R-:W-:Y:S02]  /*24f30*/  @!P2 LEA.HI.X R11, R20, R4.reuse, R21, 0x1, P5 ;  /* 0x00000004140ba211 */ /* 0x080fe400028f0c15 */
[----:B--2---:R-:W-:-:S03]  /*24f40*/  @!P0 LEA.HI.X R3, R14, R4, R15, 0x1, P3 ;  /* 0x000000040e038211 */ /* 0x004fc600018f0c0f */
[----:B------:R2:W-:Y:S04]  /*24f50*/  @!P2 ST.E.128 [R10.64], RZ ;  /* 0x000000ff0a00a985 */ /* 0x0005e8000c101d08 */
[----:B------:R2:W-:Y:S04]  /*24f60*/  @!P1 ST.E.128 [R8.64], RZ ;  /* 0x000000ff08009985 */ /* 0x0005e8000c101d08 */
[----:B------:R2:W-:Y:S02]  /*24f70*/  @!P0 ST.E.128 [R2.64], RZ ;  /* 0x000000ff02008985 */ /* 0x0005e4000c101d08 */
.L_x_1139:
[----:B------:R-:W-:Y:S05]  /*24f80*/  BSYNC B0 ;  /* 0x0000000000007941 */ /* 0x000fea0003800000 */
.L_x_1138:
[----:B------:R-:W-:Y:S05]  /*24f90*/  BRA.DIV ~URZ, `(.L_x_1140) ;  /* 0x000041427f007947 */ /* 0x000fea000b800000 */
[----:B--2---:R2:W1:Y:S04]  /*24fa0*/  SHFL.IDX PT, R4, R5, 0x1, 0x1c1f ;  /* 0x003c1f0005047f89 */ /* 0x00446800000e0000 */
[----:B----4-:R2:W4:Y:S02]  /*24fb0*/  SHFL.IDX PT, R0, R13, 0x1, 0x1c1f ;  /* 0x003c1f000d007f89 */ /* 0x01052400000e0000 */
.L_x_1237:
[----:B------:R-:W-:Y:S01]  /*24fc0*/  IADD3 R2, R12, 0x20, RZ ;  /* 0x000000200c027810 */ /* 0x000fe20007ffe0ff */
[----:B------:R-:W-:Y:S03]  /*24fd0*/  BSSY B0, `(.L_x_1141) ;  /* 0x0000013000007945 */ /* 0x000fe60003800000 */
[----:B------:R-:W-:-:S13]  /*24fe0*/  ISETP.GE.AND P0, PT, R2, R6, PT ;  /* 0x000000060200720c */ /* 0x000fda0003f06270 */
[----:B------:R-:W-:Y:S05]  /*24ff0*/  @P0 BRA `(.L_x_1142) ;  /* 0x0000010000000947 */ /* 0x000fea0003800000 */
[----:B------:R-:W5:Y:S04]  /*25000*/  LDL.64 R18, [R1] ;  /* 0x0000000001127983 */ /* 0x000f680000100a00 */
[----:B--2---:R-:W2:Y:S04]  /*25010*/  LDL R14, [R1+0x8] ;  /* 0x00000800010e7983 */ /* 0x004ea80000100800 */
[----:B---3--:R-:W3:Y:S04]  /*25020*/  LDL R16, [R1+0x94] ;  /* 0x0000940001107983 */ /* 0x008ee80000100800 */
[----:B----4-:R-:W4:Y:S01]  /*25030*/  LDL R15, [R1+0x90] ;  /* 0x00009000010f7983 */ /* 0x010f220000100800 */
[----:B------:R-:W-:-:S13]  /*25040*/  ISETP.GE.AND P1, PT, R252, c[0x0][0x3c8], PT ;  /* 0x0000f200fc007a0c */ /* 0x000fda0003f26270 */
[----:B------:R-:W-:Y:S02]  /*25050*/  @!P1 LEA R8, P4, R252, R0, 0x1 ;  /* 0x00000000fc089211 */ /* 0x000fe400078808ff */
[----:B-----5:R-:W-:Y:S02]  /*25060*/  ISETP.GE.AND P2, PT, R18, c[0x0][0x3c8], PT ;  /* 0x0000f20012007a0c */ /* 0x020fe40003f46270 */
[----:B--2---:R-:W-:Y:S02]  /*25070*/  ISETP.GE.AND P0, PT, R14, c[0x0][0x3c8], PT ;  /* 0x0000f2000e007a0c */ /* 0x004fe40003f06270 */
[----:B-1-3--:R-:W-:-:S09]  /*25080*/  @!P1 LEA.HI.X R9, R252, R4, R16, 0x1, P4 ;  /* 0x00000004fc099211 */ /* 0x00afd200020f0c10 */
[-C--:B------:R-:W-:Y:S02]  /*25090*/  @!P2 LEA R10, P5, R18, R0.reuse, 0x1 ;  /* 0x00000000120aa211 */ /* 0x080fe400078a08ff */
[----:B------:R-:W-:Y:S02]  /*250a0*/  @!P0 LEA R2, P3, R14, R0, 0x1 ;  /* 0x000000000e028211 */ /* 0x000fe400078608ff */
[-C--:B------:R-:W-:Y:S02]  /*250b0*/  @!P2 LEA.HI.X R11, R18, R4.reuse, R19, 0x1, P5 ;  /* 0x00000004120ba211 */ /* 0x080fe400028f0c13 */
[----:B----4-:R-:W-:-:S03]  /*250c0*/  @!P0 LEA.HI.X R3, R14, R4, R15, 0x1, P3 ;  /* 0x000000040e038211 */ /* 0x010fc600018f0c0f */
[----:B------:R1:W-:Y:S04]  /*250d0*/  @!P2 ST.E.128 [R10.64], RZ ;  /* 0x000000ff0a00a985 */ /* 0x0003e8000c101d08 */
[----:B------:R1:W-:Y:S04]  /*250e0*/  @!P1 ST.E.128 [R8.64], RZ ;  /* 0x000000ff08009985 */ /* 0x0003e8000c101d08 */
[----:B------:R1:W-:Y:S02]  /*250f0*/  @!P0 ST.E.128 [R2.64], RZ ;  /* 0x000000ff02008985 */ /* 0x0003e4000c101d08 */
.L_x_1142:
[----:B------:R-:W-:Y:S05]  /*25100*/  BSYNC B0 ;  /* 0x0000000000007941 */ /* 0x000fea0003800000 */
.L_x_1141:
[----:B------:R-:W-:Y:S05]  /*25110*/  BRA.DIV ~URZ, `(.L_x_1143) ;  /* 0x000040927f007947 */ /* 0x000fea000b800000 */
[----:B-1----:R1:W2:Y:S02]  /*25120*/  SHFL.IDX PT, R4, R5, 0x2, 0x1c1f ;  /* 0x005c1f0005047f89 */ /* 0x0022a400000e0000 */
.L_x_1238:
[----:B------:R-:W-:Y:S05]  /*25130*/  BRA.DIV ~URZ, `(.L_x_1144) ;  /* 0x000040e27f007947 */ /* 0x000fea000b800000 */
[----:B----4-:R4:W1:Y:S02]  /*25140*/  SHFL.IDX PT, R0, R13, 0x2, 0x1c1f ;  /* 0x005c1f000d007f89 */ /* 0x01086400000e0000 */
.L_x_1239:
        /* <DEDUP_REMOVED lines=9> */
[----:B-1----:R-:W-:Y:S02]  /*251e0*/  @!P1 LEA R8, P4, R252, R0, 0x1 ;  /* 0x00000000fc089211 */ /* 0x002fe400078808ff */
        /* <DEDUP_REMOVED lines=10> */
.L_x_1146:
[----:B------:R-:W-:Y:S05]  /*25290*/  BSYNC B0 ;  /* 0x0000000000007941 */ /* 0x000fea0003800000 */
.L_x_1145:
[----:B------:R-:W-:Y:S05]  /*252a0*/  BRA.DIV ~URZ, `(.L_x_1147) ;  /* 0x00003fe27f007947 */ /* 0x000fea000b800000 */
[----:B--2---:R2:W3:Y:S04]  /*252b0*/  SHFL.IDX PT, R4, R5, 0x3, 0x1c1f ;  /* 0x007c1f0005047f89 */ /* 0x0044e800000e0000 */
[----:B-1----:R2:W1:Y:S02]  /*252c0*/  SHFL.IDX PT, R0, R13, 0x3, 0x1c1f ;  /* 0x007c1f000d007f89 */ /* 0x00246400000e0000 */
.L_x_1240:
[----:B------:R-:W-:-:S04]  /*252d0*/  IADD3 R12, R12, 0x60, RZ ;  /* 0x000000600c0c7810 */ /* 0x000fc80007ffe0ff */
[----:B------:R-:W-:-:S13]  /*252e0*/  ISETP.GE.AND P0, PT, R12, R6, PT ;  /* 0x000000060c00720c */ /* 0x000fda0003f06270 */
[----:B------:R-:W-:Y:S05]  /*252f0*/  @P0 BRA `(.L_x_1120) ;  /* 0x0000010000000947 */ /* 0x000fea0003800000 */
[----:B------:R-:W5:Y:S04]  /*25300*/  LDL.64 R16, [R1] ;  /* 0x0000000001107983 */ /* 0x000f680000100a00 */
[----:B--2---:R-:W2:Y:S04]  /*25310*/  LDL R5, [R1+0x8] ;  /* 0x0000080001057983 */ /* 0x004ea80000100800 */
[----:B----4-:R-:W4:Y:S04]  /*25320*/  LDL R14, [R1+0x94] ;  /* 0x00009400010e7983 */ /* 0x010f280000100800 */
[----:B---3--:R-:W3:Y:S01]  /*25330*/  LDL R13, [R1+0x90] ;  /* 0x00009000010d7983 */ /* 0x008ee20000100800 */
[----:B------:R-:W-:-:S13]  /*25340*/  ISETP.GE.AND P1, PT, R252, c[0x0][0x3c8], PT ;  /* 0x0000f200fc007a0c */ /* 0x000fda0003f26270 */
[----:B-1----:R-:W-:Y:S02]  /*25350*/  @!P1 LEA R8, P4, R252, R0, 0x1 ;  /* 0x00000000fc089211 */ /* 0x002fe400078808ff */
[----:B-----5:R-:W-:Y:S02]  /*25360*/  ISETP.GE.AND P2, PT, R16, c[0x0][0x3c8], PT ;  /* 0x0000f20010007a0c */ /* 0x020fe40003f46270 */
[----:B--2---:R-:W-:Y:S02]  /*25370*/  ISETP.GE.AND P0, PT, R5, c[0x0][0x3c8], PT ;  /* 0x0000f20005007a0c */ /* 0x004fe40003f06270 */
[----:B----4-:R-:W-:-:S09]  /*25380*/  @!P1 LEA.HI.X R9, R252, R4, R14, 0x1, P4 ;  /* 0x00000004fc099211 */ /* 0x010fd200020f0c0e */
[CC--:B------:R-:W-:Y:S02]  /*25390*/  @!P2 LEA R10, P5, R16.reuse, R0.reuse, 0x1 ;  /* 0x00000000100aa211 */ /* 0x0c0fe400078a08ff */
[C---:B------:R-:W-:Y:S02]  /*253a0*/  @!P0 LEA R2, P3, R5.reuse, R0, 0x1 ;  /* 0x0000000005028211 */ /* 0x040fe400078608ff */
[-C--:B------:R-:W-:Y:S02]  /*253b0*/  @!P2 LEA.HI.X R11, R16, R4.reuse, R17, 0x1, P5 ;  /* 0x00000004100ba211 */ /* 0x080fe400028f0c11 */
[----:B---3--:R-:W-:-:S03]  /*253c0*/  @!P0 LEA.HI.X R3, R5, R4, R13, 0x1, P3 ;  /* 0x0000000405038211 */ /* 0x008fc600018f0c0d */
[----:B------:R1:W-:Y:S04]  /*253d0*/  @!P2 ST.E.128 [R10.64], RZ ;  /* 0x000000ff0a00a985 */ /* 0x0003e8000c101d08 */
[----:B------:R1:W-:Y:S04]  /*253e0*/  @!P1 ST.E.128 [R8.64], RZ ;  /* 0x000000ff08009985 */ /* 0x0003e8000c101d08 */
[----:B------:R1:W-:Y:S02]  /*253f0*/  @!P0 ST.E.128 [R2.64], RZ ;  /* 0x000000ff02008985 */ /* 0x0003e4000c101d08 */
.L_x_1120:
[----:B------:R-:W-:Y:S05]  /*25400*/  BSYNC B1 ;  /* 0x0000000000017941 */ /* 0x000fea0003800000 */
.L_x_1104:
[----:B-1----:R-:W5:Y:S02]  /*25410*/  LDL R0, [R1+0xe4] ;  /* 0x0000e40001007983 */ /* 0x002f640000100800 */
[----:B-----5:R-:W-:-:S13]  /*25420*/  ISETP.NE.AND P0, PT, R0, RZ, PT ;  /* 0x000000ff0000720c */ /* 0x020fda0003f05270 */
[----:B------:R-:W-:Y:S01]  /*25430*/  @P0 WARPSYNC 0xffffffff ;  /* 0xffffffff00000948 */ /* 0x000fe20003800000 */
[----:B------:R-:W-:Y:S06]  /*25440*/  @P0 BAR.SYNC.DEFER_BLOCKING 0x5, 0x80 ;  /* 0x0142000000000b1d */ /* 0x000fec0000010000 */
[----:B---3--:R-:W1:Y:S04]  /*25450*/  @P0 LDS.128 R8, [0xc080] ;  /* 0x00c08000ff080984 */ /* 0x008e680000000c00 */
[----:B-1----:R1:W-:Y:S04]  /*25460*/  @P0 STL.64 [R1+0x80], R8 ;  /* 0x0000800801000387 */ /* 0x0023e80000100a00 */
[----:B------:R1:W-:Y:S04]  /*25470*/  @P0 STL.64 [R1+0x88], R10 ;  /* 0x0000880a01000387 */ /* 0x0003e80000100a00 */
[----:B------:R-:W-:Y:S06]  /*25480*/  @P0 BAR.ARV 0x4, 0x80 ;  /* 0x0102000000000b1d */ /* 0x000fec0000002000 */
[----:B------:R-:W-:Y:S05]  /*25490*/  @P0 BRA `(.L_x_1148) ;  /* 0x0000105000000947 */ /* 0x000fea0003800000 */
[----:B------:R-:W3:Y:S01]  /*254a0*/  S2R R0, SR_TID.X ;  /* 0x0000000000007919 */ /* 0x000ee20000002100 */
[----:B-1----:R-:W-:Y:S01]  /*254b0*/  IMAD.MOV.U32 R8, RZ, RZ, RZ ;  /* 0x000000ffff087224 */ /* 0x002fe200078e00ff */
[----:B--234-:R-:W-:-:S04]  /*254c0*/  LOP3.LUT R13, R0, 0x1f, RZ, 0xc0, !PT ;  /* 0x0000001f000d7812 */ /* 0x01cfc800078ec0ff */
[----:B------:R-:W-:Y:S01]  /*254d0*/  ISETP.NE.AND P6, PT, R13, 0x1f, PT ;  /* 0x0000001f0d00780c */ /* 0x000fe20003fc5270 */
[----:B------:R-:W-:Y:S10]  /*254e0*/  BRA.DIV ~URZ, `(.L_x_1149) ;  /* 0x00003e727f007947 */ /* 0x000ff4000b800000 */
[----:B------:R1:W2:Y:S02]  /*254f0*/  SHFL.IDX PT, R10, R76, RZ, 0x1f ;  /* 0x00001fff4c0a7589 */ /* 0x0002a400000e0000 */
.L_x_1241:
[----:B------:R-:W-:Y:S05]  /*25500*/  BRA.DIV ~URZ, `(.L_x_1150) ;  /* 0x00003ec27f007947 */ /* 0x000fea000b800000 */
[----:B------:R3:W4:Y:S02]  /*25510*/  SHFL.IDX PT, R9, R76, 0x1, 0x1f ;  /* 0x00201f004c097f89 */ /* 0x00072400000e0000 */
.L_x_1242:
[----:B------:R-:W5:Y:S01]  /*25520*/  LDL R0, [R1+0x8c] ;  /* 0x00008c0001007983 */ /* 0x000f620000100800 */
[----:B------:R-:W-:Y:S02]  /*25530*/  IMAD.MOV.U32 R6, RZ, RZ, RZ ;  /* 0x000000ffff067224 */ /* 0x000fe400078e00ff */
[----:B-----5:R-:W-:-:S05]  /*25540*/  IMAD.IADD R0, R0, 0x1, R13 ;  /* 0x0000000100007824 */ /* 0x020fca00078e020d */
[----:B------:R-:W-:-:S13]  /*25550*/  ISETP.GE.OR P0, PT, R0, c[0x0][0x53c], !P6 ;  /* 0x00014f0000007a0c */ /* 0x000fda0007706670 */
[----:B------:R-:W-:Y:S01]  /*25560*/  @!P0 MOV R2, 0x4 ;  /* 0x0000000400028802 */ /* 0x000fe20000000f00 */
[----:B------:R-:W-:-:S04]  /*25570*/  @!P0 IMAD.MOV.U32 R4, RZ, RZ, 0x4 ;  /* 0x00000004ff048424 */ /* 0x000fc800078e00ff */
        /* <DEDUP_REMOVED lines=13> */
.L_x_1243:
        /* <DEDUP_REMOVED lines=16> */
.L_x_1244:
[----:B---3--:R-:W-:Y:S01]  /*25750*/  IMAD R0, R0, c[0x0][0x538], RZ ;  /* 0x00014e0000007a24 */ /* 0x008fe200078e02ff */
[----:B------:R-:W-:Y:S04]  /*25760*/  BSSY B1, `(.L_x_1153) ;  /* 0x00000cf000017945 */ /* 0x000fe80003800000 */
[----:B----4-:R-:W-:-:S04]  /*25770*/  IADD3 R9, R0, R9, RZ ;  /* 0x0000000900097210 */ /* 0x010fc80007ffe0ff */
[----:B--2---:R-:W-:-:S13]  /*25780*/  ISETP.GT.AND P0, PT, R9, R10, PT ;  /* 0x0000000a0900720c */ /* 0x004fda0003f04270 */
[----:B------:R-:W-:Y:S05]  /*25790*/  @P0 BRA `(.L_x_1154) ;  /* 0x0000026000000947 */ /* 0x000fea0003800000 */
.L_x_1158:
[----:B------:R-:W2:Y:S02]  /*257a0*/  LDL.LU R0, [R1+0x8c] ;  /* 0x00008c0001007983 */ /* 0x000ea40000300800 */
[----:B--2---:R-:W-:-:S04]  /*257b0*/  IADD3 R0, R0, 0x1f, RZ ;  /* 0x0000001f00007810 */ /* 0x004fc80007ffe0ff */
[----:B------:R-:W-:-:S13]  /*257c0*/  ISETP.GE.AND P0, PT, R0, c[0x0][0x53c], PT ;  /* 0x00014f0000007a0c */ /* 0x000fda0003f06270 */
[----:B------:R-:W-:Y:S05]  /*257d0*/  @P0 BRA `(.L_x_1155) ;  /* 0x00000c2000000947 */ /* 0x000fea0003800000 */
[----:B------:R2:W-:Y:S01]  /*257e0*/  STL [R1+0x8c], R0 ;  /* 0x00008c0001007387 */ /* 0x0005e20000100800 */
[----:B------:R-:W-:Y:S02]  /*257f0*/  MOV R6, RZ ;  /* 0x000000ff00067202 */ /* 0x000fe40000000f00 */
[----:B------:R-:W-:Y:S02]  /*25800*/  MOV R8, RZ ;  /* 0x000000ff00087202 */ /* 0x000fe40000000f00 */
[----:B--2---:R-:W-:-:S04]  /*25810*/  IADD3 R0, R0, R13, RZ ;  /* 0x0000000d00007210 */ /* 0x004fc80007ffe0ff */
[----:B------:R-:W-:-:S13]  /*25820*/  ISETP.GE.OR P0, PT, R0, c[0x0][0x53c], !P6 ;  /* 0x00014f0000007a0c */ /* 0x000fda0007706670 */
[----:B-1----:R-:W-:Y:S02]  /*25830*/  @!P0 MOV R4, 0x4 ;  /* 0x0000000400048802 */ /* 0x002fe40000000f00 */
        /* <DEDUP_REMOVED lines=8> */
.L_x_1245:
        /* <DEDUP_REMOVED lines=16> */
.L_x_1246:
[----:B--2---:R-:W-:-:S05]  /*259c0*/  IMAD R0, R0, c[0x0][0x538], RZ ;  /* 0x00014e0000007a24 */ /* 0x004fca00078e02ff */
[----:B------:R-:W-:-:S04]  /*259d0*/  IADD3 R9, R0, R9, RZ ;  /* 0x0000000900097210 */ /* 0x000fc80007ffe0ff */
[----:B------:R-:W-:-:S13]  /*259e0*/  ISETP.GT.AND P0, PT, R9, R10, PT ;  /* 0x0000000a0900720c */ /* 0x000fda0003f04270 */
[----:B-1----:R-:W-:Y:S05]  /*259f0*/  @!P0 BRA `(.L_x_1158) ;  /* 0xfffffda000008947 */ /* 0x002fea000383ffff */
.L_x_1154:
[----:B------:R-:W-:-:S05]  /*25a00*/  IADD3 R9, -R0, R9, RZ ;  /* 0x0000000900097210 */ /* 0x000fca0007ffe1ff */
[----:B------:R-:W-:-:S05]  /*25a10*/  IMAD R0, R4, c[0x0][0x538], R9 ;  /* 0x00014e0004007a24 */ /* 0x000fca00078e0209 */
[----:B------:R-:W-:Y:S01]  /*25a20*/  ISETP.GT.AND P0, PT, R0, R10, PT ;  /* 0x0000000a0000720c */ /* 0x000fe20003f04270 */
[----:B------:R-:W-:-:S12]  /*25a30*/  BRA.DIV ~URZ, `(.L_x_1159) ;  /* 0x00003df27f007947 */ /* 0x000fd8000b800000 */
[----:B------:R-:W-:-:S03]  /*25a40*/  VOTE.ANY R11, PT, !P0 ;  /* 0x00000000000b7806 */ /* 0x000fc600040e0100 */
.L_x_1247:
[----:B------:R-:W2:Y:S01]  /*25a50*/  LDL.LU R0, [R1+0x8c] ;  /* 0x00008c0001007983 */ /* 0x000ea20000300800 */
[----:B------:R-:W2:Y:S02]  /*25a60*/  POPC R5, R11 ;  /* 0x0000000b00057309 */ /* 0x000ea40000000000 */
[----:B--2---:R-:W-:-:S05]  /*25a70*/  IADD3 R0, R5, R0, RZ ;  /* 0x0000000005007210 */ /* 0x004fca0007ffe0ff */
[----:B------:R2:W-:Y:S01]  /*25a80*/  STL [R1+0x8c], R0 ;  /* 0x00008c0001007387 */ /* 0x0005e20000100800 */
[----:B------:R-:W-:Y:S05]  /*25a90*/  BRA.DIV ~URZ, `(.L_x_1160) ;  /* 0x00003de27f007947 */ /* 0x000fea000b800000 */
[----:B------:R3:W4:Y:S04]  /*25aa0*/  SHFL.IDX PT, R6, R6, R5, 0x1f ;  /* 0x00001f0506067589 */ /* 0x00072800000e0000 */
[----:B--2---:R3:W2:Y:S02]  /*25ab0*/  SHFL.IDX PT, R0, R8, R5, 0x1f ;  /* 0x00001f0508007589 */ /* 0x0046a400000e0000 */
.L_x_1248:
[----:B------:R-:W-:Y:S01]  /*25ac0*/  ISETP.NE.AND P0, PT, R11, RZ, PT ;  /* 0x000000ff0b00720c */ /* 0x000fe20003f05270 */
[----:B------:R-:W-:-:S12]  /*25ad0*/  BSSY B0, `(.L_x_1161) ;  /* 0x0000005000007945 */ /* 0x000fd80003800000 */
[----:B------:R-:W-:Y:S05]  /*25ae0*/  @!P0 BRA `(.L_x_1162) ;  /* 0x0000003000008947 */ /* 0x000fea0003800000 */
[----:B---3--:R-:W-:Y:S01]  /*25af0*/  IADD3 R5, R5, -0x1, RZ ;  /* 0xffffffff05057810 */ /* 0x008fe20007ffe0ff */
[----:B------:R-:W-:Y:S05]  /*25b00*/  BRA.DIV ~URZ, `(.L_x_1163) ;  /* 0x00003e427f007947 */ /* 0x000fea000b800000 */
[----:B------:R3:W1:Y:S02]  /*25b10*/  SHFL.IDX PT, R12, R4, R5, 0x1f ;  /* 0x00001f05040c7589 */ /* 0x00066400000e0000 */
.L_x_1162:
[----:B------:R-:W-:Y:S05]  /*25b20*/  BSYNC B0 ;  /* 0x0000000000007941 */ /* 0x000fea0003800000 */
.L_x_1161:
[----:B-1----:R-:W-:Y:S01]  /*25b30*/  IMAD R2, R12, c[0x0][0x538], R9 ;  /* 0x00014e000c027a24 */ /* 0x002fe200078e0209 */
[----:B--2---:R-:W-:Y:S01]  /*25b40*/  ISETP.NE.AND P0, PT, R0, 0x1, PT ;  /* 0x000000010000780c */ /* 0x004fe20003f05270 */
[----:B------:R-:W-:Y:S03]  /*25b50*/  BSSY B0, `(.L_x_1164) ;  /* 0x0000086000007945 */ /* 0x000fe60003800000 */
[----:B------:R1:W-:Y:S01]  /*25b60*/  STL [R1+0x80], R2 ;  /* 0x0000800201007387 */ /* 0x0003e20000100800 */
[----:B------:R-:W-:-:S08]  /*25b70*/  IADD3 R9, -R2, R10, RZ ;  /* 0x0000000a02097210 */ /* 0x000fd00007ffe1ff */
[----:B------:R-:W-:Y:S05]  /*25b80*/  @!P0 BRA `(.L_x_1165) ;  /* 0x000003e000008947 */ /* 0x000fea0003800000 */
[-C--:B----4-:R-:W-:Y:S02]  /*25b90*/  IABS R3, R6.reuse ;  /* 0x0000000600037213 */ /* 0x090fe40000000000 */
[----:B------:R-:W-:Y:S02]  /*25ba0*/  IABS R11, R6 ;  /* 0x00000006000b7213 */ /* 0x000fe40000000000 */
[----:B-1----:R-:W1:Y:S08]  /*25bb0*/  I2F.RP R2, R3 ;  /* 0x0000000300027306 */ /* 0x002e700000209400 */
[----:B-1----:R-:W1:Y:S02]  /*25bc0*/  MUFU.RCP R2, R2 ;  /* 0x0000000200027308 */ /* 0x002e640000001000 */
[----:B-1----:R-:W-:-:S06]  /*25bd0*/  IADD3 R2, R2, 0xffffffe, RZ ;  /* 0x0ffffffe02027810 */ /* 0x002fcc0007ffe0ff */
[----:B---3--:R1:W2:Y:S02]  /*25be0*/  F2I.FTZ.U32.TRUNC.NTZ R5, R2 ;  /* 0x0000000200057305 */ /* 0x0082a4000021f000 */
[----:B-1----:R-:W-:Y:S01]  /*25bf0*/  IABS R2, R0 ;  /* 0x0000000000027213 */ /* 0x002fe20000000000 */
[----:B--2---:R-:W-:-:S04]  /*25c00*/  IMAD.MOV R4, RZ, RZ, -R5 ;  /* 0x000000ffff047224 */ /* 0x004fc800078e0a05 */
[----:B------:R-:W-:Y:S01]  /*25c10*/  IMAD.MOV.U32 R8, RZ, RZ, R2 ;  /* 0x000000ffff087224 */ /* 0x000fe200078e0002 */
[----:B------:R-:W-:Y:S01]  /*25c20*/  IABS R2, R9 ;  /* 0x0000000900027213 */ /* 0x000fe20000000000 */
[----:B------:R-:W-:Y:S02]  /*25c30*/  IMAD R10, R4, R3, RZ ;  /* 0x00000003040a7224 */ /* 0x000fe400078e02ff */
[----:B------:R-:W-:Y:S01]  /*25c40*/  IMAD.MOV.U32 R4, RZ, RZ, RZ ;  /* 0x000000ffff047224 */ /* 0x000fe200078e00ff */
[----:B------:R-:W1:Y:S03]  /*25c50*/  I2F.RP R12, R8 ;  /* 0x00000008000c7306 */ /* 0x000e660000209400 */
[----:B------:R-:W-:-:S04]  /*25c60*/  IMAD.HI.U32 R10, R5, R10, R4 ;  /* 0x0000000a050a7227 */ /* 0x000fc800078e0004 */
[----:B------:R-:W-:Y:S02]  /*25c70*/  IMAD.MOV.U32 R4, RZ, RZ, R2 ;  /* 0x000000ffff047224 */ /* 0x000fe400078e0002 */
[----:B------:R-:W-:-:S05]  /*25c80*/  IMAD.MOV R2, RZ, RZ, -R11 ;  /* 0x000000ffff027224 */ /* 0x000fca00078e0a0b */
[----:B------:R-:W-:Y:S01]  /*25c90*/  MOV R5, R2 ;  /* 0x0000000200057202 */ /* 0x000fe20000000f00 */
[----:B------:R-:W-:-:S04]  /*25ca0*/  IMAD.HI.U32 R2, R10, R4, RZ ;  /* 0x000000040a027227 */ /* 0x000fc800078e00ff */
[----:B------:R-:W-:Y:S02]  /*25cb0*/  IMAD R4, R2, R5, R4 ;  /* 0x0000000502047224 */ /* 0x000fe400078e0204 */
[----:B-1----:R-:W1:Y:S03]  /*25cc0*/  MUFU.RCP R5, R12 ;  /* 0x0000000c00057308 */ /* 0x002e660000001000 */
        /* <DEDUP_REMOVED lines=9> */
[----:B------:R-:W-:Y:S01]  /*25d60*/  @P2 IADD3 R2, R2, 0x1, RZ ;  /* 0x0000000102022810 */ /* 0x000fe20007ffe0ff */
[----:B-1----:R-:W-:-:S05]  /*25d70*/  IMAD.MOV R3, RZ, RZ, -R5 ;  /* 0x000000ffff037224 */ /* 0x002fca00078e0a05 */
[----:B------:R-:W-:Y:S01]  /*25d80*/  @!P1 IMAD.MOV R2, RZ, RZ, -R2 ;  /* 0x000000ffff029224 */ /* 0x000fe200078e0a02 */
[----:B------:R-:W-:Y:S02]  /*25d90*/  MOV R4, R3 ;  /* 0x0000000300047202 */ /* 0x000fe40000000f00 */
[----:B------:R-:W-:Y:S02]  /*25da0*/  @!P0 LOP3.LUT R2, RZ, R6, RZ, 0x33, !PT ;  /* 0x00000006ff028212 */ /* 0x000fe400078e33ff */
[----:B------:R-:W-:Y:S01]  /*25db0*/  IABS R3, R0 ;  /* 0x0000000000037213 */ /* 0x000fe20000000000 */
[----:B------:R-:W-:Y:S01]  /*25dc0*/  IMAD R10, R4, R8, RZ ;  /* 0x00000008040a7224 */ /* 0x000fe200078e02ff */
[----:B------:R-:W-:Y:S01]  /*25dd0*/  IABS R12, R2 ;  /* 0x00000002000c7213 */ /* 0x000fe20000000000 */
[----:B------:R-:W-:Y:S02]  /*25de0*/  IMAD.MOV.U32 R4, RZ, RZ, RZ ;  /* 0x000000ffff047224 */ /* 0x000fe400078e00ff */
[----:B------:R-:W-:-:S02]  /*25df0*/  IMAD.MOV R11, RZ, RZ, -R3 ;  /* 0x000000ffff0b7224 */ /* 0x000fc400078e0a03 */
[----:B------:R-:W-:-:S03]  /*25e00*/  IMAD.HI.U32 R3, R5, R10, R4 ;  /* 0x0000000a05037227 */ /* 0x000fc600078e0004 */
[----:B------:R-:W-:Y:S01]  /*25e10*/  MOV R5, R11 ;  /* 0x0000000b00057202 */ /* 0x000fe20000000f00 */
        /* <DEDUP_REMOVED lines=21> */
.L_x_1165:
[----:B------:R-:W2:Y:S01]  /*25f70*/  LDL R0, [R1+0x8c] ;  /* 0x00008c0001007983 */ /* 0x000ea20000100800 */
[----:B-1----:R-:W-:-:S04]  /*25f80*/  IMAD.MOV.U32 R2, RZ, RZ, 0x4 ;  /* 0x00000004ff027424 */ /* 0x002fc800078e00ff */
[----:B--2---:R-:W-:-:S05]  /*25f90*/  IMAD.WIDE R2, R0, R2, c[0x0][0x590] ;  /* 0x0001640000027625 */ /* 0x004fca00078e0202 */
[----:B---3--:R-:W2:Y:S02]  /*25fa0*/  LDG.E R4, [R2.64] ;  /* 0x0000000802047981 */ /* 0x008ea4000c1e1900 */
        /* <DEDUP_REMOVED lines=64> */
.L_x_1166:
[----:B------:R-:W-:Y:S05]  /*263b0*/  BSYNC B0 ;  /* 0x0000000000007941 */ /* 0x000fea0003800000 */
.L_x_1164:
[----:B------:R-:W-:-:S04]  /*263c0*/  LOP3.LUT R2, RZ, R2, RZ, 0x33, !PT ;  /* 0x00000002ff027212 */ /* 0x000fc800078e33ff */
[----:B-1----:R-:W-:-:S05]  /*263d0*/  IADD3 R0, R2, R6, RZ ;  /* 0x0000000602007210 */ /* 0x002fca0007ffe0ff */
[----:B------:R1:W-:Y:S01]  /*263e0*/  STL [R1+0x84], R0 ;  /* 0x0000840001007387 */ /* 0x0003e20000100800 */
[----:B------:R-:W-:Y:S05]  /*263f0*/  BRA `(.L_x_1167) ;  /* 0x0000005000007947 */ /* 0x000fea0003800000 */
.L_x_1155:
[----:B------:R-:W-:Y:S01]  /*26400*/  MOV R0, c[0x0][0x53c] ;  /* 0x00014f0000007a02 */ /* 0x000fe20000000f00 */
[----:B------:R2:W-:Y:S04]  /*26410*/  STL [R1+0x80], R10 ;  /* 0x0000800a01007387 */ /* 0x0005e80000100800 */
[----:B------:R2:W-:Y:S04]  /*26420*/  STL [R1+0x84], RZ ;  /* 0x000084ff01007387 */ /* 0x0005e80000100800 */
[----:B------:R2:W-:Y:S04]  /*26430*/  STL [R1+0x88], RZ ;  /* 0x000088ff01007387 */ /* 0x0005e80000100800 */
[----:B------:R2:W-:Y:S02]  /*26440*/  STL [R1+0x8c], R0 ;  /* 0x00008c0001007387 */ /* 0x0005e40000100800 */
.L_x_1167:
[----:B------:R-:W-:Y:S05]  /*26450*/  BSYNC B1 ;  /* 0x0000000000017941 */ /* 0x000fea0003800000 */
.L_x_1153:
[----:B------:R-:W3:Y:S04]  /*26460*/  LDL R8, [R1+0x80] ;  /* 0x0000800001087983 */ /* 0x000ee80000100800 */
[----:B------:R-:W3:Y:S04]  /*26470*/  LDL R9, [R1+0x84] ;  /* 0x0000840001097983 */ /* 0x000ee80000100800 */
[----:B--2---:R-:W3:Y:S04]  /*26480*/  LDL R10, [R1+0x88] ;  /* 0x00008800010a7983 */ /* 0x004ee80000100800 */
[----:B------:R-:W3:Y:S01]  /*26490*/  LDL R11, [R1+0x8c] ;  /* 0x00008c00010b7983 */ /* 0x000ee20000100800 */
[----:B------:R-:W-:Y:S03]  /*264a0*/  WARPSYNC 0xffffffff ;  /* 0xffffffff00007948 */ /* 0x000fe60003800000 */
[----:B------:R-:W-:Y:S01]  /*264b0*/  BAR.SYNC.DEFER_BLOCKING 0x4, 0x80 ;  /* 0x0102000000007b1d */ /* 0x000fe20000010000 */
[----:B------:R-:W-:-:S13]  /*264c0*/  ISETP.NE.AND P0, PT, R13, RZ, PT ;  /* 0x000000ff0d00720c */ /* 0x000fda0003f05270 */
[----:B---3--:R2:W-:Y:S04]  /*264d0*/  @!P0 STS.128 [0xc080], R8 ;  /* 0x00c08008ff008388 */ /* 0x0085e80000000c00 */
[----:B------:R-:W-:Y:S06]  /*264e0*/  BAR.ARV 0x5, 0x80 ;  /* 0x0142000000007b1d */ /* 0x000fec0000002000 */
.L_x_1148:
[----:B-1----:R-:W3:Y:S02]  /*264f0*/  LDL R0, [R1+0x8c] ;  /* 0x00008c0001007983 */ /* 0x002ee40000100800 */
[----:B---3--:R-:W-:-:S13]  /*26500*/  ISETP.GE.AND P0, PT, R0, c[0x0][0x53c], PT ;  /* 0x00014f0000007a0c */ /* 0x008fda0003f06270 */
[----:B--2-4-:R-:W-:Y:S01]  /*26510*/  @P0 CALL.REL.NOINC `(.L_x_1168) ;  /* 0x0000001000000944 */ /* 0x014fe20003c00000 */
[----:B------:R-:W-:Y:S05]  /*26520*/  BRA `(.L_x_1169) ;  /* 0xfffdbdd000007947 */ /* 0x000fea000383ffff */
.L_x_1168:
[----:B------:R-:W-:Y:S05]  /*26530*/  EXIT ;  /* 0x000000000000794d */ /* 0x000fea0003800000 */
.L_x_859:
[----:B------:R-:W-:Y:S01]  /*26540*/  IMAD.MOV.U32 R0, RZ, RZ, R5 ;  /* 0x000000ffff007224 */ /* 0x000fe200078e0005 */
[----:B------:R-:W-:Y:S02]  /*26550*/  MOV R3, 0x1 ;  /* 0x0000000100037802 */ /* 0x000fe40000000f00 */
[----:B------:R-:W-:Y:S02]  /*26560*/  MOV R2, 0x26580 ;  /* 0x0002658000027802 */ /* 0x000fe40000000f00 */
[----:B------:R-:W-:Y:S05]  /*26570*/  CALL.REL.NOINC `($__internal_15_$__cuda_sm70_shflsync_up_p) ;  /* 0x0000350000007944 */ /* 0x000fea0003c00000 */
[----:B------:R-:W-:Y:S01]  /*26580*/  MOV R0, R4 ;  /* 0x0000000400007202 */ /* 0x000fe20000000f00 */
[----:B------:R-:W-:Y:S05]  /*26590*/  BRA `(.L_x_1170) ;  /* 0xfffd9ec000007947 */ /* 0x000fea000383ffff */
.L_x_860:
[----:B------:R-:W-:Y:S01]  /*265a0*/  IMAD.MOV.U32 R0, RZ, RZ, R5 ;  /* 0x000000ffff007224 */ /* 0x000fe200078e0005 */
[----:B------:R-:W-:Y:S02]  /*265b0*/  MOV R3, 0x2 ;  /* 0x0000000200037802 */ /* 0x000fe40000000f00 */
[----:B------:R-:W-:Y:S02]  /*265c0*/  MOV R2, 0x265e0 ;  /* 0x000265e000027802 */ /* 0x000fe40000000f00 */
[----:B------:R-:W-:Y:S05]  /*265d0*/  CALL.REL.NOINC `($__internal_15_$__cuda_sm70_shflsync_up_p) ;  /* 0x000034a000007944 */ /* 0x000fea0003c00000 */
[----:B------:R-:W-:Y:S01]  /*265e0*/  SEL R4, R4, RZ, P4 ;  /* 0x000000ff04047207 */ /* 0x000fe20002000000 */
[----:B------:R-:W-:Y:S01]  /*265f0*/  IMAD.MOV.U32 R3, RZ, RZ, 0x4 ;  /* 0x00000004ff037424 */ /* 0x000fe200078e00ff */
[----:B------:R-:W-:-:S03]  /*26600*/  MOV R2, 0x26630 ;  /* 0x0002663000027802 */ /* 0x000fc60000000f00 */
[----:B------:R-:W-:Y:S02]  /*26610*/  IMAD.IADD R0, R5, 0x1, R4 ;  /* 0x0000000105007824 */ /* 0x000fe400078e0204 */
        /* <DEDUP_REMOVED lines=13> */
[----:B------:R-:W-:Y:S02]  /*266f0*/  MOV R228, 0x1f ;  /* 0x0000001f00e47802 */ /* 0x000fe40000000f00 */
[----:B------:R-:W-:Y:S01]  /*26700*/  MOV R3, 0x26740 ;  /* 0x0002674000037802 */ /* 0x000fe20000000f00 */
[----:B------:R-:W-:-:S04]  /*26710*/  IMAD.IADD R4, R0, 0x1, R4 ;  /* 0x0000000100047824 */ /* 0x000fc800078e0204 */
[----:B------:R-:W-:Y:S02]  /*26720*/  IMAD.MOV.U32 R227, RZ, RZ, R4 ;  /* 0x000000ffffe37224 */ /* 0x000fe400078e0004 */
[----:B------:R-:W-:Y:S05]  /*26730*/  CALL.REL.NOINC `($__internal_14_$__cuda_sm70_shflsync_idx_p) ;  /* 0x000032e000007944 */ /* 0x000fea0003c00000 */
[----:B------:R-:W-:Y:S01]  /*26740*/  MOV R0, R227 ;  /* 0x000000e300007202 */ /* 0x000fe20000000f00 */
[----:B------:R-:W-:Y:S05]  /*26750*/  BRA `(.L_x_1171) ;  /* 0xfffd9e0000007947 */ /* 0x000fea000383ffff */
.L_x_862:
[----:B------:R-:W-:Y:S02]  /*26760*/  SEL R0, RZ, 0x1, P0 ;  /* 0x00000001ff007807 */ /* 0x000fe40000000000 */
[----:B------:R-:W-:Y:S02]  /*26770*/  MOV R2, 0x26790 ;  /* 0x0002679000027802 */ /* 0x000fe40000000f00 */
[----:B------:R-:W-:Y:S05]  /*26780*/  CALL.REL.NOINC `($__internal_16_$__cuda_sm70_votesync_ballot) ;  /* 0x0000335000007944 */ /* 0x000fea0003c00000 */
[----:B------:R-:W-:Y:S01]  /*26790*/  MOV R7, R0 ;  /* 0x0000000000077202 */ /* 0x000fe20000000f00 */
[----:B------:R-:W-:Y:S05]  /*267a0*/  BRA `(.L_x_1172) ;  /* 0xfffd9e4000007947 */ /* 0x000fea000383ffff */
.L_x_863:
[----:B------:R-:W-:Y:S01]  /*267b0*/  IMAD.MOV.U32 R227, RZ, RZ, R9 ;  /* 0x000000ffffe37224 */ /* 0x000fe200078e0009 */
[----:B-1----:R-:W-:Y:S01]  /*267c0*/  MOV R2, R0 ;  /* 0x0000000000027202 */ /* 0x002fe20000000f00 */
[----:B------:R-:W-:Y:S01]  /*267d0*/  IMAD.MOV.U32 R228, RZ, RZ, 0x1f ;  /* 0x0000001fffe47424 */ /* 0x000fe200078e00ff */
[----:B------:R-:W-:Y:S02]  /*267e0*/  MOV R3, 0x26800 ;  /* 0x0002680000037802 */ /* 0x000fe40000000f00 */
[----:B------:R-:W-:Y:S05]  /*267f0*/  CALL.REL.NOINC `($__internal_14_$__cuda_sm70_shflsync_idx_p) ;  /* 0x0000322000007944 */ /* 0x000fea0003c00000 */
[----:B------:R-:W-:Y:S01]  /*26800*/  IMAD.MOV.U32 R12, RZ, RZ, R227 ;  /* 0x000000ffff0c7224 */ /* 0x000fe200078e00e3 */
[----:B------:R-:W-:Y:S01]  /*26810*/  MOV R227, R8 ;  /* 0x0000000800e37202 */ /* 0x000fe20000000f00 */
[----:B------:R-:W-:Y:S01]  /*26820*/  IMAD.MOV.U32 R5, RZ, RZ, RZ ;  /* 0x000000ffff057224 */ /* 0x000fe200078e00ff */
[----:B------:R-:W-:Y:S01]  /*26830*/  MOV R2, R0 ;  /* 0x0000000000027202 */ /* 0x000fe20000000f00 */
[----:B------:R-:W-:Y:S01]  /*26840*/  IMAD.MOV.U32 R228, RZ, RZ, 0x1f ;  /* 0x0000001fffe47424 */ /* 0x000fe200078e00ff */
[----:B------:R-:W-:-:S02]  /*26850*/  MOV R3, 0x26870 ;  /* 0x0002687000037802 */ /* 0x000fc40000000f00 */
[----:B------:R-:W-:Y:S05]  /*26860*/  CALL.REL.NOINC `($__internal_14_$__cuda_sm70_shflsync_idx_p) ;  /* 0x000031b000007944 */ /* 0x000fea0003c00000 */
[----:B------:R-:W-:Y:S01]  /*26870*/  MOV R9, R227 ;  /* 0x000000e300097202 */ /* 0x000fe20000000f00 */
[----:B------:R-:W-:Y:S05]  /*26880*/  BRA `(.L_x_1173) ;  /* 0xfffd9dd000007947 */ /* 0x000fea000383ffff */
.L_x_866:
[----:B------:R-:W-:Y:S01]  /*26890*/  IMAD.MOV.U32 R227, RZ, RZ, R4 ;  /* 0x000000ffffe37224 */ /* 0x000fe200078e0004 */
[----:B-1----:R-:W-:Y:S01]  /*268a0*/  MOV R2, R0 ;  /* 0x0000000000027202 */ /* 0x002fe20000000f00 */
[----:B------:R-:W-:Y:S01]  /*268b0*/  IMAD.MOV.U32 R228, RZ, RZ, 0x1f ;  /* 0x0000001fffe47424 */ /* 0x000fe200078e00ff */
[----:B------:R-:W-:-:S02]  /*268c0*/  MOV R3, 0x268e0 ;  /* 0x000268e000037802 */ /* 0x000fc40000000f00 */
[----:B---34-:R-:W-:Y:S05]  /*268d0*/  CALL.REL.NOINC `($__internal_14_$__cuda_sm70_shflsync_idx_p) ;  /* 0x0000314000007944 */ /* 0x018fea0003c00000 */
[----:B------:R-:W-:Y:S01]  /*268e0*/  MOV R5, R227 ;  /* 0x000000e300057202 */ /* 0x000fe20000000f00 */
[----:B------:R-:W-:Y:S05]  /*268f0*/  BRA `(.L_x_865) ;  /* 0xfffd9dc000007947 */ /* 0x000fea000383ffff */
.L_x_923:
[----:B------:R-:W-:Y:S01]  /*26900*/  IMAD.MOV.U32 R227, RZ, RZ, R6 ;  /* 0x000000ffffe37224 */ /* 0x000fe200078e0006 */
[----:B------:R-:W-:Y:S01]  /*26910*/  MOV R2, RZ ;  /* 0x000000ff00027202 */ /* 0x000fe20000000f00 */
[----:B------:R-:W-:Y:S01]  /*26920*/  IMAD.MOV.U32 R228, RZ, RZ, 0x1c1f ;  /* 0x00001c1fffe47424 */ /* 0x000fe200078e00ff */
[----:B------:R-:W-:-:S02]  /*26930*/  MOV R3, 0x26950 ;  /* 0x0002695000037802 */ /* 0x000fc40000000f00 */
[----:B-----5:R-:W-:Y:S05]  /*26940*/  CALL.REL.NOINC `($__internal_14_$__cuda_sm70_shflsync_idx_p) ;  /* 0x000030d000007944 */ /* 0x020fea0003c00000 */
[----:B------:R-:W-:Y:S01]  /*26950*/  MOV R4, R227 ;  /* 0x000000e300047202 */ /* 0x000fe20000000f00 */
[----:B------:R-:W-:Y:S05]  /*26960*/  BRA `(.L_x_1174) ;  /* 0xfffe281000007947 */ /* 0x000fea000383ffff */
.L_x_924:
[----:B------:R-:W-:Y:S01]  /*26970*/  IMAD.MOV.U32 R227, RZ, RZ, R12 ;  /* 0x000000ffffe37224 */ /* 0x000fe200078e000c */
[----:B------:R-:W-:Y:S01]  /*26980*/  MOV R2, RZ ;  /* 0x000000ff00027202 */ /* 0x000fe20000000f00 */
[----:B------:R-:W-:Y:S01]  /*26990*/  IMAD.MOV.U32 R228, RZ, RZ, 0x1c1f ;  /* 0x00001c1fffe47424 */ /* 0x000fe200078e00ff */
[----:B------:R-:W-:-:S02]  /*269a0*/  MOV R3, 0x269c0 ;  /* 0x000269c000037802 */ /* 0x000fc40000000f00 */
[----:B-12--5:R-:W-:Y:S05]  /*269b0*/  CALL.REL.NOINC `($__internal_14_$__cuda_sm70_shflsync_idx_p) ;  /* 0x0000306000007944 */ /* 0x026fea0003c00000 */
[----:B------:R-:W-:Y:S01]  /*269c0*/  MOV R0, R227 ;  /* 0x000000e300007202 */ /* 0x000fe20000000f00 */
[----:B------:R-:W-:Y:S05]  /*269d0*/  BRA `(.L_x_1175) ;  /* 0xfffe27c000007947 */ /* 0x000fea000383ffff */
.L_x_927:
[----:B------:R-:W-:Y:S01]  /*269e0*/  IMAD.MOV.U32 R227, RZ, RZ, R6 ;  /* 0x000000ffffe37224 */ /* 0x000fe200078e0006 */
[----:B--2---:R-:W-:Y:S01]  /*269f0*/  MOV R2, 0x1 ;  /* 0x0000000100027802 */ /* 0x004fe20000000f00 */
[----:B------:R-:W-:Y:S01]  /*26a00*/  IMAD.MOV.U32 R228, RZ, RZ, 0x1c1f ;  /* 0x00001c1fffe47424 */ /* 0x000fe200078e00ff */
[----:B------:R-:W-:-:S02]  /*26a10*/  MOV R3, 0x26a30 ;  /* 0x00026a3000037802 */ /* 0x000fc40000000f00 */
[----:B-1-345:R-:W-:Y:S05]  /*26a20*/  CALL.REL.NOINC `($__internal_14_$__cuda_sm70_shflsync_idx_p) ;  /* 0x00002ff000007944 */ /* 0x03afea0003c00000 */
[----:B------:R-:W-:Y:S01]  /*26a30*/  IMAD.MOV.U32 R4, RZ, RZ, R227 ;  /* 0x000000ffff047224 */ /* 0x000fe200078e00e3 */
[----:B------:R-:W-:Y:S01]  /*26a40*/  MOV R2, 0x1 ;  /* 0x0000000100027802 */ /* 0x000fe20000000f00 */
[----:B------:R-:W-:Y:S01]  /*26a50*/  IMAD.MOV.U32 R227, RZ, RZ, R12 ;  /* 0x000000ffffe37224 */ /* 0x000fe200078e000c */
[----:B------:R-:W-:-:S02]  /*26a60*/  MOV R228, 0x1c1f ;  /* 0x00001c1f00e47802 */ /* 0x000fc40000000f00 */
[----:B------:R-:W-:Y:S02]  /*26a70*/  MOV R3, 0x26a90 ;  /* 0x00026a9000037802 */ /* 0x000fe40000000f00 */
[----:B------:R-:W-:Y:S05]  /*26a80*/  CALL.REL.NOINC `($__internal_14_$__cuda_sm70_shflsync_idx_p) ;  /* 0x00002f9000007944 */ /* 0x000fea0003c00000 */
[----:B------:R-:W-:Y:S01]  /*26a90*/  MOV R0, R227 ;  /* 0x000000e300007202 */ /* 0x000fe20000000f00 */
[----:B------:R-:W-:Y:S05]  /*26aa0*/  BRA `(.L_x_1176) ;  /* 0xfffe289000007947 */ /* 0x000fea000383ffff */
.L_x_930:
[----:B------:R-:W-:Y:S01]  /*26ab0*/  IMAD.MOV.U32 R227, RZ, RZ, R6 ;  /* 0x000000ffffe37224 */ /* 0x000fe200078e0006 */
[----:B-1----:R-:W-:Y:S01]  /*26ac0*/  MOV R2, 0x2 ;  /* 0x0000000200027802 */ /* 0x002fe20000000f00 */
[----:B------:R-:W-:Y:S01]  /*26ad0*/  IMAD.MOV.U32 R228, RZ, RZ, 0x1c1f ;  /* 0x00001c1fffe47424 */ /* 0x000fe200078e00ff */
[----:B------:R-:W-:Y:S02]  /*26ae0*/  MOV R3, 0x26b00 ;  /* 0x00026b0000037802 */ /* 0x000fe40000000f00 */
[----:B--2345:R-:W-:Y:S05]  /*26af0*/  CALL.REL.NOINC `($__internal_14_$__cuda_sm70_shflsync_idx_p) ;  /* 0x00002f2000007944 */ /* 0x03cfea0003c00000 */
[----:B------:R-:W-:Y:S01]  /*26b00*/  MOV R4, R227 ;  /* 0x000000e300047202 */ /* 0x000fe20000000f00 */
[----:B------:R-:W-:Y:S05]  /*26b10*/  BRA `(.L_x_1177) ;  /* 0xfffe29b000007947 */ /* 0x000fea000383ffff */
.L_x_931:
[----:B------:R-:W-:Y:S01]  /*26b20*/  IMAD.MOV.U32 R227, RZ, RZ, R12 ;  /* 0x000000ffffe37224 */ /* 0x000fe200078e000c */
[----:B------:R-:W-:Y:S01]  /*26b30*/  MOV R2, 0x2 ;  /* 0x0000000200027802 */ /* 0x000fe20000000f00 */
[----:B------:R-:W-:Y:S01]  /*26b40*/  IMAD.MOV.U32 R228, RZ, RZ, 0x1c1f ;  /* 0x00001c1fffe47424 */ /* 0x000fe200078e00ff */
[----:B------:R-:W-:Y:S02]  /*26b50*/  MOV R3, 0x26b70 ;  /* 0x00026b7000037802 */ /* 0x000fe40000000f00 */
[----:B-12345:R-:W-:Y:S05]  /*26b60*/  CALL.REL.NOINC `($__internal_14_$__cuda_sm70_shflsync_idx_p) ;  /* 0x00002eb000007944 */ /* 0x03efea0003c00000 */
[----:B------:R-:W-:Y:S01]  /*26b70*/  MOV R0, R227 ;  /* 0x000000e300007202 */ /* 0x000fe20000000f00 */
[----:B------:R-:W-:Y:S05]  /*26b80*/  BRA `(.L_x_1178) ;  /* 0xfffe296000007947 */ /* 0x000fea000383ffff */
.L_x_934:
[----:B------:R-:W-:Y:S01]  /*26b90*/  IMAD.MOV.U32 R227, RZ, RZ, R6 ;  /* 0x000000ffffe37224 */ /* 0x000fe200078e0006 */
[----:B-1----:R-:W-:Y:S01]  /*26ba0*/  MOV R2, 0x3 ;  /* 0x0000000300027802 */ /* 0x002fe20000000f00 */
[----:B------:R-:W-:Y:S01]  /*26bb0*/  IMAD.MOV.U32 R228, RZ, RZ, 0x1c1f ;  /* 0x00001c1fffe47424 */ /* 0x000fe200078e00ff */
[----:B------:R-:W-:-:S02]  /*26bc0*/  MOV R3, 0x26be0 ;  /* 0x00026be000037802 */ /* 0x000fc40000000f00 */
[----:B--2345:R-:W-:Y:S05]  /*26bd0*/  CALL.REL.NOINC `($__internal_14_$__cuda_sm70_shflsync_idx_p) ;  /* 0x00002e4000007944 */ /* 0x03cfea0003c00000 */
        /* <DEDUP_REMOVED lines=8> */
.L_x_981:
[----:B------:R-:W-:Y:S01]  /*26c60*/  IMAD.MOV.U32 R227, RZ, RZ, R6 ;  /* 0x000000ffffe37224 */ /* 0x000fe200078e0006 */
[----:B--2---:R-:W-:Y:S01]  /*26c70*/  MOV R2, 0x1 ;  /* 0x0000000100027802 */ /* 0x004fe20000000f00 */
[----:B------:R-:W-:Y:S01]  /*26c80*/  IMAD.MOV.U32 R228, RZ, RZ, 0x1c1f ;  /* 0x00001c1fffe47424 */ /* 0x000fe200078e00ff */
[----:B------:R-:W-:Y:S02]  /*26c90*/  MOV R3, 0x26cb0 ;  /* 0x00026cb000037802 */ /* 0x000fe40000000f00 */
[----:B------:R-:W-:Y:S05]  /*26ca0*/  CALL.REL.NOINC `($__internal_14_$__cuda_sm70_shflsync_idx_p) ;  /* 0x00002d7000007944 */ /* 0x000fea0003c00000 */
[----:B------:R-:W-:Y:S01]  /*26cb0*/  IMAD.MOV.U32 R4, RZ, RZ, R227 ;  /* 0x000000ffff047224 */ /* 0x000fe200078e00e3 */
[----:B------:R-:W-:Y:S01]  /*26cc0*/  MOV R2, 0x1 ;  /* 0x0000000100027802 */ /* 0x000fe20000000f00 */
[----:B------:R-:W-:Y:S01]  /*26cd0*/  IMAD.MOV.U32 R227, RZ, RZ, R22 ;  /* 0x000000ffffe37224 */ /* 0x000fe200078e0016 */
[----:B------:R-:W-:Y:S02]  /*26ce0*/  MOV R228, 0x1c1f ;  /* 0x00001c1f00e47802 */ /* 0x000fe40000000f00 */
[----:B------:R-:W-:Y:S02]  /*26cf0*/  MOV R3, 0x26d10 ;  /* 0x00026d1000037802 */ /* 0x000fe40000000f00 */
[----:B------:R-:W-:Y:S05]  /*26d00*/  CALL.REL.NOINC `($__internal_14_$__cuda_sm70_shflsync_idx_p) ;  /* 0x00002d1000007944 */ /* 0x000fea0003c00000 */
[----:B------:R-:W-:Y:S01]  /*26d10*/  MOV R2, R227 ;  /* 0x000000e300027202 */ /* 0x000fe20000000f00 */
[----:B------:R-:W-:Y:S05]  /*26d20*/  BRA `(.L_x_1180) ;  /* 0xfffe9e4000007947 */ /* 0x000fea000383ffff */
.L_x_984:
[----:B------:R-:W-:Y:S01]  /*26d30*/  IMAD.MOV.U32 R227, RZ, RZ, R5 ;  /* 0x000000ffffe37224 */ /* 0x000fe200078e0005 */
[----:B------:R-:W-:Y:S01]  /*26d40*/  MOV R2, RZ ;  /* 0x000000ff00027202 */ /* 0x000fe20000000f00 */
[----:B------:R-:W-:Y:S01]  /*26d50*/  IMAD.MOV.U32 R228, RZ, RZ, 0x1c1f ;  /* 0x00001c1fffe47424 */ /* 0x000fe200078e00ff */
[----:B------:R-:W-:-:S02]  /*26d60*/  MOV R3, 0x26d80 ;  /* 0x00026d8000037802 */ /* 0x000fc40000000f00 */
[----:B------:R-:W-:Y:S05]  /*26d70*/  CALL.REL.NOINC `($__internal_14_$__cuda_sm70_shflsync_idx_p) ;  /* 0x00002ca000007944 */ /* 0x000fea0003c00000 */
[----:B------:R-:W-:Y:S01]  /*26d80*/  MOV R4, R227 ;  /* 0x000000e300047202 */ /* 0x000fe20000000f00 */
[----:B------:R-:W-:Y:S05]  /*26d90*/  BRA `(.L_x_1181) ;  /* 0xfffeade000007947 */ /* 0x000fea000383ffff */
.L_x_985:
[----:B------:R-:W-:Y:S01]  /*26da0*/  IMAD.MOV.U32 R227, RZ, RZ, R6 ;  /* 0x000000ffffe37224 */ /* 0x000fe200078e0006 */
[----:B------:R-:W-:Y:S01]  /*26db0*/  MOV R2, RZ ;  /* 0x000000ff00027202 */ /* 0x000fe20000000f00 */
[----:B------:R-:W-:Y:S01]  /*26dc0*/  IMAD.MOV.U32 R228, RZ, RZ, 0x1c1f ;  /* 0x00001c1fffe47424 */ /* 0x000fe200078e00ff */
[----:B------:R-:W-:-:S02]  /*26dd0*/  MOV R3, 0x26df0 ;  /* 0x00026df000037802 */ /* 0x000fc40000000f00 */
[----:B-12---:R-:W-:Y:S05]  /*26de0*/  CALL.REL.NOINC `($__internal_14_$__cuda_sm70_shflsync_idx_p) ;  /* 0x00002c3000007944 */ /* 0x006fea0003c00000 */
[----:B------:R-:W-:Y:S01]  /*26df0*/  MOV R0, R227 ;  /* 0x000000e300007202 */ /* 0x000fe20000000f00 */
[----:B------:R-:W-:Y:S05]  /*26e00*/  BRA `(.L_x_1182) ;  /* 0xfffead9000007947 */ /* 0x000fea000383ffff */
.L_x_988:
[----:B------:R-:W-:Y:S01]  /*26e10*/  IMAD.MOV.U32 R227, RZ, RZ, R5 ;  /* 0x000000ffffe37224 */ /* 0x000fe200078e0005 */
[----:B----4-:R-:W-:Y:S01]  /*26e20*/  MOV R2, 0x1 ;  /* 0x0000000100027802 */ /* 0x010fe20000000f00 */
[----:B------:R-:W-:Y:S01]  /*26e30*/  IMAD.MOV.U32 R228, RZ, RZ, 0x1c1f ;  /* 0x00001c1fffe47424 */ /* 0x000fe200078e00ff */
[----:B------:R-:W-:-:S03]  /*26e40*/  MOV R3, 0x26e60 ;  /* 0x00026e6000037802 */ /* 0x000fc60000000f00 */
[----:B-123--:R-:W-:Y:S05]  /*26e50*/  CALL.REL.NOINC `($__internal_14_$__cuda_sm70_shflsync_idx_p) ;  /* 0x00002bc000007944 */ /* 0x00efea0003c00000 */
        /* <DEDUP_REMOVED lines=8> */
.L_x_989:
[----:B------:R-:W-:Y:S01]  /*26ee0*/  IMAD.MOV.U32 R227, RZ, RZ, R4 ;  /* 0x000000ffffe37224 */ /* 0x000fe200078e0004 */
[----:B------:R-:W-:Y:S01]  /*26ef0*/  MOV R2, RZ ;  /* 0x000000ff00027202 */ /* 0x000fe20000000f00 */
[----:B------:R-:W-:Y:S01]  /*26f00*/  IMAD.MOV.U32 R228, RZ, RZ, 0x1c1f ;  /* 0x00001c1fffe47424 */ /* 0x000fe200078e00ff */
[----:B------:R-:W-:Y:S02]  /*26f10*/  MOV R3, 0x26f30 ;  /* 0x00026f3000037802 */ /* 0x000fe40000000f00 */
[----:B------:R-:W-:Y:S05]  /*26f20*/  CALL.REL.NOINC `($__internal_14_$__cuda_sm70_shflsync_idx_p) ;  /* 0x00002af000007944 */ /* 0x000fea0003c00000 */
[----:B------:R-:W-:Y:S01]  /*26f30*/  MOV R3, R227 ;  /* 0x000000e300037202 */ /* 0x000fe20000000f00 */
[----:B------:R-:W-:Y:S05]  /*26f40*/  BRA `(.L_x_1184) ;  /* 0xfffeb03000007947 */ /* 0x000fea000383ffff */
.L_x_994:
[----:B------:R-:W-:Y:S01]  /*26f50*/  IMAD.MOV.U32 R227, RZ, RZ, R4 ;  /* 0x000000ffffe37224 */ /* 0x000fe200078e0004 */
[----:B------:R-:W-:Y:S01]  /*26f60*/  MOV R2, 0x1 ;  /* 0x0000000100027802 */ /* 0x000fe20000000f00 */
[----:B------:R-:W-:Y:S01]  /*26f70*/  IMAD.MOV.U32 R228, RZ, RZ, 0x1c1f ;  /* 0x00001c1fffe47424 */ /* 0x000fe200078e00ff */
[----:B------:R-:W-:Y:S02]  /*26f80*/  MOV R3, 0x26fa0 ;  /* 0x00026fa000037802 */ /* 0x000fe40000000f00 */
[----:B-1----:R-:W-:Y:S05]  /*26f90*/  CALL.REL.NOINC `($__internal_14_$__cuda_sm70_shflsync_idx_p) ;  /* 0x00002a8000007944 */ /* 0x002fea0003c00000 */
[----:B------:R-:W-:Y:S01]  /*26fa0*/  MOV R3, R227 ;  /* 0x000000e300037202 */ /* 0x000fe20000000f00 */
[----:B------:R-:W-:Y:S05]  /*26fb0*/  BRA `(.L_x_1185) ;  /* 0xfffeb54000007947 */ /* 0x000fea000383ffff */
.L_x_999:
[----:B------:R-:W-:Y:S01]  /*26fc0*/  IMAD.MOV.U32 R227, RZ, RZ, R4 ;  /* 0x000000ffffe37224 */ /* 0x000fe200078e0004 */
[----:B------:R-:W-:Y:S01]  /*26fd0*/  MOV R2, 0x2 ;  /* 0x0000000200027802 */ /* 0x000fe20000000f00 */
[----:B------:R-:W-:Y:S01]  /*26fe0*/  IMAD.MOV.U32 R228, RZ, RZ, 0x1c1f ;  /* 0x00001c1fffe47424 */ /* 0x000fe200078e00ff */
[----:B------:R-:W-:-:S02]  /*26ff0*/  MOV R3, 0x27010 ;  /* 0x0002701000037802 */ /* 0x000fc40000000f00 */
[----:B-12---:R-:W-:Y:S05]  /*27000*/  CALL.REL.NOINC `($__internal_14_$__cuda_sm70_shflsync_idx_p) ;  /* 0x00002a1000007944 */ /* 0x006fea0003c00000 */
[----:B------:R-:W-:Y:S01]  /*27010*/  MOV R3, R227 ;  /* 0x000000e300037202 */ /* 0x000fe20000000f00 */
[----:B------:R-:W-:Y:S05]  /*27020*/  BRA `(.L_x_1186) ;  /* 0xfffeb93000007947 */ /* 0x000fea000383ffff */
.L_x_1004:
[----:B------:R-:W-:Y:S01]  /*27030*/  IMAD.MOV.U32 R227, RZ, RZ, R4 ;  /* 0x000000ffffe37224 */ /* 0x000fe200078e0004 */
[----:B------:R-:W-:Y:S01]  /*27040*/  MOV R2, 0x3 ;  /* 0x0000000300027802 */ /* 0x000fe20000000f00 */
[----:B------:R-:W-:Y:S01]  /*27050*/  IMAD.MOV.U32 R228, RZ, RZ, 0x1c1f ;  /* 0x00001c1fffe47424 */ /* 0x000fe200078e00ff */
[----:B------:R-:W-:-:S02]  /*27060*/  MOV R3, 0x27080 ;  /* 0x0002708000037802 */ /* 0x000fc40000000f00 */
[----:B-123--:R-:W-:Y:S05]  /*27070*/  CALL.REL.NOINC `($__internal_14_$__cuda_sm70_shflsync_idx_p) ;  /* 0x000029a000007944 */ /* 0x00efea0003c00000 */
[----:B------:R-:W-:Y:S01]  /*27080*/  MOV R3, R227 ;  /* 0x000000e300037202 */ /* 0x000fe20000000f00 */
[----:B------:R-:W-:Y:S05]  /*27090*/  BRA `(.L_x_1187) ;  /* 0xfffebd2000007947 */ /* 0x000fea000383ffff */
.L_x_1009:
[----:B------:R-:W-:Y:S02]  /*270a0*/  MOV R0, 0x2 ;  /* 0x0000000200007802 */ /* 0x000fe40000000f00 */
[----:B------:R-:W-:-:S02]  /*270b0*/  MOV R2, 0x270d0 ;  /* 0x000270d000027802 */ /* 0x000fc40000000f00 */
[----:B------:R-:W-:Y:S05]  /*270c0*/  CALL.REL.NOINC `($__internal_13_$__cuda_sm70_shflsync_bfly_p) ;  /* 0x000028f000007944 */ /* 0x000fea0003c00000 */
[----:B------:R-:W-:Y:S05]  /*270d0*/  BRA `(.L_x_1188) ;  /* 0xfffec40000007947 */ /* 0x000fea000383ffff */
.L_x_1010:
[----:B------:R-:W-:Y:S02]  /*270e0*/  MOV R0, 0x1 ;  /* 0x0000000100007802 */ /* 0x000fe40000000f00 */
[----:B------:R-:W-:-:S02]  /*270f0*/  MOV R2, 0x27110 ;  /* 0x0002711000027802 */ /* 0x000fc40000000f00 */
[----:B------:R-:W-:Y:S05]  /*27100*/  CALL.REL.NOINC `($__internal_13_$__cuda_sm70_shflsync_bfly_p) ;  /* 0x000028b000007944 */ /* 0x000fea0003c00000 */
[----:B------:R-:W-:Y:S01]  /*27110*/  FMNMX.FTZ R105, R4, R0, !PT ;  /* 0x0000000004697209 */ /* 0x000fe20007810000 */
[----:B------:R-:W-:Y:S01]  /*27120*/  IMAD.MOV.U32 R4, RZ, RZ, R5 ;  /* 0x000000ffff047224 */ /* 0x000fe200078e0005 */
[----:B------:R-:W-:Y:S01]  /*27130*/  MOV R2, 0x27160 ;  /* 0x0002716000027802 */ /* 0x000fe20000000f00 */
[----:B------:R-:W-:-:S02]  /*27140*/  IMAD.MOV.U32 R0, RZ, RZ, 0x2 ;  /* 0x00000002ff007424 */ /* 0x000fc400078e00ff */
[----:B------:R-:W-:Y:S05]  /*27150*/  CALL.REL.NOINC `($__internal_13_$__cuda_sm70_shflsync_bfly_p) ;  /* 0x0000286000007944 */ /* 0x000fea0003c00000 */
[----:B------:R-:W-:Y:S01]  /*27160*/  FMNMX.FTZ R5, R5, R0, !PT ;  /* 0x0000000005057209 */ /* 0x000fe20007810000 */
[----:B------:R-:W-:Y:S01]  /*27170*/  IMAD.MOV.U32 R0, RZ, RZ, 0x1 ;  /* 0x00000001ff007424 */ /* 0x000fe200078e00ff */
[----:B------:R-:W-:-:S03]  /*27180*/  MOV R2, 0x271b0 ;  /* 0x000271b000027802 */ /* 0x000fc60000000f00 */
[----:B------:R-:W-:Y:S02]  /*27190*/  IMAD.MOV.U32 R4, RZ, RZ, R5 ;  /* 0x000000ffff047224 */ /* 0x000fe400078e0005 */
[----:B------:R-:W-:Y:S05]  /*271a0*/  CALL.REL.NOINC `($__internal_13_$__cuda_sm70_shflsync_bfly_p) ;  /* 0x0000281000007944 */ /* 0x000fea0003c00000 */
[----:B------:R-:W-:Y:S01]  /*271b0*/  FMNMX.FTZ R104, R5, R0, !PT ;  /* 0x0000000005687209 */ /* 0x000fe20007810000 */
[----:B------:R-:W-:Y:S01]  /*271c0*/  IMAD.MOV.U32 R4, RZ, RZ, R6 ;  /* 0x000000ffff047224 */ /* 0x000fe200078e0006 */
[----:B------:R-:W-:Y:S01]  /*271d0*/  MOV R2, 0x27200 ;  /* 0x0002720000027802 */ /* 0x000fe20000000f00 */
[----:B------:R-:W-:Y:S02]  /*271e0*/  IMAD.MOV.U32 R0, RZ, RZ, 0x2 ;  /* 0x00000002ff007424 */ /* 0x000fe400078e00ff */
        /* <DEDUP_REMOVED lines=16> */
[----:B------:R-:W-:Y:S01]  /*272f0*/  MOV R9, R0 ;  /* 0x0000000000097202 */ /* 0x000fe20000000f00 */
[----:B------:R-:W-:Y:S05]  /*27300*/  BRA `(.L_x_1189) ;  /* 0xfffec2c000007947 */ /* 0x000fea000383ffff */
.L_x_1018:
[----:B------:R-:W-:Y:S01]  /*27310*/  MOV R2, RZ ;  /* 0x000000ff00027202 */ /* 0x000fe20000000f00 */
[----:B------:R-:W-:Y:S01]  /*27320*/  IMAD.MOV.U32 R227, RZ, RZ, R5 ;  /* 0x000000ffffe37224 */ /* 0x000fe200078e0005 */
[----:B------:R-:W-:Y:S01]  /*27330*/  MOV R3, 0x27360 ;  /* 0x0002736000037802 */ /* 0x000fe20000000f00 */
[----:B------:R-:W-:Y:S02]  /*27340*/  IMAD.MOV.U32 R228, RZ, RZ, 0x1c1f ;  /* 0x00001c1fffe47424 */ /* 0x000fe400078e00ff */
[----:B------:R-:W-:Y:S05]  /*27350*/  CALL.REL.NOINC `($__internal_14_$__cuda_sm70_shflsync_idx_p) ;  /* 0x000026c000007944 */ /* 0x000fea0003c00000 */
[----:B------:R-:W-:Y:S01]  /*27360*/  MOV R4, R227 ;  /* 0x000000e300047202 */ /* 0x000fe20000000f00 */
[----:B------:R-:W-:-:S05]  /*27370*/  BRA `(.L_x_1190) ;  /* 0xfffed7f000007947 */ /* 0x000fca000383ffff */
.L_x_1019:
[----:B------:R-:W-:Y:S01]  /*27380*/  MOV R2, RZ ;  /* 0x000000ff00027202 */ /* 0x000fe20000000f00 */
[----:B------:R-:W-:Y:S01]  /*27390*/  IMAD.MOV.U32 R227, RZ, RZ, R6 ;  /* 0x000000ffffe37224 */ /* 0x000fe200078e0006 */
[----:B------:R-:W-:Y:S01]  /*273a0*/  MOV R3, 0x273d0 ;  /* 0x000273d000037802 */ /* 0x000fe20000000f00 */
[----:B------:R-:W-:Y:S02]  /*273b0*/  IMAD.MOV.U32 R228, RZ, RZ, 0x1c1f ;  /* 0x00001c1fffe47424 */ /* 0x000fe400078e00ff */
[----:B-12---:R-:W-:Y:S05]  /*273c0*/  CALL.REL.NOINC `($__internal_14_$__cuda_sm70_shflsync_idx_p) ;  /* 0x0000265000007944 */ /* 0x006fea0003c00000 */
[----:B------:R-:W-:Y:S01]  /*273d0*/  MOV R0, R227 ;  /* 0x000000e300007202 */ /* 0x000fe20000000f00 */
[----:B------:R-:W-:-:S05]  /*273e0*/  BRA `(.L_x_1191) ;  /* 0xfffed7a000007947 */ /* 0x000fca000383ffff */
.L_x_1020:
[----:B-1----:R-:W-:Y:S01]  /*273f0*/  MOV R2, 0x1 ;  /* 0x0000000100027802 */ /* 0x002fe20000000f00 */
[----:B------:R-:W-:Y:S01]  /*27400*/  IMAD.MOV.U32 R227, RZ, RZ, R5 ;  /* 0x000000ffffe37224 */ /* 0x000fe200078e0005 */
[----:B------:R-:W-:Y:S01]  /*27410*/  MOV R3, 0x27440 ;  /* 0x0002744000037802 */ /* 0x000fe20000000f00 */
[----:B------:R-:W-:Y:S02]  /*27420*/  IMAD.MOV.U32 R228, RZ, RZ, 0x1c1f ;  /* 0x00001c1fffe47424 */ /* 0x000fe400078e00ff */
[----:B------:R-:W-:Y:S05]  /*27430*/  CALL.REL.NOINC `($__internal_14_$__cuda_sm70_shflsync_idx_p) ;  /* 0x000025e000007944 */ /* 0x000fea0003c00000 */
[----:B------:R-:W-:Y:S01]  /*27440*/  MOV R2, 0x1 ;  /* 0x0000000100027802 */ /* 0x000fe20000000f00 */
[----:B------:R-:W-:Y:S01]  /*27450*/  IMAD.MOV.U32 R4, RZ, RZ, R227 ;  /* 0x000000ffff047224 */ /* 0x000fe200078e00e3 */
[----:B------:R-:W-:Y:S01]  /*27460*/  MOV R228, 0x1c1f ;  /* 0x00001c1f00e47802 */ /* 0x000fe20000000f00 */
[----:B------:R-:W-:Y:S01]  /*27470*/  IMAD.MOV.U32 R227, RZ, RZ, R6 ;  /* 0x000000ffffe37224 */ /* 0x000fe200078e0006 */
[----:B------:R-:W-:Y:S02]  /*27480*/  MOV R3, 0x274a0 ;  /* 0x000274a000037802 */ /* 0x000fe40000000f00 */
[----:B------:R-:W-:Y:S05]  /*27490*/  CALL.REL.NOINC `($__internal_14_$__cuda_sm70_shflsync_idx_p) ;  /* 0x0000258000007944 */ /* 0x000fea0003c00000 */
[----:B------:R-:W-:Y:S01]  /*274a0*/  MOV R0, R227 ;  /* 0x000000e300007202 */ /* 0x000fe20000000f00 */
[----:B------:R-:W-:-:S05]  /*274b0*/  BRA `(.L_x_1192) ;  /* 0xfffed84000007947 */ /* 0x000fca000383ffff */
.L_x_1023:
[----:B------:R-:W-:Y:S01]  /*274c0*/  MOV R2, RZ ;  /* 0x000000ff00027202 */ /* 0x000fe20000000f00 */
[----:B------:R-:W-:Y:S01]  /*274d0*/  IMAD.MOV.U32 R227, RZ, RZ, R6 ;  /* 0x000000ffffe37224 */ /* 0x000fe200078e0006 */
[----:B------:R-:W-:Y:S01]  /*274e0*/  MOV R3, 0x27510 ;  /* 0x0002751000037802 */ /* 0x000fe20000000f00 */
[----:B------:R-:W-:Y:S02]  /*274f0*/  IMAD.MOV.U32 R228, RZ, RZ, 0x1c1f ;  /* 0x00001c1fffe47424 */ /* 0x000fe400078e00ff */
[----:B------:R-:W-:Y:S05]  /*27500*/  CALL.REL.NOINC `($__internal_14_$__cuda_sm70_shflsync_idx_p) ;  /* 0x0000251000007944 */ /* 0x000fea0003c00000 */
[----:B------:R-:W-:Y:S01]  /*27510*/  MOV R4, R227 ;  /* 0x000000e300047202 */ /* 0x000fe20000000f00 */
[----:B------:R-:W-:-:S05]  /*27520*/  BRA `(.L_x_1193) ;  /* 0xfffee7b000007947 */ /* 0x000fca000383ffff */
.L_x_1024:
[----:B------:R-:W-:Y:S01]  /*27530*/  MOV R2, RZ ;  /* 0x000000ff00027202 */ /* 0x000fe20000000f00 */
[----:B------:R-:W-:Y:S01]  /*27540*/  IMAD.MOV.U32 R227, RZ, RZ, R8 ;  /* 0x000000ffffe37224 */ /* 0x000fe200078e0008 */
[----:B------:R-:W-:Y:S01]  /*27550*/  MOV R3, 0x27580 ;  /* 0x0002758000037802 */ /* 0x000fe20000000f00 */
[----:B------:R-:W-:Y:S02]  /*27560*/  IMAD.MOV.U32 R228, RZ, RZ, 0x1c1f ;  /* 0x00001c1fffe47424 */ /* 0x000fe400078e00ff */
[----:B-12---:R-:W-:Y:S05]  /*27570*/  CALL.REL.NOINC `($__internal_14_$__cuda_sm70_shflsync_idx_p) ;  /* 0x000024a000007944 */ /* 0x006fea0003c00000 */
[----:B------:R-:W-:Y:S01]  /*27580*/  MOV R0, R227 ;  /* 0x000000e300007202 */ /* 0x000fe20000000f00 */
[----:B------:R-:W-:-:S05]  /*27590*/  BRA `(.L_x_1194) ;  /* 0xfffee76000007947 */ /* 0x000fca000383ffff */
.L_x_1025:
[----:B--2---:R-:W-:Y:S01]  /*275a0*/  MOV R2, 0x1 ;  /* 0x0000000100027802 */ /* 0x004fe20000000f00 */
[----:B------:R-:W-:Y:S01]  /*275b0*/  IMAD.MOV.U32 R227, RZ, RZ, R6 ;  /* 0x000000ffffe37224 */ /* 0x000fe200078e0006 */
[----:B------:R-:W-:Y:S01]  /*275c0*/  MOV R3, 0x275f0 ;  /* 0x000275f000037802 */ /* 0x000fe20000000f00 */
[----:B------:R-:W-:Y:S03]  /*275d0*/  IMAD.MOV.U32 R228, RZ, RZ, 0x1c1f ;  /* 0x00001c1fffe47424 */ /* 0x000fe600078e00ff */
[----:B-1-3--:R-:W-:Y:S05]  /*275e0*/  CALL.REL.NOINC `($__internal_14_$__cuda_sm70_shflsync_idx_p) ;  /* 0x0000243000007944 */ /* 0x00afea0003c00000 */
        /* <DEDUP_REMOVED lines=8> */
.L_x_1026:
[----:B------:R-:W-:Y:S01]  /*27670*/  MOV R2, RZ ;  /* 0x000000ff00027202 */ /* 0x000fe20000000f00 */
[----:B------:R-:W-:Y:S01]  /*27680*/  IMAD.MOV.U32 R227, RZ, RZ, R5 ;  /* 0x000000ffffe37224 */ /* 0x000fe200078e0005 */
[----:B------:R-:W-:Y:S01]  /*27690*/  MOV R3, 0x276c0 ;  /* 0x000276c000037802 */ /* 0x000fe20000000f00 */
[----:B------:R-:W-:Y:S02]  /*276a0*/  IMAD.MOV.U32 R228, RZ, RZ, 0x1c1f ;  /* 0x00001c1fffe47424 */ /* 0x000fe400078e00ff */
[----:B------:R-:W-:Y:S05]  /*276b0*/  CALL.REL.NOINC `($__internal_14_$__cuda_sm70_shflsync_idx_p) ;  /* 0x0000236000007944 */ /* 0x000fea0003c00000 */
[----:B------:R-:W-:Y:S01]  /*276c0*/  MOV R4, R227 ;  /* 0x000000e300047202 */ /* 0x000fe20000000f00 */
[----:B------:R-:W-:-:S05]  /*276d0*/  BRA `(.L_x_1196) ;  /* 0xfffee9e000007947 */ /* 0x000fca000383ffff */
.L_x_1031:
[----:B------:R-:W-:Y:S01]  /*276e0*/  MOV R2, 0x1 ;  /* 0x0000000100027802 */ /* 0x000fe20000000f00 */
[----:B------:R-:W-:Y:S01]  /*276f0*/  IMAD.MOV.U32 R227, RZ, RZ, R5 ;  /* 0x000000ffffe37224 */ /* 0x000fe200078e0005 */
[----:B------:R-:W-:Y:S01]  /*27700*/  MOV R3, 0x27730 ;  /* 0x0002773000037802 */ /* 0x000fe20000000f00 */
[----:B------:R-:W-:Y:S02]  /*27710*/  IMAD.MOV.U32 R228, RZ, RZ, 0x1c1f ;  /* 0x00001c1fffe47424 */ /* 0x000fe400078e00ff */
[----:B-1----:R-:W-:Y:S05]  /*27720*/  CALL.REL.NOINC `($__internal_14_$__cuda_sm70_shflsync_idx_p) ;  /* 0x000022f000007944 */ /* 0x002fea0003c00000 */
[----:B------:R-:W-:Y:S01]  /*27730*/  MOV R4, R227 ;  /* 0x000000e300047202 */ /* 0x000fe20000000f00 */
[----:B------:R-:W-:-:S05]  /*27740*/  BRA `(.L_x_1197) ;  /* 0xfffeef4000007947 */ /* 0x000fca000383ffff */
.L_x_1036:
[----:B------:R-:W-:Y:S01]  /*27750*/  MOV R2, 0x2 ;  /* 0x0000000200027802 */ /* 0x000fe20000000f00 */
[----:B------:R-:W-:Y:S01]  /*27760*/  IMAD.MOV.U32 R227, RZ, RZ, R5 ;  /* 0x000000ffffe37224 */ /* 0x000fe200078e0005 */
[----:B------:R-:W-:Y:S01]  /*27770*/  MOV R3, 0x277a0 ;  /* 0x000277a000037802 */ /* 0x000fe20000000f00 */
[----:B------:R-:W-:Y:S02]  /*27780*/  IMAD.MOV.U32 R228, RZ, RZ, 0x1c1f ;  /* 0x00001c1fffe47424 */ /* 0x000fe400078e00ff */
[----:B-12---:R-:W-:Y:S05]  /*27790*/  CALL.REL.NOINC `($__internal_14_$__cuda_sm70_shflsync_idx_p) ;  /* 0x0000228000007944 */ /* 0x006fea0003c00000 */
[----:B------:R-:W-:Y:S01]  /*277a0*/  MOV R4, R227 ;  /* 0x000000e300047202 */ /* 0x000fe20000000f00 */
[----:B------:R-:W-:-:S05]  /*277b0*/  BRA `(.L_x_1198) ;  /* 0xfffef37000007947 */ /* 0x000fca000383ffff */
.L_x_1041:
[----:B------:R-:W-:Y:S01]  /*277c0*/  MOV R2, 0x3 ;  /* 0x0000000300027802 */ /* 0x000fe20000000f00 */
[----:B------:R-:W-:Y:S01]  /*277d0*/  IMAD.MOV.U32 R227, RZ, RZ, R5 ;  /* 0x000000ffffe37224 */ /* 0x000fe200078e0005 */
[----:B------:R-:W-:Y:S01]  /*277e0*/  MOV R3, 0x27810 ;  /* 0x0002781000037802 */ /* 0x000fe20000000f00 */
[----:B------:R-:W-:Y:S02]  /*277f0*/  IMAD.MOV.U32 R228, RZ, RZ, 0x1c1f ;  /* 0x00001c1fffe47424 */ /* 0x000fe400078e00ff */
[----:B-123--:R-:W-:Y:S05]  /*27800*/  CALL.REL.NOINC `($__internal_14_$__cuda_sm70_shflsync_idx_p) ;  /* 0x0000221000007944 */ /* 0x00efea0003c00000 */
[----:B------:R-:W-:Y:S01]  /*27810*/  MOV R4, R227 ;  /* 0x000000e300047202 */ /* 0x000fe20000000f00 */
[----:B------:R-:W-:-:S05]  /*27820*/  BRA `(.L_x_1199) ;  /* 0xfffef7a000007947 */ /* 0x000fca000383ffff */
.L_x_1046:
[----:B------:R-:W-:Y:S02]  /*27830*/  MOV R0, 0x2 ;  /* 0x0000000200007802 */ /* 0x000fe40000000f00 */
[----:B------:R-:W-:Y:S02]  /*27840*/  MOV R2, 0x27860 ;  /* 0x0002786000027802 */ /* 0x000fe40000000f00 */
[----:B------:R-:W-:Y:S05]  /*27850*/  CALL.REL.NOINC `($__internal_13_$__cuda_sm70_shflsync_bfly_p) ;  /* 0x0000216000007944 */ /* 0x000fea0003c00000 */
[----:B------:R-:W-:-:S05]  /*27860*/  BRA `(.L_x_1200) ;  /* 0xfffeff0000007947 */ /* 0x000fca000383ffff */
.L_x_1047:
[----:B------:R-:W-:Y:S02]  /*27870*/  MOV R0, 0x1 ;  /* 0x0000000100007802 */ /* 0x000fe40000000f00 */
[----:B------:R-:W-:Y:S02]  /*27880*/  MOV R2, 0x278a0 ;  /* 0x000278a000027802 */ /* 0x000fe40000000f00 */
        /* <DEDUP_REMOVED lines=28> */
[----:B------:R-:W-:-:S05]  /*27a50*/  BRA `(.L_x_1201) ;  /* 0xfffefe0000007947 */ /* 0x000fca000383ffff */
.L_x_1056:
[----:B------:R-:W-:Y:S01]  /*27a60*/  MOV R2, RZ ;  /* 0x000000ff00027202 */ /* 0x000fe20000000f00 */
[----:B------:R-:W-:Y:S01]  /*27a70*/  IMAD.MOV.U32 R227, RZ, RZ, R8 ;  /* 0x000000ffffe37224 */ /* 0x000fe200078e0008 */
[----:B------:R-:W-:Y:S01]  /*27a80*/  MOV R3, 0x27ab0 ;  /* 0x00027ab000037802 */ /* 0x000fe20000000f00 */
[----:B------:R-:W-:Y:S02]  /*27a90*/  IMAD.MOV.U32 R228, RZ, RZ, 0x1c1f ;  /* 0x00001c1fffe47424 */ /* 0x000fe400078e00ff */
[----:B------:R-:W-:Y:S05]  /*27aa0*/  CALL.REL.NOINC `($__internal_14_$__cuda_sm70_shflsync_idx_p) ;  /* 0x00001f7000007944 */ /* 0x000fea0003c00000 */
[----:B------:R-:W-:Y:S01]  /*27ab0*/  MOV R4, R227 ;  /* 0x000000e300047202 */ /* 0x000fe20000000f00 */
[----:B------:R-:W-:-:S05]  /*27ac0*/  BRA `(.L_x_1202) ;  /* 0xffff1ac000007947 */ /* 0x000fca000383ffff */
.L_x_1057:
[----:B------:R-:W-:Y:S01]  /*27ad0*/  MOV R2, RZ ;  /* 0x000000ff00027202 */ /* 0x000fe20000000f00 */
[----:B------:R-:W-:Y:S01]  /*27ae0*/  IMAD.MOV.U32 R227, RZ, RZ, R9 ;  /* 0x000000ffffe37224 */ /* 0x000fe200078e0009 */
[----:B------:R-:W-:Y:S01]  /*27af0*/  MOV R3, 0x27b20 ;  /* 0x00027b2000037802 */ /* 0x000fe20000000f00 */
[----:B------:R-:W-:Y:S02]  /*27b00*/  IMAD.MOV.U32 R228, RZ, RZ, 0x1c1f ;  /* 0x00001c1fffe47424 */ /* 0x000fe400078e00ff */
[----:B-12---:R-:W-:Y:S05]  /*27b10*/  CALL.REL.NOINC `($__internal_14_$__cuda_sm70_shflsync_idx_p) ;  /* 0x00001f0000007944 */ /* 0x006fea0003c00000 */
[----:B------:R-:W-:Y:S01]  /*27b20*/  MOV R0, R227 ;  /* 0x000000e300007202 */ /* 0x000fe20000000f00 */
[----:B------:R-:W-:-:S05]  /*27b30*/  BRA `(.L_x_1203) ;  /* 0xffff1a7000007947 */ /* 0x000fca000383ffff */
.L_x_1058:
        /* <DEDUP_REMOVED lines=13> */
.L_x_1061:
[----:B------:R-:W-:Y:S01]  /*27c10*/  MOV R2, RZ ;  /* 0x000000ff00027202 */ /* 0x000fe20000000f00 */
[----:B------:R-:W-:Y:S01]  /*27c20*/  IMAD.MOV.U32 R227, RZ, RZ, R9 ;  /* 0x000000ffffe37224 */ /* 0x000fe200078e0009 */
[----:B------:R-:W-:Y:S01]  /*27c30*/  MOV R3, 0x27c60 ;  /* 0x00027c6000037802 */ /* 0x000fe20000000f00 */
[----:B------:R-:W-:Y:S02]  /*27c40*/  IMAD.MOV.U32 R228, RZ, RZ, 0x1c1f ;  /* 0x00001c1fffe47424 */ /* 0x000fe400078e00ff */
[----:B------:R-:W-:Y:S05]  /*27c50*/  CALL.REL.NOINC `($__internal_14_$__cuda_sm70_shflsync_idx_p) ;  /* 0x00001dc000007944 */ /* 0x000fea0003c00000 */
[----:B------:R-:W-:Y:S01]  /*27c60*/  MOV R4, R227 ;  /* 0x000000e300047202 */ /* 0x000fe20000000f00 */
[----:B------:R-:W-:-:S05]  /*27c70*/  BRA `(.L_x_1205) ;  /* 0xffff2a9000007947 */ /* 0x000fca000383ffff */
.L_x_1062:
[----:B------:R-:W-:Y:S01]  /*27c80*/  MOV R2, RZ ;  /* 0x000000ff00027202 */ /* 0x000fe20000000f00 */
[----:B------:R-:W-:Y:S01]  /*27c90*/  IMAD.MOV.U32 R227, RZ, RZ, R10 ;  /* 0x000000ffffe37224 */ /* 0x000fe200078e000a */
[----:B------:R-:W-:Y:S01]  /*27ca0*/  MOV R3, 0x27cd0 ;  /* 0x00027cd000037802 */ /* 0x000fe20000000f00 */
[----:B------:R-:W-:Y:S02]  /*27cb0*/  IMAD.MOV.U32 R228, RZ, RZ, 0x1c1f ;  /* 0x00001c1fffe47424 */ /* 0x000fe400078e00ff */
[----:B-12---:R-:W-:Y:S05]  /*27cc0*/  CALL.REL.NOINC `($__internal_14_$__cuda_sm70_shflsync_idx_p) ;  /* 0x00001d5000007944 */ /* 0x006fea0003c00000 */
[----:B------:R-:W-:Y:S01]  /*27cd0*/  MOV R0, R227 ;  /* 0x000000e300007202 */ /* 0x000fe20000000f00 */
[----:B------:R-:W-:-:S05]  /*27ce0*/  BRA `(.L_x_1206) ;  /* 0xffff2a4000007947 */ /* 0x000fca000383ffff */
.L_x_1063:
        /* <DEDUP_REMOVED lines=13> */
.L_x_1064:
[----:B------:R-:W-:Y:S02]  /*27dc0*/  MOV R0, 0x2 ;  /* 0x0000000200007802 */ /* 0x000fe40000000f00 */
[----:B------:R-:W-:Y:S02]  /*27dd0*/  MOV R2, 0x27df0 ;  /* 0x00027df000027802 */ /* 0x000fe40000000f00 */
[----:B------:R-:W-:Y:S05]  /*27de0*/  CALL.REL.NOINC `($__internal_13_$__cuda_sm70_shflsync_bfly_p) ;  /* 0x00001bd000007944 */ /* 0x000fea0003c00000 */
[----:B------:R-:W-:-:S05]  /*27df0*/  BRA `(.L_x_1208) ;  /* 0xffff2f3000007947 */ /* 0x000fca000383ffff */
.L_x_1065:
        /* <DEDUP_REMOVED lines=31> */
.L_x_1068:
[----:B-1--4-:R-:W-:Y:S01]  /*27ff0*/  MOV R2, RZ ;  /* 0x000000ff00027202 */ /* 0x012fe20000000f00 */
[----:B------:R-:W-:Y:S01]  /*28000*/  IMAD.MOV.U32 R227, RZ, RZ, R6 ;  /* 0x000000ffffe37224 */ /* 0x000fe200078e0006 */
[----:B------:R-:W-:Y:S01]  /*28010*/  MOV R3, 0x28040 ;  /* 0x0002804000037802 */ /* 0x000fe20000000f00 */
[----:B------:R-:W-:Y:S02]  /*28020*/  IMAD.MOV.U32 R228, RZ, RZ, 0x1c1f ;  /* 0x00001c1fffe47424 */ /* 0x000fe400078e00ff */
[----:B------:R-:W-:Y:S05]  /*28030*/  CALL.REL.NOINC `($__internal_14_$__cuda_sm70_shflsync_idx_p) ;  /* 0x000019e000007944 */ /* 0x000fea0003c00000 */
[----:B------:R-:W-:Y:S01]  /*28040*/  MOV R0, R227 ;  /* 0x000000e300007202 */ /* 0x000fe20000000f00 */
[----:B------:R-:W-:-:S05]  /*28050*/  BRA `(.L_x_1210) ;  /* 0xffff47a000007947 */ /* 0x000fca000383ffff */
.L_x_1071:
        /* <DEDUP_REMOVED lines=13> */
.L_x_1074:
[----:B------:R-:W-:Y:S01]  /*28130*/  MOV R2, RZ ;  /* 0x000000ff00027202 */ /* 0x000fe20000000f00 */
[----:B------:R-:W-:Y:S01]  /*28140*/  IMAD.MOV.U32 R227, RZ, RZ, R6 ;  /* 0x000000ffffe37224 */ /* 0x000fe200078e0006 */
[----:B------:R-:W-:Y:S01]  /*28150*/  MOV R3, 0x28180 ;  /* 0x0002818000037802 */ /* 0x000fe20000000f00 */
[----:B------:R-:W-:Y:S02]  /*28160*/  IMAD.MOV.U32 R228, RZ, RZ, 0x1c1f ;  /* 0x00001c1fffe47424 */ /* 0x000fe400078e00ff */
[----:B------:R-:W-:Y:S05]  /*28170*/  CALL.REL.NOINC `($__internal_14_$__cuda_sm70_shflsync_idx_p) ;  /* 0x000018a000007944 */ /* 0x000fea0003c00000 */
[----:B------:R-:W-:Y:S01]  /*28180*/  MOV R4, R227 ;  /* 0x000000e300047202 */ /* 0x000fe20000000f00 */
[----:B------:R-:W-:-:S05]  /*28190*/  BRA `(.L_x_1212) ;  /* 0xffff57c000007947 */ /* 0x000fca000383ffff */
.L_x_1075:
[----:B------:R-:W-:Y:S01]  /*281a0*/  MOV R2, RZ ;  /* 0x000000ff00027202 */ /* 0x000fe20000000f00 */
[----:B------:R-:W-:Y:S01]  /*281b0*/  IMAD.MOV.U32 R227, RZ, RZ, R8 ;  /* 0x000000ffffe37224 */ /* 0x000fe200078e0008 */
[----:B------:R-:W-:Y:S01]  /*281c0*/  MOV R3, 0x281f0 ;  /* 0x000281f000037802 */ /* 0x000fe20000000f00 */
[----:B------:R-:W-:Y:S02]  /*281d0*/  IMAD.MOV.U32 R228, RZ, RZ, 0x1c1f ;  /* 0x00001c1fffe47424 */ /* 0x000fe400078e00ff */
[----:B-12---:R-:W-:Y:S05]  /*281e0*/  CALL.REL.NOINC `($__internal_14_$__cuda_sm70_shflsync_idx_p) ;  /* 0x0000183000007944 */ /* 0x006fea0003c00000 */
[----:B------:R-:W-:Y:S01]  /*281f0*/  MOV R0, R227 ;  /* 0x000000e300007202 */ /* 0x000fe20000000f00 */
[----:B------:R-:W-:-:S05]  /*28200*/  BRA `(.L_x_1213) ;  /* 0xffff577000007947 */ /* 0x000fca000383ffff */
.L_x_1076:
        /* <DEDUP_REMOVED lines=13> */
.L_x_1077:
[----:B------:R-:W-:Y:S01]  /*282e0*/  MOV R2, RZ ;  /* 0x000000ff00027202 */ /* 0x000fe20000000f00 */
[----:B------:R-:W-:Y:S01]  /*282f0*/  IMAD.MOV.U32 R227, RZ, RZ, R5 ;  /* 0x000000ffffe37224 */ /* 0x000fe200078e0005 */
[----:B------:R-:W-:Y:S01]  /*28300*/  MOV R3, 0x28330 ;  /* 0x0002833000037802 */ /* 0x000fe20000000f00 */
[----:B------:R-:W-:Y:S02]  /*28310*/  IMAD.MOV.U32 R228, RZ, RZ, 0x1c1f ;  /* 0x00001c1fffe47424 */ /* 0x000fe400078e00ff */
[----:B------:R-:W-:Y:S05]  /*28320*/  CALL.REL.NOINC `($__internal_14_$__cuda_sm70_shflsync_idx_p) ;  /* 0x000016f000007944 */ /* 0x000fea0003c00000 */
[----:B------:R-:W-:Y:S01]  /*28330*/  MOV R4, R227 ;  /* 0x000000e300047202 */ /* 0x000fe20000000f00 */
[----:B------:R-:W-:-:S05]  /*28340*/  BRA `(.L_x_1215) ;  /* 0xffff58f000007947 */ /* 0x000fca000383ffff */
.L_x_1082:
[----:B------:R-:W-:Y:S01]  /*28350*/  MOV R2, 0x1 ;  /* 0x0000000100027802 */ /* 0x000fe20000000f00 */
[----:B------:R-:W-:Y:S01]  /*28360*/  IMAD.MOV.U32 R227, RZ, RZ, R5 ;  /* 0x000000ffffe37224 */ /* 0x000fe200078e0005 */
[----:B------:R-:W-:Y:S01]  /*28370*/  MOV R3, 0x283a0 ;  /* 0x000283a000037802 */ /* 0x000fe20000000f00 */
[----:B------:R-:W-:Y:S02]  /*28380*/  IMAD.MOV.U32 R228, RZ, RZ, 0x1c1f ;  /* 0x00001c1fffe47424 */ /* 0x000fe400078e00ff */
[----:B-1----:R-:W-:Y:S05]  /*28390*/  CALL.REL.NOINC `($__internal_14_$__cuda_sm70_shflsync_idx_p) ;  /* 0x0000168000007944 */ /* 0x002fea0003c00000 */
[----:B------:R-:W-:Y:S01]  /*283a0*/  MOV R4, R227 ;  /* 0x000000e300047202 */ /* 0x000fe20000000f00 */
[----:B------:R-:W-:-:S05]  /*283b0*/  BRA `(.L_x_1216) ;  /* 0xffff5e5000007947 */ /* 0x000fca000383ffff */
.L_x_1087:
[----:B------:R-:W-:Y:S01]  /*283c0*/  MOV R2, 0x2 ;  /* 0x0000000200027802 */ /* 0x000fe20000000f00 */
[----:B------:R-:W-:Y:S01]  /*283d0*/  IMAD.MOV.U32 R227, RZ, RZ, R5 ;  /* 0x000000ffffe37224 */ /* 0x000fe200078e0005 */
[----:B------:R-:W-:Y:S01]  /*283e0*/  MOV R3, 0x28410 ;  /* 0x0002841000037802 */ /* 0x000fe20000000f00 */
[----:B------:R-:W-:Y:S02]  /*283f0*/  IMAD.MOV.U32 R228, RZ, RZ, 0x1c1f ;  /* 0x00001c1fffe47424 */ /* 0x000fe400078e00ff */
[----:B-12---:R-:W-:Y:S05]  /*28400*/  CALL.REL.NOINC `($__internal_14_$__cuda_sm70_shflsync_idx_p) ;  /* 0x0000161000007944 */ /* 0x006fea0003c00000 */
[----:B------:R-:W-:Y:S01]  /*28410*/  MOV R4, R227 ;  /* 0x000000e300047202 */ /* 0x000fe20000000f00 */
[----:B------:R-:W-:-:S05]  /*28420*/  BRA `(.L_x_1217) ;  /* 0xffff628000007947 */ /* 0x000fca000383ffff */
.L_x_1092:
[----:B------:R-:W-:Y:S01]  /*28430*/  MOV R2, 0x3 ;  /* 0x0000000300027802 */ /* 0x000fe20000000f00 */
[----:B------:R-:W-:Y:S01]  /*28440*/  IMAD.MOV.U32 R227, RZ, RZ, R5 ;  /* 0x000000ffffe37224 */ /* 0x000fe200078e0005 */
[----:B------:R-:W-:Y:S01]  /*28450*/  MOV R3, 0x28480 ;  /* 0x0002848000037802 */ /* 0x000fe20000000f00 */
[----:B------:R-:W-:Y:S02]  /*28460*/  IMAD.MOV.U32 R228, RZ, RZ, 0x1c1f ;  /* 0x00001c1fffe47424 */ /* 0x000fe400078e00ff */
[----:B-123--:R-:W-:Y:S05]  /*28470*/  CALL.REL.NOINC `($__internal_14_$__cuda_sm70_shflsync_idx_p) ;  /* 0x000015a000007944 */ /* 0x00efea0003c00000 */
[----:B------:R-:W-:Y:S01]  /*28480*/  MOV R4, R227 ;  /* 0x000000e300047202 */ /* 0x000fe20000000f00 */
[----:B------:R-:W-:-:S05]  /*28490*/  BRA `(.L_x_1218) ;  /* 0xffff66b000007947 */ /* 0x000fca000383ffff */
.L_x_1097:
[----:B------:R-:W-:Y:S02]  /*284a0*/  MOV R0, 0x2 ;  /* 0x0000000200007802 */ /* 0x000fe40000000f00 */
[----:B------:R-:W-:Y:S02]  /*284b0*/  MOV R2, 0x284d0 ;  /* 0x000284d000027802 */ /* 0x000fe40000000f00 */
[----:B------:R-:W-:Y:S05]  /*284c0*/  CALL.REL.NOINC `($__internal_13_$__cuda_sm70_shflsync_bfly_p) ;  /* 0x000014f000007944 */ /* 0x000fea0003c00000 */
[----:B------:R-:W-:-:S05]  /*284d0*/  BRA `(.L_x_1219) ;  /* 0xffff6e1000007947 */ /* 0x000fca000383ffff */
.L_x_1098:
        /* <DEDUP_REMOVED lines=31> */
.L_x_1100:
[----:B------:R-:W-:Y:S01]  /*286d0*/  IMAD.MOV.U32 R4, RZ, RZ, R248 ;  /* 0x000000ffff047224 */ /* 0x000fe200078e00f8 */
[----:B------:R-:W-:-:S02]  /*286e0*/  MOV R0, 0x2 ;  /* 0x0000000200007802 */ /* 0x000fc40000000f00 */
[----:B------:R-:W-:Y:S02]  /*286f0*/  MOV R2, 0x28710 ;  /* 0x0002871000027802 */ /* 0x000fe40000000f00 */
[----:B------:R-:W-:Y:S05]  /*28700*/  CALL.REL.NOINC `($__internal_13_$__cuda_sm70_shflsync_bfly_p) ;  /* 0x000012b000007944 */ /* 0x000fea0003c00000 */
[----:B------:R-:W-:Y:S05]  /*28710*/  BRA `(.L_x_1221) ;  /* 0xffff858000007947 */ /* 0x000fea000383ffff */
.L_x_1101:
[----:B------:R-:W-:Y:S02]  /*28720*/  MOV R0, 0x1 ;  /* 0x0000000100007802 */ /* 0x000fe40000000f00 */
[----:B------:R-:W-:Y:S02]  /*28730*/  MOV R2, 0x28750 ;  /* 0x0002875000027802 */ /* 0x000fe40000000f00 */
[----:B-1----:R-:W-:Y:S05]  /*28740*/  CALL.REL.NOINC `($__internal_13_$__cuda_sm70_shflsync_bfly_p) ;  /* 0x0000127000007944 */ /* 0x002fea0003c00000 */
[----:B------:R-:W-:Y:S01]  /*28750*/  FADD.FTZ R10, R4, R0 ;  /* 0x00000000040a7221 */ /* 0x000fe20000010000 */
[----:B------:R-:W-:Y:S02]  /*28760*/  MOV R4, R237 ;  /* 0x000000ed00047202 */ /* 0x000fe40000000f00 */
[----:B------:R-:W-:Y:S02]  /*28770*/  MOV R0, 0x2 ;  /* 0x0000000200007802 */ /* 0x000fe40000000f00 */
[----:B------:R-:W-:Y:S02]  /*28780*/  MOV R2, 0x287a0 ;  /* 0x000287a000027802 */ /* 0x000fe40000000f00 */
[----:B------:R-:W-:Y:S05]  /*28790*/  CALL.REL.NOINC `($__internal_13_$__cuda_sm70_shflsync_bfly_p) ;  /* 0x0000122000007944 */ /* 0x000fea0003c00000 */
[----:B------:R-:W-:Y:S01]  /*287a0*/  FADD.FTZ R4, R237, R0 ;  /* 0x00000000ed047221 */ /* 0x000fe20000010000 */
[----:B------:R-:W-:Y:S02]  /*287b0*/  MOV R0, 0x1 ;  /* 0x0000000100007802 */ /* 0x000fe40000000f00 */
[----:B------:R-:W-:-:S02]  /*287c0*/  MOV R2, 0x287e0 ;  /* 0x000287e000027802 */ /* 0x000fc40000000f00 */
[----:B------:R-:W-:Y:S05]  /*287d0*/  CALL.REL.NOINC `($__internal_13_$__cuda_sm70_shflsync_bfly_p) ;  /* 0x000011e000007944 */ /* 0x000fea0003c00000 */
[----:B------:R-:W-:Y:S01]  /*287e0*/  FADD.FTZ R9, R4, R0 ;  /* 0x0000000004097221 */ /* 0x000fe20000010000 */
[----:B------:R-:W-:-:S02]  /*287f0*/  MOV R4, R238 ;  /* 0x000000ee00047202 */ /* 0x000fc40000000f00 */
[----:B------:R-:W-:Y:S02]  /*28800*/  MOV R0, 0x2 ;  /* 0x0000000200007802 */ /* 0x000fe40000000f00 */
[----:B------:R-:W-:Y:S02]  /*28810*/  MOV R2, 0x28830 ;  /* 0x0002883000027802 */ /* 0x000fe40000000f00 */
[----:B------:R-:W-:Y:S05]  /*28820*/  CALL.REL.NOINC `($__internal_13_$__cuda_sm70_shflsync_bfly_p) ;  /* 0x0000119000007944 */ /* 0x000fea0003c00000 */
[----:B------:R-:W-:Y:S01]  /*28830*/  FADD.FTZ R8, R238, R0 ;  /* 0x00000000ee087221 */ /* 0x000fe20000010000 */
[----:B------:R-:W-:Y:S02]  /*28840*/  MOV R0, 0x1 ;  /* 0x0000000100007802 */ /* 0x000fe40000000f00 */
[----:B------:R-:W-:Y:S02]  /*28850*/  MOV R2, 0x28880 ;  /* 0x0002888000027802 */ /* 0x000fe40000000f00 */
[----:B------:R-:W-:Y:S02]  /*28860*/  MOV R4, R8 ;  /* 0x0000000800047202 */ /* 0x000fe40000000f00 */
[----:B------:R-:W-:Y:S05]  /*28870*/  CALL.REL.NOINC `($__internal_13_$__cuda_sm70_shflsync_bfly_p) ;  /* 0x0000114000007944 */ /* 0x000fea0003c00000 */
[----:B------:R-:W-:Y:S01]  /*28880*/  FADD.FTZ R8, R8, R0 ;  /* 0x0000000008087221 */ /* 0x000fe20000010000 */
[----:B------:R-:W-:Y:S02]  /*28890*/  MOV R4, R239 ;  /* 0x000000ef00047202 */ /* 0x000fe40000000f00 */
[----:B------:R-:W-:-:S02]  /*288a0*/  MOV R0, 0x2 ;  /* 0x0000000200007802 */ /* 0x000fc40000000f00 */
[----:B------:R-:W-:Y:S02]  /*288b0*/  MOV R2, 0x288d0 ;  /* 0x000288d000027802 */ /* 0x000fe40000000f00 */
[----:B------:R-:W-:Y:S05]  /*288c0*/  CALL.REL.NOINC `($__internal_13_$__cuda_sm70_shflsync_bfly_p) ;  /* 0x000010f000007944 */ /* 0x000fea0003c00000 */
[----:B------:R-:W-:Y:S01]  /*288d0*/  FADD.FTZ R11, R239, R0 ;  /* 0x00000000ef0b7221 */ /* 0x000fe20000010000 */
[----:B------:R-:W-:Y:S02]  /*288e0*/  MOV R0, 0x1 ;  /* 0x0000000100007802 */ /* 0x000fe40000000f00 */
[----:B------:R-:W-:Y:S02]  /*288f0*/  MOV R2, 0x28920 ;  /* 0x0002892000027802 */ /* 0x000fe40000000f00 */
[----:B------:R-:W-:Y:S02]  /*28900*/  MOV R4, R11 ;  /* 0x0000000b00047202 */ /* 0x000fe40000000f00 */
[----:B------:R-:W-:Y:S05]  /*28910*/  CALL.REL.NOINC `($__internal_13_$__cuda_sm70_shflsync_bfly_p) ;  /* 0x000010a000007944 */ /* 0x000fea0003c00000 */
[----:B------:R-:W-:Y:S01]  /*28920*/  MOV R12, R0 ;  /* 0x00000000000c7202 */ /* 0x000fe20000000f00 */
[----:B------:R-:W-:Y:S05]  /*28930*/  BRA `(.L_x_1222) ;  /* 0xffff845000007947 */ /* 0x000fea000383ffff */
.L_x_1108:
[----:B--23--:R-:W-:Y:S01]  /*28940*/  IMAD.MOV.U32 R227, RZ, RZ, R5 ;  /* 0x000000ffffe37224 */ /* 0x00cfe200078e0005 */
[----:B------:R-:W-:Y:S01]  /*28950*/  MOV R2, RZ ;  /* 0x000000ff00027202 */ /* 0x000fe20000000f00 */
[----:B------:R-:W-:Y:S01]  /*28960*/  IMAD.MOV.U32 R228, RZ, RZ, 0x1c1f ;  /* 0x00001c1fffe47424 */ /* 0x000fe200078e00ff */
[----:B------:R-:W-:Y:S02]  /*28970*/  MOV R3, 0x28990 ;  /* 0x0002899000037802 */ /* 0x000fe40000000f00 */
[----:B-1--4-:R-:W-:Y:S05]  /*28980*/  CALL.REL.NOINC `($__internal_14_$__cuda_sm70_shflsync_idx_p) ;  /* 0x0000109000007944 */ /* 0x012fea0003c00000 */
[----:B------:R-:W-:Y:S01]  /*28990*/  MOV R6, R227 ;  /* 0x000000e300067202 */ /* 0x000fe20000000f00 */
[----:B------:R-:W-:Y:S05]  /*289a0*/  BRA `(.L_x_1223) ;  /* 0xffff9e6000007947 */ /* 0x000fea000383ffff */
.L_x_1109:
[----:B------:R-:W-:Y:S01]  /*289b0*/  IMAD.MOV.U32 R227, RZ, RZ, R12 ;  /* 0x000000ffffe37224 */ /* 0x000fe200078e000c */
[----:B------:R-:W-:Y:S01]  /*289c0*/  MOV R2, RZ ;  /* 0x000000ff00027202 */ /* 0x000fe20000000f00 */
[----:B------:R-:W-:Y:S01]  /*289d0*/  IMAD.MOV.U32 R228, RZ, RZ, 0x1c1f ;  /* 0x00001c1fffe47424 */ /* 0x000fe200078e00ff */
[----:B------:R-:W-:-:S02]  /*289e0*/  MOV R3, 0x28a00 ;  /* 0x00028a0000037802 */ /* 0x000fc40000000f00 */
[----:B-1234-:R-:W-:Y:S05]  /*289f0*/  CALL.REL.NOINC `($__internal_14_$__cuda_sm70_shflsync_idx_p) ;  /* 0x0000102000007944 */ /* 0x01efea0003c00000 */
[----:B------:R-:W-:Y:S01]  /*28a00*/  MOV R2, R227 ;  /* 0x000000e300027202 */ /* 0x000fe20000000f00 */
[----:B------:R-:W-:Y:S05]  /*28a10*/  BRA `(.L_x_1224) ;  /* 0xffff9e1000007947 */ /* 0x000fea000383ffff */
.L_x_1112:
[----:B------:R-:W-:Y:S01]  /*28a20*/  IMAD.MOV.U32 R227, RZ, RZ, R5 ;  /* 0x000000ffffe37224 */ /* 0x000fe200078e0005 */
[----:B-1--4-:R-:W-:Y:S01]  /*28a30*/  MOV R2, 0x1 ;  /* 0x0000000100027802 */ /* 0x012fe20000000f00 */
[----:B------:R-:W-:Y:S01]  /*28a40*/  IMAD.MOV.U32 R228, RZ, RZ, 0x1c1f ;  /* 0x00001c1fffe47424 */ /* 0x000fe200078e00ff */
[----:B------:R-:W-:-:S02]  /*28a50*/  MOV R3, 0x28a70 ;  /* 0x00028a7000037802 */ /* 0x000fc40000000f00 */
[----:B--23--:R-:W-:Y:S05]  /*28a60*/  CALL.REL.NOINC `($__internal_14_$__cuda_sm70_shflsync_idx_p) ;  /* 0x00000fb000007944 */ /* 0x00cfea0003c00000 */
        /* <DEDUP_REMOVED lines=8> */
.L_x_1115:
[----:B------:R-:W-:Y:S01]  /*28af0*/  IMAD.MOV.U32 R227, RZ, RZ, R5 ;  /* 0x000000ffffe37224 */ /* 0x000fe200078e0005 */
[----:B-1----:R-:W-:Y:S01]  /*28b00*/  MOV R2, 0x2 ;  /* 0x0000000200027802 */ /* 0x002fe20000000f00 */
[----:B------:R-:W-:Y:S01]  /*28b10*/  IMAD.MOV.U32 R228, RZ, RZ, 0x1c1f ;  /* 0x00001c1fffe47424 */ /* 0x000fe200078e00ff */
[----:B------:R-:W-:Y:S02]  /*28b20*/  MOV R3, 0x28b40 ;  /* 0x00028b4000037802 */ /* 0x000fe40000000f00 */
[----:B--23--:R-:W-:Y:S05]  /*28b30*/  CALL.REL.NOINC `($__internal_14_$__cuda_sm70_shflsync_idx_p) ;  /* 0x00000ee000007944 */ /* 0x00cfea0003c00000 */
[----:B------:R-:W-:Y:S01]  /*28b40*/  MOV R6, R227 ;  /* 0x000000e300067202 */ /* 0x000fe20000000f00 */
[----:B------:R-:W-:Y:S05]  /*28b50*/  BRA `(.L_x_1226) ;  /* 0xffff9fb000007947 */ /* 0x000fea000383ffff */
.L_x_1116:
[----:B------:R-:W-:Y:S01]  /*28b60*/  IMAD.MOV.U32 R227, RZ, RZ, R12 ;  /* 0x000000ffffe37224 */ /* 0x000fe200078e000c */
[----:B-1----:R-:W-:Y:S01]  /*28b70*/  MOV R2, 0x2 ;  /* 0x0000000200027802 */ /* 0x002fe20000000f00 */
[----:B------:R-:W-:Y:S01]  /*28b80*/  IMAD.MOV.U32 R228, RZ, RZ, 0x1c1f ;  /* 0x00001c1fffe47424 */ /* 0x000fe200078e00ff */
[----:B------:R-:W-:Y:S02]  /*28b90*/  MOV R3, 0x28bb0 ;  /* 0x00028bb000037802 */ /* 0x000fe40000000f00 */
[----:B--234-:R-:W-:Y:S05]  /*28ba0*/  CALL.REL.NOINC `($__internal_14_$__cuda_sm70_shflsync_idx_p) ;  /* 0x00000e7000007944 */ /* 0x01cfea0003c00000 */
[----:B------:R-:W-:Y:S01]  /*28bb0*/  MOV R2, R227 ;  /* 0x000000e300027202 */ /* 0x000fe20000000f00 */
[----:B------:R-:W-:Y:S05]  /*28bc0*/  BRA `(.L_x_1227) ;  /* 0xffff9f6000007947 */ /* 0x000fea000383ffff */
.L_x_1119:
[----:B------:R-:W-:Y:S01]  /*28bd0*/  IMAD.MOV.U32 R227, RZ, RZ, R5 ;  /* 0x000000ffffe37224 */ /* 0x000fe200078e0005 */
[----:B--2---:R-:W-:Y:S01]  /*28be0*/  MOV R2, 0x3 ;  /* 0x0000000300027802 */ /* 0x004fe20000000f00 */
[----:B------:R-:W-:Y:S01]  /*28bf0*/  IMAD.MOV.U32 R228, RZ, RZ, 0x1c1f ;  /* 0x00001c1fffe47424 */ /* 0x000fe200078e00ff */
[----:B------:R-:W-:-:S02]  /*28c00*/  MOV R3, 0x28c20 ;  /* 0x00028c2000037802 */ /* 0x000fc40000000f00 */
[----:B-1-34-:R-:W-:Y:S05]  /*28c10*/  CALL.REL.NOINC `($__internal_14_$__cuda_sm70_shflsync_idx_p) ;  /* 0x00000e0000007944 */ /* 0x01afea0003c00000 */
        /* <DEDUP_REMOVED lines=8> */
.L_x_1121:
[----:B------:R-:W-:Y:S01]  /*28ca0*/  IMAD.MOV.U32 R227, RZ, RZ, R5 ;  /* 0x000000ffffe37224 */ /* 0x000fe200078e0005 */
[----:B------:R-:W-:Y:S01]  /*28cb0*/  MOV R2, RZ ;  /* 0x000000ff00027202 */ /* 0x000fe20000000f00 */
[----:B------:R-:W-:Y:S01]  /*28cc0*/  IMAD.MOV.U32 R228, RZ, RZ, 0x1c1f ;  /* 0x00001c1fffe47424 */ /* 0x000fe200078e00ff */
[----:B------:R-:W-:Y:S02]  /*28cd0*/  MOV R3, 0x28cf0 ;  /* 0x00028cf000037802 */ /* 0x000fe40000000f00 */
[----:B------:R-:W-:Y:S05]  /*28ce0*/  CALL.REL.NOINC `($__internal_14_$__cuda_sm70_shflsync_idx_p) ;  /* 0x00000d3000007944 */ /* 0x000fea0003c00000 */
[----:B------:R-:W-:Y:S01]  /*28cf0*/  MOV R4, R227 ;  /* 0x000000e300047202 */ /* 0x000fe20000000f00 */
[----:B------:R-:W-:Y:S05]  /*28d00*/  BRA `(.L_x_1229) ;  /* 0xffffa30000007947 */ /* 0x000fea000383ffff */
.L_x_1122:
[----:B------:R-:W-:Y:S01]  /*28d10*/  IMAD.MOV.U32 R227, RZ, RZ, R6 ;  /* 0x000000ffffe37224 */ /* 0x000fe200078e0006 */
[----:B------:R-:W-:Y:S01]  /*28d20*/  MOV R2, RZ ;  /* 0x000000ff00027202 */ /* 0x000fe20000000f00 */
[----:B------:R-:W-:Y:S01]  /*28d30*/  IMAD.MOV.U32 R228, RZ, RZ, 0x1c1f ;  /* 0x00001c1fffe47424 */ /* 0x000fe200078e00ff */
[----:B------:R-:W-:Y:S02]  /*28d40*/  MOV R3, 0x28d60 ;  /* 0x00028d6000037802 */ /* 0x000fe40000000f00 */
[----:B-12---:R-:W-:Y:S05]  /*28d50*/  CALL.REL.NOINC `($__internal_14_$__cuda_sm70_shflsync_idx_p) ;  /* 0x00000cc000007944 */ /* 0x006fea0003c00000 */
[----:B------:R-:W-:Y:S01]  /*28d60*/  MOV R0, R227 ;  /* 0x000000e300007202 */ /* 0x000fe20000000f00 */
[----:B------:R-:W-:Y:S05]  /*28d70*/  BRA `(.L_x_1230) ;  /* 0xffffa2b000007947 */ /* 0x000fea000383ffff */
.L_x_1125:
[----:B------:R-:W-:Y:S01]  /*28d80*/  IMAD.MOV.U32 R227, RZ, RZ, R5 ;  /* 0x000000ffffe37224 */ /* 0x000fe200078e0005 */
[----:B----4-:R-:W-:Y:S01]  /*28d90*/  MOV R2, 0x1 ;  /* 0x0000000100027802 */ /* 0x010fe20000000f00 */
[----:B------:R-:W-:Y:S01]  /*28da0*/  IMAD.MOV.U32 R228, RZ, RZ, 0x1c1f ;  /* 0x00001c1fffe47424 */ /* 0x000fe200078e00ff */
[----:B------:R-:W-:-:S02]  /*28db0*/  MOV R3, 0x28dd0 ;  /* 0x00028dd000037802 */ /* 0x000fc40000000f00 */
        /* <DEDUP_REMOVED lines=9> */
.L_x_1128:
[----:B------:R-:W-:Y:S01]  /*28e50*/  IMAD.MOV.U32 R227, RZ, RZ, R5 ;  /* 0x000000ffffe37224 */ /* 0x000fe200078e0005 */
[----:B----4-:R-:W-:Y:S01]  /*28e60*/  MOV R2, 0x2 ;  /* 0x0000000200027802 */ /* 0x010fe20000000f00 */
[----:B------:R-:W-:Y:S01]  /*28e70*/  IMAD.MOV.U32 R228, RZ, RZ, 0x1c1f ;  /* 0x00001c1fffe47424 */ /* 0x000fe200078e00ff */
[----:B------:R-:W-:Y:S02]  /*28e80*/  MOV R3, 0x28ea0 ;  /* 0x00028ea000037802 */ /* 0x000fe40000000f00 */
[----:B-123--:R-:W-:Y:S05]  /*28e90*/  CALL.REL.NOINC `($__internal_14_$__cuda_sm70_shflsync_idx_p) ;  /* 0x00000b8000007944 */ /* 0x00efea0003c00000 */
[----:B------:R-:W-:Y:S01]  /*28ea0*/  MOV R4, R227 ;  /* 0x000000e300047202 */ /* 0x000fe20000000f00 */
[----:B------:R-:W-:Y:S05]  /*28eb0*/  BRA `(.L_x_1232) ;  /* 0xffffac6000007947 */ /* 0x000fea000383ffff */
.L_x_1129:
[----:B------:R-:W-:Y:S01]  /*28ec0*/  IMAD.MOV.U32 R227, RZ, RZ, R6 ;  /* 0x000000ffffe37224 */ /* 0x000fe200078e0006 */
[----:B----4-:R-:W-:Y:S01]  /*28ed0*/  MOV R2, 0x2 ;  /* 0x0000000200027802 */ /* 0x010fe20000000f00 */
[----:B------:R-:W-:Y:S01]  /*28ee0*/  IMAD.MOV.U32 R228, RZ, RZ, 0x1c1f ;  /* 0x00001c1fffe47424 */ /* 0x000fe200078e00ff */
[----:B------:R-:W-:Y:S02]  /*28ef0*/  MOV R3, 0x28f10 ;  /* 0x00028f1000037802 */ /* 0x000fe40000000f00 */
[----:B-123--:R-:W-:Y:S05]  /*28f00*/  CALL.REL.NOINC `($__internal_14_$__cuda_sm70_shflsync_idx_p) ;  /* 0x00000b1000007944 */ /* 0x00efea0003c00000 */
[----:B------:R-:W-:Y:S01]  /*28f10*/  MOV R0, R227 ;  /* 0x000000e300007202 */ /* 0x000fe20000000f00 */
[----:B------:R-:W-:Y:S05]  /*28f20*/  BRA `(.L_x_1233) ;  /* 0xffffac1000007947 */ /* 0x000fea000383ffff */
.L_x_1132:
[----:B------:R-:W-:Y:S01]  /*28f30*/  IMAD.MOV.U32 R227, RZ, RZ, R5 ;  /* 0x000000ffffe37224 */ /* 0x000fe200078e0005 */
[----:B---3--:R-:W-:Y:S01]  /*28f40*/  MOV R2, 0x3 ;  /* 0x0000000300027802 */ /* 0x008fe20000000f00 */
        /* <DEDUP_REMOVED lines=11> */
.L_x_1136:
[----:B------:R-:W-:Y:S01]  /*29000*/  IMAD.MOV.U32 R227, RZ, RZ, R5 ;  /* 0x000000ffffe37224 */ /* 0x000fe200078e0005 */
[----:B------:R-:W-:Y:S01]  /*29010*/  MOV R2, RZ ;  /* 0x000000ff00027202 */ /* 0x000fe20000000f00 */
[----:B------:R-:W-:Y:S01]  /*29020*/  IMAD.MOV.U32 R228, RZ, RZ, 0x1c1f ;  /* 0x00001c1fffe47424 */ /* 0x000fe200078e00ff */
[----:B------:R-:W-:Y:S02]  /*29030*/  MOV R3, 0x29050 ;  /* 0x0002905000037802 */ /* 0x000fe40000000f00 */
[----:B------:R-:W-:Y:S05]  /*29040*/  CALL.REL.NOINC `($__internal_14_$__cuda_sm70_shflsync_idx_p) ;  /* 0x000009d000007944 */ /* 0x000fea0003c00000 */
[----:B------:R-:W-:Y:S01]  /*29050*/  MOV R4, R227 ;  /* 0x000000e300047202 */ /* 0x000fe20000000f00 */
[----:B------:R-:W-:Y:S05]  /*29060*/  BRA `(.L_x_1235) ;  /* 0xffffbdb000007947 */ /* 0x000fea000383ffff */
.L_x_1137:
[----:B------:R-:W-:Y:S01]  /*29070*/  IMAD.MOV.U32 R227, RZ, RZ, R13 ;  /* 0x000000ffffe37224 */ /* 0x000fe200078e000d */
[----:B------:R-:W-:Y:S01]  /*29080*/  MOV R2, RZ ;  /* 0x000000ff00027202 */ /* 0x000fe20000000f00 */
[----:B------:R-:W-:Y:S01]  /*29090*/  IMAD.MOV.U32 R228, RZ, RZ, 0x1c1f ;  /* 0x00001c1fffe47424 */ /* 0x000fe200078e00ff */
[----:B------:R-:W-:Y:S02]  /*290a0*/  MOV R3, 0x290c0 ;  /* 0x000290c000037802 */ /* 0x000fe40000000f00 */
[----:B-12---:R-:W-:Y:S05]  /*290b0*/  CALL.REL.NOINC `($__internal_14_$__cuda_sm70_shflsync_idx_p) ;  /* 0x0000096000007944 */ /* 0x006fea0003c00000 */
[----:B------:R-:W-:Y:S01]  /*290c0*/  MOV R0, R227 ;  /* 0x000000e300007202 */ /* 0x000fe20000000f00 */
[----:B------:R-:W-:Y:S05]  /*290d0*/  BRA `(.L_x_1236) ;  /* 0xffffbd6000007947 */ /* 0x000fea000383ffff */
.L_x_1140:
        /* <DEDUP_REMOVED lines=13> */
.L_x_1143:
[----:B------:R-:W-:Y:S01]  /*291b0*/  IMAD.MOV.U32 R227, RZ, RZ, R5 ;  /* 0x000000ffffe37224 */ /* 0x000fe200078e0005 */
[----:B-1----:R-:W-:Y:S01]  /*291c0*/  MOV R2, 0x2 ;  /* 0x0000000200027802 */ /* 0x002fe20000000f00 */
[----:B------:R-:W-:Y:S01]  /*291d0*/  IMAD.MOV.U32 R228, RZ, RZ, 0x1c1f ;  /* 0x00001c1fffe47424 */ /* 0x000fe200078e00ff */
[----:B------:R-:W-:Y:S02]  /*291e0*/  MOV R3, 0x29200 ;  /* 0x0002920000037802 */ /* 0x000fe40000000f00 */
[----:B--234-:R-:W-:Y:S05]  /*291f0*/  CALL.REL.NOINC `($__internal_14_$__cuda_sm70_shflsync_idx_p) ;  /* 0x0000082000007944 */ /* 0x01cfea0003c00000 */
[----:B------:R-:W-:Y:S01]  /*29200*/  MOV R4, R227 ;  /* 0x000000e300047202 */ /* 0x000fe20000000f00 */
[----:B------:R-:W-:Y:S05]  /*29210*/  BRA `(.L_x_1238) ;  /* 0xffffbf1000007947 */ /* 0x000fea000383ffff */
.L_x_1144:
[----:B------:R-:W-:Y:S01]  /*29220*/  IMAD.MOV.U32 R227, RZ, RZ, R13 ;  /* 0x000000ffffe37224 */ /* 0x000fe200078e000d */
[----:B------:R-:W-:Y:S01]  /*29230*/  MOV R2, 0x2 ;  /* 0x0000000200027802 */ /* 0x000fe20000000f00 */
[----:B------:R-:W-:Y:S01]  /*29240*/  IMAD.MOV.U32 R228, RZ, RZ, 0x1c1f ;  /* 0x00001c1fffe47424 */ /* 0x000fe200078e00ff */
[----:B------:R-:W-:Y:S02]  /*29250*/  MOV R3, 0x29270 ;  /* 0x0002927000037802 */ /* 0x000fe40000000f00 */
[----:B-1234-:R-:W-:Y:S05]  /*29260*/  CALL.REL.NOINC `($__internal_14_$__cuda_sm70_shflsync_idx_p) ;  /* 0x000007b000007944 */ /* 0x01efea0003c00000 */
[----:B------:R-:W-:Y:S01]  /*29270*/  MOV R0, R227 ;  /* 0x000000e300007202 */ /* 0x000fe20000000f00 */
[----:B------:R-:W-:Y:S05]  /*29280*/  BRA `(.L_x_1239) ;  /* 0xffffbec000007947 */ /* 0x000fea000383ffff */
.L_x_1147:
[----:B------:R-:W-:Y:S01]  /*29290*/  IMAD.MOV.U32 R227, RZ, RZ, R5 ;  /* 0x000000ffffe37224 */ /* 0x000fe200078e0005 */
[----:B-1----:R-:W-:Y:S01]  /*292a0*/  MOV R2, 0x3 ;  /* 0x0000000300027802 */ /* 0x002fe20000000f00 */
[----:B------:R-:W-:Y:S01]  /*292b0*/  IMAD.MOV.U32 R228, RZ, RZ, 0x1c1f ;  /* 0x00001c1fffe47424 */ /* 0x000fe200078e00ff */
[----:B------:R-:W-:-:S02]  /*292c0*/  MOV R3, 0x292e0 ;  /* 0x000292e000037802 */ /* 0x000fc40000000f00 */
[----:B--234-:R-:W-:Y:S05]  /*292d0*/  CALL.REL.NOINC `($__internal_14_$__cuda_sm70_shflsync_idx_p) ;  /* 0x0000074000007944 */ /* 0x01cfea0003c00000 */
        /* <DEDUP_REMOVED lines=8> */
.L_x_1149:
[----:B------:R-:W-:Y:S01]  /*29360*/  IMAD.MOV.U32 R227, RZ, RZ, R76 ;  /* 0x000000ffffe37224 */ /* 0x000fe200078e004c */
[----:B------:R-:W-:Y:S01]  /*29370*/  MOV R2, RZ ;  /* 0x000000ff00027202 */ /* 0x000fe20000000f00 */
[----:B------:R-:W-:Y:S01]  /*29380*/  IMAD.MOV.U32 R228, RZ, RZ, 0x1f ;  /* 0x0000001fffe47424 */ /* 0x000fe200078e00ff */
[----:B------:R-:W-:Y:S02]  /*29390*/  MOV R3, 0x293b0 ;  /* 0x000293b000037802 */ /* 0x000fe40000000f00 */
[----:B------:R-:W-:Y:S05]  /*293a0*/  CALL.REL.NOINC `($__internal_14_$__cuda_sm70_shflsync_idx_p) ;  /* 0x0000067000007944 */ /* 0x000fea0003c00000 */
[----:B------:R-:W-:Y:S01]  /*293b0*/  MOV R10, R227 ;  /* 0x000000e3000a7202 */ /* 0x000fe20000000f00 */
[----:B------:R-:W-:Y:S05]  /*293c0*/  BRA `(.L_x_1241) ;  /* 0xffffc13000007947 */ /* 0x000fea000383ffff */
.L_x_1150:
[----:B------:R-:W-:Y:S01]  /*293d0*/  IMAD.MOV.U32 R227, RZ, RZ, R76 ;  /* 0x000000ffffe37224 */ /* 0x000fe200078e004c */
[----:B------:R-:W-:Y:S01]  /*293e0*/  MOV R2, 0x1 ;  /* 0x0000000100027802 */ /* 0x000fe20000000f00 */
[----:B------:R-:W-:Y:S01]  /*293f0*/  IMAD.MOV.U32 R228, RZ, RZ, 0x1f ;  /* 0x0000001fffe47424 */ /* 0x000fe200078e00ff */
[----:B------:R-:W-:Y:S02]  /*29400*/  MOV R3, 0x29420 ;  /* 0x0002942000037802 */ /* 0x000fe40000000f00 */
[----:B-12---:R-:W-:Y:S05]  /*29410*/  CALL.REL.NOINC `($__internal_14_$__cuda_sm70_shflsync_idx_p) ;  /* 0x0000060000007944 */ /* 0x006fea0003c00000 */
[----:B------:R-:W-:Y:S01]  /*29420*/  MOV R9, R227 ;  /* 0x000000e300097202 */ /* 0x000fe20000000f00 */
[----:B------:R-:W-:Y:S05]  /*29430*/  BRA `(.L_x_1242) ;  /* 0xffffc0e000007947 */ /* 0x000fea000383ffff */
.L_x_1151:
[----:B------:R-:W-:Y:S02]  /*29440*/  MOV R3, 0x1 ;  /* 0x0000000100037802 */ /* 0x000fe40000000f00 */
[----:B------:R-:W-:-:S02]  /*29450*/  MOV R2, 0x29470 ;  /* 0x0002947000027802 */ /* 0x000fc40000000f00 */
[----:B-1234-:R-:W-:Y:S05]  /*29460*/  CALL.REL.NOINC `($__internal_15_$__cuda_sm70_shflsync_up_p) ;  /* 0x0000061000007944 */ /* 0x01efea0003c00000 */
[----:B------:R-:W-:Y:S05]  /*29470*/  BRA `(.L_x_1243) ;  /* 0xffffc1d000007947 */ /* 0x000fea000383ffff */
.L_x_1152:
[----:B------:R-:W-:Y:S02]  /*29480*/  MOV R3, 0x2 ;  /* 0x0000000200037802 */ /* 0x000fe40000000f00 */
[----:B------:R-:W-:-:S02]  /*29490*/  MOV R2, 0x294b0 ;  /* 0x000294b000027802 */ /* 0x000fc40000000f00 */
[----:B--2-4-:R-:W-:Y:S05]  /*294a0*/  CALL.REL.NOINC `($__internal_15_$__cuda_sm70_shflsync_up_p) ;  /* 0x000005d000007944 */ /* 0x014fea0003c00000 */
        /* <DEDUP_REMOVED lines=24> */
.L_x_1156:
[----:B------:R-:W-:Y:S02]  /*29630*/  MOV R3, 0x1 ;  /* 0x0000000100037802 */ /* 0x000fe40000000f00 */
[----:B------:R-:W-:Y:S02]  /*29640*/  MOV R2, 0x29660 ;  /* 0x0002966000027802 */ /* 0x000fe40000000f00 */
[----:B------:R-:W-:Y:S05]  /*29650*/  CALL.REL.NOINC `($__internal_15_$__cuda_sm70_shflsync_up_p) ;  /* 0x0000042000007944 */ /* 0x000fea0003c00000 */
[----:B------:R-:W-:Y:S01]  /*29660*/  MOV R2, R4 ;  /* 0x0000000400027202 */ /* 0x000fe20000000f00 */
[----:B------:R-:W-:Y:S05]  /*29670*/  BRA `(.L_x_1245) ;  /* 0xffffc24000007947 */ /* 0x000fea000383ffff */
.L_x_1157:
        /* <DEDUP_REMOVED lines=27> */
.L_x_1159:
[----:B------:R-:W-:Y:S02]  /*29830*/  SEL R0, RZ, 0x1, P0 ;  /* 0x00000001ff007807 */ /* 0x000fe40000000000 */
[----:B------:R-:W-:Y:S02]  /*29840*/  MOV R2, 0x29860 ;  /* 0x0002986000027802 */ /* 0x000fe40000000f00 */
[----:B-1----:R-:W-:Y:S05]  /*29850*/  CALL.REL.NOINC `($__internal_16_$__cuda_sm70_votesync_ballot) ;  /* 0x0000028000007944 */ /* 0x002fea0003c00000 */
[----:B------:R-:W-:Y:S01]  /*29860*/  MOV R11, R0 ;  /* 0x00000000000b7202 */ /* 0x000fe20000000f00 */
[----:B------:R-:W-:Y:S05]  /*29870*/  BRA `(.L_x_1247) ;  /* 0xffffc1d000007947 */ /* 0x000fea000383ffff */
.L_x_1160:
[----:B------:R-:W-:Y:S01]  /*29880*/  IMAD.MOV.U32 R227, RZ, RZ, R6 ;  /* 0x000000ffffe37224 */ /* 0x000fe200078e0006 */
[----:B------:R-:W-:Y:S01]  /*29890*/  MOV R2, R5 ;  /* 0x0000000500027202 */ /* 0x000fe20000000f00 */
[----:B------:R-:W-:Y:S01]  /*298a0*/  IMAD.MOV.U32 R228, RZ, RZ, 0x1f ;  /* 0x0000001fffe47424 */ /* 0x000fe200078e00ff */
[----:B------:R-:W-:Y:S02]  /*298b0*/  MOV R3, 0x298d0 ;  /* 0x000298d000037802 */ /* 0x000fe40000000f00 */
[----:B-12---:R-:W-:Y:S05]  /*298c0*/  CALL.REL.NOINC `($__internal_14_$__cuda_sm70_shflsync_idx_p) ;  /* 0x0000015000007944 */ /* 0x006fea0003c00000 */
[----:B------:R-:W-:Y:S01]  /*298d0*/  IMAD.MOV.U32 R6, RZ, RZ, R227 ;  /* 0x000000ffff067224 */ /* 0x000fe200078e00e3 */
[----:B------:R-:W-:Y:S01]  /*298e0*/  MOV R2, R5 ;  /* 0x0000000500027202 */ /* 0x000fe20000000f00 */
[----:B------:R-:W-:Y:S01]  /*298f0*/  IMAD.MOV.U32 R227, RZ, RZ, R8 ;  /* 0x000000ffffe37224 */ /* 0x000fe200078e0008 */
[----:B------:R-:W-:-:S02]  /*29900*/  MOV R228, 0x1f ;  /* 0x0000001f00e47802 */ /* 0x000fc40000000f00 */
[----:B------:R-:W-:Y:S02]  /*29910*/  MOV R3, 0x29930 ;  /* 0x0002993000037802 */ /* 0x000fe40000000f00 */
[----:B------:R-:W-:Y:S05]  /*29920*/  CALL.REL.NOINC `($__internal_14_$__cuda_sm70_shflsync_idx_p) ;  /* 0x000000f000007944 */ /* 0x000fea0003c00000 */
[----:B------:R-:W-:Y:S01]  /*29930*/  MOV R0, R227 ;  /* 0x000000e300007202 */ /* 0x000fe20000000f00 */
[----:B------:R-:W-:Y:S05]  /*29940*/  BRA `(.L_x_1248) ;  /* 0xffffc17000007947 */ /* 0x000fea000383ffff */
.L_x_1163:
[----:B------:R-:W-:Y:S01]  /*29950*/  IMAD.MOV.U32 R227, RZ, RZ, R4 ;  /* 0x000000ffffe37224 */ /* 0x000fe200078e0004 */
[----:B------:R-:W-:Y:S01]  /*29960*/  MOV R2, R5 ;  /* 0x0000000500027202 */ /* 0x000fe20000000f00 */
[----:B------:R-:W-:Y:S01]  /*29970*/  IMAD.MOV.U32 R228, RZ, RZ, 0x1f ;  /* 0x0000001fffe47424 */ /* 0x000fe200078e00ff */
[----:B------:R-:W-:Y:S02]  /*29980*/  MOV R3, 0x299a0 ;  /* 0x000299a000037802 */ /* 0x000fe40000000f00 */
[----:B-12-4-:R-:W-:Y:S05]  /*29990*/  CALL.REL.NOINC `($__internal_14_$__cuda_sm70_shflsync_idx_p) ;  /* 0x0000008000007944 */ /* 0x016fea0003c00000 */
[----:B------:R-:W-:Y:S01]  /*299a0*/  MOV R12, R227 ;  /* 0x000000e3000c7202 */ /* 0x000fe20000000f00 */
[----:B------:R-:W-:Y:S05]  /*299b0*/  BRA `(.L_x_1162) ;  /* 0xffffc16000007947 */ /* 0x000fea000383ffff */
        .weak           $__internal_13_$__cuda_sm70_shflsync_bfly_p
        .type           $__internal_13_$__cuda_sm70_shflsync_bfly_p,@function
        .size           $__internal_13_$__cuda_sm70_shflsync_bfly_p,($__internal_14_$__cuda_sm70_shflsync_idx_p - $__internal_13_$__cuda_sm70_shflsync_bfly_p)
$__internal_13_$__cuda_sm70_shflsync_bfly_p:
[----:B------:R-:W-:Y:S02]  /*299c0*/  MOV R176, 0xffffffff ;  /* 0xffffffff00b07802 */ /* 0x000fe40000000f00 */
[----:B------:R-:W-:Y:S02]  /*299d0*/  MOV R3, 0x1f ;  /* 0x0000001f00037802 */ /* 0x000fe40000000f00 */
[----:B------:R-:W-:Y:S04]  /*299e0*/  WARPSYNC R176 ;  /* 0x000000b000007348 */ /* 0x000fe80003800000 */
[----:B------:R1:W2:Y:S02]  /*299f0*/  SHFL.BFLY PT, R0, R4, R0, R3 ;  /* 0x0c00000004007389 */ /* 0x0002a400000e0003 */
[----:B-1----:R-:W-:-:S04]  /*29a00*/  MOV R3, 0x0 ;  /* 0x0000000000037802 */ /* 0x002fc80000000f00 */
[----:B--2---:R-:W-:Y:S05]  /*29a10*/  RET.REL.NODEC R2 `(_ZN7cutlass13device_kernelIN5flash19enable_sm80_to_sm89INS1_16FlashAttnFwdSm80INS1_25CollectiveMainloopFwdSm80ILi4ELi1ELb0EN4cute5tupleIJNS5_1CILi128EEENS7_ILi48EEENS7_ILi96EEEEEELi96ENS_6half_tEfNS_4arch4Sm80ELb0ELb1ELb1ELb1ELb1ELb1ELb1ELb1EEENS1_21CollectiveEpilogueFwdINS6_IJS8_SA_S9_EEENS6_IJNS7_ILi1EEESI_SI_EEESC_SE_Li128ELb1ELb1ELb1ELb0EEENS1_36VarlenDynamicPersistentTileSchedulerILi128ELi48ELi128ELi128ELb1ELb1ELb0ELb1ELb0ELb1EEEEEEEEEvNT_6ParamsE) ;  /* 0xfffd65e002007950 */ /* 0x004fea0003c3ffff */
        .weak           $__internal_14_$__cuda_sm70_shflsync_idx_p
        .type           $__internal_14_$__cuda_sm70_shflsync_idx_p,@function
        .size           $__internal_14_$__cuda_sm70_shflsync_idx_p,($__internal_15_$__cuda_sm70_shflsync_up_p - $__internal_14_$__cuda_sm70_shflsync_idx_p)
$__internal_14_$__cuda_sm70_shflsync_idx_p:
[----:B------:R-:W-:-:S04]  /*29a20*/  MOV R229, 0xffffffff ;  /* 0xffffffff00e57802 */ /* 0x000fc80000000f00 */
[----:B------:R-:W-:Y:S04]  /*29a30*/  WARPSYNC R229 ;  /* 0x000000e500007348 */ /* 0x000fe80003800000 */
[----:B------:R1:W2:Y:S02]  /*29a40*/  SHFL.IDX PT, R227, R227, R2, R228 ;  /* 0x00000002e3e37389 */ /* 0x0002a400000e00e4 */
[----:B-1----:R-:W-:Y:S02]  /*29a50*/  MOV R2, R3 ;  /* 0x0000000300027202 */ /* 0x002fe40000000f00 */
[----:B------:R-:W-:-:S04]  /*29a60*/  MOV R3, 0x0 ;  /* 0x0000000000037802 */ /* 0x000fc80000000f00 */
[----:B--2---:R-:W-:Y:S05]  /*29a70*/  RET.REL.NODEC R2 `(_ZN7cutlass13device_kernelIN5flash19enable_sm80_to_sm89INS1_16FlashAttnFwdSm80INS1_25CollectiveMainloopFwdSm80ILi4ELi1ELb0EN4cute5tupleIJNS5_1CILi128EEENS7_ILi48EEENS7_ILi96EEEEEELi96ENS_6half_tEfNS_4arch4Sm80ELb0ELb1ELb1ELb1ELb1ELb1ELb1ELb1EEENS1_21CollectiveEpilogueFwdINS6_IJS8_SA_S9_EEENS6_IJNS7_ILi1EEESI_SI_EEESC_SE_Li128ELb1ELb1ELb1ELb0EEENS1_36VarlenDynamicPersistentTileSchedulerILi128ELi48ELi128ELi128ELb1ELb1ELb0ELb1ELb0ELb1EEEEEEEEEvNT_6ParamsE) ;  /* 0xfffd658002007950 */ /* 0x004fea0003c3ffff */
        .weak           $__internal_15_$__cuda_sm70_shflsync_up_p
        .type           $__internal_15_$__cuda_sm70_shflsync_up_p,@function
        .size           $__internal_15_$__cuda_sm70_shflsync_up_p,($__internal_16_$__cuda_sm70_votesync_ballot - $__internal_15_$__cuda_sm70_shflsync_up_p)
$__internal_15_$__cuda_sm70_shflsync_up_p:
[----:B------:R-:W-:Y:S02]  /*29a80*/  MOV R4, RZ ;  /* 0x000000ff00047202 */ /* 0x000fe40000000f00 */
[----:B------:R-:W-:-:S04]  /*29a90*/  MOV R11, 0xffffffff ;  /* 0xffffffff000b7802 */ /* 0x000fc80000000f00 */
[----:B------:R-:W-:Y:S04]  /*29aa0*/  WARPSYNC R11 ;  /* 0x0000000b00007348 */ /* 0x000fe80003800000 */
[----:B------:R1:W2:Y:S02]  /*29ab0*/  SHFL.UP PT, R4, R0, R3, R4 ;  /* 0x0400000300047389 */ /* 0x0002a400000e0004 */
[----:B-1----:R-:W-:-:S04]  /*29ac0*/  MOV R3, 0x0 ;  /* 0x0000000000037802 */ /* 0x002fc80000000f00 */
[----:B--2---:R-:W-:Y:S05]  /*29ad0*/  RET.REL.NODEC R2 `(_ZN7cutlass13device_kernelIN5flash19enable_sm80_to_sm89INS1_16FlashAttnFwdSm80INS1_25CollectiveMainloopFwdSm80ILi4ELi1ELb0EN4cute5tupleIJNS5_1CILi128EEENS7_ILi48EEENS7_ILi96EEEEEELi96ENS_6half_tEfNS_4arch4Sm80ELb0ELb1ELb1ELb1ELb1ELb1ELb1ELb1EEENS1_21CollectiveEpilogueFwdINS6_IJS8_SA_S9_EEENS6_IJNS7_ILi1EEESI_SI_EEESC_SE_Li128ELb1ELb1ELb1ELb0EEENS1_36VarlenDynamicPersistentTileSchedulerILi128ELi48ELi128ELi128ELb1ELb1ELb0ELb1ELb0ELb1EEEEEEEEEvNT_6ParamsE) ;  /* 0xfffd652002007950 */ /* 0x004fea0003c3ffff */
        .weak           $__internal_16_$__cuda_sm70_votesync_ballot
        .type           $__internal_16_$__cuda_sm70_votesync_ballot,@function
        .size           $__internal_16_$__cuda_sm70_votesync_ballot,(.L_x_1832 - $__internal_16_$__cuda_sm70_votesync_ballot)
$__internal_16_$__cuda_sm70_votesync_ballot:
[----:B------:R-:W-:Y:S01]  /*29ae0*/  ISETP.NE.U32.AND P0, PT, R0, 0x1, PT ;  /* 0x000000010000780c */ /* 0x000fe20003f05070 */
[----:B------:R-:W-:-:S04]  /*29af0*/  IMAD.MOV.U32 R3, RZ, RZ, -0x1 ;  /* 0xffffffffff037424 */ /* 0x000fc800078e00ff */
[----:B------:R-:W-:Y:S08]  /*29b00*/  WARPSYNC R3 ;  /* 0x0000000300007348 */ /* 0x000ff00003800000 */
[----:B------:R-:W-:-:S04]  /*29b10*/  VOTE.ANY R0, PT, !P0 ;  /* 0x0000000000007806 */ /* 0x000fc800040e0100 */
[----:B------:R-:W-:Y:S01]  /*29b20*/  LOP3.LUT R0, R0, R3, RZ, 0xc0, !PT ;  /* 0x0000000300007212 */ /* 0x000fe200078ec0ff */
[----:B------:R-:W-:-:S04]  /*29b30*/  IMAD.MOV.U32 R3, RZ, RZ, 0x0 ;  /* 0x00000000ff037424 */ /* 0x000fc800078e00ff */
[----:B------:R-:W-:Y:S05]  /*29b40*/  RET.REL.NODEC R2 `(_ZN7cutlass13device_kernelIN5flash19enable_sm80_to_sm89INS1_16FlashAttnFwdSm80INS1_25CollectiveMainloopFwdSm80ILi4ELi1ELb0EN4cute5tupleIJNS5_1CILi128EEENS7_ILi48EEENS7_ILi96EEEEEELi96ENS_6half_tEfNS_4arch4Sm80ELb0ELb1ELb1ELb1ELb1ELb1ELb1ELb1EEENS1_21CollectiveEpilogueFwdINS6_IJS8_SA_S9_EEENS6_IJNS7_ILi1EEESI_SI_EEESC_SE_Li128ELb1ELb1ELb1ELb0EEENS1_36VarlenDynamicPersistentTileSchedulerILi128ELi48ELi128ELi128ELb1ELb1ELb0ELb1ELb0ELb1EEEEEEEEEvNT_6ParamsE) ;  /* 0xfffd64b002007950 */ /* 0x000fea0003c3ffff */
.L_x_1249:
        /* <DEDUP_REMOVED lines=11> */
.L_x_1832:


//--------------------- .text._ZN7cutlass13device_kernelIN5flash19enable_sm80_to_sm89INS1_16FlashAttnFwdSm80INS1_25CollectiveMainloopFwdSm80ILi4ELi1ELb0EN4cute5tupleIJNS5_1CILi128EEENS7_ILi64EEENS7_ILi96EEEEEELi96ENS_6half_tEfNS_4arch4Sm80ELb1ELb0ELb1ELb0ELb1ELb0ELb1ELb1EEENS1_21CollectiveEpilogueFwdINS6_IJS8_SA_S9_EEENS6_IJNS7_ILi1EEESI_SI_EEESC_SE_Li128ELb0ELb1ELb1ELb0EEENS1_30DynamicPersistentTileSchedulerILi128ELi128ELb1ELb1ELb0EEEEEEEEEvNT_6ParamsE --------------------------
	.section	.text._ZN7cutlass13device_kernelIN5flash19enable_sm80_to_sm89INS1_16FlashAttnFwdSm80INS1_25CollectiveMainloopFwdSm80ILi4ELi1ELb0EN4cute5tupleIJNS5_1CILi128EEENS7_ILi64EEENS7_ILi96EEEEEELi96ENS_6half_tEfNS_4arch4Sm80ELb1ELb0ELb1ELb0ELb1ELb0ELb1ELb1EEENS1_21CollectiveEpilogueFwdINS6_IJS8_SA_S9_EEENS6_IJNS7_ILi1EEESI_SI_EEESC_SE_Li128ELb0ELb1ELb1ELb0EEENS1_30DynamicPersistentTileSchedulerILi128ELi128ELb1ELb1ELb0EEEEEEEEEvNT_6ParamsE,"ax",@progbits
	.sectioninfo	@"SHI_REGISTERS=255"
	.align	128
.text._ZN7cutlass13device_kernelIN5flash19enable_sm80_to_sm89INS1_16FlashAttnFwdSm80INS1_25CollectiveMainloopFwdSm80ILi4ELi1ELb0EN4cute5tupleIJNS5_1CILi128EEENS7_ILi64EEENS7_ILi96EEEEEELi96ENS_6half_tEfNS_4arch4Sm80ELb1ELb0ELb1ELb0ELb1ELb0ELb1ELb1EEENS1_21CollectiveEpilogueFwdINS6_IJS8_SA_S9_EEENS6_IJNS7_ILi1EEESI_SI_EEESC_SE_Li128ELb0ELb1ELb1ELb0EEENS1_30DynamicPersistentTileSchedulerILi128ELi128ELb1ELb1ELb0EEEEEEEEEvNT_6ParamsE:
        .type           _ZN7cutlass13device_kernelIN5flash19enable_sm80_to_sm89INS1_16FlashAttnFwdSm80INS1_25CollectiveMainloopFwdSm80ILi4ELi1ELb0EN4cute5tupleIJNS5_1CILi128EEENS7_ILi64EEENS7_ILi96EEEEEELi96ENS_6half_tEfNS_4arch4Sm80ELb1ELb0ELb1ELb0ELb1ELb0ELb1ELb1EEENS1_21CollectiveEpilogueFwdINS6_IJS8_SA_S9_EEENS6_IJNS7_ILi1EEESI_SI_EEESC_SE_Li128ELb0ELb1ELb1ELb0EEENS1_30DynamicPersistentTileSchedulerILi128ELi128ELb1ELb1ELb0EEEEEEEEEvNT_6ParamsE,@function
        .size           _ZN7cutlass13device_kernelIN5flash19enable_sm80_to_sm89INS1_16FlashAttnFwdSm80INS1_25CollectiveMainloopFwdSm80ILi4ELi1ELb0EN4cute5tupleIJNS5_1CILi128EEENS7_ILi64EEENS7_ILi96EEEEEELi96ENS_6half_tEfNS_4arch4Sm80ELb1ELb0ELb1ELb0ELb1ELb0ELb1ELb1EEENS1_21CollectiveEpilogueFwdINS6_IJS8_SA_S9_EEENS6_IJNS7_ILi1EEESI_SI_EEESC_SE_Li128ELb0ELb1ELb1ELb0EEENS1_30DynamicPersistentTileSchedulerILi128ELi128ELb1ELb1ELb0EEEEEEEEEvNT_6ParamsE,(.L_x_1837 - _ZN7cutlass13device_kernelIN5flash19enable_sm80_to_sm89INS1_16FlashAttnFwdSm80INS1_25CollectiveMainloopFwdSm80ILi4ELi1ELb0EN4cute5tupleIJNS5_1CILi128EEENS7_ILi64EEENS7_ILi96EEEEEELi96ENS_6half_tEfNS_4arch4Sm80ELb1ELb0ELb1ELb0ELb1ELb0ELb1ELb1EEENS1_21CollectiveEpilogueFwdINS6_IJS8_SA_S9_EEENS6_IJNS7_ILi1EEESI_SI_EEESC_SE_Li128ELb0ELb1ELb1ELb0EEENS1_30DynamicPersistentTileSchedulerILi128ELi128ELb1ELb1ELb0EEEEEEEEEvNT_6ParamsE)
        .other          _ZN7cutlass13device_kernelIN5flash19enable_sm80_to_sm89INS1_16FlashAttnFwdSm80INS1_25CollectiveMainloopFwdSm80ILi4ELi1ELb0EN4cute5tupleIJNS5_1CILi128EEENS7_ILi64EEENS7_ILi96EEEEEELi96ENS_6half_tEfNS_4arch4Sm80ELb1ELb0ELb1ELb0ELb1ELb0ELb1ELb1EEENS1_21CollectiveEpilogueFwdINS6_IJS8_SA_S9_EEENS6_IJNS7_ILi1EEESI_SI_EEESC_SE_Li128ELb0ELb1ELb1ELb0EEENS1_30DynamicPersistentTileSchedulerILi128ELi128ELb1ELb1ELb0EEEEEEEEEvNT_6ParamsE,@"STO_CUDA_ENTRY STV_DEFAULT"
_ZN7cutlass13device_kernelIN5flash19enable_sm80_to_sm89INS1_16FlashAttnFwdSm80INS1_25CollectiveMainloopFwdSm80ILi4ELi1ELb0EN4cute5tupleIJNS5_1CILi128EEENS7_ILi64EEENS7_ILi96EEEEEELi96ENS_6half_tEfNS_4arch4Sm80ELb1ELb0ELb1ELb0ELb1ELb0ELb1ELb1EEENS1_21CollectiveEpilogueFwdINS6_IJS8_SA_S9_EEENS6_IJNS7_ILi1EEESI_SI_EEESC_SE_Li128ELb0ELb1ELb1ELb0EEENS1_30DynamicPersistentTileSchedulerILi128ELi128ELb1ELb1ELb0EEEEEEEEEvNT_6ParamsE:
[----:B------:R-:W-:-:S03]  /*0000*/  MOV R1, c[0x0][0x28] ;  /* 0x00000a0000017a02 */ /* 0x000fc60000000f00 */
[----:B------:R-:W1:Y:S01]  /*0010*/  S2R R18, SR_TID.X ;  /* 0x0000000000127919 */ /* 0x000e620000002100 */
[----:B------:R-:W-:-:S03]  /*0020*/  IADD3 R1, R1, -0xc0, RZ ;  /* 0xffffff4001017810 */ /* 0x000fc60007ffe0ff */
[----:B------:R-:W2:Y:S01]  /*0030*/  S2R R15, SR_CTAID.X ;  /* 0x00000000000f7919 */ /* 0x000ea20000002500 */
[----:B-1----:R-:W-:-:S05]  /*0040*/  SHF.R.U32.HI R2, RZ, 0x5, R18 ;  /* 0x00000005ff027819 */ /* 0x002fca0000011612 */
[----:B------:R-:W1:Y:S02]  /*0050*/  SHFL.IDX PT, R0, R2, RZ, 0x1f ;  /* 0x00001fff02007589 */ /* 0x000e6400000e0000 */
[----:B-1----:R-:W-:Y:S02]  /*0060*/  ISETP.GE.AND P0, PT, R0, 0x1, PT ;  /* 0x000000010000780c */ /* 0x002fe40003f06270 */
[----:B------:R1:W-:Y:S11]  /*0070*/  STL [R1+0xb8], R0 ;  /* 0x0000b80001007387 */ /* 0x0003f60000100800 */
[----:B------:R-:W-:Y:S06]  /*0080*/  @P0 BAR.ARV 0x4, 0x80 ;  /* 0x0102000000000b1d */ /* 0x000fec0000002000 */
[----:B--2---:R-:W-:-:S13]  /*0090*/  ISETP.GE.AND P0, PT, R15, c[0x0][0x538], PT ;  /* 0x00014e000f007a0c */ /* 0x004fda0003f06270 */
[----:B------:R-:W-:Y:S05]  /*00a0*/  @P0 EXIT ;  /* 0x000000000000094d */ /* 0x000fea0003800000 */
[----:B-1----:R-:W-:Y:S01]  /*00b0*/  SHF.R.S32.HI R13, RZ, 0x1f, R18 ;  /* 0x0000001fff0d7819 */ /* 0x002fe20000011412 */
[----:B------:R-:W-:Y:S01]  /*00c0*/  IMAD.MOV.U32 R202, RZ, RZ, 0x20 ;  /* 0x00000020ffca7424 */ /* 0x000fe200078e00ff */
[----:B------:R-:W-:Y:S02]  /*00d0*/  ULDC.64 UR6, c[0x0][0x118] ;  /* 0x0000460000067ab9 */ /* 0x000fe40000000a00 */
[CC--:B------:R-:W-:Y:S02]  /*00e0*/  LEA.HI R3, R13.reuse, R18.reuse, RZ, 0x4 ;  /* 0x000000120d037211 */ /* 0x0c0fe400078f20ff */
[----:B------:R-:W-:Y:S02]  /*00f0*/  LEA.HI R14, R13, R18, RZ, 0x3 ;  /* 0x000000120d0e7211 */ /* 0x000fe400078f18ff */
[----:B------:R-:W-:Y:S02]  /*0100*/  SHF.R.S32.HI R2, RZ, 0x4, R3 ;  /* 0x00000004ff027819 */ /* 0x000fe40000011403 */
[----:B------:R-:W-:-:S02]  /*0110*/  LOP3.LUT R0, R3, 0xfffffff0, RZ, 0xc0, !PT ;  /* 0xfffffff003007812 */ /* 0x000fc400078ec0ff */
[----:B------:R-:W-:Y:S02]  /*0120*/  LEA.HI R3, R3, R2, RZ, 0x1 ;  /* 0x0000000203037211 */ /* 0x000fe400078f08ff */
[----:B------:R-:W-:Y:S01]  /*0130*/  LOP3.LUT R4, R14, 0xfffffff8, RZ, 0xc0, !PT ;  /* 0xfffffff80e047812 */ /* 0x000fe200078ec0ff */
[C---:B------:R-:W-:Y:S01]  /*0140*/  IMAD.IADD R0, R18.reuse, 0x1, -R0 ;  /* 0x0000000112007824 */ /* 0x040fe200078e0a00 */
[----:B------:R-:W-:Y:S02]  /*0150*/  LOP3.LUT R3, R3, 0xfffffffe, RZ, 0xc0, !PT ;  /* 0xfffffffe03037812 */ /* 0x000fe400078ec0ff */
[----:B------:R-:W-:Y:S01]  /*0160*/  LEA.HI R7, R13, R18, RZ, 0x2 ;  /* 0x000000120d077211 */ /* 0x000fe200078f10ff */
[----:B------:R-:W-:Y:S01]  /*0170*/  IMAD.IADD R4, R18, 0x1, -R4 ;  /* 0x0000000112047824 */ /* 0x000fe200078e0a04 */
[----:B------:R-:W-:Y:S01]  /*0180*/  LEA.HI R6, R0, R0, RZ, 0x1 ;  /* 0x0000000000067211 */ /* 0x000fe200078f08ff */
[----:B------:R-:W-:Y:S01]  /*0190*/  IMAD.IADD R10, R2, 0x1, -R3 ;  /* 0x00000001020a7824 */ /* 0x000fe200078e0a03 */
[----:B------:R-:W-:-:S02]  /*01a0*/  SHF.R.S32.HI R3, RZ, 0x1f, R0 ;  /* 0x0000001fff037819 */ /* 0x000fc40000011400 */
[----:B------:R-:W-:Y:S02]  /*01b0*/  LOP3.LUT R2, R6, 0x7fffffe, RZ, 0xc0, !PT ;  /* 0x07fffffe06027812 */ /* 0x000fe400078ec0ff */
[----:B------:R-:W-:Y:S02]  /*01c0*/  LEA.HI R12, R3, R0, RZ, 0x3 ;  /* 0x00000000030c7211 */ /* 0x000fe400078f18ff */
[----:B------:R-:W-:Y:S01]  /*01d0*/  LOP3.LUT R3, R7, 0xfffffffc, RZ, 0xc0, !PT ;  /* 0xfffffffc07037812 */ /* 0x000fe200078ec0ff */
[----:B------:R-:W-:Y:S01]  /*01e0*/  IMAD.IADD R201, R0, 0x1, -R2 ;  /* 0x0000000100c97824 */ /* 0x000fe200078e0a02 */
[----:B------:R-:W-:Y:S02]  /*01f0*/  SHF.R.S32.HI R0, RZ, 0x3, R14 ;  /* 0x00000003ff007819 */ /* 0x000fe4000001140e */
[----:B------:R-:W-:Y:S01]  /*0200*/  LEA.HI R9, R4, R4, RZ, 0x1 ;  /* 0x0000000404097211 */ /* 0x000fe200078f08ff */
[----:B------:R-:W-:Y:S01]  /*0210*/  IMAD.IADD R19, R18, 0x1, -R3 ;  /* 0x0000000112137824 */ /* 0x000fe200078e0a03 */
[----:B------:R-:W-:Y:S01]  /*0220*/  LEA.HI R5, R13, R18, RZ, 0x5 ;  /* 0x000000120d057211 */ /* 0x000fe200078f28ff */
[----:B------:R-:W-:Y:S01]  /*0230*/  IMAD.SHL.U32 R0, R0, 0x40, RZ ;  /* 0x0000004000007824 */ /* 0x000fe200078e00ff */
[----:B------:R-:W-:Y:S01]  /*0240*/  LOP3.LUT R2, R9, 0x3fffffe, RZ, 0xc0, !PT ;  /* 0x03fffffe09027812 */ /* 0x000fe200078ec0ff */
[----:B------:R-:W-:Y:S01]  /*0250*/  IMAD.SHL.U32 R240, R19, 0x8, RZ ;  /* 0x0000000813f07824 */ /* 0x000fe200078e00ff */
[----:B------:R-:W-:-:S02]  /*0260*/  SHF.R.S32.HI R11, RZ, 0x2, R7 ;  /* 0x00000002ff0b7819 */ /* 0x000fc40000011407 */
[----:B------:R-:W-:Y:S01]  /*0270*/  LOP3.LUT R0, R0, 0xc0, RZ, 0xc0, !PT ;  /* 0x000000c000007812 */ /* 0x000fe200078ec0ff */
[----:B------:R-:W-:Y:S01]  /*0280*/  IMAD.IADD R200, R4, 0x1, -R2 ;  /* 0x0000000104c87824 */ /* 0x000fe200078e0a02 */
[----:B------:R-:W-:Y:S02]  /*0290*/  LOP3.LUT R3, R5, 0xffffffe0, RZ, 0xc0, !PT ;  /* 0xffffffe005037812 */ /* 0x000fe400078ec0ff */
[----:B------:R-:W-:Y:S01]  /*02a0*/  SHF.R.U32.HI R4, RZ, 0x3, R0 ;  /* 0x00000003ff047819 */ /* 0x000fe20000011600 */
[----:B------:R-:W-:Y:S01]  /*02b0*/  IMAD R200, R10, 0x8, R200 ;  /* 0x000000080ac87824 */ /* 0x000fe200078e02c8 */
[----:B------:R-:W-:Y:S01]  /*02c0*/  LOP3.LUT R2, R0, 0x18, R240, 0xf8, !PT ;  /* 0x0000001800027812 */ /* 0x000fe200078ef8f0 */
[----:B------:R-:W-:Y:S01]  /*02d0*/  IMAD.IADD R17, R18, 0x1, -R3 ;  /* 0x0000000112117824 */ /* 0x000fe200078e0a03 */
[--C-:B------:R-:W-:Y:S02]  /*02e0*/  SHF.R.S32.HI R203, RZ, 0x5, R5.reuse ;  /* 0x00000005ffcb7819 */ /* 0x100fe40000011405 */
[----:B------:R-:W-:-:S02]  /*02f0*/  SHF.R.S32.HI R0, RZ, 0x1f, R5 ;  /* 0x0000001fff007819 */ /* 0x000fc40000011405 */
[----:B------:R-:W-:Y:S02]  /*0300*/  LEA.HI R5, R7, R11, RZ, 0x1 ;  /* 0x0000000b07057211 */ /* 0x000fe400078f08ff */
[----:B------:R-:W-:Y:S02]  /*0310*/  LOP3.LUT R7, R2, R4, RZ, 0x3c, !PT ;  /* 0x0000000402077212 */ /* 0x000fe400078e3cff */
[----:B------:R-:W-:Y:S02]  /*0320*/  LOP3.LUT R2, R5, 0x7fffffe, RZ, 0xc0, !PT ;  /* 0x07fffffe05027812 */ /* 0x000fe400078ec0ff */
[----:B------:R-:W-:Y:S02]  /*0330*/  LEA.HI R0, R0, R203, RZ, 0x2 ;  /* 0x000000cb00007211 */ /* 0x000fe400078f10ff */
[----:B------:R-:W-:Y:S01]  /*0340*/  SHF.R.S32.HI R8, RZ, 0x1f, R17 ;  /* 0x0000001fff087819 */ /* 0x000fe20000011411 */
[----:B------:R-:W-:Y:S01]  /*0350*/  IMAD.IADD R3, R11, 0x1, -R2 ;  /* 0x000000010b037824 */ /* 0x000fe200078e0a02 */
[----:B------:R-:W-:-:S02]  /*0360*/  LOP3.LUT R2, R0, 0xffffffc, RZ, 0xc0, !PT ;  /* 0x0ffffffc00027812 */ /* 0x000fc400078ec0ff */
[--C-:B------:R-:W-:Y:S01]  /*0370*/  SHF.R.S32.HI R5, RZ, 0x1, R6.reuse ;  /* 0x00000001ff057819 */ /* 0x100fe20000011406 */
[C---:B------:R-:W-:Y:S01]  /*0380*/  IMAD R0, R203.reuse, 0x8, R3 ;  /* 0x00000008cb007824 */ /* 0x040fe200078e0203 */
[----:B------:R-:W-:Y:S01]  /*0390*/  SHF.R.S32.HI R4, RZ, 0x1f, R6 ;  /* 0x0000001fff047819 */ /* 0x000fe20000011406 */
[----:B------:R-:W-:Y:S01]  /*03a0*/  IMAD.IADD R3, R203, 0x1, -R2 ;  /* 0x00000001cb037824 */ /* 0x000fe200078e0a02 */
[----:B------:R-:W-:Y:S01]  /*03b0*/  LEA.HI R11, R8, R17, RZ, 0x2 ;  /* 0x00000011080b7211 */ /* 0x000fe200078f10ff */
[----:B------:R-:W-:Y:S01]  /*03c0*/  IMAD.U32 R6, R0, 0x20, R7 ;  /* 0x0000002000067824 */ /* 0x000fe200078e0007 */
[----:B------:R-:W-:Y:S02]  /*03d0*/  LEA.HI R4, R4, R5, RZ, 0x2 ;  /* 0x0000000504047211 */ /* 0x000fe400078f10ff */
[----:B------:R-:W-:Y:S02]  /*03e0*/  SHF.R.S32.HI R2, RZ, 0x2, R11 ;  /* 0x00000002ff027819 */ /* 0x000fe4000001140b */
[----:B------:R-:W-:Y:S01]  /*03f0*/  LOP3.LUT R4, R4, 0xfffffffc, RZ, 0xc0, !PT ;  /* 0xfffffffc04047812 */ /* 0x000fe200078ec0ff */
[----:B------:R1:W-:Y:S01]  /*0400*/  STL [R1+0x80], R6 ;  /* 0x0000800601007387 */ /* 0x0003e20000100800 */
[----:B------:R-:W-:Y:S01]  /*0410*/  LEA.HI R0, R19, R19, RZ, 0x1 ;  /* 0x0000001313007211 */ /* 0x000fe200078f08ff */
[----:B------:R-:W-:Y:S01]  /*0420*/  IMAD R16, R3, 0x10, R2 ;  /* 0x0000001003107824 */ /* 0x000fe200078e0202 */
[----:B------:R-:W-:Y:S01]  /*0430*/  SHF.R.S32.HI R2, RZ, 0x1, R9 ;  /* 0x00000001ff027819 */ /* 0x000fe20000011409 */
[----:B------:R-:W-:Y:S01]  /*0440*/  IMAD.IADD R8, R5, 0x1, -R4 ;  /* 0x0000000105087824 */ /* 0x000fe200078e0a04 */
[C---:B------:R-:W-:Y:S01]  /*0450*/  LOP3.LUT R4, R0.reuse, 0x1ffffffe, RZ, 0xc0, !PT ;  /* 0x1ffffffe00047812 */ /* 0x040fe200078ec0ff */
[----:B------:R-:W-:Y:S01]  /*0460*/  IMAD.SHL.U32 R3, R0, 0x20, RZ ;  /* 0x0000002000037824 */ /* 0x000fe200078e00ff */
[C---:B------:R-:W-:Y:S01]  /*0470*/  LOP3.LUT P0, RZ, R2.reuse, 0x2, RZ, 0xc0, !PT ;  /* 0x0000000202ff7812 */ /* 0x040fe2000780c0ff */
[----:B------:R-:W-:Y:S01]  /*0480*/  IMAD.SHL.U32 R0, R2, 0x40, RZ ;  /* 0x0000004002007824 */ /* 0x000fe200078e00ff */
[----:B------:R-:W-:Y:S01]  /*0490*/  STL [R1+0xbc], R16 ;  /* 0x0000bc1001007387 */ /* 0x000fe20000100800 */
[----:B------:R-:W-:Y:S01]  /*04a0*/  IMAD.SHL.U32 R5, R12, 0x20, RZ ;  /* 0x000000200c057824 */ /* 0x000fe200078e00ff */
[----:B------:R-:W-:Y:S01]  /*04b0*/  LOP3.LUT R7, R3, 0xffffffc0, RZ, 0xc0, !PT ;  /* 0xffffffc003077812 */ /* 0x000fe200078ec0ff */
[----:B------:R-:W-:Y:S01]  /*04c0*/  IMAD.SHL.U32 R2, R8, 0x40, RZ ;  /* 0x0000004008027824 */ /* 0x000fe200078e00ff */
[----:B------:R-:W-:Y:S01]  /*04d0*/  LOP3.LUT R0, R0, 0xc0, RZ, 0xc0, !PT ;  /* 0x000000c000007812 */ /* 0x000fe200078ec0ff */
[----:B------:R-:W-:Y:S01]  /*04e0*/  IMAD.IADD R9, R19, 0x1, -R4 ;  /* 0x0000000113097824 */ /* 0x000fe200078e0a04 */
[----:B------:R-:W-:Y:S01]  /*04f0*/  LOP3.LUT R3, R5, 0xffffff00, RZ, 0xc0, !PT ;  /* 0xffffff0005037812 */ /* 0x000fe200078ec0ff */
[----:B------:R-:W-:Y:S01]  /*0500*/  STL [R1+0x7c], R15 ;  /* 0x00007c0f01007387 */ /* 0x000fe20000100800 */
[----:B------:R-:W-:Y:S01]  /*0510*/  LOP3.LUT R2, R2, 0xc0, RZ, 0xc0, !PT ;  /* 0x000000c002027812 */ /* 0x000fe200078ec0ff */
[----:B------:R-:W-:Y:S01]  /*0520*/  IMAD R7, R9, 0x8, R7 ;  /* 0x0000000809077824 */ /* 0x000fe200078e0207 */
[----:B------:R-:W-:Y:S01]  /*0530*/  LOP3.LUT R5, R0, 0x8, R14, 0xf8, !PT ;  /* 0x0000000800057812 */ /* 0x000fe200078ef80e */
[----:B------:R-:W-:Y:S01]  /*0540*/  IMAD R203, R203, 0x200, R3 ;  /* 0x00000200cbcb7824 */ /* 0x000fe200078e0203 */
[----:B------:R-:W-:-:S02]  /*0550*/  SHF.R.U32.HI R4, RZ, 0x3, R0 ;  /* 0x00000003ff047819 */ /* 0x000fc40000011600 */
[----:B------:R-:W-:Y:S01]  /*0560*/  SHF.R.U32.HI R0, RZ, 0x3, R2 ;  /* 0x00000003ff007819 */ /* 0x000fe20000011602 */
[----:B------:R-:W-:Y:S01]  /*0570*/  IMAD R203, R201, 0x20, R203 ;  /* 0x00000020c9cb7824 */ /* 0x000fe200078e02cb */
[----:B------:R-:W-:Y:S01]  /*0580*/  LOP3.LUT R4, R5, R4, RZ, 0x3c, !PT ;  /* 0x0000000405047212 */ /* 0x000fe200078e3cff */
[----:B-1----:R-:W-:Y:S01]  /*0590*/  IMAD.SHL.U32 R6, R10, 0x8, RZ ;  /* 0x000000080a067824 */ /* 0x002fe200078e00ff */
[----:B------:R-:W-:Y:S01]  /*05a0*/  LOP3.LUT P1, RZ, R8, 0x2, RZ, 0xc0, !PT ;  /* 0x0000000208ff7812 */ /* 0x000fe2000782c0ff */
[----:B------:R-:W-:Y:S01]  /*05b0*/  IMAD R201, R201, 0x20, R3 ;  /* 0x00000020c9c97824 */ /* 0x000fe200078e0203 */
[----:B------:R-:W-:Y:S01]  /*05c0*/  IADD3 R3, R240, 0x20, RZ ;  /* 0x00000020f0037810 */ /* 0x000fe20007ffe0ff */
[----:B------:R-:W-:Y:S01]  /*05d0*/  IMAD.U32 R200, R200, 0x20, R4 ;  /* 0x00000020c8c87824 */ /* 0x000fe200078e0004 */
[----:B------:R-:W-:Y:S02]  /*05e0*/  LOP3.LUT R6, R2, 0x8, R6, 0xf8, !PT ;  /* 0x0000000802067812 */ /* 0x000fe400078ef806 */
[----:B------:R-:W-:-:S02]  /*05f0*/  LEA.HI R2, R13, R18, RZ, 0x7 ;  /* 0x000000120d027211 */ /* 0x000fc400078f38ff */
[----:B------:R-:W-:Y:S02]  /*0600*/  LOP3.LUT R0, R6, R0, RZ, 0x3c, !PT ;  /* 0x0000000006007212 */ /* 0x000fe400078e3cff */
[----:B------:R-:W-:Y:S02]  /*0610*/  SHF.R.S32.HI R2, RZ, 0x7, R2 ;  /* 0x00000007ff027819 */ /* 0x000fe40000011402 */
[----:B------:R-:W-:Y:S01]  /*0620*/  IADD3 R2, R240, 0x40, RZ ;  /* 0x00000040f0027810 */ /* 0x000fe20007ffe0ff */
[C---:B------:R-:W-:Y:S01]  /*0630*/  IMAD.IADD R203, R0.reuse, 0x1, R203 ;  /* 0x0000000100cb7824 */ /* 0x040fe200078e02cb */
[----:B------:R-:W-:Y:S01]  /*0640*/  SHF.R.S32.HI R3, RZ, 0x1f, R3 ;  /* 0x0000001fff037819 */ /* 0x000fe20000011403 */
[----:B------:R-:W-:Y:S01]  /*0650*/  IMAD.IADD R201, R0, 0x1, R201 ;  /* 0x0000000100c97824 */ /* 0x000fe200078e02c9 */
[----:B------:R-:W-:Y:S01]  /*0660*/  LOP3.LUT R0, R11, 0x7ffffffc, RZ, 0xc0, !PT ;  /* 0x7ffffffc0b007812 */ /* 0x000fe200078ec0ff */
[----:B------:R-:W-:Y:S01]  /*0670*/  IMAD.IADD R3, R16, 0x1, R7 ;  /* 0x0000000110037824 */ /* 0x000fe200078e0207 */
[----:B------:R-:W-:-:S02]  /*0680*/  SHF.R.S32.HI R2, RZ, 0x1f, R2 ;  /* 0x0000001fff027819 */ /* 0x000fc40000011402 */
[----:B------:R-:W-:Y:S01]  /*0690*/  SHF.R.S32.HI R4, RZ, 0x1f, R240 ;  /* 0x0000001fff047819 */ /* 0x000fe200000114f0 */
[----:B------:R-:W-:Y:S01]  /*06a0*/  IMAD.IADD R0, R17, 0x1, -R0 ;  /* 0x0000000111007824 */ /* 0x000fe200078e0a00 */
[----:B------:R-:W-:Y:S02]  /*06b0*/  LEA R200, R200, 0x3100, 0x1 ;  /* 0x00003100c8c87811 */ /* 0x000fe400078e08ff */
[----:B------:R-:W-:Y:S01]  /*06c0*/  SEL R202, R202, 0xffffffe0, !P1 ;  /* 0xffffffe0caca7807 */ /* 0x000fe20004800000 */
[----:B------:R-:W-:Y:S01]  /*06d0*/  IMAD.SHL.U32 R0, R0, 0x2, RZ ;  /* 0x0000000200007824 */ /* 0x000fe200078e00ff */
[----:B------:R-:W-:Y:S02]  /*06e0*/  LEA R203, R203, 0x6100, 0x1 ;  /* 0x00006100cbcb7811 */ /* 0x000fe400078e08ff */
[----:B------:R-:W-:Y:S02]  /*06f0*/  IADD3 R205, R200, 0x20, RZ ;  /* 0x00000020c8cd7810 */ /* 0x000fe40007ffe0ff */
[----:B------:R-:W-:Y:S01]  /*0700*/  SHF.R.S32.HI R2, RZ, 0x1f, R0 ;  /* 0x0000001fff027819 */ /* 0x000fe20000011400 */
[----:B------:R-:W-:Y:S01]  /*0710*/  STL [R1+0x3c], R0 ;  /* 0x00003c0001007387 */ /* 0x000fe20000100800 */
[C---:B------:R-:W-:Y:S01]  /*0720*/  IADD3 R11, R0.reuse, 0x8, RZ ;  /* 0x00000008000b7810 */ /* 0x040fe20007ffe0ff */
[----:B------:R-:W-:Y:S01]  /*0730*/  IMAD.IADD R204, R203, 0x1, R202 ;  /* 0x00000001cbcc7824 */ /* 0x000fe200078e02ca */
[C---:B------:R-:W-:Y:S01]  /*0740*/  IADD3 R10, R0.reuse, 0x10, RZ ;  /* 0x00000010000a7810 */ /* 0x040fe20007ffe0ff */
[----:B------:R1:W-:Y:S01]  /*0750*/  STL [R1+0xb4], R3 ;  /* 0x0000b40301007387 */ /* 0x0003e20000100800 */
[----:B------:R-:W-:-:S02]  /*0760*/  IADD3 R9, R0, 0x18, RZ ;  /* 0x0000001800097810 */ /* 0x000fc40007ffe0ff */
[C---:B------:R-:W-:Y:S01]  /*0770*/  IADD3 R8, R0.reuse, 0x20, RZ ;  /* 0x0000002000087810 */ /* 0x040fe20007ffe0ff */
[----:B------:R2:W-:Y:S01]  /*0780*/  STL [R1+0xb0], R2 ;  /* 0x0000b00201007387 */ /* 0x0005e20000100800 */
[C---:B------:R-:W-:Y:S02]  /*0790*/  IADD3 R7, R0.reuse, 0x28, RZ ;  /* 0x0000002800077810 */ /* 0x040fe40007ffe0ff */
[C---:B------:R-:W-:Y:S01]  /*07a0*/  IADD3 R6, R0.reuse, 0x30, RZ ;  /* 0x0000003000067810 */ /* 0x040fe20007ffe0ff */
[----:B------:R3:W-:Y:S01]  /*07b0*/  STL [R1+0x74], R11 ;  /* 0x0000740b01007387 */ /* 0x0007e20000100800 */
[C---:B------:R-:W-:Y:S02]  /*07c0*/  IADD3 R5, R0.reuse, 0x38, RZ ;  /* 0x0000003800057810 */ /* 0x040fe40007ffe0ff */
[----:B------:R-:W-:Y:S01]  /*07d0*/  IADD3 R4, R0, 0x40, RZ ;  /* 0x0000004000047810 */ /* 0x000fe20007ffe0ff */
[----:B------:R4:W-:Y:S01]  /*07e0*/  STL [R1+0x70], R10 ;  /* 0x0000700a01007387 */ /* 0x0009e20000100800 */
[----:B------:R-:W-:-:S02]  /*07f0*/  LEA R201, R201, 0x100, 0x1 ;  /* 0x00000100c9c97811 */ /* 0x000fc400078e08ff */
[----:B------:R-:W-:Y:S01]  /*0800*/  @P0 IADD3 R205, R200, -0x20, RZ ;  /* 0xffffffe0c8cd0810 */ /* 0x000fe20007ffe0ff */
[----:B------:R5:W-:Y:S02]  /*0810*/  STL [R1+0x6c], R9 ;  /* 0x00006c0901007387 */ /* 0x000be40000100800 */
[----:B------:R-:W-:Y:S01]  /*0820*/  IMAD.IADD R202, R202, 0x1, R201 ;  /* 0x00000001caca7824 */ /* 0x000fe200078e02c9 */
[C---:B------:R-:W-:Y:S01]  /*0830*/  IADD3 R216, R205.reuse, 0x400, RZ ;  /* 0x00000400cdd87810 */ /* 0x040fe20007ffe0ff */
[----:B------:R5:W-:Y:S01]  /*0840*/  STL [R1+0x68], R8 ;  /* 0x0000680801007387 */ /* 0x000be20000100800 */
[C---:B------:R-:W-:Y:S02]  /*0850*/  IADD3 R215, R205.reuse, 0x800, RZ ;  /* 0x00000800cdd77810 */ /* 0x040fe40007ffe0ff */
[----:B------:R-:W-:Y:S01]  /*0860*/  IADD3 R214, R205, 0xc00, RZ ;  /* 0x00000c00cdd67810 */ /* 0x000fe20007ffe0ff */
[----:B------:R5:W-:Y:S01]  /*0870*/  STL [R1+0x64], R7 ;  /* 0x0000640701007387 */ /* 0x000be20000100800 */
[----:B-1----:R-:W-:-:S02]  /*0880*/  IADD3 R3, R0, 0x48, RZ ;  /* 0x0000004800037810 */ /* 0x002fc40007ffe0ff */
[C---:B------:R-:W-:Y:S01]  /*0890*/  IADD3 R213, R205.reuse, 0x1000, RZ ;  /* 0x00001000cdd57810 */ /* 0x040fe20007ffe0ff */
[----:B------:R1:W-:Y:S01]  /*08a0*/  STL [R1+0x60], R6 ;  /* 0x0000600601007387 */ /* 0x0003e20000100800 */
[C---:B--2---:R-:W-:Y:S02]  /*08b0*/  IADD3 R2, R0.reuse, 0x50, RZ ;  /* 0x0000005000027810 */ /* 0x044fe40007ffe0ff */
[----:B------:R-:W-:Y:S01]  /*08c0*/  IADD3 R0, R0, 0x58, RZ ;  /* 0x0000005800007810 */ /* 0x000fe20007ffe0ff */
[----:B------:R2:W-:Y:S01]  /*08d0*/  STL [R1+0x5c], R5 ;  /* 0x00005c0501007387 */ /* 0x0005e20000100800 */
[----:B---3--:R-:W-:Y:S02]  /*08e0*/  SHF.R.S32.HI R11, RZ, 0x1f, R11 ;  /* 0x0000001fff0b7819 */ /* 0x008fe4000001140b */
[----:B------:R-:W-:Y:S01]  /*08f0*/  IADD3 R212, R205, 0x1400, RZ ;  /* 0x00001400cdd47810 */ /* 0x000fe20007ffe0ff */
[----:B------:R3:W-:Y:S01]  /*0900*/  STL [R1+0x4c], R4 ;  /* 0x00004c0401007387 */ /* 0x0007e20000100800 */
[----:B----4-:R-:W-:-:S02]  /*0910*/  SHF.R.S32.HI R10, RZ, 0x1f, R10 ;  /* 0x0000001fff0a7819 */ /* 0x010fc4000001140a */
[C---:B------:R-:W-:Y:S01]  /*0920*/  IADD3 R211, R205.reuse, 0x1800, RZ ;  /* 0x00001800cdd37810 */ /* 0x040fe20007ffe0ff */
[----:B------:R4:W-:Y:S01]  /*0930*/  STL [R1+0x58], R3 ;  /* 0x0000580301007387 */ /* 0x0009e20000100800 */
[----:B-----5:R-:W-:Y:S02]  /*0940*/  SHF.R.S32.HI R9, RZ, 0x1f, R9 ;  /* 0x0000001fff097819 */ /* 0x020fe40000011409 */
[C---:B------:R-:W-:Y:S01]  /*0950*/  IADD3 R210, R205.reuse, 0x1c00, RZ ;  /* 0x00001c00cdd27810 */ /* 0x040fe20007ffe0ff */
[----:B------:R5:W-:Y:S01]  /*0960*/  STL [R1+0x54], R2 ;  /* 0x0000540201007387 */ /* 0x000be20000100800 */
[----:B------:R-:W-:Y:S02]  /*0970*/  SHF.R.S32.HI R8, RZ, 0x1f, R8 ;  /* 0x0000001fff087819 */ /* 0x000fe40000011408 */
[----:B------:R-:W-:Y:S01]  /*0980*/  IADD3 R209, R205, 0x2000, RZ ;  /* 0x00002000cdd17810 */ /* 0x000fe20007ffe0ff */
[----:B------:R-:W-:Y:S01]  /*0990*/  STL [R1+0xac], R11 ;  /* 0x0000ac0b01007387 */ /* 0x000fe20000100800 */
[----:B------:R-:W-:-:S02]  /*09a0*/  SHF.R.S32.HI R7, RZ, 0x1f, R7 ;  /* 0x0000001fff077819 */ /* 0x000fc40000011407 */
[C---:B------:R-:W-:Y:S01]  /*09b0*/  IADD3 R208, R205.reuse, 0x2400, RZ ;  /* 0x00002400cdd07810 */ /* 0x040fe20007ffe0ff */
[----:B------:R5:W-:Y:S01]  /*09c0*/  STL [R1+0x50], R0 ;  /* 0x0000500001007387 */ /* 0x000be20000100800 */
[----:B-1----:R-:W-:Y:S02]  /*09d0*/  SHF.R.S32.HI R6, RZ, 0x1f, R6 ;  /* 0x0000001fff067819 */ /* 0x002fe40000011406 */
[C---:B------:R-:W-:Y:S01]  /*09e0*/  IADD3 R207, R205.reuse, 0x2800, RZ ;  /* 0x00002800cdcf7810 */ /* 0x040fe20007ffe0ff */
[----:B------:R1:W-:Y:S01]  /*09f0*/  STL [R1+0xa8], R10 ;  /* 0x0000a80a01007387 */ /* 0x0003e20000100800 */
[----:B--2---:R-:W-:Y:S02]  /*0a00*/  SHF.R.S32.HI R5, RZ, 0x1f, R5 ;  /* 0x0000001fff057819 */ /* 0x004fe40000011405 */
[----:B------:R-:W-:Y:S01]  /*0a10*/  IADD3 R206, R205, 0x2c00, RZ ;  /* 0x00002c00cdce7810 */ /* 0x000fe20007ffe0ff */
[----:B------:R1:W-:Y:S01]  /*0a20*/  STL [R1+0xa4], R9 ;  /* 0x0000a40901007387 */ /* 0x0003e20000100800 */
[----:B---3--:R-:W-:-:S03]  /*0a30*/  SHF.R.S32.HI R4, RZ, 0x1f, R4 ;  /* 0x0000001fff047819 */ /* 0x008fc60000011404 */
[----:B------:R1:W-:Y:S01]  /*0a40*/  STL [R1+0xa0], R8 ;  /* 0x0000a00801007387 */ /* 0x0003e20000100800 */
[----:B----4-:R-:W-:-:S03]  /*0a50*/  SHF.R.S32.HI R3, RZ, 0x1f, R3 ;  /* 0x0000001fff037819 */ /* 0x010fc60000011403 */
[----:B------:R1:W-:Y:S01]  /*0a60*/  STL [R1+0x9c], R7 ;  /* 0x00009c0701007387 */ /* 0x0003e20000100800 */
[----:B-----5:R-:W-:-:S03]  /*0a70*/  SHF.R.S32.HI R2, RZ, 0x1f, R2 ;  /* 0x0000001fff027819 */ /* 0x020fc60000011402 */
[----:B------:R1:W-:Y:S04]  /*0a80*/  STL [R1+0x98], R6 ;  /* 0x0000980601007387 */ /* 0x0003e80000100800 */
[----:B------:R1:W-:Y:S01]  /*0a90*/  STL [R1+0x94], R5 ;  /* 0x0000940501007387 */ /* 0x0003e20000100800 */
[----:B------:R-:W-:-:S03]  /*0aa0*/  SHF.R.S32.HI R0, RZ, 0x1f, R0 ;  /* 0x0000001fff007819 */ /* 0x000fc60000011400 */
[----:B------:R1:W-:Y:S04]  /*0ab0*/  STL [R1+0x90], R4 ;  /* 0x0000900401007387 */ /* 0x0003e80000100800 */
[----:B------:R1:W-:Y:S04]  /*0ac0*/  STL [R1+0x8c], R3 ;  /* 0x00008c0301007387 */ /* 0x0003e80000100800 */
[----:B------:R1:W-:Y:S04]  /*0ad0*/  STL [R1+0x88], R2 ;  /* 0x0000880201007387 */ /* 0x0003e80000100800 */
[----:B------:R1:W-:Y:S02]  /*0ae0*/  STL [R1+0x84], R0 ;  /* 0x0000840001007387 */ /* 0x0003e40000100800 */
.L_x_1311:
[----:B-1----:R-:W2:Y:S01]  /*0af0*/  LDL R4, [R1+0x7c] ;  /* 0x00007c0001047983 */ /* 0x002ea20000100800 */
[----:B------:R-:W-:Y:S01]  /*0b00*/  IMAD.MOV.U32 R0, RZ, RZ, c[0x0][0x560] ;  /* 0x00015800ff007624 */ /* 0x000fe200078e00ff */
[----:B------:R-:W-:Y:S01]  /*0b10*/  YIELD ;  /* 0x0000000000007946 */ /* 0x000fe20003800000 */
[----:B------:R-:W-:Y:S03]  /*0b20*/  BSSY B0, `(.L_x_1250) ;  /* 0x0000016000007945 */ /* 0x000fe60003800000 */
[----:B------:R-:W-:-:S13]  /*0b30*/  ISETP.NE.AND P0, PT, R0, 0x1, PT ;  /* 0x000000010000780c */ /* 0x000fda0003f05270 */
[----:B--2---:R-:W-:Y:S01]  /*0b40*/  @P0 IMAD.HI.U32 R0, R4, c[0x0][0x564], RZ ;  /* 0x0001590004000a27 */ /* 0x004fe200078e00ff */
[----:B------:R-:W-:-:S04]  /*0b50*/  MOV R3, R4 ;  /* 0x0000000400037202 */ /* 0x000fc80000000f00 */
[----:B------:R-:W-:-:S04]  /*0b60*/  @P0 SHF.R.U32.HI R3, RZ, c[0x0][0x568], R0 ;  /* 0x00015a00ff030a19 */ /* 0x000fc80000011600 */
[----:B------:R-:W-:Y:S01]  /*0b70*/  ISETP.GE.AND P0, PT, R3, c[0x0][0x578], PT ;  /* 0x00015e0003007a0c */ /* 0x000fe20003f06270 */
[----:B------:R-:W-:-:S04]  /*0b80*/  IMAD.MOV R2, RZ, RZ, -R3 ;  /* 0x000000ffff027224 */ /* 0x000fc800078e0a03 */
[----:B------:R-:W-:-:S08]  /*0b90*/  IMAD R2, R2, c[0x0][0x560], R4 ;  /* 0x0001580002027a24 */ /* 0x000fd000078e0204 */
[----:B------:R-:W-:Y:S05]  /*0ba0*/  @!P0 BRA `(.L_x_1251) ;  /* 0x0000007000008947 */ /* 0x000fea0003800000 */
[----:B------:R-:W-:-:S04]  /*0bb0*/  MOV R0, c[0x0][0x56c] ;  /* 0x00015b0000007a02 */ /* 0x000fc80000000f00 */
[----:B------:R-:W-:Y:S02]  /*0bc0*/  ISETP.NE.AND P0, PT, R0, 0x1, PT ;  /* 0x000000010000780c */ /* 0x000fe40003f05270 */
[----:B------:R-:W-:-:S11]  /*0bd0*/  MOV R0, R2 ;  /* 0x0000000200007202 */ /* 0x000fd60000000f00 */
[----:B------:R-:W-:-:S05]  /*0be0*/  @P0 IMAD.HI.U32 R4, R2, c[0x0][0x570], RZ ;  /* 0x00015c0002040a27 */ /* 0x000fca00078e00ff */
[----:B------:R-:W-:-:S05]  /*0bf0*/  @P0 SHF.R.U32.HI R0, RZ, c[0x0][0x574], R4 ;  /* 0x00015d00ff000a19 */ /* 0x000fca0000011604 */
[----:B------:R-:W-:Y:S01]  /*0c00*/  IMAD R4, R0, c[0x0][0x56c], RZ ;  /* 0x00015b0000047a24 */ /* 0x000fe200078e02ff */
[----:B------:R-:W-:Y:S05]  /*0c10*/  BRA `(.L_x_1252) ;  /* 0x0000006000007947 */ /* 0x000fea0003800000 */
.L_x_1251:
[----:B------:R-:W-:-:S04]  /*0c20*/  MOV R0, c[0x0][0x554] ;  /* 0x0001550000007a02 */ /* 0x000fc80000000f00 */
[----:B------:R-:W-:Y:S02]  /*0c30*/  ISETP.NE.AND P0, PT, R0, 0x1, PT ;  /* 0x000000010000780c */ /* 0x000fe40003f05270 */
[----:B------:R-:W-:-:S11]  /*0c40*/  MOV R0, R2 ;  /* 0x0000000200007202 */ /* 0x000fd60000000f00 */
[----:B------:R-:W-:-:S05]  /*0c50*/  @P0 IMAD.HI.U32 R4, R2, c[0x0][0x558], RZ ;  /* 0x0001560002040a27 */ /* 0x000fca00078e00ff */
[----:B------:R-:W-:-:S05]  /*0c60*/  @P0 SHF.R.U32.HI R0, RZ, c[0x0][0x55c], R4 ;  /* 0x00015700ff000a19 */ /* 0x000fca0000011604 */
[----:B------:R-:W-:Y:S02]  /*0c70*/  IMAD R4, R0, c[0x0][0x554], RZ ;  /* 0x0001550000047a24 */ /* 0x000fe400078e02ff */
.L_x_1252:
[----:B------:R-:W-:Y:S05]  /*0c80*/  BSYNC B0 ;  /* 0x0000000000007941 */ /* 0x000fea0003800000 */
.L_x_1250:
[----:B------:R-:W-:Y:S01]  /*0c90*/  IMAD.MOV.U32 R5, RZ, RZ, c[0x0][0x548] ;  /* 0x00015200ff057624 */ /* 0x000fe200078e00ff */
[----:B------:R-:W-:Y:S01]  /*0ca0*/  ISETP.NE.U32.AND P0, PT, RZ, c[0x0][0x370], PT ;  /* 0x0000dc00ff007a0c */ /* 0x000fe20003f05070 */
[----:B------:R-:W-:Y:S02]  /*0cb0*/  IMAD.IADD R4, R2, 0x1, -R4 ;  /* 0x0000000102047824 */ /* 0x000fe400078e0a04 */
[----:B------:R-:W-:Y:S01]  /*0cc0*/  IMAD.MOV.U32 R6, RZ, RZ, RZ ;  /* 0x000000ffff067224 */ /* 0x000fe200078e00ff */
[----:B------:R-:W-:Y:S01]  /*0cd0*/  ISETP.NE.AND P1, PT, R5, 0x1, PT ;  /* 0x000000010500780c */ /* 0x000fe20003f25270 */
[----:B------:R-:W-:Y:S01]  /*0ce0*/  IMAD R4, R3, c[0x0][0x554], R4 ;  /* 0x0001550003047a24 */ /* 0x000fe200078e0204 */
[----:B------:R-:W-:-:S03]  /*0cf0*/  ISETP.NE.AND.EX P0, PT, RZ, c[0x0][0x374], PT, P0 ;  /* 0x0000dd00ff007a0c */ /* 0x000fc60003f05300 */
[----:B------:R-:W-:-:S08]  /*0d00*/  IMAD.MOV.U32 R11, RZ, RZ, R4 ;  /* 0x000000ffff0b7224 */ /* 0x000fd000078e0004 */
[----:B------:R-:W-:-:S04]  /*0d10*/  @P1 IMAD.HI.U32 R2, R4, c[0x0][0x54c], RZ ;  /* 0x0001530004021a27 */ /* 0x000fc800078e00ff */
[----:B------:R-:W-:Y:S01]  /*0d20*/  @P0 IMAD.MOV.U32 R3, RZ, RZ, 0x4 ;  /* 0x00000004ff030424 */ /* 0x000fe200078e00ff */
[----:B------:R-:W-:-:S05]  /*0d30*/  @P1 SHF.R.U32.HI R11, RZ, c[0x0][0x550], R2 ;  /* 0x00015400ff0b1a19 */ /* 0x000fca0000011602 */
[----:B------:R-:W-:Y:S01]  /*0d40*/  @P0 IMAD.WIDE R2, R11, R3, c[0x0][0x370] ;  /* 0x0000dc000b020625 */ /* 0x000fe200078e0203 */
[----:B------:R-:W-:Y:S04]  /*0d50*/  STL [R1+0x40], R11 ;  /* 0x0000400b01007387 */ /* 0x000fe80000100800 */
[----:B------:R1:W2:Y:S01]  /*0d60*/  @P0 LDG.E R6, [R2.64] ;  /* 0x0000000602060981 */ /* 0x0002a2000c1e1900 */
[----:B------:R-:W-:Y:S01]  /*0d70*/  IMAD.MOV.U32 R13, RZ, RZ, R0 ;  /* 0x000000ffff0d7224 */ /* 0x000fe200078e0000 */
[----:B------:R-:W-:Y:S01]  /*0d80*/  BSSY B0, `(.L_x_1253) ;  /* 0x0000044000007945 */ /* 0x000fe20003800000 */
[----:B------:R-:W-:-:S05]  /*0d90*/  IMAD.MOV.U32 R5, RZ, RZ, 0x40 ;  /* 0x00000040ff057424 */ /* 0x000fca00078e00ff */
[----:B------:R-:W-:Y:S01]  /*0da0*/  IADD3 R5, R5, -c[0x0][0x168], RZ ;  /* 0x80005a0005057a10 */ /* 0x000fe20007ffe0ff */
[----:B-1----:R-:W-:-:S05]  /*0db0*/  IMAD.MOV.U32 R2, RZ, RZ, c[0x0][0x53c] ;  /* 0x00014f00ff027624 */ /* 0x002fca00078e00ff */
[----:B------:R-:W-:Y:S02]  /*0dc0*/  ISETP.NE.AND P0, PT, R2, 0x1, PT ;  /* 0x000000010200780c */ /* 0x000fe40003f05270 */
[----:B------:R-:W-:-:S11]  /*0dd0*/  LOP3.LUT R2, R0, 0x1ffffff, RZ, 0x3c, !PT ;  /* 0x01ffffff00027812 */ /* 0x000fd600078e3cff */
[----:B------:R-:W-:Y:S01]  /*0de0*/  @P0 IMAD.HI.U32 R3, R0, c[0x0][0x540], RZ ;  /* 0x0001500000030a27 */ /* 0x000fe200078e00ff */
[----:B------:R-:W-:Y:S02]  /*0df0*/  IADD3 R0, R2, c[0x0][0x53c], RZ ;  /* 0x00014f0002007a10 */ /* 0x000fe40007ffe0ff */
[----:B------:R-:W-:Y:S02]  /*0e00*/  MOV R2, c[0x0][0x2c4] ;  /* 0x0000b10000027a02 */ /* 0x000fe40000000f00 */
[----:B------:R-:W-:Y:S02]  /*0e10*/  @P0 SHF.R.U32.HI R13, RZ, c[0x0][0x544], R3 ;  /* 0x00015100ff0d0a19 */ /* 0x000fe40000011603 */
[----:B------:R-:W-:Y:S01]  /*0e20*/  ISETP.NE.AND P3, PT, R2, 0x1, PT ;  /* 0x000000010200780c */ /* 0x000fe20003f65270 */
[----:B------:R-:W-:Y:S02]  /*0e30*/  IMAD.MOV.U32 R2, RZ, RZ, c[0x0][0x2ac] ;  /* 0x0000ab00ff027624 */ /* 0x000fe400078e00ff */
[----:B------:R-:W-:Y:S01]  /*0e40*/  IMAD R0, R13, c[0x0][0x53c], R0 ;  /* 0x00014f000d007a24 */ /* 0x000fe200078e0200 */
[----:B------:R-:W-:Y:S01]  /*0e50*/  STL [R1+0x48], R13 ;  /* 0x0000480d01007387 */ /* 0x000fe20000100800 */
[----:B------:R-:W-:-:S02]  /*0e60*/  IMAD R246, R2, c[0x0][0x1d0], RZ ;  /* 0x0000740002f67a24 */ /* 0x000fc400078e02ff */
[----:B------:R-:W-:Y:S02]  /*0e70*/  IMAD.SHL.U32 R14, R0, 0x80, RZ ;  /* 0x00000080000e7824 */ /* 0x000fe400078e00ff */
[----:B------:R-:W-:-:S03]  /*0e80*/  IMAD R2, R2, c[0x0][0x1d0], R5 ;  /* 0x0000740002027a24 */ /* 0x000fc600078e0205 */
[----:B------:R-:W-:Y:S01]  /*0e90*/  IADD3 R0, R14, 0x7f, RZ ;  /* 0x0000007f0e007810 */ /* 0x000fe20007ffe0ff */
[----:B------:R-:W-:Y:S04]  /*0ea0*/  STL [R1+0x78], R14 ;  /* 0x0000780e01007387 */ /* 0x000fe80000100800 */
[----:B------:R-:W-:-:S05]  /*0eb0*/  @P3 IMAD.HI.U32 R3, R0, c[0x0][0x2c8], RZ ;  /* 0x0000b20000033a27 */ /* 0x000fca00078e00ff */
[----:B------:R-:W-:Y:S02]  /*0ec0*/  @P3 SHF.R.U32.HI R0, RZ, c[0x0][0x2cc], R3 ;  /* 0x0000b300ff003a19 */ /* 0x000fe40000011603 */
[----:B------:R-:W-:Y:S02]  /*0ed0*/  IADD3 R3, R246, 0x3f, RZ ;  /* 0x0000003ff6037810 */ /* 0x000fe40007ffe0ff */
[----:B------:R-:W-:-:S04]  /*0ee0*/  IADD3 R0, R2, R0, RZ ;  /* 0x0000000002007210 */ /* 0x000fc80007ffe0ff */
[----:B------:R-:W-:-:S04]  /*0ef0*/  SHF.R.S32.HI R2, RZ, 0x1f, R0 ;  /* 0x0000001fff027819 */ /* 0x000fc80000011400 */
[----:B------:R-:W-:Y:S01]  /*0f00*/  LEA.HI R0, R2, R0, RZ, 0x6 ;  /* 0x0000000002007211 */ /* 0x000fe200078f30ff */
[----:B------:R-:W-:-:S03]  /*0f10*/  IMAD.MOV.U32 R2, RZ, RZ, RZ ;  /* 0x000000ffff027224 */ /* 0x000fc600078e00ff */
[----:B------:R-:W-:Y:S01]  /*0f20*/  SHF.R.S32.HI R0, RZ, 0x6, R0 ;  /* 0x00000006ff007819 */ /* 0x000fe20000011400 */
[----:B--2---:R1:W-:Y:S02]  /*0f30*/  STL [R1+0x10], R6 ;  /* 0x0000100601007387 */ /* 0x0043e40000100800 */
[----:B-1----:R-:W-:-:S04]  /*0f40*/  SHF.R.S32.HI R6, RZ, 0x1f, R3 ;  /* 0x0000001fff067819 */ /* 0x002fc80000011403 */
[----:B------:R-:W-:-:S04]  /*0f50*/  LEA.HI R6, R6, R3, RZ, 0x6 ;  /* 0x0000000306067211 */ /* 0x000fc800078f30ff */
[----:B------:R-:W-:-:S04]  /*0f60*/  SHF.R.S32.HI R6, RZ, 0x6, R6 ;  /* 0x00000006ff067819 */ /* 0x000fc80000011406 */
[----:B------:R-:W-:Y:S01]  /*0f70*/  IMNMX R6, R6, R0, PT ;  /* 0x0000000006067217 */ /* 0x000fe20003800200 */
[----:B------:R-:W-:-:S03]  /*0f80*/  IMAD.MOV R0, RZ, RZ, -R11 ;  /* 0x000000ffff007224 */ /* 0x000fc600078e0a0b */
[----:B------:R-:W-:Y:S01]  /*0f90*/  ISETP.GE.AND P0, PT, R6, 0x1, PT ;  /* 0x000000010600780c */ /* 0x000fe20003f06270 */
[----:B------:R-:W-:-:S05]  /*0fa0*/  IMAD R12, R0, c[0x0][0x548], R4 ;  /* 0x00015200000c7a24 */ /* 0x000fca00078e0204 */
[----:B------:R1:W-:Y:S07]  /*0fb0*/  STL [R1+0x44], R12 ;  /* 0x0000440c01007387 */ /* 0x0003ee0000100800 */
[----:B------:R-:W-:Y:S05]  /*0fc0*/  @!P0 BRA `(.L_x_1254) ;  /* 0x000001f000008947 */ /* 0x000fea0003800000 */
[----:B------:R-:W-:-:S04]  /*0fd0*/  SHF.R.U32.HI R0, RZ, 0x10, R13 ;  /* 0x00000010ff007819 */ /* 0x000fc8000001160d */
[----:B------:R-:W-:-:S04]  /*0fe0*/  ISETP.NE.AND P0, PT, R0, RZ, PT ;  /* 0x000000ff0000720c */ /* 0x000fc80003f05270 */
[----:B------:R-:W-:-:S04]  /*0ff0*/  SEL R0, R0, c[0x0][0x338], P0 ;  /* 0x0000ce0000007a07 */ /* 0x000fc80000000000 */
[-C--:B------:R-:W-:Y:S02]  /*1000*/  IABS R3, R0.reuse ;  /* 0x0000000000037213 */ /* 0x080fe40000000000 */
[----:B------:R-:W-:Y:S02]  /*1010*/  IADD3 R7, R0, -0x1, R6 ;  /* 0xffffffff00077810 */ /* 0x000fe40007ffe006 */
[----:B------:R-:W2:Y:S02]  /*1020*/  I2F.RP R4, R3 ;  /* 0x0000000300047306 */ /* 0x000ea40000209400 */
[----:B------:R-:W-:Y:S02]  /*1030*/  IABS R10, R7 ;  /* 0x00000007000a7213 */ /* 0x000fe40000000000 */
[----:B------:R-:W-:-:S04]  /*1040*/  LOP3.LUT R7, R7, R0, RZ, 0x3c, !PT ;  /* 0x0000000007077212 */ /* 0x000fc800078e3cff */
[----:B------:R-:W-:Y:S01]  /*1050*/  ISETP.GE.AND P0, PT, R7, RZ, PT ;  /* 0x000000ff0700720c */ /* 0x000fe20003f06270 */
        /* <DEDUP_REMOVED lines=18> */
[----:B------:R-:W-:-:S13]  /*1180*/  ISETP.GE.U32.AND P2, PT, R4, R3, PT ;  /* 0x000000030400720c */ /* 0x000fda0003f46070 */
[----:B------:R-:W-:-:S05]  /*1190*/  @P2 IADD3 R2, R2, 0x1, RZ ;  /* 0x0000000102022810 */ /* 0x000fca0007ffe0ff */
[----:B------:R-:W-:Y:S01]  /*11a0*/  @!P0 IMAD.MOV R2, RZ, RZ, -R2 ;  /* 0x000000ffff028224 */ /* 0x000fe200078e0a02 */
[----:B------:R-:W-:Y:S02]  /*11b0*/  @!P1 LOP3.LUT R2, RZ, R0, RZ, 0x33, !PT ;  /* 0x00000000ff029212 */ /* 0x000fe400078e33ff */
.L_x_1254:
[----:B------:R-:W-:Y:S05]  /*11c0*/  BSYNC B0 ;  /* 0x0000000000007941 */ /* 0x000fea0003800000 */
.L_x_1253:
[----:B------:R-:W-:Y:S01]  /*11d0*/  LOP3.LUT R0, R13, 0xffff, RZ, 0xc0, !PT ;  /* 0x0000ffff0d007812 */ /* 0x000fe200078ec0ff */
[----:B------:R-:W-:Y:S01]  /*11e0*/  CS2R R20, SRZ ;  /* 0x0000000000147805 */ /* 0x000fe2000001ff00 */
[----:B------:R-:W-:Y:S01]  /*11f0*/  CS2R R22, SRZ ;  /* 0x0000000000167805 */ /* 0x000fe2000001ff00 */
[----:B------:R-:W-:Y:S01]  /*1200*/  CS2R R94, SRZ ;  /* 0x00000000005e7805 */ /* 0x000fe2000001ff00 */
[----:B------:R-:W-:Y:S01]  /*1210*/  CS2R R92, SRZ ;  /* 0x00000000005c7805 */ /* 0x000fe2000001ff00 */
[----:B------:R-:W-:Y:S01]  /*1220*/  IMAD R3, R0, R2, RZ ;  /* 0x0000000200037224 */ /* 0x000fe200078e02ff */
[----:B------:R-:W-:Y:S01]  /*1230*/  PRMT R0, RZ, 0x7610, R0 ;  /* 0x00007610ff007816 */ /* 0x000fe20000000000 */
        /* <DEDUP_REMOVED lines=51> */
[----:B--2---:R-:W2:Y:S01]  /*1570*/  S2R R3, SR_TID.X ;  /* 0x0000000000037919 */ /* 0x004ea20000002100 */
[----:B------:R-:W-:-:S04]  /*1580*/  ISETP.NE.U32.AND P1, PT, RZ, c[0x0][0x340], PT ;  /* 0x0000d000ff007a0c */ /* 0x000fc80003f25070 */
[----:B------:R-:W-:-:S13]  /*1590*/  ISETP.NE.AND.EX P1, PT, RZ, c[0x0][0x344], PT, P1 ;  /* 0x0000d100ff007a0c */ /* 0x000fda0003f25310 */
[----:B------:R-:W-:Y:S01]  /*15a0*/  @P1 IMAD.MOV.U32 R2, RZ, RZ, 0x4 ;  /* 0x00000004ff021424 */ /* 0x000fe200078e00ff */
[--C-:B--2---:R-:W-:Y:S02]  /*15b0*/  SHF.R.S32.HI R4, RZ, 0x1f, R3.reuse ;  /* 0x0000001fff047819 */ /* 0x104fe40000011403 */
[----:B------:R-:W-:Y:S02]  /*15c0*/  SHF.R.S32.HI R5, RZ, 0x1f, R3 ;  /* 0x0000001fff057819 */ /* 0x000fe40000011403 */
[-C--:B------:R-:W-:Y:S02]  /*15d0*/  LEA.HI R4, R4, R3.reuse, RZ, 0x2 ;  /* 0x0000000304047211 */ /* 0x080fe400078f10ff */
[----:B------:R-:W-:Y:S02]  /*15e0*/  LEA.HI R5, R5, R3, RZ, 0x2 ;  /* 0x0000000305057211 */ /* 0x000fe400078f10ff */
[----:B------:R-:W-:Y:S02]  /*15f0*/  LOP3.LUT R4, R4, 0xfffffffc, RZ, 0xc0, !PT ;  /* 0xfffffffc04047812 */ /* 0x000fe400078ec0ff */
[----:B------:R-:W-:-:S03]  /*1600*/  SHF.R.S32.HI R5, RZ, 0x2, R5 ;  /* 0x00000002ff057819 */ /* 0x000fc60000011405 */
[----:B------:R-:W-:Y:S02]  /*1610*/  IMAD.IADD R4, R3, 0x1, -R4 ;  /* 0x0000000103047824 */ /* 0x000fe400078e0a04 */
[----:B------:R-:W-:-:S05]  /*1620*/  @P1 IMAD.WIDE R2, R11, R2, c[0x0][0x340] ;  /* 0x0000d0000b021625 */ /* 0x000fca00078e0202 */
[----:B------:R2:W5:Y:S01]  /*1630*/  @P1 LDG.E R13, [R2.64] ;  /* 0x00000006020d1981 */ /* 0x000562000c1e1900 */
[----:B------:R-:W-:Y:S02]  /*1640*/  SHF.R.S32.HI R18, RZ, 0x1f, R12 ;  /* 0x0000001fff127819 */ /* 0x000fe4000001140c */
[----:B------:R-:W-:Y:S02]  /*1650*/  LEA R4, R4, R5, 0x5 ;  /* 0x0000000504047211 */ /* 0x000fe400078e28ff */
[----:B------:R-:W-:Y:S01]  /*1660*/  SHF.R.S32.HI R6, RZ, 0x1f, R11 ;  /* 0x0000001fff067819 */ /* 0x000fe2000001140b */
[----:B------:R-:W-:Y:S01]  /*1670*/  IMAD R0, R18, c[0x0][0x1b8], RZ ;  /* 0x00006e0012007a24 */ /* 0x000fe200078e02ff */
[C---:B------:R-:W-:Y:S01]  /*1680*/  IADD3 R9, R240.reuse, 0x20, RZ ;  /* 0x00000020f0097810 */ /* 0x040fe20007ffe0ff */
[----:B------:R3:W-:Y:S01]  /*1690*/  STL [R1+0x4], R4 ;  /* 0x0000040401007387 */ /* 0x0007e20000100800 */
[----:B------:R-:W-:Y:S01]  /*16a0*/  IADD3 R8, R240, 0x40, RZ ;  /* 0x00000040f0087810 */ /* 0x000fe20007ffe0ff */
[----:B------:R-:W-:Y:S01]  /*16b0*/  IMAD R5, R12, c[0x0][0x1bc], R0 ;  /* 0x00006f000c057a24 */ /* 0x000fe200078e0200 */
[----:B------:R-:W-:-:S02]  /*16c0*/  ISETP.GE.AND P6, PT, R240, c[0x0][0x198], PT ;  /* 0x00006600f0007a0c */ /* 0x000fc40003fc6270 */
[----:B------:R-:W-:Y:S02]  /*16d0*/  ISETP.GE.AND P5, PT, R9, c[0x0][0x198], PT ;  /* 0x0000660009007a0c */ /* 0x000fe40003fa6270 */
[----:B------:R-:W-:Y:S02]  /*16e0*/  ISETP.GE.AND P4, PT, R8, c[0x0][0x198], PT ;  /* 0x0000660008007a0c */ /* 0x000fe40003f86270 */
[----:B------:R-:W-:Y:S01]  /*16f0*/  IADD3 R124, R233, -0x1, RZ ;  /* 0xffffffffe97c7810 */ /* 0x000fe20007ffe0ff */
[----:B--2---:R-:W-:-:S05]  /*1700*/  IMAD.WIDE.U32 R2, R12, c[0x0][0x1b8], RZ ;  /* 0x00006e000c027a25 */ /* 0x004fca00078e00ff */
[----:B------:R-:W-:Y:S01]  /*1710*/  IADD3 R3, R3, R5, RZ ;  /* 0x0000000503037210 */ /* 0x000fe20007ffe0ff */
[----:B------:R-:W-:Y:S02]  /*1720*/  IMAD R5, R6, c[0x0][0x1c0], RZ ;  /* 0x0000700006057a24 */ /* 0x000fe400078e02ff */
[----:B---3--:R-:W-:Y:S02]  /*1730*/  IMAD.IADD R4, R14, 0x1, R4 ;  /* 0x000000010e047824 */ /* 0x008fe400078e0204 */
[----:B------:R-:W-:Y:S02]  /*1740*/  IMAD R6, R11, c[0x0][0x1c4], R5 ;  /* 0x000071000b067a24 */ /* 0x000fe400078e0205 */
[----:B------:R-:W-:-:S04]  /*1750*/  @P3 IMAD.HI.U32 R7, R4, c[0x0][0x2c8], RZ ;  /* 0x0000b20004073a27 */ /* 0x000fc800078e00ff */
[----:B------:R-:W-:Y:S01]  /*1760*/  IMAD.MOV.U32 R0, RZ, RZ, R4 ;  /* 0x000000ffff007224 */ /* 0x000fe200078e0004 */
[----:B------:R-:W-:Y:S01]  /*1770*/  @P3 SHF.R.U32.HI R0, RZ, c[0x0][0x2cc], R7 ;  /* 0x0000b300ff003a19 */ /* 0x000fe20000011607 */
[----:B------:R-:W-:-:S03]  /*1780*/  IMAD.WIDE.U32 R2, R11, c[0x0][0x1c0], R2 ;  /* 0x000070000b027a25 */ /* 0x000fc600078e0002 */
[--C-:B------:R-:W-:Y:S01]  /*1790*/  SHF.R.S32.HI R7, RZ, 0x1f, R0.reuse ;  /* 0x0000001fff077819 */ /* 0x100fe20000011400 */
[----:B------:R-:W-:Y:S02]  /*17a0*/  IMAD.MOV R5, RZ, RZ, -R0 ;  /* 0x000000ffff057224 */ /* 0x000fe400078e0a00 */
[----:B------:R-:W-:Y:S02]  /*17b0*/  IMAD.IADD R3, R3, 0x1, R6 ;  /* 0x0000000103037824 */ /* 0x000fe400078e0206 */
[----:B------:R-:W-:Y:S02]  /*17c0*/  IMAD R4, R5, c[0x0][0x2c4], R4 ;  /* 0x0000b10005047a24 */ /* 0x000fe400078e0204 */
[----:B------:R-:W-:Y:S02]  /*17d0*/  IMAD R5, R7, c[0x0][0x1b0], RZ ;  /* 0x00006c0007057a24 */ /* 0x000fe400078e02ff */
[----:B------:R-:W-:-:S04]  /*17e0*/  IMAD.WIDE.U32 R2, R0, c[0x0][0x1b0], R2 ;  /* 0x00006c0000027a25 */ /* 0x000fc800078e0002 */
[----:B------:R-:W-:Y:S01]  /*17f0*/  IMAD R6, R0, c[0x0][0x1b4], R5 ;  /* 0x00006d0000067a24 */ /* 0x000fe200078e0205 */
[----:B------:R-:W-:-:S04]  /*1800*/  SHF.R.S32.HI R5, RZ, 0x1f, R4 ;  /* 0x0000001fff057819 */ /* 0x000fc80000011404 */
[----:B------:R-:W-:Y:S01]  /*1810*/  IADD3 R3, R3, R6, RZ ;  /* 0x0000000603037210 */ /* 0x000fe20007ffe0ff */
[----:B------:R-:W-:-:S04]  /*1820*/  IMAD R0, R5, c[0x0][0x1a8], RZ ;  /* 0x00006a0005007a24 */ /* 0x000fc800078e02ff */
[C---:B------:R-:W-:Y:S02]  /*1830*/  IMAD R0, R4.reuse, c[0x0][0x1ac], R0 ;  /* 0x00006b0004007a24 */ /* 0x040fe400078e0200 */
[----:B------:R-:W-:-:S04]  /*1840*/  IMAD.WIDE.U32 R2, R4, c[0x0][0x1a8], R2 ;  /* 0x00006a0004027a25 */ /* 0x000fc800078e0002 */
[----:B------:R-:W-:Y:S01]  /*1850*/  IMAD.IADD R10, R3, 0x1, R0 ;  /* 0x00000001030a7824 */ /* 0x000fe200078e0200 */
[----:B-1----:R-:W-:-:S04]  /*1860*/  LEA R12, P0, R2, c[0x0][0x160], 0x1 ;  /* 0x00005800020c7a11 */ /* 0x002fc800078008ff */
[----:B------:R-:W-:Y:S02]  /*1870*/  LEA.HI.X R10, R2, c[0x0][0x164], R10, 0x1, P0 ;  /* 0x00005900020a7a11 */ /* 0x000fe400000f0c0a */
[----:B------:R-:W-:Y:S01]  /*1880*/  @!P1 MOV R13, R11 ;  /* 0x0000000b000d9202 */ /* 0x000fe20000000f00 */
[----:B------:R-:W-:Y:S05]  /*1890*/  BRA.DIV ~URZ, `(.L_x_1256) ;  /* 0x0000f5b27f007947 */ /* 0x000fea000b800000 */
[----:B------:R1:W2:Y:S02]  /*18a0*/  SHFL.IDX PT, R4, R10, RZ, 0x1c1f ;  /* 0x001c1fff0a047589 */ /* 0x0002a400000e0000 */
.L_x_1312:
[----:B------:R-:W-:Y:S05]  /*18b0*/  BRA.DIV ~URZ, `(.L_x_1257) ;  /* 0x0000f6027f007947 */ /* 0x000fea000b800000 */
[----:B------:R3:W4:Y:S02]  /*18c0*/  SHFL.IDX PT, R0, R12, RZ, 0x1c1f ;  /* 0x001c1fff0c007589 */ /* 0x00072400000e0000 */
.L_x_1313:
[----:B---3--:R-:W3:Y:S04]  /*18d0*/  LDL R3, [R1+0x78] ;  /* 0x0000780001037983 */ /* 0x008ee80000100800 */
[----:B------:R-:W1:Y:S01]  /*18e0*/  S2R R5, SR_TID.X ;  /* 0x0000000000057919 */ /* 0x000e620000002100 */
[----:B------:R-:W-:-:S04]  /*18f0*/  IMAD.MOV.U32 R14, RZ, RZ, c[0x0][0x2c4] ;  /* 0x0000b100ff0e7624 */ /* 0x000fc800078e00ff */
[----:B------:R-:W-:Y:S01]  /*1900*/  IMAD R14, R14, c[0x0][0x168], RZ ;  /* 0x00005a000e0e7a24 */ /* 0x000fe200078e02ff */
[----:B-1----:R-:W-:-:S04]  /*1910*/  SHF.R.S32.HI R2, RZ, 0x1f, R5 ;  /* 0x0000001fff027819 */ /* 0x002fc80000011405 */
[----:B------:R-:W-:-:S04]  /*1920*/  LEA.HI R2, R2, R5, RZ, 0x2 ;  /* 0x0000000502027211 */ /* 0x000fc800078f10ff */
[----:B------:R-:W-:Y:S01]  /*1930*/  SHF.R.S32.HI R2, RZ, 0x2, R2 ;  /* 0x00000002ff027819 */ /* 0x000fe20000011402 */
[----:B------:R-:W-:Y:S04]  /*1940*/  BSSY B0, `(.L_x_1258) ;  /* 0x0000019000007945 */ /* 0x000fe80003800000 */
[----:B---3--:R-:W-:-:S05]  /*1950*/  IMAD.IADD R11, R2, 0x1, R3 ;  /* 0x00000001020b7824 */ /* 0x008fca00078e0203 */
[----:B------:R-:W-:-:S13]  /*1960*/  ISETP.GE.AND P0, PT, R11, R14, PT ;  /* 0x0000000e0b00720c */ /* 0x000fda0003f06270 */
[----:B------:R-:W-:Y:S05]  /*1970*/  @P0 BRA `(.L_x_1259) ;  /* 0x0000015000000947 */ /* 0x000fea0003800000 */
[----:B------:R-:W3:Y:S01]  /*1980*/  LDL R5, [R1+0x80] ;  /* 0x0000800001057983 */ /* 0x000ee20000100800 */
[C---:B------:R-:W-:Y:S02]  /*1990*/  IADD3 R17, R240.reuse, 0x20, RZ ;  /* 0x00000020f0117810 */ /* 0x040fe40007ffe0ff */
[C---:B------:R-:W-:Y:S02]  /*19a0*/  IADD3 R19, R240.reuse, 0x20, RZ ;  /* 0x00000020f0137810 */ /* 0x040fe40007ffe0ff */
[C---:B------:R-:W-:Y:S02]  /*19b0*/  IADD3 R15, R240.reuse, 0x40, RZ ;  /* 0x00000040f00f7810 */ /* 0x040fe40007ffe0ff */
[C---:B------:R-:W-:Y:S02]  /*19c0*/  IADD3 R16, R240.reuse, 0x40, RZ ;  /* 0x00000040f0107810 */ /* 0x040fe40007ffe0ff */
[----:B----4-:R-:W-:Y:S02]  /*19d0*/  LEA R8, P2, R240, R0, 0x1 ;  /* 0x00000000f0087211 */ /* 0x010fe400078408ff */
[----:B------:R-:W-:-:S02]  /*19e0*/  SHF.R.S32.HI R20, RZ, 0x1f, R240 ;  /* 0x0000001fff147819 */ /* 0x000fc400000114f0 */
[-C--:B------:R-:W-:Y:S02]  /*19f0*/  LEA R6, P1, R17, R0.reuse, 0x1 ;  /* 0x0000000011067211 */ /* 0x080fe400078208ff */
[----:B------:R-:W-:Y:S02]  /*1a00*/  SHF.R.S32.HI R19, RZ, 0x1f, R19 ;  /* 0x0000001fff137819 */ /* 0x000fe40000011413 */
[----:B------:R-:W-:Y:S02]  /*1a10*/  SHF.R.S32.HI R16, RZ, 0x1f, R16 ;  /* 0x0000001fff107819 */ /* 0x000fe40000011410 */
[----:B------:R-:W-:Y:S02]  /*1a20*/  LEA R2, P0, R15, R0, 0x1 ;  /* 0x000000000f027211 */ /* 0x000fe400078008ff */
[-C--:B--2---:R-:W-:Y:S02]  /*1a30*/  LEA.HI.X R9, R240, R4.reuse, R20, 0x1, P2 ;  /* 0x00000004f0097211 */ /* 0x084fe400010f0c14 */
[----:B------:R-:W-:-:S02]  /*1a40*/  LEA.HI.X R7, R17, R4, R19, 0x1, P1 ;  /* 0x0000000411077211 */ /* 0x000fc400008f0c13 */
        /* <DEDUP_REMOVED lines=8> */
.L_x_1259:
[----:B------:R-:W-:Y:S05]  /*1ad0*/  BSYNC B0 ;  /* 0x0000000000007941 */ /* 0x000fea0003800000 */
.L_x_1258:
[----:B------:R-:W-:Y:S05]  /*1ae0*/  BRA.DIV ~URZ, `(.L_x_1260) ;  /* 0x0000f4327f007947 */ /* 0x000fea000b800000 */
[----:B--2---:R2:W3:Y:S04]  /*1af0*/  SHFL.IDX PT, R4, R10, 0x1, 0x1c1f ;  /* 0x003c1f000a047f89 */ /* 0x0044e800000e0000 */
[----:B-1--4-:R2:W1:Y:S02]  /*1b00*/  SHFL.IDX PT, R0, R12, 0x1, 0x1c1f ;  /* 0x003c1f000c007f89 */ /* 0x01246400000e0000 */
.L_x_1314:
[----:B------:R-:W-:Y:S01]  /*1b10*/  IADD3 R2, R11, 0x20, RZ ;  /* 0x000000200b027810 */ /* 0x000fe20007ffe0ff */
[----:B------:R-:W-:Y:S03]  /*1b20*/  BSSY B0, `(.L_x_1261) ;  /* 0x0000018000007945 */ /* 0x000fe60003800000 */
[----:B------:R-:W-:-:S13]  /*1b30*/  ISETP.GE.AND P0, PT, R2, R14, PT ;  /* 0x0000000e0200720c */ /* 0x000fda0003f06270 */
[----:B------:R-:W-:Y:S05]  /*1b40*/  @P0 BRA `(.L_x_1262) ;  /* 0x0000015000000947 */ /* 0x000fea0003800000 */
[----:B------:R-:W4:Y:S01]  /*1b50*/  LDL R5, [R1+0x80] ;  /* 0x0000800001057983 */ /* 0x000f220000100800 */
[C---:B------:R-:W-:Y:S02]  /*1b60*/  IADD3 R17, R240.reuse, 0x20, RZ ;  /* 0x00000020f0117810 */ /* 0x040fe40007ffe0ff */
[C---:B------:R-:W-:Y:S02]  /*1b70*/  IADD3 R19, R240.reuse, 0x20, RZ ;  /* 0x00000020f0137810 */ /* 0x040fe40007ffe0ff */
[C---:B------:R-:W-:Y:S02]  /*1b80*/  IADD3 R15, R240.reuse, 0x40, RZ ;  /* 0x00000040f00f7810 */ /* 0x040fe40007ffe0ff */
[C---:B------:R-:W-:Y:S02]  /*1b90*/  IADD3 R16, R240.reuse, 0x40, RZ ;  /* 0x00000040f0107810 */ /* 0x040fe40007ffe0ff */
[----:B-1----:R-:W-:Y:S02]  /*1ba0*/  LEA R8, P2, R240, R0, 0x1 ;  /* 0x00000000f0087211 */ /* 0x002fe400078408ff */
[----:B------:R-:W-:-:S02]  /*1bb0*/  SHF.R.S32.HI R20, RZ, 0x1f, R240 ;  /* 0x0000001fff147819 */ /* 0x000fc400000114f0 */
[-C--:B------:R-:W-:Y:S02]  /*1bc0*/  LEA R6, P1, R17, R0.reuse, 0x1 ;  /* 0x0000000011067211 */ /* 0x080fe400078208ff */
[----:B------:R-:W-:Y:S02]  /*1bd0*/  SHF.R.S32.HI R19, RZ, 0x1f, R19 ;  /* 0x0000001fff137819 */ /* 0x000fe40000011413 */
[----:B------:R-:W-:Y:S02]  /*1be0*/  SHF.R.S32.HI R16, RZ, 0x1f, R16 ;  /* 0x0000001fff107819 */ /* 0x000fe40000011410 */
[----:B------:R-:W-:Y:S02]  /*1bf0*/  LEA R2, P0, R15, R0, 0x1 ;  /* 0x000000000f027211 */ /* 0x000fe400078008ff */
[-C--:B---3--:R-:W-:Y:S02]  /*1c00*/  LEA.HI.X R9, R240, R4.reuse, R20, 0x1, P2 ;  /* 0x00000004f0097211 */ /* 0x088fe400010f0c14 */
[----:B------:R-:W-:-:S02]  /*1c10*/  LEA.HI.X R7, R17, R4, R19, 0x1, P1 ;  /* 0x0000000411077211 */ /* 0x000fc400008f0c13 */
[----:B------:R-:W-:Y:S01]  /*1c20*/  LEA.HI.X R3, R15, R4, R16, 0x1, P0 ;  /* 0x000000040f037211 */ /* 0x000fe200000f0c10 */
[----:B----4-:R-:W-:-:S05]  /*1c30*/  IMAD.SHL.U32 R0, R5, 0x2, RZ ;  /* 0x0000000205007824 */ /* 0x010fca00078e00ff */
[----:B------:R-:W-:Y:S01]  /*1c40*/  @!PT LDS RZ, [RZ] ;  /* 0x00000000fffff984 */ /* 0x000fe20000000800 */
[----:B------:R-:W-:Y:S01]  /*1c50*/  @!PT LDS RZ, [RZ] ;  /* 0x00000000fffff984 */ /* 0x000fe20000000800 */
[----:B------:R-:W-:Y:S01]  /*1c60*/  @!PT LDS RZ, [RZ] ;  /* 0x00000000fffff984 */ /* 0x000fe20000000800 */
[----:B------:R1:W-:Y:S04]  /*1c70*/  LDGSTS.E.BYPASS.LTC128B.128 [R0+0x6900], [R8.64], !P6 ;  /* 0x0690000008007fae */ /* 0x0003e8000f101d46 */
[----:B------:R1:W-:Y:S04]  /*1c80*/  LDGSTS.E.BYPASS.LTC128B.128 [R0+0x8900], [R6.64], !P5 ;  /* 0x0890000006007fae */ /* 0x0003e8000e901d46 */
[----:B------:R1:W-:Y:S02]  /*1c90*/  LDGSTS.E.BYPASS.LTC128B.128 [R0+0xa900], [R2.64], !P4 ;  /* 0x0a90000002007fae */ /* 0x0003e4000e101d46 */
.L_x_1262:
[----:B------:R-:W-:Y:S05]  /*1ca0*/  BSYNC B0 ;  /* 0x0000000000007941 */ /* 0x000fea0003800000 */
.L_x_1261:
[----:B------:R-:W-:Y:S05]  /*1cb0*/  BRA.DIV ~URZ, `(.L_x_1263) ;  /* 0x0000f3227f007947 */ /* 0x000fea000b800000 */
[----:B---3--:R3:W4:Y:S02]  /*1cc0*/  SHFL.IDX PT, R4, R10, 0x2, 0x1c1f ;  /* 0x005c1f000a047f89 */ /* 0x00872400000e0000 */
.L_x_1315:
[----:B------:R-:W-:Y:S05]  /*1cd0*/  BRA.DIV ~URZ, `(.L_x_1264) ;  /* 0x0000f3727f007947 */ /* 0x000fea000b800000 */
[----:B-1----:R1:W2:Y:S02]  /*1ce0*/  SHFL.IDX PT, R0, R12, 0x2, 0x1c1f ;  /* 0x005c1f000c007f89 */ /* 0x0022a400000e0000 */
.L_x_1316:
[----:B------:R-:W-:Y:S01]  /*1cf0*/  IADD3 R2, R11, 0x40, RZ ;  /* 0x000000400b027810 */ /* 0x000fe20007ffe0ff */
[----:B------:R-:W-:Y:S03]  /*1d00*/  BSSY B0, `(.L_x_1265) ;  /* 0x0000018000007945 */ /* 0x000fe60003800000 */
[----:B------:R-:W-:-:S13]  /*1d10*/  ISETP.GE.AND P0, PT, R2, R14, PT ;  /* 0x0000000e0200720c */ /* 0x000fda0003f06270 */
[----:B------:R-:W-:Y:S05]  /*1d20*/  @P0 BRA `(.L_x_1266) ;  /* 0x0000015000000947 */ /* 0x000fea0003800000 */
[----:B---3--:R-:W3:Y:S01]  /*1d30*/  LDL R5, [R1+0x80] ;  /* 0x0000800001057983 */ /* 0x008ee20000100800 */
[C---:B------:R-:W-:Y:S02]  /*1d40*/  IADD3 R17, R240.reuse, 0x20, RZ ;  /* 0x00000020f0117810 */ /* 0x040fe40007ffe0ff */
[C---:B------:R-:W-:Y:S02]  /*1d50*/  IADD3 R19, R240.reuse, 0x20, RZ ;  /* 0x00000020f0137810 */ /* 0x040fe40007ffe0ff */
[C---:B------:R-:W-:Y:S02]  /*1d60*/  IADD3 R15, R240.reuse, 0x40, RZ ;  /* 0x00000040f00f7810 */ /* 0x040fe40007ffe0ff */
[C---:B------:R-:W-:Y:S02]  /*1d70*/  IADD3 R16, R240.reuse, 0x40, RZ ;  /* 0x00000040f0107810 */ /* 0x040fe40007ffe0ff */
[----:B--2---:R-:W-:Y:S02]  /*1d80*/  LEA R8, P2, R240, R0, 0x1 ;  /* 0x00000000f0087211 */ /* 0x004fe400078408ff */
[----:B------:R-:W-:-:S02]  /*1d90*/  SHF.R.S32.HI R20, RZ, 0x1f, R240 ;  /* 0x0000001fff147819 */ /* 0x000fc400000114f0 */
[-C--:B------:R-:W-:Y:S02]  /*1da0*/  LEA R6, P1, R17, R0.reuse, 0x1 ;  /* 0x0000000011067211 */ /* 0x080fe400078208ff */
[----:B------:R-:W-:Y:S02]  /*1db0*/  SHF.R.S32.HI R19, RZ, 0x1f, R19 ;  /* 0x0000001fff137819 */ /* 0x000fe40000011413 */
[----:B------:R-:W-:Y:S02]  /*1dc0*/  SHF.R.S32.HI R16, RZ, 0x1f, R16 ;  /* 0x0000001fff107819 */ /* 0x000fe40000011410 */
[----:B------:R-:W-:Y:S02]  /*1dd0*/  LEA R2, P0, R15, R0, 0x1 ;  /* 0x000000000f027211 */ /* 0x000fe400078008ff */
[-C--:B----4-:R-:W-:Y:S02]  /*1de0*/  LEA.HI.X R9, R240, R4.reuse, R20, 0x1, P2 ;  /* 0x00000004f0097211 */ /* 0x090fe400010f0c14 */
        /* <DEDUP_REMOVED lines=9> */
.L_x_1266:
[----:B------:R-:W-:Y:S05]  /*1e80*/  BSYNC B0 ;  /* 0x0000000000007941 */ /* 0x000fea0003800000 */
.L_x_1265:
[----:B------:R-:W-:Y:S05]  /*1e90*/  BRA.DIV ~URZ, `(.L_x_1267) ;  /* 0x0000f2127f007947 */ /* 0x000fea000b800000 */
[----:B----4-:R4:W1:Y:S04]  /*1ea0*/  SHFL.IDX PT, R4, R10, 0x3, 0x1c1f ;  /* 0x007c1f000a047f89 */ /* 0x01086800000e0000 */
[----:B--2---:R4:W2:Y:S02]  /*1eb0*/  SHFL.IDX PT, R0, R12, 0x3, 0x1c1f ;  /* 0x007c1f000c007f89 */ /* 0x0048a400000e0000 */
.L_x_1317:
[----:B-1--4-:R-:W4:Y:S01]  /*1ec0*/  LDL R12, [R1+0x80] ;  /* 0x00008000010c7983 */ /* 0x012f220000100800 */
[----:B------:R-:W-:Y:S01]  /*1ed0*/  IADD3 R11, R11, 0x60, RZ ;  /* 0x000000600b0b7810 */ /* 0x000fe20007ffe0ff */
[----:B-----5:R-:W-:Y:S01]  /*1ee0*/  IMAD.WIDE.U32 R166, R13, c[0x0][0x2b0], RZ ;  /* 0x0000ac000da67a25 */ /* 0x020fe200078e00ff */
[----:B------:R-:W-:-:S02]  /*1ef0*/  SHF.R.S32.HI R22, RZ, 0x1f, R240 ;  /* 0x0000001fff167819 */ /* 0x000fc400000114f0 */
[----:B------:R-:W-:Y:S02]  /*1f00*/  ISETP.GE.AND P2, PT, R11, R14, PT ;  /* 0x0000000e0b00720c */ /* 0x000fe40003f46270 */
[C---:B------:R-:W-:Y:S01]  /*1f10*/  IADD3 R20, R240.reuse, 0x20, RZ ;  /* 0x00000020f0147810 */ /* 0x040fe20007ffe0ff */
[----:B------:R1:W-:Y:S01]  /*1f20*/  STL.64 [R1+0x20], R166 ;  /* 0x000020a601007387 */ /* 0x0003e20000100a00 */
[C---:B------:R-:W-:Y:S02]  /*1f30*/  IADD3 R32, R240.reuse, 0x40, RZ ;  /* 0x00000040f0207810 */ /* 0x040fe40007ffe0ff */
[C---:B------:R-:W-:Y:S02]  /*1f40*/  IADD3 R21, R240.reuse, 0x20, RZ ;  /* 0x00000020f0157810 */ /* 0x040fe40007ffe0ff */
[----:B------:R-:W-:Y:S02]  /*1f50*/  IADD3 R19, R240, 0x40, RZ ;  /* 0x00000040f0137810 */ /* 0x000fe40007ffe0ff */
[----:B------:R-:W-:-:S02]  /*1f60*/  SHF.R.S32.HI R21, RZ, 0x1f, R21 ;  /* 0x0000001fff157819 */ /* 0x000fc40000011415 */
[----:B------:R-:W-:Y:S02]  /*1f70*/  SHF.R.S32.HI R19, RZ, 0x1f, R19 ;  /* 0x0000001fff137819 */ /* 0x000fe40000011413 */
[-C--:B--2---:R-:W-:Y:S02]  /*1f80*/  @!P2 LEA R8, P0, R240, R0.reuse, 0x1 ;  /* 0x00000000f008a211 */ /* 0x084fe400078008ff */
[----:B------:R-:W-:Y:S02]  /*1f90*/  @!P2 LEA R6, P1, R20, R0, 0x1 ;  /* 0x000000001406a211 */ /* 0x000fe400078208ff */
[----:B------:R-:W-:Y:S02]  /*1fa0*/  @!P2 LEA.HI.X R9, R240, R4, R22, 0x1, P0 ;  /* 0x00000004f009a211 */ /* 0x000fe400000f0c16 */
[----:B------:R-:W-:Y:S02]  /*1fb0*/  @!P2 LEA R2, P0, R32, R0, 0x1 ;  /* 0x000000002002a211 */ /* 0x000fe400078008ff */
[----:B------:R-:W-:-:S02]  /*1fc0*/  SHF.R.S32.HI R0, RZ, 0x1f, R13 ;  /* 0x0000001fff007819 */ /* 0x000fc4000001140d */
[-C--:B------:R-:W-:Y:S02]  /*1fd0*/  @!P2 LEA.HI.X R7, R20, R4.reuse, R21, 0x1, P1 ;  /* 0x000000041407a211 */ /* 0x080fe400008f0c15 */
[----:B------:R-:W-:Y:S01]  /*1fe0*/  @!P2 LEA.HI.X R3, R32, R4, R19, 0x1, P0 ;  /* 0x000000042003a211 */ /* 0x000fe200000f0c13 */
[----:B------:R-:W-:-:S04]  /*1ff0*/  IMAD R0, R0, c[0x0][0x2b0], RZ ;  /* 0x0000ac0000007a24 */ /* 0x000fc800078e02ff */
[----:B------:R-:W-:-:S04]  /*2000*/  IMAD R0, R13, c[0x0][0x2b4], R0 ;  /* 0x0000ad000d007a24 */ /* 0x000fc800078e0200 */
[----:B------:R-:W-:-:S05]  /*2010*/  IMAD.IADD R163, R167, 0x1, R0 ;  /* 0x00000001a7a37824 */ /* 0x000fca00078e0200 */
[----:B------:R1:W-:Y:S01]  /*2020*/  STL [R1+0x34], R163 ;  /* 0x000034a301007387 */ /* 0x0003e20000100800 */
[----:B----4-:R-:W-:-:S05]  /*2030*/  IMAD.SHL.U32 R217, R12, 0x2, RZ ;  /* 0x000000020cd97824 */ /* 0x010fca00078e00ff */
        /* <DEDUP_REMOVED lines=8> */
[----:B------:R-:W2:Y:S04]  /*20c0*/  LDL R168, [R1+0x4] ;  /* 0x0000040001a87983 */ /* 0x000ea80000100800 */
[----:B------:R-:W4:Y:S01]  /*20d0*/  LDL R169, [R1+0x10] ;  /* 0x0000100001a97983 */ /* 0x000f220000100800 */
[----:B------:R-:W-:-:S03]  /*20e0*/  MOV R0, c[0x0][0x2b8] ;  /* 0x0000ae0000007a02 */ /* 0x000fc60000000f00 */
[----:B------:R-:W5:Y:S01]  /*20f0*/  LDL R23, [R1+0x44] ;  /* 0x0000440001177983 */ /* 0x000f620000100800 */
[----:B------:R-:W-:Y:S02]  /*2100*/  ISETP.NE.AND P2, PT, R0, 0x1, PT ;  /* 0x000000010000780c */ /* 0x000fe40003f45270 */
[----:B------:R-:W-:Y:S01]  /*2110*/  MOV R232, RZ ;  /* 0x000000ff00e87202 */ /* 0x000fe20000000f00 */
[----:B------:R-:W-:Y:S01]  /*2120*/  BAR.SYNC.DEFER_BLOCKING 0x0 ;  /* 0x0000000000007b1d */ /* 0x000fe20000010000 */
[----:B-12---:R-:W-:-:S04]  /*2130*/  LEA R2, R124, R168, 0x6 ;  /* 0x000000a87c027211 */ /* 0x006fc800078e30ff */
[C---:B------:R-:W-:Y:S02]  /*2140*/  ISETP.GE.AND P1, PT, R2.reuse, R246, PT ;  /* 0x000000f60200720c */ /* 0x040fe40003f26270 */
[----:B----4-:R-:W-:Y:S02]  /*2150*/  IADD3 R2, R2, R169, RZ ;  /* 0x000000a902027210 */ /* 0x010fe40007ffe0ff */
[----:B------:R-:W-:-:S03]  /*2160*/  ISETP.GT.OR P1, PT, R168, 0x3f, P1 ;  /* 0x0000003fa800780c */ /* 0x000fc60000f24670 */
[----:B------:R-:W-:Y:S01]  /*2170*/  @P2 IMAD.HI.U32 R3, R2, c[0x0][0x2bc], RZ ;  /* 0x0000af0002032a27 */ /* 0x000fe200078e00ff */
[----:B------:R-:W-:-:S04]  /*2180*/  MOV R0, R2 ;  /* 0x0000000200007202 */ /* 0x000fc80000000f00 */
[----:B------:R-:W-:-:S05]  /*2190*/  @P2 SHF.R.U32.HI R0, RZ, c[0x0][0x2c0], R3 ;  /* 0x0000b000ff002a19 */ /* 0x000fca0000011603 */
[----:B------:R-:W-:-:S04]  /*21a0*/  @!P1 IADD3 R3, P0, R0, R166, RZ ;  /* 0x000000a600039210 */ /* 0x000fc80007f1e0ff */
[----:B------:R-:W-:Y:S02]  /*21b0*/  @!P1 LEA.HI.X.SX32 R5, R0, R163, 0x1, P0 ;  /* 0x000000a300059211 */ /* 0x000fe400000f0eff */
[----:B------:R-:W-:-:S04]  /*21c0*/  @!P1 LEA R4, P0, R3, c[0x0][0x2a0], 0x2 ;  /* 0x0000a80003049a11 */ /* 0x000fc800078010ff */
[----:B------:R-:W-:-:S05]  /*21d0*/  @!P1 LEA.HI.X R5, R3, c[0x0][0x2a4], R5, 0x2, P0 ;  /* 0x0000a90003059a11 */ /* 0x000fca00000f1405 */
[----:B------:R-:W2:Y:S01]  /*21e0*/  @!P1 LDG.E R232, [R4.64] ;  /* 0x0000000604e89981 */ /* 0x000ea2000c1e1900 */
[----:B------:R-:W-:-:S05]  /*21f0*/  IADD3 R0, -R0, RZ, RZ ;  /* 0x000000ff00007210 */ /* 0x000fca0007ffe1ff */
[----:B------:R-:W-:Y:S01]  /*2200*/  IMAD R234, R0, c[0x0][0x2b8], R2 ;  /* 0x0000ae0000ea7a24 */ /* 0x000fe200078e0202 */
[----:B------:R-:W1:Y:S04]  /*2210*/  S2R R15, SR_TID.X ;  /* 0x00000000000f7919 */ /* 0x000e680000002100 */
[----:B------:R-:W-:Y:S01]  /*2220*/  SHF.R.S32.HI R11, RZ, 0x1f, R234 ;  /* 0x0000001fff0b7819 */ /* 0x000fe200000114ea */
[----:B------:R-:W-:-:S04]  /*2230*/  IMAD.WIDE.U32 R2, R234, c[0x0][0x1e0], RZ ;  /* 0x00007800ea027a25 */ /* 0x000fc800078e00ff */
[----:B------:R-:W-:-:S04]  /*2240*/  IMAD R0, R11, c[0x0][0x1e0], RZ ;  /* 0x000078000b007a24 */ /* 0x000fc800078e02ff */
[----:B------:R-:W-:-:S05]  /*2250*/  IMAD R0, R234, c[0x0][0x1e4], R0 ;  /* 0x00007900ea007a24 */ /* 0x000fca00078e0200 */
[----:B------:R-:W-:Y:S01]  /*2260*/  IADD3 R3, R3, R0, RZ ;  /* 0x0000000003037210 */ /* 0x000fe20007ffe0ff */
[----:B------:R-:W-:Y:S02]  /*2270*/  IMAD R0, R18, c[0x0][0x1e8], RZ ;  /* 0x00007a0012007a24 */ /* 0x000fe400078e02ff */
[----:B-----5:R-:W-:-:S04]  /*2280*/  IMAD.WIDE.U32 R164, R23, c[0x0][0x1e8], RZ ;  /* 0x00007a0017a47a25 */ /* 0x020fc800078e00ff */
[----:B------:R-:W-:Y:S01]  /*2290*/  IMAD R0, R23, c[0x0][0x1ec], R0 ;  /* 0x00007b0017007a24 */ /* 0x000fe200078e0200 */
[----:B-1-3--:R-:W-:-:S04]  /*22a0*/  SHF.R.S32.HI R10, RZ, 0x1f, R15 ;  /* 0x0000001fff0a7819 */ /* 0x00afc8000001140f */
[----:B------:R-:W-:Y:S02]  /*22b0*/  IADD3 R162, R165, R0, RZ ;  /* 0x00000000a5a27210 */ /* 0x000fe40007ffe0ff */
[----:B------:R-:W-:Y:S01]  /*22c0*/  LEA.HI R10, R10, R15, RZ, 0x2 ;  /* 0x0000000f0a0a7211 */ /* 0x000fe200078f10ff */
[----:B------:R-:W-:-:S03]  /*22d0*/  IMAD R140, R124, -0x40, R246 ;  /* 0xffffffc07c8c7824 */ /* 0x000fc600078e02f6 */
[----:B------:R-:W-:-:S04]  /*22e0*/  SHF.R.S32.HI R10, RZ, 0x2, R10 ;  /* 0x00000002ff0a7819 */ /* 0x000fc8000001140a */
[----:B------:R-:W-:-:S04]  /*22f0*/  IADD3 R17, -R10, R140, RZ ;  /* 0x0000008c0a117210 */ /* 0x000fc80007ffe1ff */
[----:B------:R-:W-:-:S13]  /*2300*/  ISETP.GE.AND P4, PT, R17, 0x1, PT ;  /* 0x000000011100780c */ /* 0x000fda0003f86270 */
[----:B------:R-:W-:Y:S02]  /*2310*/  @P4 ISETP.GE.AND P1, PT, R240, c[0x0][0x1d4], PT ;  /* 0x00007500f0004a0c */ /* 0x000fe40003f26270 */
[----:B------:R-:W-:Y:S02]  /*2320*/  @P4 ISETP.GE.AND P5, PT, R20, c[0x0][0x1d4], PT ;  /* 0x0000750014004a0c */ /* 0x000fe40003fa6270 */
[----:B------:R-:W-:Y:S02]  /*2330*/  ISETP.GE.AND P6, PT, R17, 0x21, PT ;  /* 0x000000211100780c */ /* 0x000fe40003fc6270 */
[----:B------:R-:W-:Y:S02]  /*2340*/  SHF.L.U32 R161, R32, 0x1, RZ ;  /* 0x0000000120a17819 */ /* 0x000fe400000006ff */
[----:B------:R-:W-:Y:S02]  /*2350*/  SHF.L.U32 R160, R20, 0x1, RZ ;  /* 0x0000000114a07819 */ /* 0x000fe400000006ff */
[----:B------:R-:W-:-:S02]  /*2360*/  SHF.L.U64.HI R125, R240, 0x1, R22 ;  /* 0x00000001f07d7819 */ /* 0x000fc40000010216 */
[----:B------:R-:W-:Y:S02]  /*2370*/  SHF.L.U64.HI R126, R32, 0x1, R19 ;  /* 0x00000001207e7819 */ /* 0x000fe40000010213 */
[----:B------:R-:W-:Y:S02]  /*2380*/  SHF.L.U32 R159, R240, 0x1, RZ ;  /* 0x00000001f09f7819 */ /* 0x000fe400000006ff */
[----:B------:R-:W-:Y:S01]  /*2390*/  SHF.L.U64.HI R127, R20, 0x1, R21 ;  /* 0x00000001147f7819 */ /* 0x000fe20000010215 */
[----:B------:R-:W-:Y:S04]  /*23a0*/  STL.64 [R1+0x18], R164 ;  /* 0x000018a401007387 */ /* 0x000fe80000100a00 */
[----:B------:R-:W-:Y:S01]  /*23b0*/  STL [R1+0x30], R162 ;  /* 0x000030a201007387 */ /* 0x000fe20000100800 */
[----:B--2---:R-:W-:Y:S01]  /*23c0*/  SHF.R.S32.HI R16, RZ, 0x1f, R232 ;  /* 0x0000001fff107819 */ /* 0x004fe200000114e8 */
[----:B------:R-:W-:-:S04]  /*23d0*/  IMAD.WIDE.U32 R2, R232, c[0x0][0x1f0], R2 ;  /* 0x00007c00e8027a25 */ /* 0x000fc800078e0002 */
[----:B------:R-:W-:Y:S01]  /*23e0*/  IMAD R4, R16, c[0x0][0x1f0], RZ ;  /* 0x00007c0010047a24 */ /* 0x000fe200078e02ff */
[----:B------:R-:W-:-:S03]  /*23f0*/  IADD3 R0, P0, R2, R164, RZ ;  /* 0x000000a402007210 */ /* 0x000fc60007f1e0ff */
[----:B------:R-:W-:-:S05]  /*2400*/  IMAD R4, R232, c[0x0][0x1f4], R4 ;  /* 0x00007d00e8047a24 */ /* 0x000fca00078e0204 */
[----:B------:R-:W-:Y:S02]  /*2410*/  IADD3.X R3, R162, R3, R4, P0, !PT ;  /* 0x00000003a2037210 */ /* 0x000fe400007fe404 */
[----:B------:R-:W-:-:S04]  /*2420*/  LEA R2, P0, R0, c[0x0][0x1c8], 0x1 ;  /* 0x0000720000027a11 */ /* 0x000fc800078008ff */
[----:B------:R-:W-:Y:S02]  /*2430*/  LEA.HI.X R0, R0, c[0x0][0x1cc], R3, 0x1, P0 ;  /* 0x0000730000007a11 */ /* 0x000fe400000f0c03 */
[----:B------:R-:W1:Y:S04]  /*2440*/  SHFL.IDX PT, R3, R2, RZ, 0x1c1f ;  /* 0x001c1fff02037589 */ /* 0x000e6800000e0000 */
[----:B------:R-:W2:Y:S04]  /*2450*/  SHFL.IDX PT, R4, R0, RZ, 0x1c1f ;  /* 0x001c1fff00047589 */ /* 0x000ea800000e0000 */
[----:B------:R-:W3:Y:S04]  /*2460*/  SHFL.IDX PT, R2, R2, 0x1, 0x1c1f ;  /* 0x003c1f0002027f89 */ /* 0x000ee800000e0000 */
[----:B------:R4:W5:Y:S01]  /*2470*/  SHFL.IDX PT, R10, R0, 0x1, 0x1c1f ;  /* 0x003c1f00000a7f89 */ /* 0x00096200000e0000 */
[----:B-1----:R-:W-:-:S04]  /*2480*/  @P4 LEA R6, P0, R240, R3, 0x1 ;  /* 0x00000003f0064211 */ /* 0x002fc800078008ff */
[----:B--2---:R-:W-:Y:S02]  /*2490*/  @P4 LEA.HI.X R7, R240, R4, R22, 0x1, P0 ;  /* 0x00000004f0074211 */ /* 0x004fe400000f0c16 */
[----:B------:R-:W-:Y:S02]  /*24a0*/  @P4 LEA R8, P0, R20, R3, 0x1 ;  /* 0x0000000314084211 */ /* 0x000fe400078008ff */
[----:B----4-:R-:W-:-:S05]  /*24b0*/  @P4 SHF.L.U32 R0, R12, 0x1, RZ ;  /* 0x000000010c004819 */ /* 0x010fca00000006ff */
[----:B------:R1:W-:Y:S01]  /*24c0*/  @P4 LDGSTS.E.BYPASS.LTC128B.128 [R0+0x3100], [R6.64], !P1 ;  /* 0x0310000006004fae */ /* 0x0003e2000c901d46 */
[----:B------:R-:W-:Y:S02]  /*24d0*/  @P4 ISETP.GE.AND P1, PT, R32, c[0x0][0x1d4], PT ;  /* 0x0000750020004a0c */ /* 0x000fe40003f26270 */
[----:B------:R-:W-:-:S05]  /*24e0*/  @P4 LEA.HI.X R9, R20, R4, R21, 0x1, P0 ;  /* 0x0000000414094211 */ /* 0x000fca00000f0c15 */
[----:B------:R3:W-:Y:S01]  /*24f0*/  @P4 LDGSTS.E.BYPASS.LTC128B.128 [R0+0x4100], [R8.64], !P5 ;  /* 0x0410000008004fae */ /* 0x0007e2000e901d46 */
[----:B-1----:R-:W-:-:S04]  /*2500*/  @P4 LEA R6, P0, R32, R3, 0x1 ;  /* 0x0000000320064211 */ /* 0x002fc800078008ff */
[----:B------:R-:W-:Y:S02]  /*2510*/  @P4 LEA.HI.X R7, R32, R4, R19, 0x1, P0 ;  /* 0x0000000420074211 */ /* 0x000fe400000f0c13 */
[----:B---3--:R-:W-:-:S03]  /*2520*/  @P6 LEA R8, P0, R240, R2, 0x1 ;  /* 0x00000002f0086211 */ /* 0x008fc600078008ff */
[----:B------:R1:W-:Y:S01]  /*2530*/  @P4 LDGSTS.E.BYPASS.LTC128B.128 [R0+0x5100], [R6.64], !P1 ;  /* 0x0510000006004fae */ /* 0x0003e2000c901d46 */
[----:B------:R-:W-:Y:S02]  /*2540*/  @P6 ISETP.GE.AND P4, PT, R240, c[0x0][0x1d4], PT ;  /* 0x00007500f0006a0c */ /* 0x000fe40003f86270 */
[C---:B------:R-:W-:Y:S02]  /*2550*/  @P6 LEA R4, P5, R20.reuse, R2, 0x1 ;  /* 0x0000000214046211 */ /* 0x040fe400078a08ff */
[----:B------:R-:W-:Y:S02]  /*2560*/  @P6 ISETP.GE.AND P1, PT, R20, c[0x0][0x1d4], PT ;  /* 0x0000750014006a0c */ /* 0x000fe40003f26270 */
[-C--:B-----5:R-:W-:Y:S02]  /*2570*/  @P6 LEA.HI.X R9, R240, R10.reuse, R22, 0x1, P0 ;  /* 0x0000000af0096211 */ /* 0x0a0fe400000f0c16 */
[----:B------:R-:W-:Y:S02]  /*2580*/  @P6 ISETP.GE.AND P0, PT, R32, c[0x0][0x1d4], PT ;  /* 0x0000750020006a0c */ /* 0x000fe40003f06270 */
[----:B------:R-:W-:-:S02]  /*2590*/  @P6 LEA.HI.X R5, R20, R10, R21, 0x1, P5 ;  /* 0x0000000a14056211 */ /* 0x000fc400028f0c15 */
[----:B------:R-:W-:-:S04]  /*25a0*/  @P6 LEA R2, P5, R32, R2, 0x1 ;  /* 0x0000000220026211 */ /* 0x000fc800078a08ff */
[----:B------:R-:W-:Y:S02]  /*25b0*/  @P6 LEA.HI.X R3, R32, R10, R19, 0x1, P5 ;  /* 0x0000000a20036211 */ /* 0x000fe400028f0c13 */
[----:B-1----:R-:W-:-:S05]  /*25c0*/  @P6 SHF.L.U32 R0, R12, 0x1, RZ ;  /* 0x000000010c006819 */ /* 0x002fca00000006ff */
[----:B------:R1:W-:Y:S04]  /*25d0*/  @P6 LDGSTS.E.BYPASS.LTC128B.128 [R0+0x3900], [R8.64], !P4 ;  /* 0x0390000008006fae */ /* 0x0003e8000e101d46 */
[----:B------:R1:W-:Y:S04]  /*25e0*/  @P6 LDGSTS.E.BYPASS.LTC128B.128 [R0+0x4900], [R4.64], !P1 ;  /* 0x0490000004006fae */ /* 0x0003e8000c901d46 */
[----:B------:R1:W-:Y:S04]  /*25f0*/  @P6 LDGSTS.E.BYPASS.LTC128B.128 [R0+0x5900], [R2.64], !P0 ;  /* 0x0590000002006fae */ /* 0x0003e8000c101d46 */
[----:B------:R-:W0:Y:S01]  /*2600*/  LDGDEPBAR ;  /* 0x00000000000079af */ /* 0x000e220000000000 */
[----:B------:R-:W-:-:S04]  /*2610*/  IMAD.WIDE.U32 R6, R23, c[0x0][0x210], RZ ;  /* 0x0000840017067a25 */ /* 0x000fc800078e00ff */
[----:B-1----:R-:W-:Y:S01]  /*2620*/  IMAD R0, R11, c[0x0][0x208], RZ ;  /* 0x000082000b007a24 */ /* 0x002fe200078e02ff */
[----:B------:R-:W-:-:S04]  /*2630*/  DEPBAR.LE SB0, 0x1 ;  /* 0x000080400000791a */ /* 0x000fc80000000000 */
[----:B------:R-:W-:Y:S01]  /*2640*/  IMAD.WIDE.U32 R2, R234, c[0x0][0x208], RZ ;  /* 0x00008200ea027a25 */ /* 0x000fe200078e00ff */
[----:B------:R-:W-:-:S04]  /*2650*/  DEPBAR.LE SB0, 0x0 ;  /* 0x000080000000791a */ /* 0x000fc80000000000 */
[----:B------:R-:W-:Y:S01]  /*2660*/  IMAD R0, R234, c[0x0][0x20c], R0 ;  /* 0x00008300ea007a24 */ /* 0x000fe200078e0200 */
[----:B------:R-:W-:Y:S04]  /*2670*/  BAR.SYNC.DEFER_BLOCKING 0x0 ;  /* 0x0000000000007b1d */ /* 0x000fe80000010000 */
[----:B------:R-:W-:Y:S01]  /*2680*/  IADD3 R3, R3, R0, RZ ;  /* 0x0000000003037210 */ /* 0x000fe20007ffe0ff */
[----:B------:R-:W-:Y:S02]  /*2690*/  IMAD R0, R18, c[0x0][0x210], RZ ;  /* 0x0000840012007a24 */ /* 0x000fe400078e02ff */
[----:B------:R-:W-:Y:S02]  /*26a0*/  IMAD R4, R16, c[0x0][0x218], RZ ;  /* 0x0000860010047a24 */ /* 0x000fe400078e02ff */
[----:B------:R-:W-:-:S02]  /*26b0*/  IMAD R0, R23, c[0x0][0x214], R0 ;  /* 0x0000850017007a24 */ /* 0x000fc400078e0200 */
[----:B------:R-:W-:-:S03]  /*26c0*/  IMAD.WIDE.U32 R2, R232, c[0x0][0x218], R2 ;  /* 0x00008600e8027a25 */ /* 0x000fc600078e0002 */
[----:B------:R-:W-:Y:S01]  /*26d0*/  IADD3 R5, R7, R0, RZ ;  /* 0x0000000007057210 */ /* 0x000fe20007ffe0ff */
[----:B------:R-:W-:Y:S01]  /*26e0*/  IMAD R4, R232, c[0x0][0x21c], R4 ;  /* 0x00008700e8047a24 */ /* 0x000fe200078e0204 */
[----:B------:R-:W-:-:S04]  /*26f0*/  IADD3 R0, P0, R2, R6, RZ ;  /* 0x0000000602007210 */ /* 0x000fc80007f1e0ff */
[----:B------:R-:W-:Y:S02]  /*2700*/  IADD3.X R2, R5, R3, R4, P0, !PT ;  /* 0x0000000305027210 */ /* 0x000fe400007fe404 */
[C---:B------:R-:W-:Y:S01]  /*2710*/  LEA R3, P0, R0.reuse, c[0x0][0x1f8], 0x1 ;  /* 0x00007e0000037a11 */ /* 0x040fe200078008ff */
[----:B------:R-:W-:Y:S03]  /*2720*/  LDSM.16.M88.4 R12, [R203] ;  /* 0x00000000cb0c783b */ /* 0x000fe60000000200 */
[----:B------:R-:W-:Y:S02]  /*2730*/  LEA.HI.X R16, R0, c[0x0][0x1fc], R2, 0x1, P0 ;  /* 0x00007f0000107a11 */ /* 0x000fe400000f0c02 */
[----:B------:R-:W1:Y:S04]  /*2740*/  SHFL.IDX PT, R0, R3, RZ, 0x1c1f ;  /* 0x001c1fff03007589 */ /* 0x000e6800000e0000 */
[----:B------:R-:W2:Y:S04]  /*2750*/  SHFL.IDX PT, R2, R16, RZ, 0x1c1f ;  /* 0x001c1fff10027589 */ /* 0x000ea800000e0000 */
[----:B------:R-:W3:Y:S04]  /*2760*/  SHFL.IDX PT, R3, R3, 0x1, 0x1c1f ;  /* 0x003c1f0003037f89 */ /* 0x000ee800000e0000 */
[----:B------:R-:W4:Y:S04]  /*2770*/  SHFL.IDX PT, R16, R16, 0x1, 0x1c1f ;  /* 0x003c1f0010107f89 */ /* 0x000f2800000e0000 */
[----:B------:R-:W5:Y:S01]  /*2780*/  LDSM.16.M88.4 R44, [R200] ;  /* 0x00000000c82c783b */ /* 0x000f620000000200 */
[----:B------:R-:W-:-:S02]  /*2790*/  ISETP.GE.AND P5, PT, R240, c[0x0][0x1d4], PT ;  /* 0x00007500f0007a0c */ /* 0x000fc40003fa6270 */
[----:B------:R-:W-:Y:S01]  /*27a0*/  ISETP.GE.AND P4, PT, R20, c[0x0][0x1d4], PT ;  /* 0x0000750014007a0c */ /* 0x000fe20003f86270 */
[----:B------:R-:W5:Y:S01]  /*27b0*/  LDSM.16.M88.4 R8, [R203+0x1000] ;  /* 0x00100000cb08783b */ /* 0x000f620000000200 */
[----:B-1----:R-:W-:-:S03]  /*27c0*/  IADD3 R22, P6, R0, R161, RZ ;  /* 0x000000a100167210 */ /* 0x002fc60007fde0ff */
[----:B------:R-:W1:Y:S01]  /*27d0*/  LDSM.16.M88.4 R48, [R200+0x400] ;  /* 0x00040000c830783b */ /* 0x000e620000000200 */
[----:B------:R-:W-:Y:S02]  /*27e0*/  IADD3 R24, P0, R0, R160, RZ ;  /* 0x000000a000187210 */ /* 0x000fe40007f1e0ff */
[----:B--2---:R-:W-:Y:S01]  /*27f0*/  IADD3.X R23, R2, R126, RZ, P6, !PT ;  /* 0x0000007e02177210 */ /* 0x004fe200037fe4ff */
[----:B------:R-:W2:Y:S01]  /*2800*/  LDSM.16.M88.4 R40, [R200+0x800] ;  /* 0x00080000c828783b */ /* 0x000ea20000000200 */
[----:B------:R-:W-:Y:S02]  /*2810*/  IADD3 R26, P1, R0, R159, RZ ;  /* 0x0000009f001a7210 */ /* 0x000fe40007f3e0ff */
[----:B------:R-:W-:Y:S01]  /*2820*/  ISETP.LT.OR P6, PT, R17, 0x1, P5 ;  /* 0x000000011100780c */ /* 0x000fe20002fc1670 */
[----:B------:R-:W1:Y:S01]  /*2830*/  LDSM.16.M88.4 R28, [R200+0xc00] ;  /* 0x000c0000c81c783b */ /* 0x000e620000000200 */
[C---:B------:R-:W-:Y:S02]  /*2840*/  IADD3.X R25, R2.reuse, R127, RZ, P0, !PT ;  /* 0x0000007f02197210 */ /* 0x040fe400007fe4ff */
[----:B---3--:R-:W-:Y:S01]  /*2850*/  IADD3 R18, P0, R3, R160, RZ ;  /* 0x000000a003127210 */ /* 0x008fe20007f1e0ff */
[----:B------:R-:W-:Y:S01]  /*2860*/  LDSM.16.M88.4 R36, [R204] ;  /* 0x00000000cc24783b */ /* 0x000fe20000000200 */
[----:B------:R-:W-:-:S02]  /*2870*/  IADD3.X R27, R2, R125, RZ, P1, !PT ;  /* 0x0000007d021b7210 */ /* 0x000fc40000ffe4ff */
[----:B------:R-:W-:Y:S01]  /*2880*/  IADD3 R20, P1, R3, R159, RZ ;  /* 0x0000009f03147210 */ /* 0x000fe20007f3e0ff */
[----:B------:R-:W3:Y:S01]  /*2890*/  LDSM.16.M88.4 R52, [R205] ;  /* 0x00000000cd34783b */ /* 0x000ee20000000200 */
[C---:B----4-:R-:W-:Y:S02]  /*28a0*/  IADD3.X R19, R16.reuse, R127, RZ, P0, !PT ;  /* 0x0000007f10137210 */ /* 0x050fe400007fe4ff */
[C---:B------:R-:W-:Y:S01]  /*28b0*/  ISETP.LT.OR P0, PT, R17.reuse, 0x1, P4 ;  /* 0x000000011100780c */ /* 0x040fe20002701670 */
[----:B------:R-:W-:Y:S01]  /*28c0*/  STL.64 [R1+0x28], R6 ;  /* 0x0000280601007387 */ /* 0x000fe20000100a00 */
[----:B------:R-:W-:Y:S02]  /*28d0*/  IADD3.X R21, R16, R125, RZ, P1, !PT ;  /* 0x0000007d10157210 */ /* 0x000fe40000ffe4ff */
[----:B------:R-:W-:Y:S01]  /*28e0*/  ISETP.GE.AND P1, PT, R32, c[0x0][0x1d4], PT ;  /* 0x0000750020007a0c */ /* 0x000fe20003f26270 */
[----:B------:R-:W-:Y:S01]  /*28f0*/  STL [R1+0x38], R5 ;  /* 0x0000380501007387 */ /* 0x000fe20000100800 */
[----:B------:R-:W-:-:S03]  /*2900*/  ISETP.LT.OR P5, PT, R17, 0x21, P5 ;  /* 0x000000211100780c */ /* 0x000fc60002fa1670 */
[----:B------:R-:W4:Y:S04]  /*2910*/  LDSM.16.M88.4 R4, [R204+0x1000] ;  /* 0x00100000cc04783b */ /* 0x000f280000000200 */
[----:B------:R-:W-:Y:S04]  /*2920*/  LDSM.16.M88.4 R64, [R216] ;  /* 0x00000000d840783b */ /* 0x000fe80000000200 */
[----:B------:R-:W-:Y:S04]  /*2930*/  LDSM.16.M88.4 R84, [R215] ;  /* 0x00000000d754783b */ /* 0x000fe80000000200 */
[----:B------:R-:W-:Y:S01]  /*2940*/  LDSM.16.M88.4 R88, [R214] ;  /* 0x00000000d658783b */ /* 0x000fe20000000200 */
[----:B------:R-:W-:-:S03]  /*2950*/  ISETP.LT.OR P4, PT, R17, 0x21, P4 ;  /* 0x000000211100780c */ /* 0x000fc60002781670 */
[----:B------:R-:W-:Y:S01]  /*2960*/  @!PT LDS RZ, [RZ] ;  /* 0x00000000fffff984 */ /* 0x000fe20000000800 */
[----:B------:R-:W-:Y:S01]  /*2970*/  @!PT LDS RZ, [RZ] ;  /* 0x00000000fffff984 */ /* 0x000fe20000000800 */
[----:B------:R-:W-:Y:S01]  /*2980*/  @!PT LDS RZ, [RZ] ;  /* 0x00000000fffff984 */ /* 0x000fe20000000800 */
[----:B------:R1:W-:Y:S01]  /*2990*/  LDGSTS.E.BYPASS.LTC128B.128 [R217+0x100], [R26.64], !P6 ;  /* 0x001000001ad97fae */ /* 0x0003e2000f101d46 */
[C---:B------:R-:W-:Y:S02]  /*29a0*/  ISETP.LT.OR P6, PT, R17.reuse, 0x1, P1 ;  /* 0x000000011100780c */ /* 0x040fe40000fc1670 */
[----:B------:R-:W-:Y:S01]  /*29b0*/  ISETP.LT.OR P1, PT, R17, 0x21, P1 ;  /* 0x000000211100780c */ /* 0x000fe20000f21670 */
[----:B------:R1:W-:Y:S01]  /*29c0*/  LDGSTS.E.BYPASS.LTC128B.128 [R217+0x1100], [R24.64], !P0 ;  /* 0x0110000018d97fae */ /* 0x0003e2000c101d46 */
[----:B------:R-:W-:Y:S01]  /*29d0*/  IADD3 R2, P0, R3, R161, RZ ;  /* 0x000000a103027210 */ /* 0x000fe20007f1e0ff */
[----:B-----5:R-:W-:Y:S02]  /*29e0*/  HMMA.16816.F32 R56, R12, R44, RZ ;  /* 0x0000002c0c38723c */ /* 0x020fe400000018ff */
[----:B------:R-:W5:Y:S01]  /*29f0*/  LDL R170, [R1+0x8] ;  /* 0x0000080001aa7983 */ /* 0x000f620000100800 */
[----:B------:R-:W-:-:S05]  /*2a00*/  IADD3.X R3, R16, R126, RZ, P0, !PT ;  /* 0x0000007e10037210 */ /* 0x000fca00007fe4ff */
[----:B------:R2:W-:Y:S04]  /*2a10*/  LDGSTS.E.BYPASS.LTC128B.128 [R217+0x2100], [R22.64], !P6 ;  /* 0x0210000016d97fae */ /* 0x0005e8000f101d46 */
[----:B------:R2:W-:Y:S04]  /*2a20*/  LDGSTS.E.BYPASS.LTC128B.128 [R217+0x900], [R20.64], !P5 ;  /* 0x0090000014d97fae */ /* 0x0005e8000e901d46 */
[----:B------:R2:W-:Y:S04]  /*2a30*/  LDGSTS.E.BYPASS.LTC128B.128 [R217+0x1900], [R18.64], !P4 ;  /* 0x0190000012d97fae */ /* 0x0005e8000e101d46 */
[----:B------:R3:W-:Y:S04]  /*2a40*/  LDGSTS.E.BYPASS.LTC128B.128 [R217+0x2900], [R2.64], !P1 ;  /* 0x0290000002d97fae */ /* 0x0007e8000c901d46 */
[----:B------:R-:W-:Y:S04]  /*2a50*/  LDSM.16.M88.4 R60, [R200+0x1000] ;  /* 0x00100000c83c783b */ /* 0x000fe80000000200 */
[----:B------:R-:W3:Y:S01]  /*2a60*/  LDSM.16.M88.4 R32, [R203+0x2000] ;  /* 0x00200000cb20783b */ /* 0x000ee20000000200 */
[C---:B------:R-:W-:Y:S03]  /*2a70*/  HMMA.16816.F32 R76, R8.reuse, R44, RZ ;  /* 0x0000002c084c723c */ /* 0x040fe600000018ff */
[----:B-1----:R-:W-:Y:S04]  /*2a80*/  LDSM.16.M88.4 R24, [R204+0x2000] ;  /* 0x00200000cc18783b */ /* 0x002fe80000000200 */
[----:B------:R-:W0:Y:S01]  /*2a90*/  LDGDEPBAR ;  /* 0x00000000000079af */ /* 0x000e220000000000 */
[C---:B------:R-:W-:Y:S08]  /*2aa0*/  HMMA.16816.F32 R104, R8.reuse, R48, RZ ;  /* 0x000000300868723c */ /* 0x040ff000000018ff */
[C---:B--2---:R-:W-:Y:S08]  /*2ab0*/  HMMA.16816.F32 R100, R8.reuse, R40, RZ ;  /* 0x000000280864723c */ /* 0x044ff000000018ff */
[C---:B------:R-:W-:Y:S08]  /*2ac0*/  HMMA.16816.F32 R92, R8.reuse, R28, RZ ;  /* 0x0000001c085c723c */ /* 0x040ff000000018ff */
[C---:B------:R-:W-:Y:S08]  /*2ad0*/  HMMA.16816.F32 R96, R8.reuse, R46, RZ ;  /* 0x0000002e0860723c */ /* 0x040ff000000018ff */
[C---:B------:R-:W-:Y:S08]  /*2ae0*/  HMMA.16816.F32 R80, R8.reuse, R50, RZ ;  /* 0x000000320850723c */ /* 0x040ff000000018ff */
[C---:B------:R-:W-:Y:S08]  /*2af0*/  HMMA.16816.F32 R68, R8.reuse, R42, RZ ;  /* 0x0000002a0844723c */ /* 0x040ff000000018ff */
[----:B------:R-:W-:Y:S08]  /*2b00*/  HMMA.16816.F32 R20, R8, R30, RZ ;  /* 0x0000001e0814723c */ /* 0x000ff000000018ff */
[----:B---3--:R-:W-:Y:S08]  /*2b10*/  HMMA.16816.F32 R8, R36, R52, R56 ;  /* 0x000000342408723c */ /* 0x008ff00000001838 */
[C---:B------:R-:W-:Y:S08]  /*2b20*/  HMMA.16816.F32 R108, R12.reuse, R28, RZ ;  /* 0x0000001c0c6c723c */ /* 0x040ff000000018ff */
[C---:B------:R-:W-:Y:S01]  /*2b30*/  HMMA.16816.F32 R116, R12.reuse, R30, RZ ;  /* 0x0000001e0c74723c */ /* 0x040fe200000018ff */
[----:B------:R-:W1:Y:S07]  /*2b40*/  LDSM.16.M88.4 R28, [R203+0x3000] ;  /* 0x00300000cb1c783b */ /* 0x000e6e0000000200 */
[C---:B------:R-:W-:Y:S08]  /*2b50*/  HMMA.16816.F32 R16, R12.reuse, R48, RZ ;  /* 0x000000300c10723c */ /* 0x040ff000000018ff */
[C---:B------:R-:W-:Y:S08]  /*2b60*/  HMMA.16816.F32 R112, R12.reuse, R50, RZ ;  /* 0x000000320c70723c */ /* 0x040ff000000018ff */
[C---:B------:R-:W-:Y:S08]  /*2b70*/  HMMA.16816.F32 R48, R12.reuse, R40, RZ ;  /* 0x000000280c30723c */ /* 0x040ff000000018ff */
[C---:B------:R-:W-:Y:S01]  /*2b80*/  HMMA.16816.F32 R120, R12.reuse, R42, RZ ;  /* 0x0000002a0c78723c */ /* 0x040fe200000018ff */
[----:B------:R-:W2:Y:S07]  /*2b90*/  LDSM.16.M88.4 R40, [R213] ;  /* 0x00000000d528783b */ /* 0x000eae0000000200 */
[----:B------:R-:W-:Y:S01]  /*2ba0*/  HMMA.16816.F32 R72, R12, R46, RZ ;  /* 0x0000002e0c48723c */ /* 0x000fe200000018ff */
[----:B------:R-:W-:Y:S07]  /*2bb0*/  LDSM.16.M88.4 R44, [R200+0x2000] ;  /* 0x00200000c82c783b */ /* 0x000fee0000000200 */
[----:B----4-:R-:W-:Y:S08]  /*2bc0*/  HMMA.16816.F32 R12, R4, R52, R76 ;  /* 0x00000034040c723c */ /* 0x010ff0000000184c */
[----:B------:R-:W-:Y:S08]  /*2bd0*/  HMMA.16816.F32 R8, R32, R60, R8 ;  /* 0x0000003c2008723c */ /* 0x000ff00000001808 */
[C---:B------:R-:W-:Y:S01]  /*2be0*/  HMMA.16816.F32 R148, R4.reuse, R90, R20 ;  /* 0x0000005a0494723c */ /* 0x040fe20000001814 */
[----:B------:R-:W3:Y:S07]  /*2bf0*/  LDSM.16.M88.4 R20, [R204+0x3000] ;  /* 0x00300000cc14783b */ /* 0x000eee0000000200 */
[----:B------:R-:W-:Y:S08]  /*2c00*/  HMMA.16816.F32 R144, R4, R88, R92 ;  /* 0x000000580490723c */ /* 0x000ff0000000185c */
[-C--:B------:R-:W-:Y:S01]  /*2c10*/  HMMA.16816.F32 R92, R36, R64.reuse, R16 ;  /* 0x00000040245c723c */ /* 0x080fe20000001810 */
[----:B------:R-:W4:Y:S07]  /*2c20*/  LDSM.16.M88.4 R16, [R203+0x4000] ;  /* 0x00400000cb10783b */ /* 0x000f2e0000000200 */
[C---:B------:R-:W-:Y:S08]  /*2c30*/  HMMA.16816.F32 R104, R4.reuse, R64, R104 ;  /* 0x000000400468723c */ /* 0x040ff00000001868 */
[C---:B------:R-:W-:Y:S08]  /*2c40*/  HMMA.16816.F32 R132, R4.reuse, R84, R100 ;  /* 0x000000540484723c */ /* 0x040ff00000001864 */
[C---:B------:R-:W-:Y:S08]  /*2c50*/  HMMA.16816.F32 R76, R4.reuse, R54, R96 ;  /* 0x00000036044c723c */ /* 0x040ff00000001860 */
[C---:B------:R-:W-:Y:S08]  /*2c60*/  HMMA.16816.F32 R128, R4.reuse, R66, R80 ;  /* 0x000000420480723c */ /* 0x040ff00000001850 */
[----:B------:R-:W-:Y:S08]  /*2c70*/  HMMA.16816.F32 R136, R4, R86, R68 ;  /* 0x000000560488723c */ /* 0x000ff00000001844 */
[----:B-1----:R-:W-:Y:S01]  /*2c80*/  HMMA.16816.F32 R4, R28, R60, R12 ;  /* 0x0000003c1c04723c */ /* 0x002fe2000000180c */
[----:B------:R-:W1:Y:S07]  /*2c90*/  LDSM.16.M88.4 R12, [R203+0x5000] ;  /* 0x00500000cb0c783b */ /* 0x000e6e0000000200 */
[----:B------:R-:W-:Y:S08]  /*2ca0*/  HMMA.16816.F32 R72, R36, R54, R72 ;  /* 0x000000362448723c */ /* 0x000ff00000001848 */
[----:B--2---:R-:W-:Y:S01]  /*2cb0*/  HMMA.16816.F32 R56, R24, R40, R8 ;  /* 0x000000281838723c */ /* 0x004fe20000001808 */
[----:B------:R-:W-:Y:S07]  /*2cc0*/  LDSM.16.M88.4 R8, [R204+0x4000] ;  /* 0x00400000cc08783b */ /* 0x000fee0000000200 */
[----:B------:R-:W-:Y:S01]  /*2cd0*/  HMMA.16816.F32 R100, R36, R84, R48 ;  /* 0x000000542464723c */ /* 0x000fe20000001830 */
[----:B------:R-:W2:Y:S07]  /*2ce0*/  LDSM.16.M88.4 R48, [R209] ;  /* 0x00000000d130783b */ /* 0x000eae0000000200 */
[----:B---3--:R-:W-:Y:S01]  /*2cf0*/  HMMA.16816.F32 R52, R20, R40, R4 ;  /* 0x000000281434723c */ /* 0x008fe20000001804 */
[----:B------:R-:W-:Y:S07]  /*2d00*/  LDSM.16.M88.4 R4, [R204+0x5000] ;  /* 0x00500000cc04783b */ /* 0x000fee0000000200 */
[-C--:B------:R-:W-:Y:S08]  /*2d10*/  HMMA.16816.F32 R72, R32, R62.reuse, R72 ;  /* 0x0000003e2048723c */ /* 0x080ff00000001848 */
[----:B------:R-:W-:Y:S01]  /*2d20*/  HMMA.16816.F32 R76, R28, R62, R76 ;  /* 0x0000003e1c4c723c */ /* 0x000fe2000000184c */
[----:B------:R-:W-:Y:S07]  /*2d30*/  LDSM.16.M88.4 R60, [R212] ;  /* 0x00000000d43c783b */ /* 0x000fee0000000200 */
[----:B----4-:R-:W-:Y:S01]  /*2d40*/  HMMA.16816.F32 R68, R16, R44, R56 ;  /* 0x0000002c1044723c */ /* 0x010fe20000001838 */
[----:B------:R-:W3:Y:S07]  /*2d50*/  LDSM.16.M88.4 R56, [R200+0x1400] ;  /* 0x00140000c838783b */ /* 0x000eee0000000200 */
[----:B------:R-:W-:Y:S08]  /*2d60*/  HMMA.16816.F32 R96, R36, R66, R112 ;  /* 0x000000422460723c */ /* 0x000ff00000001870 */
[----:B-1----:R-:W-:Y:S08]  /*2d70*/  HMMA.16816.F32 R52, R12, R44, R52 ;  /* 0x0000002c0c34723c */ /* 0x002ff00000001834 */
[-C--:B------:R-:W-:Y:S08]  /*2d80*/  HMMA.16816.F32 R64, R24, R42.reuse, R72 ;  /* 0x0000002a1840723c */ /* 0x080ff00000001848 */
[----:B------:R-:W-:Y:S01]  /*2d90*/  HMMA.16816.F32 R72, R20, R42, R76 ;  /* 0x0000002a1448723c */ /* 0x000fe2000000184c */
[----:B------:R-:W1:Y:S07]  /*2da0*/  LDSM.16.M88.4 R40, [R200+0x2400] ;  /* 0x00240000c828783b */ /* 0x000e6e0000000200 */
[----:B--2---:R-:W-:Y:S08]  /*2db0*/  HMMA.16816.F32 R80, R8, R48, R68 ;  /* 0x000000300850723c */ /* 0x004ff00000001844 */
[----:B---3--:R-:W-:Y:S08]  /*2dc0*/  HMMA.16816.F32 R68, R32, R56, R92 ;  /* 0x000000382044723c */ /* 0x008ff0000000185c */
[----:B------:R-:W-:Y:S08]  /*2dd0*/  HMMA.16816.F32 R120, R36, R86, R120 ;  /* 0x000000562478723c */ /* 0x000ff00000001878 */
[----:B------:R-:W-:Y:S08]  /*2de0*/  HMMA.16816.F32 R84, R4, R48, R52 ;  /* 0x000000300454723c */ /* 0x000ff00000001834 */
[-C--:B------:R-:W-:Y:S08]  /*2df0*/  HMMA.16816.F32 R52, R16, R46.reuse, R64 ;  /* 0x0000002e1034723c */ /* 0x080ff00000001840 */
[----:B------:R-:W-:Y:S08]  /*2e00*/  HMMA.16816.F32 R64, R12, R46, R72 ;  /* 0x0000002e0c40723c */ /* 0x000ff00000001848 */
[C---:B------:R-:W-:Y:S08]  /*2e10*/  HMMA.16816.F32 R108, R36.reuse, R88, R108 ;  /* 0x00000058246c723c */ /* 0x040ff0000000186c */
[----:B------:R-:W-:Y:S08]  /*2e20*/  HMMA.16816.F32 R116, R36, R90, R116 ;  /* 0x0000005a2474723c */ /* 0x000ff00000001874 */
[----:B------:R-:W-:Y:S01]  /*2e30*/  HMMA.16816.F32 R36, R28, R56, R104 ;  /* 0x000000381c24723c */ /* 0x000fe20000001868 */
[----:B------:R-:W-:-:S04]  /*2e40*/  FMUL.FTZ R0, R80, c[0x0][0x320] ;  /* 0x0000c80050007a20 */ /* 0x000fc80000410000 */
[----:B------:R2:W3:Y:S03]  /*2e50*/  MUFU.TANH R152, R0 ;  /* 0x0000000000987308 */ /* 0x0004e60000002400 */
[----:B------:R-:W-:Y:S01]  /*2e60*/  HMMA.16816.F32 R68, R24, R60, R68 ;  /* 0x0000003c1844723c */ /* 0x000fe20000001844 */
[----:B--2---:R-:W-:-:S04]  /*2e70*/  FMUL.FTZ R0, R81, c[0x0][0x320] ;  /* 0x0000c80051007a20 */ /* 0x004fc80000410000 */
[----:B------:R2:W4:Y:S03]  /*2e80*/  MUFU.TANH R105, R0 ;  /* 0x0000000000697308 */ /* 0x0005260000002400 */
[----:B------:R-:W-:Y:S08]  /*2e90*/  HMMA.16816.F32 R88, R4, R50, R64 ;  /* 0x000000320458723c */ /* 0x000ff00000001840 */
[----:B------:R-:W-:Y:S01]  /*2ea0*/  HMMA.16816.F32 R64, R32, R58, R96 ;  /* 0x0000003a2040723c */ /* 0x000fe20000001860 */
[----:B--2---:R-:W-:-:S07]  /*2eb0*/  FMUL.FTZ R0, R82, c[0x0][0x320] ;  /* 0x0000c80052007a20 */ /* 0x004fce0000410000 */
[----:B------:R-:W-:Y:S01]  /*2ec0*/  HMMA.16816.F32 R44, R20, R60, R36 ;  /* 0x0000003c142c723c */ /* 0x000fe20000001824 */
[----:B------:R-:W2:Y:S01]  /*2ed0*/  LDSM.16.M88.4 R36, [R208] ;  /* 0x00000000d024783b */ /* 0x000ea20000000200 */
[----:B------:R1:W1:Y:S06]  /*2ee0*/  MUFU.TANH R158, R0 ;  /* 0x00000000009e7308 */ /* 0x00026c0000002400 */
[----:B------:R-:W-:Y:S01]  /*2ef0*/  HMMA.16816.F32 R76, R8, R50, R52 ;  /* 0x00000032084c723c */ /* 0x000fe20000001834 */
[----:B------:R-:W2:Y:S01]  /*2f00*/  LDSM.16.M88.4 R52, [R200+0x1800] ;  /* 0x00180000c834783b */ /* 0x000ea20000000200 */
[----:B-1----:R-:W-:-:S06]  /*2f10*/  FMUL.FTZ R0, R83, c[0x0][0x320] ;  /* 0x0000c80053007a20 */ /* 0x002fcc0000410000 */
[----:B------:R-:W-:Y:S01]  /*2f20*/  HMMA.16816.F32 R72, R28, R58, R128 ;  /* 0x0000003a1c48723c */ /* 0x000fe20000001880 */
[----:B------:R1:W1:Y:S02]  /*2f30*/  MUFU.TANH R157, R0 ;  /* 0x00000000009d7308 */ /* 0x0002640000002400 */
[----:B-1----:R-:W-:-:S06]  /*2f40*/  FMUL.FTZ R0, R84, c[0x0][0x320] ;  /* 0x0000c80054007a20 */ /* 0x002fcc0000410000 */
[----:B------:R1:W1:Y:S01]  /*2f50*/  MUFU.TANH R155, R0 ;  /* 0x00000000009b7308 */ /* 0x0002620000002400 */
[----:B------:R-:W-:Y:S01]  /*2f60*/  HMMA.16816.F32 R68, R16, R40, R68 ;  /* 0x000000281044723c */ /* 0x000fe20000001844 */
[----:B-1----:R-:W-:-:S06]  /*2f70*/  FMUL.FTZ R0, R85, c[0x0][0x320] ;  /* 0x0000c80055007a20 */ /* 0x002fcc0000410000 */
[----:B------:R1:W1:Y:S01]  /*2f80*/  MUFU.TANH R153, R0 ;  /* 0x0000000000997308 */ /* 0x0002620000002400 */
[----:B------:R-:W-:Y:S01]  /*2f90*/  HMMA.16816.F32 R56, R24, R62, R64 ;  /* 0x0000003e1838723c */ /* 0x000fe20000001840 */
[----:B-1----:R-:W-:-:S06]  /*2fa0*/  FMUL.FTZ R0, R86, c[0x0][0x320] ;  /* 0x0000c80056007a20 */ /* 0x002fcc0000410000 */
[----:B------:R1:W1:Y:S01]  /*2fb0*/  MUFU.TANH R156, R0 ;  /* 0x00000000009c7308 */ /* 0x0002620000002400 */
[----:B------:R-:W-:Y:S01]  /*2fc0*/  HMMA.16816.F32 R48, R12, R40, R44 ;  /* 0x000000280c30723c */ /* 0x000fe2000000182c */
[----:B------:R-:W2:Y:S01]  /*2fd0*/  LDSM.16.M88.4 R44, [R211] ;  /* 0x00000000d32c783b */ /* 0x000ea20000000200 */
[----:B-1----:R-:W-:-:S05]  /*2fe0*/  FMUL.FTZ R0, R87, c[0x0][0x320] ;  /* 0x0000c80057007a20 */ /* 0x002fca0000410000 */
[----:B------:R1:W1:Y:S01]  /*2ff0*/  MUFU.TANH R154, R0 ;  /* 0x00000000009a7308 */ /* 0x0002620000002400 */
[----:B------:R-:W-:Y:S01]  /*3000*/  HMMA.16816.F32 R64, R20, R62, R72 ;  /* 0x0000003e1440723c */ /* 0x000fe20000001848 */
[----:B-1----:R-:W-:-:S06]  /*3010*/  FMUL.FTZ R0, R76, c[0x0][0x320] ;  /* 0x0000c8004c007a20 */ /* 0x002fcc0000410000 */
[----:B------:R1:W1:Y:S02]  /*3020*/  MUFU.TANH R99, R0 ;  /* 0x0000000000637308 */ /* 0x0002640000002400 */
[----:B-1----:R-:W-:-:S06]  /*3030*/  FMUL.FTZ R0, R77, c[0x0][0x320] ;  /* 0x0000c8004d007a20 */ /* 0x002fcc0000410000 */
[----:B------:R1:W1:Y:S01]  /*3040*/  MUFU.TANH R98, R0 ;  /* 0x0000000000627308 */ /* 0x0002620000002400 */
[----:B------:R-:W-:Y:S01]  /*3050*/  HMMA.16816.F32 R60, R16, R42, R56 ;  /* 0x0000002a103c723c */ /* 0x000fe20000001838 */
[----:B------:R-:W3:Y:S01]  /*3060*/  LDSM.16.M88.4 R56, [R200+0x2800] ;  /* 0x00280000c838783b */ /* 0x000ee20000000200 */
[----:B-1----:R-:W-:-:S05]  /*3070*/  FMUL.FTZ R0, R78, c[0x0][0x320] ;  /* 0x0000c8004e007a20 */ /* 0x002fca0000410000 */
[----:B------:R1:W1:Y:S01]  /*3080*/  MUFU.TANH R143, R0 ;  /* 0x00000000008f7308 */ /* 0x0002620000002400 */
[----:B--2---:R-:W-:Y:S01]  /*3090*/  HMMA.16816.F32 R80, R4, R36, R48 ;  /* 0x000000240450723c */ /* 0x004fe20000001830 */
[----:B-1----:R-:W-:-:S07]  /*30a0*/  FMUL.FTZ R0, R79, c[0x0][0x320] ;  /* 0x0000c8004f007a20 */ /* 0x002fce0000410000 */
[----:B------:R-:W-:Y:S01]  /*30b0*/  HMMA.16816.F32 R76, R8, R36, R68 ;  /* 0x00000024084c723c */ /* 0x000fe20000001844 */
[----:B------:R1:W2:Y:S07]  /*30c0*/  MUFU.TANH R142, R0 ;  /* 0x00000000008e7308 */ /* 0x0002ae0000002400 */
[----:B------:R-:W-:Y:S01]  /*30d0*/  HMMA.16816.F32 R68, R32, R52, R100 ;  /* 0x000000342044723c */ /* 0x000fe20000001864 */
[----:B-1----:R-:W-:-:S04]  /*30e0*/  FMUL.FTZ R0, R88, c[0x0][0x320] ;  /* 0x0000c80058007a20 */ /* 0x002fc80000410000 */
[----:B------:R1:W1:Y:S03]  /*30f0*/  MUFU.TANH R128, R0 ;  /* 0x0000000000807308 */ /* 0x0002660000002400 */
[----:B------:R-:W-:Y:S08]  /*3100*/  HMMA.16816.F32 R48, R28, R52, R132 ;  /* 0x000000341c30723c */ /* 0x000ff00000001884 */
[----:B------:R-:W-:Y:S01]  /*3110*/  HMMA.16816.F32 R64, R12, R42, R64 ;  /* 0x0000002a0c40723c */ /* 0x000fe20000001840 */
[----:B-1----:R-:W-:-:S04]  /*3120*/  FMUL.FTZ R0, R89, c[0x0][0x320] ;  /* 0x0000c80059007a20 */ /* 0x002fc80000410000 */
[----:B------:R1:W1:Y:S03]  /*3130*/  MUFU.TANH R114, R0 ;  /* 0x0000000000727308 */ /* 0x0002660000002400 */
        /* <DEDUP_REMOVED lines=10> */
[----:B------:R-:W2:Y:S01]  /*31e0*/  LDSM.16.M88.4 R48, [R207] ;  /* 0x00000000cf30783b */ /* 0x000ea20000000200 */
[----:B-1----:R-:W-:-:S04]  /*31f0*/  FMUL.FTZ R0, R77, c[0x0][0x320] ;  /* 0x0000c8004d007a20 */ /* 0x002fc80000410000 */
[----:B------:R1:W1:Y:S02]  /*3200*/  MUFU.TANH R96, R0 ;  /* 0x0000000000607308 */ /* 0x0002640000002400 */
[----:B------:R-:W-:Y:S01]  /*3210*/  HMMA.16816.F32 R84, R4, R38, R64 ;  /* 0x000000260454723c */ /* 0x000fe20000001840 */
[----:B------:R-:W2:Y:S01]  /*3220*/  LDSM.16.M88.4 R36, [R200+0x1c00] ;  /* 0x001c0000c824783b */ /* 0x000ea20000000200 */
[----:B-1----:R-:W-:-:S04]  /*3230*/  FMUL.FTZ R0, R78, c[0x0][0x320] ;  /* 0x0000c8004e007a20 */ /* 0x002fc80000410000 */
[----:B------:R1:W1:Y:S02]  /*3240*/  MUFU.TANH R113, R0 ;  /* 0x0000000000717308 */ /* 0x0002640000002400 */
[----:B---3--:R-:W-:Y:S01]  /*3250*/  HMMA.16816.F32 R64, R16, R56, R68 ;  /* 0x000000381040723c */ /* 0x008fe20000001844 */
[----:B-1----:R-:W-:-:S05]  /*3260*/  FMUL.FTZ R0, R79, c[0x0][0x320] ;  /* 0x0000c8004f007a20 */ /* 0x002fca0000410000 */
[----:B------:R1:W3:Y:S02]  /*3270*/  MUFU.TANH R112, R0 ;  /* 0x0000000000707308 */ /* 0x0002e40000002400 */
[----:B------:R-:W-:Y:S01]  /*3280*/  HMMA.16816.F32 R68, R28, R54, R136 ;  /* 0x000000361c44723c */ /* 0x000fe20000001888 */
[----:B------:R-:W2:Y:S01]  /*3290*/  LDSM.16.M88.4 R52, [R210] ;  /* 0x00000000d234783b */ /* 0x000ea20000000200 */
[----:B-1----:R-:W-:-:S04]  /*32a0*/  FMUL.FTZ R0, R80, c[0x0][0x320] ;  /* 0x0000c80050007a20 */ /* 0x002fc80000410000 */
[----:B------:R1:W1:Y:S02]  /*32b0*/  MUFU.TANH R103, R0 ;  /* 0x0000000000677308 */ /* 0x0002640000002400 */
[----:B------:R-:W-:Y:S01]  /*32c0*/  HMMA.16816.F32 R60, R24, R46, R60 ;  /* 0x0000002e183c723c */ /* 0x000fe2000000183c */
[----:B-1----:R-:W-:-:S05]  /*32d0*/  FMUL.FTZ R0, R81, c[0x0][0x320] ;  /* 0x0000c80051007a20 */ /* 0x002fca0000410000 */
[----:B------:R1:W1:Y:S02]  /*32e0*/  MUFU.TANH R101, R0 ;  /* 0x0000000000657308 */ /* 0x0002640000002400 */
[----:B------:R-:W-:Y:S01]  /*32f0*/  HMMA.16816.F32 R40, R12, R56, R40 ;  /* 0x000000380c28723c */ /* 0x000fe20000001828 */
[----:B-1----:R-:W-:-:S05]  /*3300*/  FMUL.FTZ R0, R82, c[0x0][0x320] ;  /* 0x0000c80052007a20 */ /* 0x002fca0000410000 */
[----:B------:R1:W1:Y:S02]  /*3310*/  MUFU.TANH R104, R0 ;  /* 0x0000000000687308 */ /* 0x0002640000002400 */
[----:B-1----:R-:W-:-:S06]  /*3320*/  FMUL.FTZ R0, R83, c[0x0][0x320] ;  /* 0x0000c80053007a20 */ /* 0x002fcc0000410000 */
[----:B------:R1:W1:Y:S01]  /*3330*/  MUFU.TANH R102, R0 ;  /* 0x0000000000667308 */ /* 0x0002620000002400 */
[----:B--2---:R-:W-:Y:S01]  /*3340*/  HMMA.16816.F32 R76, R8, R48, R64 ;  /* 0x00000030084c723c */ /* 0x004fe20000001840 */
[----:B-1----:R-:W-:-:S06]  /*3350*/  FMUL.FTZ R0, R72, c[0x0][0x320] ;  /* 0x0000c80048007a20 */ /* 0x002fcc0000410000 */
[----:B------:R1:W2:Y:S01]  /*3360*/  MUFU.TANH R89, R0 ;  /* 0x0000000000597308 */ /* 0x0002a20000002400 */
[----:B------:R-:W-:Y:S01]  /*3370*/  HMMA.16816.F32 R68, R20, R46, R68 ;  /* 0x0000002e1444723c */ /* 0x000fe20000001844 */
[----:B-1----:R-:W-:-:S06]  /*3380*/  FMUL.FTZ R0, R73, c[0x0][0x320] ;  /* 0x0000c80049007a20 */ /* 0x002fcc0000410000 */
[----:B------:R1:W1:Y:S01]  /*3390*/  MUFU.TANH R88, R0 ;  /* 0x0000000000587308 */ /* 0x0002620000002400 */
[----:B------:R-:W-:Y:S08]  /*33a0*/  HMMA.16816.F32 R64, R32, R36, R108 ;  /* 0x000000242040723c */ /* 0x000ff0000000186c */
[----:B------:R-:W-:Y:S01]  /*33b0*/  HMMA.16816.F32 R44, R16, R58, R60 ;  /* 0x0000003a102c723c */ /* 0x000fe2000000183c */
[----:B-1----:R-:W-:-:S07]  /*33c0*/  FMUL.FTZ R0, R74, c[0x0][0x320] ;  /* 0x0000c8004a007a20 */ /* 0x002fce0000410000 */
[----:B------:R-:W-:Y:S01]  /*33d0*/  HMMA.16816.F32 R60, R32, R38, R116 ;  /* 0x00000026203c723c */ /* 0x000fe20000001874 */
[----:B------:R-:W-:Y:S01]  /*33e0*/  LDSM.16.M88.4 R32, [R206] ;  /* 0x00000000ce20783b */ /* 0x000fe20000000200 */
[----:B------:R1:W1:Y:S06]  /*33f0*/  MUFU.TANH R95, R0 ;  /* 0x00000000005f7308 */ /* 0x00026c0000002400 */
[----:B------:R-:W-:Y:S01]  /*3400*/  HMMA.16816.F32 R80, R4, R48, R40 ;  /* 0x000000300450723c */ /* 0x000fe20000001828 */
[----:B------:R-:W2:Y:S01]  /*3410*/  LDSM.16.M88.4 R40, [R200+0x2c00] ;  /* 0x002c0000c828783b */ /* 0x000ea20000000200 */
[----:B-----5:R-:W-:Y:S01]  /*3420*/  ISETP.GT.AND P0, PT, R124, R170, PT ;  /* 0x000000aa7c00720c */ /* 0x020fe20003f04270 */
[----:B------:R-:W-:-:S04]  /*3430*/  DEPBAR.LE SB0, 0x0 ;  /* 0x000080000000791a */ /* 0x000fc80000000000 */
[----:B-1----:R-:W-:Y:S02]  /*3440*/  FMUL.FTZ R0, R75, c[0x0][0x320] ;  /* 0x0000c8004b007a20 */ /* 0x002fe40000410000 */
[C---:B------:R-:W-:Y:S08]  /*3450*/  HMMA.16816.F32 R72, R28.reuse, R36, R144 ;  /* 0x000000241c48723c */ /* 0x040ff00000001890 */
[----:B------:R-:W-:Y:S01]  /*3460*/  HMMA.16816.F32 R28, R28, R38, R148 ;  /* 0x000000261c1c723c */ /* 0x000fe20000001894 */
[----:B------:R1:W1:Y:S02]  /*3470*/  MUFU.TANH R94, R0 ;  /* 0x00000000005e7308 */ /* 0x0002640000002400 */
[----:B-1----:R-:W-:-:S06]  /*3480*/  FMUL.FTZ R0, R84, c[0x0][0x320] ;  /* 0x0000c80054007a20 */ /* 0x002fcc0000410000 */
[----:B------:R1:W1:Y:S01]  /*3490*/  MUFU.TANH R92, R0 ;  /* 0x00000000005c7308 */ /* 0x0002620000002400 */
[----:B------:R-:W-:Y:S01]  /*34a0*/  HMMA.16816.F32 R68, R12, R58, R68 ;  /* 0x0000003a0c44723c */ /* 0x000fe20000001844 */
[----:B-1----:R-:W-:-:S06]  /*34b0*/  FMUL.FTZ R0, R85, c[0x0][0x320] ;  /* 0x0000c80055007a20 */ /* 0x002fcc0000410000 */
[----:B------:R1:W1:Y:S01]  /*34c0*/  MUFU.TANH R90, R0 ;  /* 0x00000000005a7308 */ /* 0x0002620000002400 */
[-C--:B------:R-:W-:Y:S08]  /*34d0*/  HMMA.16816.F32 R56, R24, R52.reuse, R64 ;  /* 0x000000341838723c */ /* 0x080ff00000001840 */
[----:B------:R-:W-:Y:S01]  /*34e0*/  HMMA.16816.F32 R64, R20, R52, R72 ;  /* 0x000000341440723c */ /* 0x000fe20000001848 */
[----:B-1----:R-:W-:-:S07]  /*34f0*/  FMUL.FTZ R0, R86, c[0x0][0x320] ;  /* 0x0000c80056007a20 */ /* 0x002fce0000410000 */
[-C--:B------:R-:W-:Y:S01]  /*3500*/  HMMA.16816.F32 R24, R24, R54.reuse, R60 ;  /* 0x000000361818723c */ /* 0x080fe2000000183c */
[----:B------:R1:W1:Y:S07]  /*3510*/  MUFU.TANH R93, R0 ;  /* 0x00000000005d7308 */ /* 0x00026e0000002400 */
[----:B------:R-:W-:Y:S01]  /*3520*/  HMMA.16816.F32 R52, R20, R54, R28 ;  /* 0x000000361434723c */ /* 0x000fe2000000181c */
[----:B-1----:R-:W-:-:S04]  /*3530*/  FMUL.FTZ R0, R87, c[0x0][0x320] ;  /* 0x0000c80057007a20 */ /* 0x002fc80000410000 */
[----:B------:R1:W1:Y:S02]  /*3540*/  MUFU.TANH R91, R0 ;  /* 0x00000000005b7308 */ /* 0x0002640000002400 */
[----:B-1----:R-:W-:-:S06]  /*3550*/  FMUL.FTZ R0, R76, c[0x0][0x320] ;  /* 0x0000c8004c007a20 */ /* 0x002fcc0000410000 */
[----:B------:R1:W1:Y:S01]  /*3560*/  MUFU.TANH R84, R0 ;  /* 0x0000000000547308 */ /* 0x0002620000002400 */
[----:B--2---:R-:W-:Y:S01]  /*3570*/  HMMA.16816.F32 R36, R12, R40, R64 ;  /* 0x000000280c24723c */ /* 0x004fe20000001840 */
[----:B-1----:R-:W-:-:S06]  /*3580*/  FMUL.FTZ R0, R77, c[0x0][0x320] ;  /* 0x0000c8004d007a20 */ /* 0x002fcc0000410000 */
[----:B------:R1:W2:Y:S03]  /*3590*/  MUFU.TANH R49, R0 ;  /* 0x0000000000317308 */ /* 0x0002a60000002400 */
[----:B------:R-:W-:Y:S01]  /*35a0*/  HMMA.16816.F32 R12, R12, R42, R52 ;  /* 0x0000002a0c0c723c */ /* 0x000fe20000001834 */
[----:B-1----:R-:W-:-:S04]  /*35b0*/  FMUL.FTZ R0, R78, c[0x0][0x320] ;  /* 0x0000c8004e007a20 */ /* 0x002fc80000410000 */
[----:B------:R1:W1:Y:S02]  /*35c0*/  MUFU.TANH R87, R0 ;  /* 0x0000000000577308 */ /* 0x0002640000002400 */
[----:B-1----:R-:W-:Y:S02]  /*35d0*/  FMUL.FTZ R0, R79, c[0x0][0x320] ;  /* 0x0000c8004f007a20 */ /* 0x002fe40000410000 */
[----:B------:R-:W-:Y:S08]  /*35e0*/  HMMA.16816.F32 R76, R8, R50, R44 ;  /* 0x00000032084c723c */ /* 0x000ff0000000182c */
[C---:B------:R-:W-:Y:S08]  /*35f0*/  HMMA.16816.F32 R44, R16.reuse, R40, R56 ;  /* 0x00000028102c723c */ /* 0x040ff00000001838 */
[----:B------:R-:W-:Y:S01]  /*3600*/  HMMA.16816.F32 R16, R16, R42, R24 ;  /* 0x0000002a1010723c */ /* 0x000fe20000001818 */
[----:B------:R1:W1:Y:S07]  /*3610*/  MUFU.TANH R86, R0 ;  /* 0x0000000000567308 */ /* 0x00026e0000002400 */
[----:B------:R-:W-:Y:S08]  /*3620*/  HMMA.16816.F32 R68, R4, R50, R68 ;  /* 0x000000320444723c */ /* 0x000ff00000001844 */
[----:B------:R-:W-:Y:S01]  /*3630*/  HMMA.16816.F32 R44, R8, R32, R44 ;  /* 0x00000020082c723c */ /* 0x000fe2000000182c */
[----:B-1----:R-:W-:-:S07]  /*3640*/  FMUL.FTZ R0, R80, c[0x0][0x320] ;  /* 0x0000c80050007a20 */ /* 0x002fce0000410000 */
[----:B------:R-:W-:Y:S08]  /*3650*/  HMMA.16816.F32 R20, R4, R32, R36 ;  /* 0x000000200414723c */ /* 0x000ff00000001824 */
[-C--:B------:R-:W-:Y:S08]  /*3660*/  HMMA.16816.F32 R8, R8, R34.reuse, R16 ;  /* 0x000000220808723c */ /* 0x080ff00000001810 */
[----:B------:R-:W-:Y:S01]  /*3670*/  HMMA.16816.F32 R4, R4, R34, R12 ;  /* 0x000000220404723c */ /* 0x000fe2000000180c */
[----:B------:R1:W1:Y:S01]  /*3680*/  MUFU.TANH R85, R0 ;  /* 0x0000000000557308 */ /* 0x0002620000002400 */
[----:B------:R-:W-:-:S02]  /*3690*/  FMUL.FTZ R77, R77, c[0x0][0x320] ;  /* 0x0000c8004d4d7a20 */ /* 0x000fc40000410000 */
[----:B------:R-:W-:Y:S02]  /*36a0*/  FMUL.FTZ R78, R78, c[0x0][0x320] ;  /* 0x0000c8004e4e7a20 */ /* 0x000fe40000410000 */
[----:B-1----:R-:W-:-:S04]  /*36b0*/  FMUL.FTZ R0, R81, c[0x0][0x320] ;  /* 0x0000c80051007a20 */ /* 0x002fc80000410000 */
[----:B------:R1:W1:Y:S01]  /*36c0*/  MUFU.TANH R80, R0 ;  /* 0x0000000000507308 */ /* 0x0002620000002400 */
[----:B------:R-:W-:Y:S02]  /*36d0*/  FMUL.FTZ R79, R79, c[0x0][0x320] ;  /* 0x0000c8004f4f7a20 */ /* 0x000fe40000410000 */
[----:B------:R-:W-:Y:S02]  /*36e0*/  FMUL.FTZ R68, R68, c[0x0][0x320] ;  /* 0x0000c80044447a20 */ /* 0x000fe40000410000 */
[----:B------:R-:W-:Y:S02]  /*36f0*/  FMUL.FTZ R69, R69, c[0x0][0x320] ;  /* 0x0000c80045457a20 */ /* 0x000fe40000410000 */
[----:B------:R-:W-:Y:S02]  /*3700*/  FMUL.FTZ R70, R70, c[0x0][0x320] ;  /* 0x0000c80046467a20 */ /* 0x000fe40000410000 */
[----:B-1----:R-:W-:-:S04]  /*3710*/  FMUL.FTZ R0, R82, c[0x0][0x320] ;  /* 0x0000c80052007a20 */ /* 0x002fc80000410000 */
[----:B------:R1:W1:Y:S01]  /*3720*/  MUFU.TANH R72, R0 ;  /* 0x0000000000487308 */ /* 0x0002620000002400 */
[----:B------:R-:W-:Y:S02]  /*3730*/  FMUL.FTZ R71, R71, c[0x0][0x320] ;  /* 0x0000c80047477a20 */ /* 0x000fe40000410000 */
[----:B------:R-:W-:Y:S02]  /*3740*/  FMUL.FTZ R44, R44, c[0x0][0x320] ;  /* 0x0000c8002c2c7a20 */ /* 0x000fe40000410000 */
[----:B------:R-:W-:Y:S02]  /*3750*/  FMUL.FTZ R45, R45, c[0x0][0x320] ;  /* 0x0000c8002d2d7a20 */ /* 0x000fe40000410000 */
[----:B------:R-:W-:Y:S02]  /*3760*/  FMUL.FTZ R46, R46, c[0x0][0x320] ;  /* 0x0000c8002e2e7a20 */ /* 0x000fe40000410000 */
[----:B------:R-:W-:Y:S02]  /*3770*/  FMUL.FTZ R47, R47, c[0x0][0x320] ;  /* 0x0000c8002f2f7a20 */ /* 0x000fe40000410000 */
[----:B------:R-:W-:-:S02]  /*3780*/  FMUL.FTZ R20, R20, c[0x0][0x320] ;  /* 0x0000c80014147a20 */ /* 0x000fc40000410000 */
[----:B-1----:R-:W-:Y:S02]  /*3790*/  FMUL.FTZ R0, R83, c[0x0][0x320] ;  /* 0x0000c80053007a20 */ /* 0x002fe40000410000 */
[----:B------:R-:W-:Y:S02]  /*37a0*/  FMUL.FTZ R21, R21, c[0x0][0x320] ;  /* 0x0000c80015157a20 */ /* 0x000fe40000410000 */
[----:B------:R1:W1:Y:S01]  /*37b0*/  MUFU.TANH R50, R0 ;  /* 0x0000000000327308 */ /* 0x0002620000002400 */
[----:B------:R-:W-:Y:S02]  /*37c0*/  FMUL.FTZ R22, R22, c[0x0][0x320] ;  /* 0x0000c80016167a20 */ /* 0x000fe40000410000 */
[----:B------:R-:W-:Y:S02]  /*37d0*/  FMUL.FTZ R23, R23, c[0x0][0x320] ;  /* 0x0000c80017177a20 */ /* 0x000fe40000410000 */
[----:B------:R-:W-:Y:S02]  /*37e0*/  FMUL.FTZ R8, R8, c[0x0][0x320] ;  /* 0x0000c80008087a20 */ /* 0x000fe40000410000 */
[----:B------:R-:W-:-:S02]  /*37f0*/  FMUL.FTZ R9, R9, c[0x0][0x320] ;  /* 0x0000c80009097a20 */ /* 0x000fc40000410000 */
[----:B------:R-:W-:Y:S02]  /*3800*/  FMUL.FTZ R10, R10, c[0x0][0x320] ;  /* 0x0000c8000a0a7a20 */ /* 0x000fe40000410000 */
[----:B------:R-:W-:Y:S02]  /*3810*/  FMUL.FTZ R11, R11, c[0x0][0x320] ;  /* 0x0000c8000b0b7a20 */ /* 0x000fe40000410000 */
[----:B------:R-:W-:Y:S02]  /*3820*/  FMUL.FTZ R4, R4, c[0x0][0x320] ;  /* 0x0000c80004047a20 */ /* 0x000fe40000410000 */
[----:B------:R-:W-:Y:S02]  /*3830*/  FMUL.FTZ R5, R5, c[0x0][0x320] ;  /* 0x0000c80005057a20 */ /* 0x000fe40000410000 */
[----:B-1----:R-:W-:Y:S02]  /*3840*/  FMUL.FTZ R0, R76, c[0x0][0x320] ;  /* 0x0000c8004c007a20 */ /* 0x002fe40000410000 */
[----:B------:R-:W-:-:S02]  /*3850*/  FMUL.FTZ R6, R6, c[0x0][0x320] ;  /* 0x0000c80006067a20 */ /* 0x000fc40000410000 */
[----:B------:R-:W-:Y:S01]  /*3860*/  FMUL.FTZ R7, R7, c[0x0][0x320] ;  /* 0x0000c80007077a20 */ /* 0x000fe20000410000 */
[----:B------:R1:W1:Y:S08]  /*3870*/  MUFU.TANH R48, R0 ;  /* 0x0000000000307308 */ /* 0x0002700000002400 */
[----:B------:R-:W1:Y:S08]  /*3880*/  MUFU.TANH R77, R77 ;  /* 0x0000004d004d7308 */ /* 0x000e700000002400 */
        /* <DEDUP_REMOVED lines=10> */
[----:B------:R1:W1:Y:S08]  /*3930*/  MUFU.TANH R38, R20 ;  /* 0x0000001400267308 */ /* 0x0002700000002400 */
        /* <DEDUP_REMOVED lines=10> */
[----:B------:R1:W1:Y:S01]  /*39e0*/  MUFU.TANH R42, R7 ;  /* 0x00000007002a7308 */ /* 0x0002620000002400 */
[----:B------:R-:W-:Y:S01]  /*39f0*/  BSSY B0, `(.L_x_1268) ;  /* 0x000004c000007945 */ /* 0x000fe20003800000 */
[----:B------:R-:W-:Y:S01]  /*3a00*/  BAR.SYNC.DEFER_BLOCKING 0x0 ;  /* 0x0000000000007b1d */ /* 0x000fe20000010000 */
[----:B------:R-:W-:-:S05]  /*3a10*/  ISETP.GT.AND P1, PT, R168, 0x3f, PT ;  /* 0x0000003fa800780c */ /* 0x000fca0003f24270 */
[----:B------:R-:W-:Y:S05]  /*3a20*/  @!P0 BRA `(.L_x_1269) ;  /* 0x0000048000008947 */ /* 0x000fea0003800000 */
[----:B--234-:R-:W-:Y:S01]  /*3a30*/  IMAD R2, R124, 0x40, R169 ;  /* 0x000000407c027824 */ /* 0x01cfe200078e02a9 */
[----:B------:R-:W-:-:S04]  /*3a40*/  MOV R232, RZ ;  /* 0x000000ff00e87202 */ /* 0x000fc80000000f00 */
[----:B------:R-:W-:-:S05]  /*3a50*/  IADD3 R2, R2, -0x40, R168 ;  /* 0xffffffc002027810 */ /* 0x000fca0007ffe0a8 */
[----:B------:R-:W-:-:S04]  /*3a60*/  @P2 IMAD.HI.U32 R3, R2, c[0x0][0x2bc], RZ ;  /* 0x0000af0002032a27 */ /* 0x000fc800078e00ff */
[----:B-1----:R-:W-:Y:S01]  /*3a70*/  IMAD.MOV.U32 R0, RZ, RZ, R2 ;  /* 0x000000ffff007224 */ /* 0x002fe200078e0002 */
[----:B------:R-:W-:-:S04]  /*3a80*/  @P2 SHF.R.U32.HI R0, RZ, c[0x0][0x2c0], R3 ;  /* 0x0000b000ff002a19 */ /* 0x000fc80000011603 */
[----:B------:R-:W-:-:S04]  /*3a90*/  @!P1 IADD3 R3, P0, R0, R166, RZ ;  /* 0x000000a600039210 */ /* 0x000fc80007f1e0ff */
[----:B------:R-:W-:Y:S02]  /*3aa0*/  @!P1 LEA.HI.X.SX32 R5, R0, R163, 0x1, P0 ;  /* 0x000000a300059211 */ /* 0x000fe400000f0eff */
[----:B------:R-:W-:-:S04]  /*3ab0*/  @!P1 LEA R4, P0, R3, c[0x0][0x2a0], 0x2 ;  /* 0x0000a80003049a11 */ /* 0x000fc800078010ff */
[----:B------:R-:W-:-:S05]  /*3ac0*/  @!P1 LEA.HI.X R5, R3, c[0x0][0x2a4], R5, 0x2, P0 ;  /* 0x0000a90003059a11 */ /* 0x000fca00000f1405 */
[----:B------:R-:W2:Y:S01]  /*3ad0*/  @!P1 LDG.E R232, [R4.64] ;  /* 0x0000000604e89981 */ /* 0x000ea2000c1e1900 */
[----:B------:R-:W-:-:S04]  /*3ae0*/  IMAD.MOV R0, RZ, RZ, -R0 ;  /* 0x000000ffff007224 */ /* 0x000fc800078e0a00 */
[----:B------:R-:W-:-:S04]  /*3af0*/  IMAD R234, R0, c[0x0][0x2b8], R2 ;  /* 0x0000ae0000ea7a24 */ /* 0x000fc800078e0202 */
[----:B------:R-:W-:Y:S01]  /*3b00*/  IMAD.WIDE.U32 R2, R234, c[0x0][0x1e0], RZ ;  /* 0x00007800ea027a25 */ /* 0x000fe200078e00ff */
[----:B------:R-:W-:-:S05]  /*3b10*/  SHF.R.S32.HI R0, RZ, 0x1f, R234 ;  /* 0x0000001fff007819 */ /* 0x000fca00000114ea */
[----:B------:R-:W-:-:S04]  /*3b20*/  IMAD R0, R0, c[0x0][0x1e0], RZ ;  /* 0x0000780000007a24 */ /* 0x000fc800078e02ff */
[----:B------:R-:W-:-:S05]  /*3b30*/  IMAD R0, R234, c[0x0][0x1e4], R0 ;  /* 0x00007900ea007a24 */ /* 0x000fca00078e0200 */
[----:B------:R-:W-:Y:S02]  /*3b40*/  IADD3 R3, R3, R0, RZ ;  /* 0x0000000003037210 */ /* 0x000fe40007ffe0ff */
        /* <DEDUP_REMOVED lines=10> */
.L_x_1318:
[----:B------:R-:W-:Y:S05]  /*3bf0*/  BRA.DIV ~URZ, `(.L_x_1271) ;  /* 0x0000d5e27f007947 */ /* 0x000fea000b800000 */
[----:B------:R-:W3:Y:S01]  /*3c00*/  SHFL.IDX PT, R0, R13, RZ, 0x1c1f ;  /* 0x001c1fff0d007589 */ /* 0x000ee200000e0000 */
[C---:B------:R-:W-:Y:S02]  /*3c10*/  IADD3 R2, R240.reuse, 0x20, RZ ;  /* 0x00000020f0027810 */ /* 0x040fe40007ffe0ff */
[----:B------:R-:W-:Y:S02]  /*3c20*/  IADD3 R5, R240, 0x40, RZ ;  /* 0x00000040f0057810 */ /* 0x000fe40007ffe0ff */
[----:B------:R-:W-:Y:S02]  /*3c30*/  ISETP.GE.AND P4, PT, R2, c[0x0][0x1d4], PT ;  /* 0x0000750002007a0c */ /* 0x000fe40003f86270 */
[----:B------:R-:W-:Y:S02]  /*3c40*/  ISETP.GE.AND P5, PT, R240, c[0x0][0x1d4], PT ;  /* 0x00007500f0007a0c */ /* 0x000fe40003fa6270 */
[----:B------:R-:W-:-:S02]  /*3c50*/  SEL R11, RZ, 0x10, P4 ;  /* 0x00000010ff0b7807 */ /* 0x000fc40002000000 */
[----:B------:R-:W-:Y:S02]  /*3c60*/  SEL R12, RZ, 0x10, P5 ;  /* 0x00000010ff0c7807 */ /* 0x000fe40002800000 */
[C---:B---3--:R-:W-:Y:S02]  /*3c70*/  IADD3 R6, P0, R0.reuse, R159, RZ ;  /* 0x0000009f00067210 */ /* 0x048fe40007f1e0ff */
[----:B------:R-:W-:-:S03]  /*3c80*/  IADD3 R2, P6, R0, R160, RZ ;  /* 0x000000a000027210 */ /* 0x000fc60007fde0ff */
[C---:B--2---:R-:W-:Y:S01]  /*3c90*/  IMAD.X R7, R4.reuse, 0x1, R125, P0 ;  /* 0x0000000104077824 */ /* 0x044fe200000e067d */
[----:B------:R-:W-:Y:S01]  /*3ca0*/  ISETP.GE.AND P0, PT, R5, c[0x0][0x1d4], PT ;  /* 0x0000750005007a0c */ /* 0x000fe20003f06270 */
[----:B------:R-:W-:Y:S01]  /*3cb0*/  IMAD.X R3, R4, 0x1, R127, P6 ;  /* 0x0000000104037824 */ /* 0x000fe200030e067f */
[----:B------:R-:W-:Y:S02]  /*3cc0*/  IADD3 R8, P6, R0, R161, RZ ;  /* 0x000000a100087210 */ /* 0x000fe40007fde0ff */
[----:B------:R-:W-:Y:S01]  /*3cd0*/  @!PT LDS RZ, [RZ] ;  /* 0x00000000fffff984 */ /* 0x000fe20000000800 */
[----:B------:R-:W-:Y:S01]  /*3ce0*/  @!PT LDS RZ, [RZ] ;  /* 0x00000000fffff984 */ /* 0x000fe20000000800 */
[----:B------:R2:W-:Y:S03]  /*3cf0*/  LDGSTS.E.BYPASS.LTC128B.128 [R217+0x3100], [R6.64], !P5 ;  /* 0x0310000006d97fae */ /* 0x0005e6000e901d46 */
[----:B------:R-:W-:Y:S01]  /*3d00*/  IMAD.X R9, R4, 0x1, R126, P6 ;  /* 0x0000000104097824 */ /* 0x000fe200030e067e */
[----:B------:R2:W-:Y:S04]  /*3d10*/  LDGSTS.E.BYPASS.LTC128B.128 [R217+0x4100], [R2.64], !P4 ;  /* 0x0410000002d97fae */ /* 0x0005e8000e101d46 */
[----:B------:R-:W3:Y:S04]  /*3d20*/  SHFL.IDX PT, R0, R13, 0x1, 0x1c1f ;  /* 0x003c1f000d007f89 */ /* 0x000ee800000e0000 */
[----:B------:R2:W-:Y:S04]  /*3d30*/  LDGSTS.E.BYPASS.LTC128B.128 [R217+0x5100], [R8.64], !P0 ;  /* 0x0510000008d97fae */ /* 0x0005e8000c101d46 */
[----:B------:R4:W1:Y:S02]  /*3d40*/  SHFL.IDX PT, R4, R10, 0x1, 0x1c1f ;  /* 0x003c1f000a047f89 */ /* 0x00086400000e0000 */
[----:B-1--4-:R-:W-:-:S02]  /*3d50*/  SEL R10, RZ, 0x10, P0 ;  /* 0x00000010ff0a7807 */ /* 0x012fc40000000000 */
.L_x_1319:
[----:B--23--:R-:W-:Y:S02]  /*3d60*/  IADD3 R8, -R12, 0x10, RZ ;  /* 0x000000100c087810 */ /* 0x00cfe40007ffe1ff */
[----:B------:R-:W-:-:S02]  /*3d70*/  IADD3 R2, -R11, 0x10, RZ ;  /* 0x000000100b027810 */ /* 0x000fc40007ffe1ff */
[----:B------:R-:W-:Y:S02]  /*3d80*/  LOP3.LUT R8, R8, 0xf, RZ, 0xc0, !PT ;  /* 0x0000000f08087812 */ /* 0x000fe400078ec0ff */
[----:B------:R-:W-:Y:S02]  /*3d90*/  IADD3 R3, -R10, 0x10, RZ ;  /* 0x000000100a037810 */ /* 0x000fe40007ffe1ff */
[----:B------:R-:W-:Y:S02]  /*3da0*/  LOP3.LUT R6, R2, 0xf, RZ, 0xc0, !PT ;  /* 0x0000000f02067812 */ /* 0x000fe400078ec0ff */
[-C--:B------:R-:W-:Y:S02]  /*3db0*/  IADD3 R8, P4, P0, R8, R0.reuse, R159 ;  /* 0x0000000008087210 */ /* 0x080fe4000789e09f */
[----:B------:R-:W-:Y:S02]  /*3dc0*/  LOP3.LUT R2, R3, 0xf, RZ, 0xc0, !PT ;  /* 0x0000000f03027812 */ /* 0x000fe400078ec0ff */
[----:B------:R-:W-:-:S02]  /*3dd0*/  IADD3 R6, P6, P5, R6, R0, R160 ;  /* 0x0000000006067210 */ /* 0x000fc40007dde0a0 */
[----:B------:R-:W-:Y:S02]  /*3de0*/  IADD3.X R9, RZ, R4, R125, P4, P0 ;  /* 0x00000004ff097210 */ /* 0x000fe400027e047d */
[----:B------:R-:W-:Y:S02]  /*3df0*/  IADD3 R2, P4, P0, R2, R0, R161 ;  /* 0x0000000002027210 */ /* 0x000fe4000789e0a1 */
[-C--:B------:R-:W-:Y:S02]  /*3e00*/  IADD3.X R7, RZ, R4.reuse, R127, P6, P5 ;  /* 0x00000004ff077210 */ /* 0x080fe400037ea47f */
[----:B------:R-:W-:Y:S02]  /*3e10*/  ISETP.NE.U32.AND P6, PT, R12, RZ, PT ;  /* 0x000000ff0c00720c */ /* 0x000fe40003fc5070 */
[----:B------:R-:W-:Y:S02]  /*3e20*/  ISETP.NE.U32.AND P5, PT, R11, RZ, PT ;  /* 0x000000ff0b00720c */ /* 0x000fe40003fa5070 */
[----:B------:R-:W-:-:S02]  /*3e30*/  IADD3.X R3, RZ, R4, R126, P4, P0 ;  /* 0x00000004ff037210 */ /* 0x000fc400027e047e */
[----:B------:R-:W-:-:S07]  /*3e40*/  ISETP.NE.U32.AND P0, PT, R10, RZ, PT ;  /* 0x000000ff0a00720c */ /* 0x000fce0003f05070 */
[----:B------:R-:W-:Y:S01]  /*3e50*/  @!PT LDS RZ, [RZ] ;  /* 0x00000000fffff984 */ /* 0x000fe20000000800 */
[----:B------:R-:W-:Y:S01]  /*3e60*/  @!PT LDS RZ, [RZ] ;  /* 0x00000000fffff984 */ /* 0x000fe20000000800 */
[----:B------:R-:W-:Y:S01]  /*3e70*/  @!PT LDS RZ, [RZ] ;  /* 0x00000000fffff984 */ /* 0x000fe20000000800 */
[----:B------:R1:W-:Y:S04]  /*3e80*/  LDGSTS.E.BYPASS.LTC128B.128.ZFILL [R217+0x3900], [R8.64], P6 ;  /* 0x0390000008d97fae */ /* 0x0003e8000b141d46 */
[----:B------:R1:W-:Y:S04]  /*3e90*/  LDGSTS.E.BYPASS.LTC128B.128.ZFILL [R217+0x4900], [R6.64], P5 ;  /* 0x0490000006d97fae */ /* 0x0003e8000a941d46 */
[----:B------:R1:W-:Y:S02]  /*3ea0*/  LDGSTS.E.BYPASS.LTC128B.128.ZFILL [R217+0x5900], [R2.64], P0 ;  /* 0x0590000002d97fae */ /* 0x0003e40008141d46 */
.L_x_1269:
[----:B--234-:R-:W-:Y:S05]  /*3eb0*/  BSYNC B0 ;  /* 0x0000000000007941 */ /* 0x01cfea0003800000 */
.L_x_1268:
[----:B-1----:R-:W2:Y:S04]  /*3ec0*/  LDL R3, [R1+0x78] ;  /* 0x0000780001037983 */ /* 0x002ea80000100800 */
[----:B------:R-:W2:Y:S04]  /*3ed0*/  LDL R2, [R1+0xb4] ;  /* 0x0000b40001027983 */ /* 0x000ea80000100800 */
[----:B------:R-:W3:Y:S01]  /*3ee0*/  LDL R5, [R1+0x3c] ;  /* 0x00003c0001057983 */ /* 0x000ee20000100800 */
[----:B------:R-:W-:-:S03]  /*3ef0*/  MOV R0, 0x1 ;  /* 0x0000000100007802 */ /* 0x000fc60000000f00 */
[----:B------:R-:W0:Y:S02]  /*3f00*/  LDGDEPBAR ;  /* 0x00000000000079af */ /* 0x000e240000000000 */
[----:B------:R-:W-:Y:S01]  /*3f10*/  IMAD R0, R124, -0x40, R0 ;  /* 0xffffffc07c007824 */ /* 0x000fe200078e0200 */
[----:B--2---:R-:W-:Y:S02]  /*3f20*/  IADD3 R4, R2, R3, RZ ;  /* 0x0000000302047210 */ /* 0x004fe40007ffe0ff */
[----:B------:R-:W-:Y:S02]  /*3f30*/  MOV R3, c[0x0][0x2ac] ;  /* 0x0000ab0000037a02 */ /* 0x000fe40000000f00 */
[----:B---3--:R-:W-:Y:S01]  /*3f40*/  IADD3 R7, -R5, R140, RZ ;  /* 0x0000008c05077210 */ /* 0x008fe20007ffe1ff */
[----:B------:R-:W-:Y:S01]  /*3f50*/  @P3 IMAD.HI.U32 R2, R4, c[0x0][0x2c8], RZ ;  /* 0x0000b20004023a27 */ /* 0x000fe200078e00ff */
[----:B------:R1:W-:Y:S03]  /*3f60*/  STL [R1], R4 ;  /* 0x0000000401007387 */ /* 0x0003e60000100800 */
[----:B------:R-:W-:-:S05]  /*3f70*/  IMAD R0, R3, c[0x0][0x1d0], R0 ;  /* 0x0000740003007a24 */ /* 0x000fca00078e0200 */
[----:B------:R-:W-:Y:S02]  /*3f80*/  IADD3 R6, R0, -c[0x0][0x168], -R5 ;  /* 0x80005a0000067a10 */ /* 0x000fe40007ffe805 */
[----:B-1----:R-:W-:Y:S01]  /*3f90*/  @P3 SHF.R.U32.HI R4, RZ, c[0x0][0x2cc], R2 ;  /* 0x0000b300ff043a19 */ /* 0x002fe20000011602 */
[----:B------:R-:W-:Y:S05]  /*3fa0*/  BRA.DIV ~URZ, `(.L_x_1272) ;  /* 0x0000d4827f007947 */ /* 0x000fea000b800000 */
[----:B------:R1:W2:Y:S02]  /*3fb0*/  SHFL.IDX PT, R0, R4, RZ, 0x1c1f ;  /* 0x001c1fff04007589 */ /* 0x0002a400000e0000 */
.L_x_1320:
[----:B--2---:R-:W-:-:S05]  /*3fc0*/  IMAD.IADD R0, R6, 0x1, R0 ;  /* 0x0000000106007824 */ /* 0x004fca00078e0200 */
[----:B------:R-:W-:-:S04]  /*3fd0*/  IMNMX R0, R7, R0, PT ;  /* 0x0000000007007217 */ /* 0x000fc80003800200 */
[C---:B------:R-:W-:Y:S02]  /*3fe0*/  ISETP.GT.AND P6, PT, R0.reuse, RZ, PT ;  /* 0x000000ff0000720c */ /* 0x040fe40003fc4270 */
[C---:B------:R-:W-:Y:S02]  /*3ff0*/  ISETP.GT.AND P5, PT, R0.reuse, 0x1, PT ;  /* 0x000000010000780c */ /* 0x040fe40003fa4270 */
[C---:B------:R-:W-:Y:S02]  /*4000*/  ISETP.GT.AND P4, PT, R0.reuse, 0x8, PT ;  /* 0x000000080000780c */ /* 0x040fe40003f84270 */
[----:B------:R-:W-:Y:S02]  /*4010*/  ISETP.GT.AND P0, PT, R0, 0x9, PT ;  /* 0x000000090000780c */ /* 0x000fe40003f04270 */
        /* <DEDUP_REMOVED lines=16> */
[----:B------:R-:W-:Y:S02]  /*4120*/  FSEL R98, R84, -INF , P6 ;  /* 0xff80000054627808 */ /* 0x000fe40003000000 */
[----:B------:R-:W-:Y:S02]  /*4130*/  FSEL R100, R49, -INF , P5 ;  /* 0xff80000031647808 */ /* 0x000fe40002800000 */
[----:B------:R-:W-:Y:S02]  /*4140*/  FSEL R106, R48, -INF , P4 ;  /* 0xff800000306a7808 */ /* 0x000fe40002000000 */
[----:B------:R-:W-:-:S02]  /*4150*/  FSEL R107, R77, -INF , P0 ;  /* 0xff8000004d6b7808 */ /* 0x000fc40000000000 */
[C---:B------:R-:W-:Y:S02]  /*4160*/  ISETP.GT.AND P6, PT, R0.reuse, 0x30, PT ;  /* 0x000000300000780c */ /* 0x040fe40003fc4270 */
[C---:B------:R-:W-:Y:S02]  /*4170*/  ISETP.GT.AND P5, PT, R0.reuse, 0x31, PT ;  /* 0x000000310000780c */ /* 0x040fe40003fa4270 */
[C---:B------:R-:W-:Y:S02]  /*4180*/  ISETP.GT.AND P4, PT, R0.reuse, 0x38, PT ;  /* 0x000000380000780c */ /* 0x040fe40003f84270 */
[----:B------:R-:W-:Y:S02]  /*4190*/  ISETP.GT.AND P0, PT, R0, 0x39, PT ;  /* 0x000000390000780c */ /* 0x000fe40003f04270 */
[----:B------:R-:W-:Y:S02]  /*41a0*/  FSEL R105, R44, -INF , P6 ;  /* 0xff8000002c697808 */ /* 0x000fe40003000000 */
[----:B------:R-:W-:-:S02]  /*41b0*/  FSEL R99, R45, -INF , P5 ;  /* 0xff8000002d637808 */ /* 0x000fc40002800000 */
[----:B------:R-:W-:Y:S02]  /*41c0*/  FSEL R97, R17, -INF , P4 ;  /* 0xff80000011617808 */ /* 0x000fe40002000000 */
[----:B------:R-:W-:Y:S01]  /*41d0*/  FSEL R96, R15, -INF , P0 ;  /* 0xff8000000f607808 */ /* 0x000fe20000000000 */
[----:B------:R-:W-:Y:S05]  /*41e0*/  BRA.DIV ~URZ, `(.L_x_1273) ;  /* 0x0000d2a27f007947 */ /* 0x000fea000b800000 */
[----:B------:R-:W2:Y:S04]  /*41f0*/  SHFL.IDX PT, R2, R4, 0x2, 0x1c1f ;  /* 0x005c1f0004027f89 */ /* 0x000ea800000e0000 */
[----:B------:R-:W3:Y:S04]  /*4200*/  SHFL.IDX PT, R3, R4, 0x1, 0x1c1f ;  /* 0x003c1f0004037f89 */ /* 0x000ee800000e0000 */
[----:B------:R4:W5:Y:S01]  /*4210*/  SHFL.IDX PT, R0, R4, 0x3, 0x1c1f ;  /* 0x007c1f0004007f89 */ /* 0x00096200000e0000 */
[----:B--2---:R-:W-:-:S02]  /*4220*/  IMAD.IADD R2, R6, 0x1, R2 ;  /* 0x0000000106027824 */ /* 0x004fc400078e0202 */
[----:B---3--:R-:W-:-:S03]  /*4230*/  IMAD.IADD R3, R6, 0x1, R3 ;  /* 0x0000000106037824 */ /* 0x008fc600078e0203 */
[----:B------:R-:W-:Y:S02]  /*4240*/  IMNMX R2, R7, R2, PT ;  /* 0x0000000207027217 */ /* 0x000fe40003800200 */
[----:B-1--4-:R-:W-:Y:S01]  /*4250*/  FMNMX.FTZ R4, R8, R10, !PT ;  /* 0x0000000a08047209 */ /* 0x012fe20007810000 */
[----:B-----5:R-:W-:Y:S01]  /*4260*/  IMAD.IADD R0, R6, 0x1, R0 ;  /* 0x0000000106007824 */ /* 0x020fe200078e0200 */
[C---:B------:R-:W-:Y:S02]  /*4270*/  ISETP.GT.AND P6, PT, R2.reuse, RZ, PT ;  /* 0x000000ff0200720c */ /* 0x040fe40003fc4270 */
        /* <DEDUP_REMOVED lines=27> */
[----:B------:R-:W-:Y:S02]  /*4430*/  IMNMX R3, R7, R3, PT ;  /* 0x0000000307037217 */ /* 0x000fe40003800200 */
[----:B------:R-:W-:Y:S02]  /*4440*/  FSEL R129, R38, -INF , P6 ;  /* 0xff80000026817808 */ /* 0x000fe40003000000 */
[----:B------:R-:W-:Y:S02]  /*4450*/  FSEL R128, R37, -INF , P5 ;  /* 0xff80000025807808 */ /* 0x000fe40002800000 */
[----:B------:R-:W-:Y:S02]  /*4460*/  FSEL R127, R31, -INF , P4 ;  /* 0xff8000001f7f7808 */ /* 0x000fe40002000000 */
[----:B------:R-:W-:Y:S02]  /*4470*/  FSEL R126, R28, -INF , P0 ;  /* 0xff8000001c7e7808 */ /* 0x000fe40000000000 */
[----:B------:R-:W-:-:S02]  /*4480*/  ISETP.GT.AND P6, PT, R3, RZ, PT ;  /* 0x000000ff0300720c */ /* 0x000fc40003fc4270 */
[C---:B------:R-:W-:Y:S02]  /*4490*/  ISETP.GT.AND P5, PT, R3.reuse, 0x1, PT ;  /* 0x000000010300780c */ /* 0x040fe40003fa4270 */
[C---:B------:R-:W-:Y:S02]  /*44a0*/  ISETP.GT.AND P4, PT, R3.reuse, 0x8, PT ;  /* 0x000000080300780c */ /* 0x040fe40003f84270 */
[----:B------:R-:W-:Y:S02]  /*44b0*/  ISETP.GT.AND P0, PT, R3, 0x9, PT ;  /* 0x000000090300780c */ /* 0x000fe40003f04270 */
[----:B------:R-:W-:Y:S02]  /*44c0*/  FSEL R9, R158, -INF , P6 ;  /* 0xff8000009e097808 */ /* 0x000fe40003000000 */
[----:B------:R-:W-:Y:S02]  /*44d0*/  FSEL R11, R157, -INF , P5 ;  /* 0xff8000009d0b7808 */ /* 0x000fe40002800000 */
[----:B------:R-:W-:-:S02]  /*44e0*/  FSEL R13, R143, -INF , P4 ;  /* 0xff8000008f0d7808 */ /* 0x000fc40002000000 */
[----:B------:R-:W-:Y:S02]  /*44f0*/  FSEL R15, R142, -INF , P0 ;  /* 0xff8000008e0f7808 */ /* 0x000fe40000000000 */
[C---:B------:R-:W-:Y:S02]  /*4500*/  ISETP.GT.AND P6, PT, R3.reuse, 0x10, PT ;  /* 0x000000100300780c */ /* 0x040fe40003fc4270 */
[C---:B------:R-:W-:Y:S02]  /*4510*/  ISETP.GT.AND P5, PT, R3.reuse, 0x11, PT ;  /* 0x000000110300780c */ /* 0x040fe40003fa4270 */
[C---:B------:R-:W-:Y:S02]  /*4520*/  ISETP.GT.AND P4, PT, R3.reuse, 0x18, PT ;  /* 0x000000180300780c */ /* 0x040fe40003f84270 */
[----:B------:R-:W-:Y:S02]  /*4530*/  ISETP.GT.AND P0, PT, R3, 0x19, PT ;  /* 0x000000190300780c */ /* 0x000fe40003f04270 */
[----:B------:R-:W-:-:S02]  /*4540*/  FSEL R17, R113, -INF , P6 ;  /* 0xff80000071117808 */ /* 0x000fc40003000000 */
[----:B------:R-:W-:Y:S02]  /*4550*/  FSEL R19, R112, -INF , P5 ;  /* 0xff80000070137808 */ /* 0x000fe40002800000 */
[----:B------:R-:W-:Y:S02]  /*4560*/  FSEL R21, R95, -INF , P4 ;  /* 0xff8000005f157808 */ /* 0x000fe40002000000 */
[----:B------:R-:W-:Y:S02]  /*4570*/  FSEL R24, R94, -INF , P0 ;  /* 0xff8000005e187808 */ /* 0x000fe40000000000 */
[C---:B------:R-:W-:Y:S02]  /*4580*/  ISETP.GT.AND P6, PT, R3.reuse, 0x20, PT ;  /* 0x000000200300780c */ /* 0x040fe40003fc4270 */
[C---:B------:R-:W-:Y:S02]  /*4590*/  ISETP.GT.AND P5, PT, R3.reuse, 0x21, PT ;  /* 0x000000210300780c */ /* 0x040fe40003fa4270 */
[----:B------:R-:W-:-:S02]  /*45a0*/  ISETP.GT.AND P4, PT, R3, 0x28, PT ;  /* 0x000000280300780c */ /* 0x000fc40003f84270 */
[----:B------:R-:W-:Y:S02]  /*45b0*/  ISETP.GT.AND P0, PT, R3, 0x29, PT ;  /* 0x000000290300780c */ /* 0x000fe40003f04270 */
[----:B------:R-:W-:Y:S02]  /*45c0*/  FSEL R116, R87, -INF , P6 ;  /* 0xff80000057747808 */ /* 0x000fe40003000000 */
[----:B------:R-:W-:Y:S02]  /*45d0*/  FSEL R120, R86, -INF , P5 ;  /* 0xff80000056787808 */ /* 0x000fe40002800000 */
[----:B------:R-:W-:Y:S02]  /*45e0*/  FSEL R119, R78, -INF , P4 ;  /* 0xff8000004e777808 */ /* 0x000fe40002000000 */
[----:B------:R-:W-:Y:S02]  /*45f0*/  FSEL R118, R79, -INF , P0 ;  /* 0xff8000004f767808 */ /* 0x000fe40000000000 */
[----:B------:R-:W-:-:S02]  /*4600*/  ISETP.GT.AND P6, PT, R3, 0x30, PT ;  /* 0x000000300300780c */ /* 0x000fc40003fc4270 */
[C---:B------:R-:W-:Y:S02]  /*4610*/  ISETP.GT.AND P5, PT, R3.reuse, 0x31, PT ;  /* 0x000000310300780c */ /* 0x040fe40003fa4270 */
[C---:B------:R-:W-:Y:S02]  /*4620*/  ISETP.GT.AND P4, PT, R3.reuse, 0x38, PT ;  /* 0x000000380300780c */ /* 0x040fe40003f84270 */
[----:B------:R-:W-:Y:S02]  /*4630*/  ISETP.GT.AND P0, PT, R3, 0x39, PT ;  /* 0x000000390300780c */ /* 0x000fe40003f04270 */
[----:B------:R-:W-:Y:S02]  /*4640*/  IMNMX R0, R7, R0, PT ;  /* 0x0000000007007217 */ /* 0x000fe40003800200 */
[----:B------:R-:W-:Y:S02]  /*4650*/  FSEL R117, R46, -INF , P6 ;  /* 0xff8000002e757808 */ /* 0x000fe40003000000 */
[----:B------:R-:W-:-:S02]  /*4660*/  FSEL R123, R47, -INF , P5 ;  /* 0xff8000002f7b7808 */ /* 0x000fc40002800000 */
[----:B------:R-:W-:Y:S02]  /*4670*/  FSEL R122, R34, -INF , P4 ;  /* 0xff800000227a7808 */ /* 0x000fe40002000000 */
[----:B------:R-:W-:Y:S02]  /*4680*/  FSEL R121, R32, -INF , P0 ;  /* 0xff80000020797808 */ /* 0x000fe40000000000 */
        /* <DEDUP_REMOVED lines=24> */
[----:B------:R-:W-:Y:S02]  /*4810*/  FMNMX.FTZ R2, R12, R4, !PT ;  /* 0x000000040c027209 */ /* 0x000fe40007810000 */
[C---:B------:R-:W-:Y:S02]  /*4820*/  ISETP.GT.AND P6, PT, R0.reuse, 0x30, PT ;  /* 0x000000300000780c */ /* 0x040fe40003fc4270 */
[C---:B------:R-:W-:Y:S02]  /*4830*/  ISETP.GT.AND P5, PT, R0.reuse, 0x31, PT ;  /* 0x000000310000780c */ /* 0x040fe40003fa4270 */
[----:B------:R-:W-:-:S02]  /*4840*/  ISETP.GT.AND P4, PT, R0, 0x38, PT ;  /* 0x000000380000780c */ /* 0x000fc40003f84270 */
[----:B------:R-:W-:Y:S02]  /*4850*/  ISETP.GT.AND P0, PT, R0, 0x39, PT ;  /* 0x000000390000780c */ /* 0x000fe40003f04270 */
        /* <DEDUP_REMOVED lines=42> */
[----:B------:R-:W-:Y:S02]  /*4b00*/  FSEL R112, R41, -INF , P6 ;  /* 0xff80000029707808 */ /* 0x000fe40003000000 */
[----:B------:R-:W-:Y:S02]  /*4b10*/  FMNMX.FTZ R0, R105, R0, !PT ;  /* 0x0000000069007209 */ /* 0x000fe40007810000 */
[----:B------:R-:W-:Y:S02]  /*4b20*/  FMNMX.FTZ R103, R117, R103, !PT ;  /* 0x0000006775677209 */ /* 0x000fe40007810000 */
[----:B------:R-:W-:Y:S02]  /*4b30*/  FMNMX.FTZ R3, R114, R3, !PT ;  /* 0x0000000372037209 */ /* 0x000fe40007810000 */
[----:B------:R-:W-:-:S02]  /*4b40*/  FMNMX.FTZ R2, R128, R2, !PT ;  /* 0x0000000280027209 */ /* 0x000fc40007810000 */
[----:B------:R-:W-:Y:S02]  /*4b50*/  FSEL R111, R39, -INF , P5 ;  /* 0xff800000276f7808 */ /* 0x000fe40002800000 */
[----:B------:R-:W-:Y:S02]  /*4b60*/  FMNMX.FTZ R0, R99, R0, !PT ;  /* 0x0000000063007209 */ /* 0x000fe40007810000 */
[----:B------:R-:W-:Y:S02]  /*4b70*/  FMNMX.FTZ R103, R123, R103, !PT ;  /* 0x000000677b677209 */ /* 0x000fe40007810000 */
[----:B------:R-:W-:Y:S02]  /*4b80*/  FMNMX.FTZ R3, R112, R3, !PT ;  /* 0x0000000370037209 */ /* 0x000fe40007810000 */
[----:B------:R-:W-:Y:S02]  /*4b90*/  FMNMX.FTZ R2, R127, R2, !PT ;  /* 0x000000027f027209 */ /* 0x000fe40007810000 */
[----:B------:R-:W-:-:S02]  /*4ba0*/  FSEL R110, R36, -INF , P4 ;  /* 0xff800000246e7808 */ /* 0x000fc40002000000 */
[----:B------:R-:W-:Y:S02]  /*4bb0*/  FMNMX.FTZ R0, R97, R0, !PT ;  /* 0x0000000061007209 */ /* 0x000fe40007810000 */
[----:B------:R-:W-:Y:S02]  /*4bc0*/  FMNMX.FTZ R103, R122, R103, !PT ;  /* 0x000000677a677209 */ /* 0x000fe40007810000 */
[----:B------:R-:W-:Y:S02]  /*4bd0*/  FMNMX.FTZ R3, R111, R3, !PT ;  /* 0x000000036f037209 */ /* 0x000fe40007810000 */
[----:B------:R-:W-:Y:S02]  /*4be0*/  FMNMX.FTZ R102, R126, R2, !PT ;  /* 0x000000027e667209 */ /* 0x000fe40007810000 */
[----:B------:R-:W-:Y:S02]  /*4bf0*/  FMNMX.FTZ R0, R96, R0, !PT ;  /* 0x0000000060007209 */ /* 0x000fe40007810000 */
[----:B------:R-:W-:Y:S01]  /*4c00*/  FMNMX.FTZ R103, R121, R103, !PT ;  /* 0x0000006779677209 */ /* 0x000fe20007810000 */
[----:B------:R-:W1:Y:S01]  /*4c10*/  SHFL.BFLY PT, R5, R102, 0x2, 0x1f ;  /* 0x0c401f0066057f89 */ /* 0x000e6200000e0000 */
[----:B------:R-:W-:-:S02]  /*4c20*/  FSEL R108, R42, -INF , P0 ;  /* 0xff8000002a6c7808 */ /* 0x000fc40000000000 */
[----:B------:R-:W-:Y:S01]  /*4c30*/  FMNMX.FTZ R2, R110, R3, !PT ;  /* 0x000000036e027209 */ /* 0x000fe20007810000 */
[----:B------:R-:W2:Y:S03]  /*4c40*/  SHFL.BFLY PT, R4, R0, 0x2, 0x1f ;  /* 0x0c401f0000047f89 */ /* 0x000ea600000e0000 */
[----:B------:R-:W-:Y:S01]  /*4c50*/  FMNMX.FTZ R2, R108, R2, !PT ;  /* 0x000000026c027209 */ /* 0x000fe20007810000 */
        /* <DEDUP_REMOVED lines=8> */
[----:B------:R-:W3:Y:S04]  /*4ce0*/  SHFL.BFLY PT, R3, R103, 0x1, 0x1f ;  /* 0x0c201f0067037f89 */ /* 0x000ee800000e0000 */
[----:B------:R4:W4:Y:S01]  /*4cf0*/  SHFL.BFLY PT, R101, R6, 0x1, 0x1f ;  /* 0x0c201f0006657f89 */ /* 0x00092200000e0000 */
[----:B-1----:R-:W-:Y:S02]  /*4d00*/  FMNMX.FTZ R102, R102, R4, !PT ;  /* 0x0000000466667209 */ /* 0x002fe40007810000 */
[----:B--2---:R-:W-:Y:S02]  /*4d10*/  FMNMX.FTZ R104, R0, R104, !PT ;  /* 0x0000006800687209 */ /* 0x004fe40007810000 */
[----:B---3--:R-:W-:-:S03]  /*4d20*/  FMNMX.FTZ R103, R103, R3, !PT ;  /* 0x0000000367677209 */ /* 0x008fc60007810000 */
.L_x_1321:
[C---:B------:R-:W-:Y:S01]  /*4d30*/  FMUL.FTZ R4, R104.reuse, c[0x0][0x2d0] ;  /* 0x0000b40068047a20 */ /* 0x040fe20000410000 */
[----:B------:R-:W-:Y:S01]  /*4d40*/  FSETP.NEU.FTZ.AND P0, PT, R104, -INF , PT ;  /* 0xff8000006800780b */ /* 0x000fe20003f1d000 */
[----:B------:R-:W2:Y:S01]  /*4d50*/  LDL R247, [R1+0x78] ;  /* 0x0000780001f77983 */ /* 0x000ea20000100800 */
[----:B------:R-:W-:Y:S01]  /*4d60*/  FMUL.FTZ R3, R103, c[0x0][0x2d0] ;  /* 0x0000b40067037a20 */ /* 0x000fe20000410000 */
[----:B----4-:R-:W-:Y:S01]  /*4d70*/  FMNMX.FTZ R101, R101, R6, !PT ;  /* 0x0000000665657209 */ /* 0x010fe20007810000 */
[----:B------:R-:W-:Y:S01]  /*4d80*/  WARPSYNC 0xffffffff ;  /* 0xffffffff00007948 */ /* 0x000fe20003800000 */
[----:B------:R-:W-:Y:S01]  /*4d90*/  FSEL R4, R4, RZ, P0 ;  /* 0x000000ff04047208 */ /* 0x000fe20000000000 */
[----:B------:R-:W-:Y:S01]  /*4da0*/  LDSM.16.MT88.4 R36, [R201] ;  /* 0x00000000c924783b */ /* 0x000fe20000004200 */
[----:B------:R-:W-:-:S03]  /*4db0*/  FSETP.NEU.FTZ.AND P0, PT, R103, -INF , PT ;  /* 0xff8000006700780b */ /* 0x000fc60003f1d000 */
[--C-:B------:R-:W-:Y:S01]  /*4dc0*/  FFMA.FTZ R0, R8, c[0x0][0x2d0], -R4.reuse ;  /* 0x0000b40008007a23 */ /* 0x100fe20000010804 */
[----:B------:R-:W-:Y:S01]  /*4dd0*/  FSEL R3, R3, RZ, P0 ;  /* 0x000000ff03037208 */ /* 0x000fe20000000000 */
[--C-:B------:R-:W-:Y:S01]  /*4de0*/  FFMA.FTZ R2, R20, c[0x0][0x2d0], -R4.reuse ;  /* 0x0000b40014027a23 */ /* 0x100fe20000010804 */
[----:B------:R-:W-:Y:S01]  /*4df0*/  FSETP.NEU.FTZ.AND P0, PT, R102, -INF , PT ;  /* 0xff8000006600780b */ /* 0x000fe20003f1d000 */
[----:B------:R1:W-:Y:S01]  /*4e00*/  MUFU.EX2 R189, R0 ;  /* 0x0000000000bd7308 */ /* 0x0003e20000000800 */
[----:B------:R-:W3:Y:S01]  /*4e10*/  LDSM.16.MT88.4 R48, [R202] ;  /* 0x00000000ca30783b */ /* 0x000ee20000004200 */
[----:B------:R-:W-:Y:S02]  /*4e20*/  FFMA.FTZ R5, R21, c[0x0][0x2d0], -R3 ;  /* 0x0000b40015057a23 */ /* 0x000fe40000010803 */
[--C-:B------:R-:W-:Y:S01]  /*4e30*/  FFMA.FTZ R105, R105, c[0x0][0x2d0], -R4.reuse ;  /* 0x0000b40069697a23 */ /* 0x100fe20000010804 */
[----:B------:R-:W4:Y:S01]  /*4e40*/  LDSM.16.MT88.4 R56, [R201+0x1000] ;  /* 0x00100000c938783b */ /* 0x000f220000004200 */
[----:B------:R-:W-:-:S02]  /*4e50*/  FFMA.FTZ R99, R99, c[0x0][0x2d0], -R4 ;  /* 0x0000b40063637a23 */ /* 0x000fc40000010804 */
[----:B------:R5:W-:Y:S01]  /*4e60*/  MUFU.EX2 R241, R2 ;  /* 0x0000000200f17308 */ /* 0x000be20000000800 */
[----:B------:R-:W-:Y:S01]  /*4e70*/  LDSM.16.MT88.4 R68, [R202+0x2000] ;  /* 0x00200000ca44783b */ /* 0x000fe20000004200 */
[----:B------:R-:W-:-:S03]  /*4e80*/  FFMA.FTZ R97, R97, c[0x0][0x2d0], -R4 ;  /* 0x0000b40061617a23 */ /* 0x000fc60000010804 */
[----:B------:R-:W-:Y:S01]  /*4e90*/  LDSM.16.MT88.4 R64, [R201+0x2000] ;  /* 0x00200000c940783b */ /* 0x000fe20000004200 */
[----:B-1----:R-:W-:Y:S02]  /*4ea0*/  FFMA.FTZ R0, R10, c[0x0][0x2d0], -R4 ;  /* 0x0000b4000a007a23 */ /* 0x002fe40000010804 */
[----:B------:R1:W-:Y:S01]  /*4eb0*/  MUFU.EX2 R236, R5 ;  /* 0x0000000500ec7308 */ /* 0x0003e20000000800 */
[----:B-----5:R-:W-:-:S07]  /*4ec0*/  FMUL.FTZ R2, R102, c[0x0][0x2d0] ;  /* 0x0000b40066027a20 */ /* 0x020fce0000410000 */
[----:B------:R5:W3:Y:S01]  /*4ed0*/  MUFU.EX2 R188, R0 ;  /* 0x0000000000bc7308 */ /* 0x000ae20000000800 */
[----:B------:R-:W-:Y:S02]  /*4ee0*/  FSEL R2, R2, RZ, P0 ;  /* 0x000000ff02027208 */ /* 0x000fe40000000000 */
[----:B------:R-:W-:-:S05]  /*4ef0*/  FSETP.NEU.FTZ.AND P0, PT, R101, -INF , PT ;  /* 0xff8000006500780b */ /* 0x000fca0003f1d000 */
[----:B------:R-:W-:Y:S01]  /*4f00*/  MUFU.EX2 R105, R105 ;  /* 0x0000006900697308 */ /* 0x000fe20000000800 */
[----:B-1----:R-:W-:Y:S02]  /*4f10*/  FFMA.FTZ R5, R30, c[0x0][0x2d0], -R2 ;  /* 0x0000b4001e057a23 */ /* 0x002fe40000010802 */
[----:B-----5:R-:W-:-:S05]  /*4f20*/  FFMA.FTZ R0, R12, c[0x0][0x2d0], -R4 ;  /* 0x0000b4000c007a23 */ /* 0x020fca0000010804 */
[----:B------:R1:W-:Y:S01]  /*4f30*/  MUFU.EX2 R229, R5 ;  /* 0x0000000500e57308 */ /* 0x0003e20000000800 */
[----:B---3--:R-:W-:-:S07]  /*4f40*/  F2FP.PACK_AB R20, R188, R189 ;  /* 0x000000bdbc14723e */ /* 0x008fce00000000ff */
[----:B------:R3:W-:Y:S01]  /*4f50*/  MUFU.EX2 R191, R0 ;  /* 0x0000000000bf7308 */ /* 0x0007e20000000800 */
[----:B-1----:R-:W-:-:S07]  /*4f60*/  FFMA.FTZ R5, R33, c[0x0][0x2d0], -R2 ;  /* 0x0000b40021057a23 */ /* 0x002fce0000010802 */
[----:B------:R-:W-:Y:S01]  /*4f70*/  MUFU.EX2 R230, R5 ;  /* 0x0000000500e67308 */ /* 0x000fe20000000800 */
[----:B---3--:R-:W-:-:S07]  /*4f80*/  FFMA.FTZ R0, R14, c[0x0][0x2d0], -R4 ;  /* 0x0000b4000e007a23 */ /* 0x008fce0000010804 */
[----:B------:R1:W3:Y:S02]  /*4f90*/  MUFU.EX2 R192, R0 ;  /* 0x0000000000c07308 */ /* 0x0002e40000000800 */
[----:B-1----:R-:W-:-:S06]  /*4fa0*/  FFMA.FTZ R0, R16, c[0x0][0x2d0], -R4 ;  /* 0x0000b40010007a23 */ /* 0x002fcc0000010804 */
[----:B------:R1:W-:Y:S02]  /*4fb0*/  MUFU.EX2 R238, R0 ;  /* 0x0000000000ee7308 */ /* 0x0003e40000000800 */
[----:B-1----:R-:W-:-:S06]  /*4fc0*/  FFMA.FTZ R0, R18, c[0x0][0x2d0], -R4 ;  /* 0x0000b40012007a23 */ /* 0x002fcc0000010804 */
[----:B------:R1:W5:Y:S02]  /*4fd0*/  MUFU.EX2 R239, R0 ;  /* 0x0000000000ef7308 */ /* 0x0003640000000800 */
[----:B-1----:R-:W-:Y:S01]  /*4fe0*/  FFMA.FTZ R0, R22, c[0x0][0x2d0], -R4 ;  /* 0x0000b40016007a23 */ /* 0x002fe20000010804 */
[----:B---3--:R-:W-:Y:S02]  /*4ff0*/  F2FP.PACK_AB R22, R192, R191 ;  /* 0x000000bfc016723e */ /* 0x008fe400000000ff */
[----:B-----5:R-:W-:-:S03]  /*5000*/  F2FP.PACK_AB R12, R239, R238 ;  /* 0x000000eeef0c723e */ /* 0x020fc600000000ff */
        /* <DEDUP_REMOVED lines=17> */
[----:B------:R1:W3:Y:S02]  /*5120*/  MUFU.EX2 R237, R0 ;  /* 0x0000000000ed7308 */ /* 0x0002e40000000800 */
[----:B-1----:R-:W-:Y:S01]  /*5130*/  FFMA.FTZ R0, R23, c[0x0][0x2d0], -R2 ;  /* 0x0000b40017007a23 */ /* 0x002fe20000010802 */
[----:B------:R-:W-:Y:S02]  /*5140*/  F2FP.PACK_AB R23, R190, R163 ;  /* 0x000000a3be17723e */ /* 0x000fe400000000ff */
[----:B---3--:R-:W-:-:S03]  /*5150*/  F2FP.PACK_AB R15, R237, R236 ;  /* 0x000000eced0f723e */ /* 0x008fc600000000ff */
[----:B------:R1:W-:Y:S02]  /*5160*/  MUFU.EX2 R147, R0 ;  /* 0x0000000000937308 */ /* 0x0003e40000000800 */
[C---:B------:R-:W-:Y:S08]  /*5170*/  HMMA.16816.F32 R84, R20.reuse, R48, RZ ;  /* 0x000000301454723c */ /* 0x040ff000000018ff */
[----:B----4-:R-:W-:Y:S01]  /*5180*/  HMMA.16816.F32 R80, R20, R56, RZ ;  /* 0x000000381450723c */ /* 0x010fe200000018ff */
[----:B-1----:R-:W-:-:S04]  /*5190*/  FFMA.FTZ R0, R25, c[0x0][0x2d0], -R2 ;  /* 0x0000b40019007a23 */ /* 0x002fc80000010802 */
[----:B------:R1:W3:Y:S03]  /*51a0*/  MUFU.EX2 R146, R0 ;  /* 0x0000000000927308 */ /* 0x0002e60000000800 */
[----:B------:R-:W-:Y:S01]  /*51b0*/  HMMA.16816.F32 R44, R20, R36, RZ ;  /* 0x00000024142c723c */ /* 0x000fe200000018ff */
[----:B-1----:R-:W-:Y:S01]  /*51c0*/  FFMA.FTZ R0, R26, c[0x0][0x2d0], -R2 ;  /* 0x0000b4001a007a23 */ /* 0x002fe20000010802 */
[----:B---3--:R-:W-:-:S03]  /*51d0*/  F2FP.PACK_AB R16, R146, R147 ;  /* 0x000000939210723e */ /* 0x008fc600000000ff */
[----:B------:R1:W-:Y:S02]  /*51e0*/  MUFU.EX2 R160, R0 ;  /* 0x0000000000a07308 */ /* 0x0003e40000000800 */
[--C-:B-1----:R-:W-:Y:S02]  /*51f0*/  FFMA.FTZ R0, R27, c[0x0][0x2d0], -R2.reuse ;  /* 0x0000b4001b007a23 */ /* 0x102fe40000010802 */
[----:B------:R-:W1:Y:S04]  /*5200*/  LDSM.16.MT88.4 R24, [R201+0x1400] ;  /* 0x00140000c918783b */ /* 0x000e680000004200 */
[----:B------:R3:W4:Y:S02]  /*5210*/  MUFU.EX2 R227, R0 ;  /* 0x0000000000e37308 */ /* 0x0007240000000800 */
[----:B---3--:R-:W-:Y:S01]  /*5220*/  FFMA.FTZ R0, R29, c[0x0][0x2d0], -R2 ;  /* 0x0000b4001d007a23 */ /* 0x008fe20000010802 */
[----:B----4-:R-:W-:-:S05]  /*5230*/  F2FP.PACK_AB R18, R227, R160 ;  /* 0x000000a0e312723e */ /* 0x010fca00000000ff */
[----:B------:R3:W4:Y:S02]  /*5240*/  MUFU.EX2 R228, R0 ;  /* 0x0000000000e47308 */ /* 0x0007240000000800 */
[----:B---3--:R-:W-:Y:S01]  /*5250*/  FMUL.FTZ R0, R101, c[0x0][0x2d0] ;  /* 0x0000b40065007a20 */ /* 0x008fe20000410000 */
[----:B----4-:R-:W-:Y:S01]  /*5260*/  F2FP.PACK_AB R8, R229, R228 ;  /* 0x000000e4e508723e */ /* 0x010fe200000000ff */
[----:B-1----:R-:W-:Y:S03]  /*5270*/  HMMA.16816.F32 R156, R12, R24, R80 ;  /* 0x000000180c9c723c */ /* 0x002fe60000001850 */
[----:B------:R-:W-:-:S05]  /*5280*/  FSEL R0, R0, RZ, P0 ;  /* 0x000000ff00007208 */ /* 0x000fca0000000000 */
[--C-:B------:R-:W-:Y:S02]  /*5290*/  FFMA.FTZ R5, R7, c[0x0][0x2d0], -R0.reuse ;  /* 0x0000b40007057a23 */ /* 0x100fe40000010800 */
[--C-:B------:R-:W-:Y:S02]  /*52a0*/  FFMA.FTZ R6, R35, c[0x0][0x2d0], -R0.reuse ;  /* 0x0000b40023067a23 */ /* 0x100fe40000010800 */
[----:B------:R1:W-:Y:S08]  /*52b0*/  MUFU.EX2 R145, R5 ;  /* 0x0000000500917308 */ /* 0x0003f00000000800 */
[----:B------:R-:W-:Y:S01]  /*52c0*/  MUFU.EX2 R226, R6 ;  /* 0x0000000600e27308 */ /* 0x000fe20000000800 */
[----:B-1----:R-:W-:-:S07]  /*52d0*/  FFMA.FTZ R5, R28, c[0x0][0x2d0], -R0 ;  /* 0x0000b4001c057a23 */ /* 0x002fce0000010800 */
[----:B------:R1:W3:Y:S02]  /*52e0*/  MUFU.EX2 R144, R5 ;  /* 0x0000000500907308 */ /* 0x0002e40000000800 */
[--C-:B-1----:R-:W-:Y:S01]  /*52f0*/  FFMA.FTZ R5, R31, c[0x0][0x2d0], -R0.reuse ;  /* 0x0000b4001f057a23 */ /* 0x102fe20000010800 */
[----:B---3--:R-:W-:Y:S01]  /*5300*/  F2FP.PACK_AB R17, R144, R145 ;  /* 0x000000919011723e */ /* 0x008fe200000000ff */
[----:B------:R-:W1:Y:S04]  /*5310*/  LDSM.16.MT88.4 R28, [R202+0x400] ;  /* 0x00040000ca1c783b */ /* 0x000e680000004200 */
[----:B------:R3:W-:Y:S02]  /*5320*/  MUFU.EX2 R223, R5 ;  /* 0x0000000500df7308 */ /* 0x0007e40000000800 */
[----:B---3--:R-:W-:-:S06]  /*5330*/  FFMA.FTZ R5, R32, c[0x0][0x2d0], -R0 ;  /* 0x0000b40020057a23 */ /* 0x008fcc0000010800 */
[----:B------:R3:W4:Y:S02]  /*5340*/  MUFU.EX2 R225, R5 ;  /* 0x0000000500e17308 */ /* 0x0007240000000800 */
[----:B---3--:R-:W-:Y:S01]  /*5350*/  FFMA.FTZ R5, R40, c[0x0][0x2d0], -R2 ;  /* 0x0000b40028057a23 */ /* 0x008fe20000010802 */
[----:B----4-:R-:W-:Y:S01]  /*5360*/  F2FP.PACK_AB R19, R225, R223 ;  /* 0x000000dfe113723e */ /* 0x010fe200000000ff */
[----:B------:R-:W3:Y:S01]  /*5370*/  LDSM.16.MT88.4 R40, [R201+0x400] ;  /* 0x00040000c928783b */ /* 0x000ee20000004200 */
[----:B-1----:R-:W-:Y:S03]  /*5380*/  HMMA.16816.F32 R148, R12, R28, R84 ;  /* 0x0000001c0c94723c */ /* 0x002fe60000001854 */
[----:B------:R1:W4:Y:S05]  /*5390*/  MUFU.EX2 R245, R5 ;  /* 0x0000000500f57308 */ /* 0x00032a0000000800 */
[C---:B------:R-:W-:Y:S07]  /*53a0*/  HMMA.16816.F32 R76, R16.reuse, R48, RZ ;  /* 0x00000030104c723c */ /* 0x040fee00000018ff */
[----:B------:R-:W-:Y:S01]  /*53b0*/  FFMA.FTZ R49, R96, c[0x0][0x2d0], -R4 ;  /* 0x0000b40060317a23 */ /* 0x000fe20000010804 */
[C---:B------:R-:W-:Y:S01]  /*53c0*/  HMMA.16816.F32 R72, R16.reuse, R56, RZ ;  /* 0x000000381048723c */ /* 0x040fe200000018ff */
[--C-:B-1----:R-:W-:Y:S01]  /*53d0*/  FFMA.FTZ R5, R34, c[0x0][0x2d0], -R0.reuse ;  /* 0x0000b40022057a23 */ /* 0x102fe20000010800 */
[----:B----4-:R-:W-:Y:S01]  /*53e0*/  F2FP.PACK_AB R10, R245, R230 ;  /* 0x000000e6f50a723e */ /* 0x010fe200000000ff */
[----:B------:R-:W1:Y:S02]  /*53f0*/  LDSM.16.MT88.4 R32, [R202+0x1000] ;  /* 0x00100000ca20783b */ /* 0x000e640000004200 */
[----:B------:R4:W5:Y:S03]  /*5400*/  MUFU.EX2 R224, R5 ;  /* 0x0000000500e07308 */ /* 0x0009660000000800 */
[-C--:B------:R-:W-:Y:S05]  /*5410*/  HMMA.16816.F32 R80, R16, R64.reuse, RZ ;  /* 0x000000401050723c */ /* 0x080fea00000018ff */
[----:B------:R-:W-:Y:S03]  /*5420*/  MUFU.EX2 R49, R49 ;  /* 0x0000003100317308 */ /* 0x000fe60000000800 */
[----:B------:R-:W-:Y:S01]  /*5430*/  HMMA.16816.F32 R84, R20, R64, RZ ;  /* 0x000000401454723c */ /* 0x000fe200000018ff */
[----:B----4-:R-:W-:Y:S01]  /*5440*/  FFMA.FTZ R5, R52, c[0x0][0x2d0], -R0 ;  /* 0x0000b40034057a23 */ /* 0x010fe20000010800 */
[----:B-----5:R-:W-:-:S06]  /*5450*/  F2FP.PACK_AB R9, R226, R224 ;  /* 0x000000e0e209723e */ /* 0x020fcc00000000ff */
[----:B------:R-:W-:Y:S01]  /*5460*/  HMMA.16816.F32 R52, R16, R36, RZ ;  /* 0x000000241034723c */ /* 0x000fe200000018ff */
[----:B------:R4:W-:Y:S07]  /*5470*/  MUFU.EX2 R244, R5 ;  /* 0x0000000500f47308 */ /* 0x0009ee0000000800 */
[----:B---3--:R-:W-:Y:S01]  /*5480*/  HMMA.16816.F32 R140, R12, R40, R44 ;  /* 0x000000280c8c723c */ /* 0x008fe2000000182c */
[----:B------:R-:W-:Y:S01]  /*5490*/  LDSM.16.MT88.4 R44, [R202+0x1400] ;  /* 0x00140000ca2c783b */ /* 0x000fe20000004200 */
[----:B----4-:R-:W-:-:S03]  /*54a0*/  FFMA.FTZ R5, R60, c[0x0][0x2d0], -R0 ;  /* 0x0000b4003c057a23 */ /* 0x010fc60000010800 */
[----:B------:R-:W3:Y:S03]  /*54b0*/  LDSM.16.MT88.4 R60, [R201+0x2400] ;  /* 0x00240000c93c783b */ /* 0x000ee60000004200 */
[-C--:B-1----:R-:W-:Y:S01]  /*54c0*/  HMMA.16816.F32 R88, R16, R32.reuse, RZ ;  /* 0x000000201058723c */ /* 0x082fe200000018ff */
[----:B------:R-:W1:Y:S07]  /*54d0*/  MUFU.EX2 R243, R5 ;  /* 0x0000000500f37308 */ /* 0x000e6e0000000800 */
[----:B------:R-:W-:Y:S01]  /*54e0*/  HMMA.16816.F32 R92, R20, R32, RZ ;  /* 0x00000020145c723c */ /* 0x000fe200000018ff */
[----:B-1----:R-:W-:-:S07]  /*54f0*/  F2FP.PACK_AB R11, R243, R244 ;  /* 0x000000f4f30b723e */ /* 0x002fce00000000ff */
[C---:B------:R-:W-:Y:S01]  /*5500*/  HMMA.16816.F32 R136, R8.reuse, R40, R52 ;  /* 0x000000280888723c */ /* 0x040fe20000001834 */
[----:B------:R-:W1:Y:S07]  /*5510*/  LDSM.16.MT88.4 R52, [R202+0x2400] ;  /* 0x00240000ca34783b */ /* 0x000e6e0000004200 */
[C---:B------:R-:W-:Y:S07]  /*5520*/  HMMA.16816.F32 R132, R8.reuse, R28, R76 ;  /* 0x0000001c0884723c */ /* 0x040fee000000184c */
[--C-:B------:R-:W-:Y:S01]  /*5530*/  FFMA.FTZ R29, R98, c[0x0][0x2d0], -R4.reuse ;  /* 0x0000b400621d7a23 */ /* 0x100fe20000010804 */
[----:B------:R-:W-:Y:S01]  /*5540*/  HMMA.16816.F32 R152, R8, R24, R72 ;  /* 0x000000180898723c */ /* 0x000fe20000001848 */
[----:B------:R-:W-:-:S02]  /*5550*/  FFMA.FTZ R28, R100, c[0x0][0x2d0], -R4 ;  /* 0x0000b400641c7a23 */ /* 0x000fc40000010804 */
[----:B------:R4:W-:Y:S04]  /*5560*/  MUFU.EX2 R218, R29 ;  /* 0x0000001d00da7308 */ /* 0x0009e80000000800 */
[--C-:B------:R-:W-:Y:S01]  /*5570*/  FFMA.FTZ R25, R106, c[0x0][0x2d0], -R4.reuse ;  /* 0x0000b4006a197a23 */ /* 0x100fe20000010804 */
[----:B------:R-:W-:Y:S01]  /*5580*/  HMMA.16816.F32 R76, R20, R68, RZ ;  /* 0x00000044144c723c */ /* 0x000fe200000018ff */
[----:B------:R-:W-:Y:S02]  /*5590*/  FFMA.FTZ R24, R107, c[0x0][0x2d0], -R4 ;  /* 0x0000b4006b187a23 */ /* 0x000fe40000010804 */
[----:B------:R5:W-:Y:S05]  /*55a0*/  MUFU.EX2 R220, R28 ;  /* 0x0000001c00dc7308 */ /* 0x000bea0000000800 */
[----:B------:R-:W-:Y:S03]  /*55b0*/  HMMA.16816.F32 R4, R16, R50, RZ ;  /* 0x000000321004723c */ /* 0x000fe600000018ff */
[----:B------:R2:W-:Y:S01]  /*55c0*/  MUFU.EX2 R221, R25 ;  /* 0x0000001900dd7308 */ /* 0x0005e20000000800 */
[----:B----4-:R-:W-:-:S04]  /*55d0*/  FFMA.FTZ R29, R117, c[0x0][0x2d0], -R3 ;  /* 0x0000b400751d7a23 */ /* 0x010fc80000010803 */
[----:B---3--:R-:W-:Y:S03]  /*55e0*/  HMMA.16816.F32 R184, R8, R60, R80 ;  /* 0x0000003c08b8723c */ /* 0x008fe60000001850 */
[----:B------:R3:W-:Y:S01]  /*55f0*/  MUFU.EX2 R222, R24 ;  /* 0x0000001800de7308 */ /* 0x0007e20000000800 */
[----:B-----5:R-:W-:-:S04]  /*5600*/  FFMA.FTZ R28, R123, c[0x0][0x2d0], -R3 ;  /* 0x0000b4007b1c7a23 */ /* 0x020fc80000010803 */
[----:B-1----:R-:W-:Y:S01]  /*5610*/  HMMA.16816.F32 R176, R12, R52, R76 ;  /* 0x000000340cb0723c */ /* 0x002fe2000000184c */
[--C-:B--2---:R-:W-:Y:S02]  /*5620*/  FFMA.FTZ R25, R129, c[0x0][0x2d0], -R2.reuse ;  /* 0x0000b40081197a23 */ /* 0x104fe40000010802 */
[----:B------:R-:W1:Y:S05]  /*5630*/  MUFU.EX2 R100, R97 ;  /* 0x0000006100647308 */ /* 0x000e6a0000000800 */
[----:B------:R-:W-:Y:S01]  /*5640*/  HMMA.16816.F32 R76, R8, R30, R4 ;  /* 0x0000001e084c723c */ /* 0x000fe20000001804 */
[----:B---3--:R-:W-:Y:S02]  /*5650*/  FFMA.FTZ R24, R128, c[0x0][0x2d0], -R2 ;  /* 0x0000b40080187a23 */ /* 0x008fe40000010802 */
[----:B------:R-:W-:Y:S05]  /*5660*/  MUFU.EX2 R29, R29 ;  /* 0x0000001d001d7308 */ /* 0x000fea0000000800 */
[----:B------:R-:W-:Y:S03]  /*5670*/  HMMA.16816.F32 R4, R16, R58, RZ ;  /* 0x0000003a1004723c */ /* 0x000fe600000018ff */
[----:B------:R-:W2:Y:S01]  /*5680*/  MUFU.EX2 R28, R28 ;  /* 0x0000001c001c7308 */ /* 0x000ea20000000800 */
[----:B-1----:R-:W-:-:S04]  /*5690*/  F2FP.PACK_AB R98, R49, R100 ;  /* 0x000000643162723e */ /* 0x002fc800000000ff */
[----:B------:R-:W-:Y:S03]  /*56a0*/  HMMA.16816.F32 R72, R16, R68, RZ ;  /* 0x000000441048723c */ /* 0x000fe600000018ff */
[----:B------:R-:W-:Y:S05]  /*56b0*/  MUFU.EX2 R25, R25 ;  /* 0x0000001900197308 */ /* 0x000fea0000000800 */
[----:B------:R-:W-:Y:S03]  /*56c0*/  HMMA.16816.F32 R172, R12, R60, R84 ;  /* 0x0000003c0cac723c */ /* 0x000fe60000001854 */
[----:B------:R-:W-:Y:S01]  /*56d0*/  MUFU.EX2 R24, R24 ;  /* 0x0000001800187308 */ /* 0x000fe20000000800 */
[----:B--2---:R-:W-:-:S04]  /*56e0*/  F2FP.PACK_AB R97, R28, R29 ;  /* 0x0000001d1c61723e */ /* 0x004fc800000000ff */
[----:B------:R-:W-:Y:S08]  /*56f0*/  HMMA.16816.F32 R80, R8, R26, R4 ;  /* 0x0000001a0850723c */ /* 0x000ff00000001804 */
[----:B------:R-:W-:Y:S08]  /*5700*/  HMMA.16816.F32 R4, R16, R34, RZ ;  /* 0x000000221004723c */ /* 0x000ff000000018ff */
[C---:B------:R-:W-:Y:S08]  /*5710*/  HMMA.16816.F32 R180, R8.reuse, R52, R72 ;  /* 0x0000003408b4723c */ /* 0x040ff00000001848 */
[C---:B------:R-:W-:Y:S08]  /*5720*/  HMMA.16816.F32 R168, R8.reuse, R44, R88 ;  /* 0x0000002c08a8723c */ /* 0x040ff00000001858 */
[----:B------:R-:W-:Y:S08]  /*5730*/  HMMA.16816.F32 R84, R8, R46, R4 ;  /* 0x0000002e0854723c */ /* 0x000ff00000001804 */
[C---:B------:R-:W-:Y:S08]  /*5740*/  HMMA.16816.F32 R4, R16.reuse, R66, RZ ;  /* 0x000000421004723c */ /* 0x040ff000000018ff */
[-C--:B------:R-:W-:Y:S08]  /*5750*/  HMMA.16816.F32 R72, R16, R38.reuse, RZ ;  /* 0x000000261048723c */ /* 0x080ff000000018ff */
[----:B------:R-:W-:Y:S08]  /*5760*/  HMMA.16816.F32 R36, R20, R38, RZ ;  /* 0x000000261424723c */ /* 0x000ff000000018ff */
[----:B------:R-:W-:Y:S08]  /*5770*/  HMMA.16816.F32 R88, R8, R62, R4 ;  /* 0x0000003e0858723c */ /* 0x000ff00000001804 */
[----:B------:R-:W-:Y:S01]  /*5780*/  HMMA.16816.F32 R4, R20, R50, RZ ;  /* 0x000000321404723c */ /* 0x000fe200000018ff */
[----:B------:R-:W1:Y:S06]  /*5790*/  MUFU.EX2 R51, R99 ;  /* 0x0000006300337308 */ /* 0x000e6c0000000800 */
[----:B------:R-:W-:Y:S01]  /*57a0*/  FADD.FTZ R50, R145, R144 ;  /* 0x0000009091327221 */ /* 0x000fe20000010000 */
[-C--:B------:R-:W-:Y:S08]  /*57b0*/  HMMA.16816.F32 R72, R8, R42.reuse, R72 ;  /* 0x0000002a0848723c */ /* 0x080ff00000001848 */
[----:B------:R-:W-:Y:S01]  /*57c0*/  HMMA.16816.F32 R36, R12, R42, R36 ;  /* 0x0000002a0c24723c */ /* 0x000fe20000001824 */
[----:B-1----:R-:W-:-:S07]  /*57d0*/  F2FP.PACK_AB R96, R51, R105 ;  /* 0x000000693360723e */ /* 0x002fce00000000ff */
[----:B------:R-:W-:Y:S08]  /*57e0*/  HMMA.16816.F32 R16, R16, R70, RZ ;  /* 0x000000461010723c */ /* 0x000ff000000018ff */
[----:B------:R-:W-:Y:S07]  /*57f0*/  HMMA.16816.F32 R40, R12, R30, R4 ;  /* 0x0000001e0c28723c */ /* 0x000fee0000001804 */
[--C-:B------:R-:W-:Y:S01]  /*5800*/  FFMA.FTZ R30, R110, c[0x0][0x2d0], -R0.reuse ;  /* 0x0000b4006e1e7a23 */ /* 0x100fe20000010800 */
[----:B------:R-:W-:Y:S01]  /*5810*/  HMMA.16816.F32 R4, R20, R58, RZ ;  /* 0x0000003a1404723c */ /* 0x000fe200000018ff */
[----:B------:R-:W-:-:S04]  /*5820*/  FFMA.FTZ R31, R108, c[0x0][0x2d0], -R0 ;  /* 0x0000b4006c1f7a23 */ /* 0x000fc80000010800 */
[----:B------:R-:W-:Y:S03]  /*5830*/  MUFU.EX2 R30, R30 ;  /* 0x0000001e001e7308 */ /* 0x000fe60000000800 */
[----:B------:R-:W-:Y:S05]  /*5840*/  HMMA.16816.F32 R164, R12, R44, R92 ;  /* 0x0000002c0ca4723c */ /* 0x000fea000000185c */
[----:B------:R-:W-:Y:S03]  /*5850*/  MUFU.EX2 R31, R31 ;  /* 0x0000001f001f7308 */ /* 0x000fe60000000800 */
[----:B------:R-:W-:Y:S07]  /*5860*/  HMMA.16816.F32 R92, R8, R54, R16 ;  /* 0x00000036085c723c */ /* 0x000fee0000001810 */
[----:B------:R-:W-:Y:S01]  /*5870*/  F2FP.PACK_AB R8, R220, R218 ;  /* 0x000000dadc08723e */ /* 0x000fe200000000ff */
[----:B------:R-:W-:Y:S01]  /*5880*/  HMMA.16816.F32 R16, R12, R26, R4 ;  /* 0x0000001a0c10723c */ /* 0x000fe20000001804 */
[----:B------:R-:W-:-:S06]  /*5890*/  F2FP.PACK_AB R10, R222, R221 ;  /* 0x000000ddde0a723e */ /* 0x000fcc00000000ff */
[--C-:B------:R-:W-:Y:S01]  /*58a0*/  FFMA.FTZ R27, R122, c[0x0][0x2d0], -R3.reuse ;  /* 0x0000b4007a1b7a23 */ /* 0x100fe20000010803 */
[----:B------:R-:W-:Y:S01]  /*58b0*/  HMMA.16816.F32 R4, R20, R66, RZ ;  /* 0x000000421404723c */ /* 0x000fe200000018ff */
[----:B------:R-:W-:-:S04]  /*58c0*/  FFMA.FTZ R26, R121, c[0x0][0x2d0], -R3 ;  /* 0x0000b400791a7a23 */ /* 0x000fc80000010803 */
[----:B------:R-:W-:Y:S03]  /*58d0*/  MUFU.EX2 R27, R27 ;  /* 0x0000001b001b7308 */ /* 0x000fe60000000800 */
[C---:B------:R-:W-:Y:S05]  /*58e0*/  HMMA.16816.F32 R32, R20.reuse, R34, RZ ;  /* 0x000000221420723c */ /* 0x040fea00000018ff */
[----:B------:R-:W1:Y:S03]  /*58f0*/  MUFU.EX2 R26, R26 ;  /* 0x0000001a001a7308 */ /* 0x000e660000000800 */
[----:B------:R-:W-:Y:S08]  /*5900*/  HMMA.16816.F32 R20, R20, R70, RZ ;  /* 0x000000461414723c */ /* 0x000ff000000018ff */
[----:B------:R-:W-:Y:S01]  /*5910*/  HMMA.16816.F32 R60, R12, R62, R4 ;  /* 0x0000003e0c3c723c */ /* 0x000fe20000001804 */
[----:B-1----:R-:W-:-:S06]  /*5920*/  F2FP.PACK_AB R99, R26, R27 ;  /* 0x0000001b1a63723e */ /* 0x002fcc00000000ff */
[----:B------:R-:W-:Y:S01]  /*5930*/  FFMA.FTZ R4, R116, c[0x0][0x2d0], -R3 ;  /* 0x0000b40074047a23 */ /* 0x000fe20000010803 */
[----:B------:R-:W-:Y:S01]  /*5940*/  HMMA.16816.F32 R44, R12, R46, R32 ;  /* 0x0000002e0c2c723c */ /* 0x000fe20000001820 */
[----:B------:R-:W-:Y:S02]  /*5950*/  FADD.FTZ R5, R189, R188 ;  /* 0x000000bcbd057221 */ /* 0x000fe40000010000 */
[----:B------:R1:W-:Y:S01]  /*5960*/  MUFU.EX2 R197, R4 ;  /* 0x0000000400c57308 */ /* 0x0003e20000000800 */
[----:B------:R-:W-:-:S04]  /*5970*/  FADD.FTZ R6, R162, R161 ;  /* 0x000000a1a2067221 */ /* 0x000fc80000010000 */
[----:B------:R-:W-:Y:S01]  /*5980*/  HMMA.16816.F32 R52, R12, R54, R20 ;  /* 0x000000360c34723c */ /* 0x000fe20000001814 */
[----:B------:R-:W2:Y:S06]  /*5990*/  LDSM.16.MT88.4 R12, [R201+0x800] ;  /* 0x00080000c90c783b */ /* 0x000eac0000004200 */
[--C-:B------:R-:W-:Y:S02]  /*59a0*/  FFMA.FTZ R23, R127, c[0x0][0x2d0], -R2.reuse ;  /* 0x0000b4007f177a23 */ /* 0x100fe40000010802 */
[----:B------:R-:W-:Y:S02]  /*59b0*/  FFMA.FTZ R22, R126, c[0x0][0x2d0], -R2 ;  /* 0x0000b4007e167a23 */ /* 0x000fe40000010802 */
[----:B-1----:R-:W-:-:S02]  /*59c0*/  FFMA.FTZ R4, R120, c[0x0][0x2d0], -R3 ;  /* 0x0000b40078047a23 */ /* 0x002fc40000010803 */
[--C-:B------:R-:W-:Y:S01]  /*59d0*/  FFMA.FTZ R20, R112, c[0x0][0x2d0], -R0.reuse ;  /* 0x0000b40070147a23 */ /* 0x100fe20000010800 */
[----:B------:R-:W-:Y:S01]  /*59e0*/  MUFU.EX2 R23, R23 ;  /* 0x0000001700177308 */ /* 0x000fe20000000800 */
[----:B------:R-:W-:-:S07]  /*59f0*/  FFMA.FTZ R21, R111, c[0x0][0x2d0], -R0 ;  /* 0x0000b4006f157a23 */ /* 0x000fce0000010800 */
[----:B------:R1:W3:Y:S08]  /*5a00*/  MUFU.EX2 R198, R4 ;  /* 0x0000000400c67308 */ /* 0x0002f00000000800 */
[----:B------:R-:W-:Y:S01]  /*5a10*/  MUFU.EX2 R22, R22 ;  /* 0x0000001600167308 */ /* 0x000fe20000000800 */
[----:B-1----:R-:W-:Y:S01]  /*5a20*/  FFMA.FTZ R4, R119, c[0x0][0x2d0], -R3 ;  /* 0x0000b40077047a23 */ /* 0x002fe20000010803 */
[----:B---3--:R-:W-:-:S06]  /*5a30*/  F2FP.PACK_AB R9, R198, R197 ;  /* 0x000000c5c609723e */ /* 0x008fcc00000000ff */
[----:B------:R-:W-:Y:S08]  /*5a40*/  MUFU.EX2 R20, R20 ;  /* 0x0000001400147308 */ /* 0x000ff00000000800 */
[----:B------:R1:W-:Y:S08]  /*5a50*/  MUFU.EX2 R199, R4 ;  /* 0x0000000400c77308 */ /* 0x0003f00000000800 */
[----:B------:R-:W-:Y:S01]  /*5a60*/  MUFU.EX2 R21, R21 ;  /* 0x0000001500157308 */ /* 0x000fe20000000800 */
[----:B-1----:R-:W-:-:S02]  /*5a70*/  FFMA.FTZ R4, R118, c[0x0][0x2d0], -R3 ;  /* 0x0000b40076047a23 */ /* 0x002fc40000010803 */
[--C-:B------:R-:W-:Y:S01]  /*5a80*/  FFMA.FTZ R3, R131, c[0x0][0x2d0], -R2.reuse ;  /* 0x0000b40083037a23 */ /* 0x100fe20000010802 */
[----:B------:R-:W-:Y:S04]  /*5a90*/  LDSM.16.MT88.4 R116, [R201+0x1c00] ;  /* 0x001c0000c974783b */ /* 0x000fe80000004200 */
[----:B------:R1:W3:Y:S08]  /*5aa0*/  MUFU.EX2 R219, R4 ;  /* 0x0000000400db7308 */ /* 0x0002f00000000800 */
[----:B------:R4:W-:Y:S01]  /*5ab0*/  MUFU.EX2 R193, R3 ;  /* 0x0000000300c17308 */ /* 0x0009e20000000800 */
[----:B-1----:R-:W-:Y:S01]  /*5ac0*/  FFMA.FTZ R4, R124, c[0x0][0x2d0], -R2 ;  /* 0x0000b4007c047a23 */ /* 0x002fe20000010802 */
[----:B---3--:R-:W-:-:S06]  /*5ad0*/  F2FP.PACK_AB R11, R219, R199 ;  /* 0x000000c7db0b723e */ /* 0x008fcc00000000ff */
[----:B------:R1:W-:Y:S01]  /*5ae0*/  MUFU.EX2 R195, R4 ;  /* 0x0000000400c37308 */ /* 0x0003e20000000800 */
[----:B----4-:R-:W-:Y:S01]  /*5af0*/  FFMA.FTZ R3, R115, c[0x0][0x2d0], -R0 ;  /* 0x0000b40073037a23 */ /* 0x010fe20000010800 */
[----:B--2---:R-:W-:Y:S06]  /*5b00*/  HMMA.16816.F32 R140, R8, R12, R140 ;  /* 0x0000000c088c723c */ /* 0x004fec000000188c */
[----:B------:R2:W-:Y:S01]  /*5b10*/  MUFU.EX2 R107, R3 ;  /* 0x00000003006b7308 */ /* 0x0005e20000000800 */
[----:B-1----:R-:W-:Y:S02]  /*5b20*/  FFMA.FTZ R4, R125, c[0x0][0x2d0], -R2 ;  /* 0x0000b4007d047a23 */ /* 0x002fe40000010802 */
[----:B------:R-:W-:Y:S05]  /*5b30*/  LDSM.16.MT88.4 R124, [R202+0xc00] ;  /* 0x000c0000ca7c783b */ /* 0x000fea0000004200 */
[----:B------:R1:W3:Y:S01]  /*5b40*/  MUFU.EX2 R196, R4 ;  /* 0x0000000400c47308 */ /* 0x0002e20000000800 */
[----:B--2---:R-:W-:-:S02]  /*5b50*/  FADD.FTZ R3, R191, R5 ;  /* 0x00000005bf037221 */ /* 0x004fc40000010000 */
[----:B-1----:R-:W-:Y:S02]  /*5b60*/  FFMA.FTZ R4, R130, c[0x0][0x2d0], -R2 ;  /* 0x0000b40082047a23 */ /* 0x002fe40000010802 */
[----:B------:R-:W-:-:S03]  /*5b70*/  FFMA.FTZ R2, R109, c[0x0][0x2d0], -R0 ;  /* 0x0000b4006d027a23 */ /* 0x000fc60000010800 */
[----:B------:R1:W-:Y:S01]  /*5b80*/  MUFU.EX2 R194, R4 ;  /* 0x0000000400c27308 */ /* 0x0003e20000000800 */
[----:B------:R-:W-:Y:S07]  /*5b90*/  LDSM.16.MT88.4 R108, [R202+0x1c00] ;  /* 0x001c0000ca6c783b */ /* 0x000fee0000004200 */
[----:B------:R2:W-:Y:S01]  /*5ba0*/  MUFU.EX2 R188, R2 ;  /* 0x0000000200bc7308 */ /* 0x0005e20000000800 */
[----:B-1----:R-:W-:Y:S02]  /*5bb0*/  FADD.FTZ R4, R147, R146 ;  /* 0x0000009293047221 */ /* 0x002fe40000010000 */
[----:B------:R-:W-:Y:S02]  /*5bc0*/  HMMA.16816.F32 R144, R8, R14, R36 ;  /* 0x0000000e0890723c */ /* 0x000fe40000001824 */
[----:B------:R-:W-:Y:S01]  /*5bd0*/  FADD.FTZ R48, R160, R4 ;  /* 0x00000004a0307221 */ /* 0x000fe20000010000 */
[----:B---3--:R-:W-:Y:S01]  /*5be0*/  F2FP.PACK_AB R4, R196, R195 ;  /* 0x000000c3c404723e */ /* 0x008fe200000000ff */
[----:B--2---:R-:W-:-:S04]  /*5bf0*/  FFMA.FTZ R2, R113, c[0x0][0x2d0], -R0 ;  /* 0x0000b40071027a23 */ /* 0x004fc80000010800 */
[----:B------:R1:W2:Y:S02]  /*5c00*/  MUFU.EX2 R189, R2 ;  /* 0x0000000200bd7308 */ /* 0x0002a40000000800 */
[----:B-1----:R-:W-:Y:S01]  /*5c10*/  FFMA.FTZ R2, R114, c[0x0][0x2d0], -R0 ;  /* 0x0000b40072027a23 */ /* 0x002fe20000010800 */
[----:B--2---:R-:W-:Y:S01]  /*5c20*/  F2FP.PACK_AB R5, R189, R188 ;  /* 0x000000bcbd05723e */ /* 0x004fe200000000ff */
[----:B------:R-:W-:Y:S01]  /*5c30*/  FADD.FTZ R0, R163, R6 ;  /* 0x00000006a3007221 */ /* 0x000fe20000010000 */
[----:B------:R-:W-:-:S03]  /*5c40*/  F2FP.PACK_AB R6, R193, R194 ;  /* 0x000000c2c106723e */ /* 0x000fc600000000ff */
[----:B------:R-:W1:Y:S01]  /*5c50*/  MUFU.EX2 R106, R2 ;  /* 0x00000002006a7308 */ /* 0x000e620000000800 */
[----:B------:R-:W-:-:S04]  /*5c60*/  FADD.FTZ R0, R190, R0 ;  /* 0x00000000be007221 */ /* 0x000fc80000010000 */
[----:B------:R-:W-:Y:S01]  /*5c70*/  FADD.FTZ R0, R231, R0 ;  /* 0x00000000e7007221 */ /* 0x000fe20000010000 */
[----:B-1----:R-:W-:Y:S01]  /*5c80*/  F2FP.PACK_AB R7, R106, R107 ;  /* 0x0000006b6a07723e */ /* 0x002fe200000000ff */
[----:B------:R-:W-:Y:S02]  /*5c90*/  FADD.FTZ R2, R192, R3 ;  /* 0x00000003c0027221 */ /* 0x000fe40000010000 */
[----:B------:R-:W-:Y:S02]  /*5ca0*/  FADD.FTZ R3, R227, R48 ;  /* 0x00000030e3037221 */ /* 0x000fe40000010000 */
[----:B------:R-:W-:Y:S02]  /*5cb0*/  FADD.FTZ R2, R238, R2 ;  /* 0x00000002ee027221 */ /* 0x000fe40000010000 */
[C---:B------:R-:W-:Y:S08]  /*5cc0*/  HMMA.16816.F32 R136, R4.reuse, R12, R136 ;  /* 0x0000000c0488723c */ /* 0x040ff00000001888 */
[----:B------:R-:W-:Y:S01]  /*5cd0*/  HMMA.16816.F32 R32, R4, R14, R72 ;  /* 0x0000000e0420723c */ /* 0x000fe20000001848 */
[----:B------:R-:W1:Y:S07]  /*5ce0*/  LDSM.16.MT88.4 R12, [R202+0x800] ;  /* 0x00080000ca0c783b */ /* 0x000e6e0000004200 */
[-C--:B-1----:R-:W-:Y:S08]  /*5cf0*/  HMMA.16816.F32 R148, R8, R12.reuse, R148 ;  /* 0x0000000c0894723c */ /* 0x082ff00000001894 */
[----:B------:R-:W-:Y:S01]  /*5d00*/  HMMA.16816.F32 R128, R4, R12, R132 ;  /* 0x0000000c0480723c */ /* 0x000fe20000001884 */
[----:B------:R-:W1:Y:S07]  /*5d10*/  LDSM.16.MT88.4 R132, [R201+0xc00] ;  /* 0x000c0000c984783b */ /* 0x000e6e0000004200 */
[-C--:B------:R-:W-:Y:S08]  /*5d20*/  HMMA.16816.F32 R40, R8, R14.reuse, R40 ;  /* 0x0000000e0828723c */ /* 0x080ff00000001828 */
[----:B------:R-:W-:Y:S01]  /*5d30*/  HMMA.16816.F32 R64, R4, R14, R76 ;  /* 0x0000000e0440723c */ /* 0x000fe2000000184c */
[----:B------:R-:W2:Y:S04]  /*5d40*/  LDSM.16.MT88.4 R12, [R201+0x1800] ;  /* 0x00180000c90c783b */ /* 0x000ea80000004200 */
[----:B------:R-:W-:Y:S01]  /*5d50*/  LDSM.16.MT88.4 R76, [R201+0x2c00] ;  /* 0x002c0000c94c783b */ /* 0x000fe20000004200 */
[----:B------:R-:W-:-:S02]  /*5d60*/  IADD3 R233, R233, -0x2, RZ ;  /* 0xfffffffee9e97810 */ /* 0x000fc40007ffe0ff */
[C---:B------:R-:W-:Y:S08]  /*5d70*/  HMMA.16816.F32 R148, R96.reuse, R124, R148 ;  /* 0x0000007c6094723c */ /* 0x040ff00000001894 */
[C---:B-1----:R-:W-:Y:S08]  /*5d80*/  HMMA.16816.F32 R140, R96.reuse, R132, R140 ;  /* 0x00000084608c723c */ /* 0x042ff0000000188c */
[----:B------:R-:W-:Y:S08]  /*5d90*/  HMMA.16816.F32 R144, R96, R134, R144 ;  /* 0x000000866090723c */ /* 0x000ff00000001890 */
[-C--:B--2---:R-:W-:Y:S08]  /*5da0*/  HMMA.16816.F32 R156, R8, R12.reuse, R156 ;  /* 0x0000000c089c723c */ /* 0x084ff0000000189c */
[----:B------:R-:W-:Y:S08]  /*5db0*/  HMMA.16816.F32 R120, R4, R12, R152 ;  /* 0x0000000c0478723c */ /* 0x000ff00000001898 */
[-C--:B------:R-:W-:Y:S01]  /*5dc0*/  HMMA.16816.F32 R160, R8, R14.reuse, R16 ;  /* 0x0000000e08a0723c */ /* 0x080fe20000001810 */
[----:B------:R-:W1:Y:S07]  /*5dd0*/  LDSM.16.MT88.4 R16, [R201+0x2800] ;  /* 0x00280000c910783b */ /* 0x000e6e0000004200 */
[----:B------:R-:W-:Y:S01]  /*5de0*/  HMMA.16816.F32 R56, R4, R14, R80 ;  /* 0x0000000e0438723c */ /* 0x000fe20000001850 */
[----:B------:R-:W2:Y:S07]  /*5df0*/  LDSM.16.MT88.4 R12, [R202+0x1800] ;  /* 0x00180000ca0c783b */ /* 0x000eae0000004200 */
[C---:B------:R-:W-:Y:S08]  /*5e00*/  HMMA.16816.F32 R152, R96.reuse, R126, R40 ;  /* 0x0000007e6098723c */ /* 0x040ff00000001828 */
[C---:B------:R-:W-:Y:S08]  /*5e10*/  HMMA.16816.F32 R156, R96.reuse, R116, R156 ;  /* 0x00000074609c723c */ /* 0x040ff0000000189c */
[----:B------:R-:W-:Y:S08]  /*5e20*/  HMMA.16816.F32 R160, R96, R118, R160 ;  /* 0x0000007660a0723c */ /* 0x000ff000000018a0 */
[C---:B-1----:R-:W-:Y:S08]  /*5e30*/  HMMA.16816.F32 R68, R8.reuse, R16, R172 ;  /* 0x000000100844723c */ /* 0x042ff000000018ac */
[-C--:B--2---:R-:W-:Y:S08]  /*5e40*/  HMMA.16816.F32 R164, R8, R12.reuse, R164 ;  /* 0x0000000c08a4723c */ /* 0x084ff000000018a4 */
[----:B------:R-:W-:Y:S08]  /*5e50*/  HMMA.16816.F32 R112, R4, R12, R168 ;  /* 0x0000000c0470723c */ /* 0x000ff000000018a8 */
[-C--:B------:R-:W-:Y:S08]  /*5e60*/  HMMA.16816.F32 R44, R8, R14.reuse, R44 ;  /* 0x0000000e082c723c */ /* 0x080ff0000000182c */
[----:B------:R-:W-:Y:S01]  /*5e70*/  HMMA.16816.F32 R36, R4, R14, R84 ;  /* 0x0000000e0424723c */ /* 0x000fe20000001854 */
[----:B------:R-:W1:Y:S07]  /*5e80*/  LDSM.16.MT88.4 R12, [R202+0x2800] ;  /* 0x00280000ca0c783b */ /* 0x000e6e0000004200 */
[----:B------:R-:W-:Y:S08]  /*5e90*/  HMMA.16816.F32 R60, R8, R18, R60 ;  /* 0x00000012083c723c */ /* 0x000ff0000000183c */
[C---:B------:R-:W-:Y:S08]  /*5ea0*/  HMMA.16816.F32 R72, R4.reuse, R16, R184 ;  /* 0x000000100448723c */ /* 0x040ff000000018b8 */
[----:B------:R-:W-:Y:S08]  /*5eb0*/  HMMA.16816.F32 R16, R4, R18, R88 ;  /* 0x000000120410723c */ /* 0x000ff00000001858 */
[C---:B------:R-:W-:Y:S08]  /*5ec0*/  HMMA.16816.F32 R68, R96.reuse, R76, R68 ;  /* 0x0000004c6044723c */ /* 0x040ff00000001844 */
[----:B------:R-:W-:Y:S08]  /*5ed0*/  HMMA.16816.F32 R80, R96, R78, R60 ;  /* 0x0000004e6050723c */ /* 0x000ff0000000183c */
[C---:B-1----:R-:W-:Y:S08]  /*5ee0*/  HMMA.16816.F32 R84, R8.reuse, R12, R176 ;  /* 0x0000000c0854723c */ /* 0x042ff000000018b0 */
[----:B------:R-:W-:Y:S08]  /*5ef0*/  HMMA.16816.F32 R52, R8, R14, R52 ;  /* 0x0000000e0834723c */ /* 0x000ff00000001834 */
[C---:B------:R-:W-:Y:S08]  /*5f00*/  HMMA.16816.F32 R88, R4.reuse, R12, R180 ;  /* 0x0000000c0458723c */ /* 0x040ff000000018b4 */
[----:B------:R-:W-:Y:S07]  /*5f10*/  HMMA.16816.F32 R12, R4, R14, R92 ;  /* 0x0000000e040c723c */ /* 0x000fee000000185c */
[----:B------:R-:W-:Y:S01]  /*5f20*/  F2FP.PACK_AB R92, R24, R25 ;  /* 0x00000019185c723e */ /* 0x000fe200000000ff */
[----:B------:R-:W-:Y:S01]  /*5f30*/  FADD.FTZ R5, R223, R50 ;  /* 0x00000032df057221 */ /* 0x000fe20000010000 */
[----:B------:R-:W-:Y:S01]  /*5f40*/  F2FP.PACK_AB R94, R22, R23 ;  /* 0x00000017165e723e */ /* 0x000fe200000000ff */
[----:B------:R-:W-:Y:S01]  /*5f50*/  FADD.FTZ R4, R228, R3 ;  /* 0x00000003e4047221 */ /* 0x000fe20000010000 */
[----:B------:R-:W-:Y:S01]  /*5f60*/  F2FP.PACK_AB R93, R21, R20 ;  /* 0x00000014155d723e */ /* 0x000fe200000000ff */
[----:B------:R-:W-:Y:S01]  /*5f70*/  FADD.FTZ R5, R225, R5 ;  /* 0x00000005e1057221 */ /* 0x000fe20000010000 */
[----:B------:R-:W-:Y:S01]  /*5f80*/  F2FP.PACK_AB R95, R31, R30 ;  /* 0x0000001e1f5f723e */ /* 0x000fe200000000ff */
        /* <DEDUP_REMOVED lines=8> */
[----:B------:R-:W1:Y:S01]  /*6010*/  LDSM.16.MT88.4 R4, [R202+0x2c00] ;  /* 0x002c0000ca04783b */ /* 0x000e620000004200 */
[----:B------:R-:W-:Y:S02]  /*6020*/  FADD.FTZ R8, R237, R2 ;  /* 0x00000002ed087221 */ /* 0x000fe40000010000 */
[----:B------:R-:W-:-:S02]  /*6030*/  @P3 IMAD.HI.U32 R2, R247, c[0x0][0x2c8], RZ ;  /* 0x0000b200f7023a27 */ /* 0x000fc400078e00ff */
[----:B------:R-:W-:Y:S01]  /*6040*/  HMMA.16816.F32 R132, R92, R134, R32 ;  /* 0x000000865c84723c */ /* 0x000fe20000001820 */
[----:B------:R-:W2:Y:S01]  /*6050*/  LDL R32, [R1+0x8] ;  /* 0x0000080001207983 */ /* 0x000ea20000100800 */
[----:B------:R-:W-:Y:S01]  /*6060*/  FADD.FTZ R10, R230, R0 ;  /* 0x00000000e60a7221 */ /* 0x000fe20000010000 */
[----:B------:R-:W-:Y:S01]  /*6070*/  MOV R0, R247 ;  /* 0x000000f700007202 */ /* 0x000fe20000000f00 */
[----:B------:R-:W-:Y:S01]  /*6080*/  FADD.FTZ R3, R241, R3 ;  /* 0x00000003f1037221 */ /* 0x000fe20000010000 */
[----:B------:R-:W-:-:S03]  /*6090*/  @P3 SHF.R.U32.HI R0, RZ, c[0x0][0x2cc], R2 ;  /* 0x0000b300ff003a19 */ /* 0x000fc60000011602 */
[----:B------:R-:W-:Y:S01]  /*60a0*/  HMMA.16816.F32 R72, R92, R76, R72 ;  /* 0x0000004c5c48723c */ /* 0x000fe20000001848 */
[----:B------:R-:W-:Y:S01]  /*60b0*/  IADD3 R0, R0, -c[0x0][0x168], R246 ;  /* 0x80005a0000007a10 */ /* 0x000fe20007ffe0f6 */
[----:B------:R-:W-:-:S03]  /*60c0*/  FADD.FTZ R9, R242, R3 ;  /* 0x00000003f2097221 */ /* 0x000fc60000010000 */
[----:B------:R-:W-:-:S03]  /*60d0*/  SHF.R.S32.HI R2, RZ, 0x1f, R0 ;  /* 0x0000001fff027819 */ /* 0x000fc60000011400 */
[----:B------:R-:W-:Y:S01]  /*60e0*/  HMMA.16816.F32 R76, R92, R78, R16 ;  /* 0x0000004e5c4c723c */ /* 0x000fe20000001810 */
[----:B------:R-:W-:-:S06]  /*60f0*/  FADD.FTZ R3, R244, R11 ;  /* 0x0000000bf4037221 */ /* 0x000fcc0000010000 */
[----:B------:R-:W-:Y:S01]  /*6100*/  LEA.HI R16, R2, R0, RZ, 0x6 ;  /* 0x0000000002107211 */ /* 0x000fe200078f30ff */
[----:B------:R-:W-:Y:S01]  /*6110*/  FADD.FTZ R2, R245, R10 ;  /* 0x0000000af5027221 */ /* 0x000fe20000010000 */
[----:B------:R-:W-:Y:S01]  /*6120*/  HMMA.16816.F32 R168, R96, R110, R44 ;  /* 0x0000006e60a8723c */ /* 0x000fe2000000182c */
[----:B------:R-:W-:Y:S02]  /*6130*/  FADD.FTZ R0, R218, R9 ;  /* 0x00000009da007221 */ /* 0x000fe40000010000 */
[----:B------:R-:W-:Y:S02]  /*6140*/  FADD.FTZ R2, R195, R2 ;  /* 0x00000002c3027221 */ /* 0x000fe40000010000 */
[----:B------:R-:W-:-:S03]  /*6150*/  FADD.FTZ R0, R220, R0 ;  /* 0x00000000dc007221 */ /* 0x000fc60000010000 */
[----:B------:R-:W-:Y:S08]  /*6160*/  HMMA.16816.F32 R128, R92, R124, R128 ;  /* 0x0000007c5c80723c */ /* 0x000ff00000001880 */
[-C--:B-1----:R-:W-:Y:S08]  /*6170*/  HMMA.16816.F32 R84, R96, R4.reuse, R84 ;  /* 0x000000046054723c */ /* 0x082ff00000001854 */
        /* <DEDUP_REMOVED lines=20> */
[----:B------:R-:W-:Y:S01]  /*62c0*/  FADD.FTZ R2, R106, R4 ;  /* 0x000000046a027221 */ /* 0x000fe20000010000 */
[----:B------:R-:W-:Y:S01]  /*62d0*/  SHF.R.S32.HI R4, RZ, 0x6, R16 ;  /* 0x00000006ff047819 */ /* 0x000fe20000011410 */
[----:B------:R-:W-:Y:S01]  /*62e0*/  FADD.FTZ R0, R25, R0 ;  /* 0x0000000019007221 */ /* 0x000fe20000010000 */
[----:B------:R-:W-:Y:S03]  /*62f0*/  HMMA.16816.F32 R108, R92, R110, R36 ;  /* 0x0000006e5c6c723c */ /* 0x000fe60000001824 */
[----:B------:R-:W-:Y:S02]  /*6300*/  FADD.FTZ R248, R24, R0 ;  /* 0x0000000018f87221 */ /* 0x000fe40000010000 */
[----:B------:R-:W-:-:S02]  /*6310*/  FADD.FTZ R0, R20, R2 ;  /* 0x0000000214007221 */ /* 0x000fc40000010000 */
[----:B------:R-:W-:Y:S01]  /*6320*/  FADD.FTZ R243, R51, R243 ;  /* 0x000000f333f37221 */ /* 0x000fe20000010000 */
[-C--:B------:R-:W-:Y:S01]  /*6330*/  HMMA.16816.F32 R96, R96, R6.reuse, R52 ;  /* 0x000000066060723c */ /* 0x080fe20000001834 */
        /* <DEDUP_REMOVED lines=8> */
[----:B------:R-:W-:Y:S02]  /*63c0*/  FADD.FTZ R247, R26, R247 ;  /* 0x000000f71af77221 */ /* 0x000fe40000010000 */
[----:B------:R-:W-:Y:S02]  /*63d0*/  FADD.FTZ R248, R22, R248 ;  /* 0x000000f816f87221 */ /* 0x000fe40000010000 */
[----:B------:R-:W-:Y:S01]  /*63e0*/  FADD.FTZ R249, R31, R0 ;  /* 0x000000001ff97221 */ /* 0x000fe20000010000 */
[----:B--2---:R-:W-:-:S05]  /*63f0*/  IMNMX R32, R32, R4, !PT ;  /* 0x0000000420207217 */ /* 0x004fca0007800200 */
[----:B------:R1:W-:Y:S01]  /*6400*/  STL [R1+0xc], R32 ;  /* 0x00000c2001007387 */ /* 0x0003e20000100800 */
[----:B------:R-:W-:-:S13]  /*6410*/  ISETP.GE.AND P0, PT, R233, R32, PT ;  /* 0x00000020e900720c */ /* 0x000fda0003f06270 */
[----:B------:R-:W-:Y:S05]  /*6420*/  @!P0 BRA `(.L_x_1274) ;  /* 0x0000483000008947 */ /* 0x000fea0003800000 */
[----:B------:R-:W-:Y:S01]  /*6430*/  IMAD.MOV.U32 R105, RZ, RZ, R103 ;  /* 0x000000ffff697224 */ /* 0x000fe200078e0067 */
[----:B------:R-:W-:Y:S01]  /*6440*/  MOV R107, R101 ;  /* 0x00000065006b7202 */ /* 0x000fe20000000f00 */
[----:B------:R-:W-:Y:S01]  /*6450*/  IMAD.MOV.U32 R100, RZ, RZ, R104 ;  /* 0x000000ffff647224 */ /* 0x000fe200078e0068 */
[----:B------:R-:W-:Y:S02]  /*6460*/  MOV R106, R102 ;  /* 0x00000066006a7202 */ /* 0x000fe40000000f00 */
.L_x_1285:
        /* <DEDUP_REMOVED lines=8> */
[----:B-1----:R3:W1:Y:S04]  /*64f0*/  LDSM.16.M88.4 R32, [R200+0x400] ;  /* 0x00040000c820783b */ /* 0x0026680000000200 */
[----:B------:R3:W1:Y:S04]  /*6500*/  LDSM.16.M88.4 R48, [R200+0x800] ;  /* 0x00080000c830783b */ /* 0x0006680000000200 */
[----:B------:R3:W1:Y:S04]  /*6510*/  LDSM.16.M88.4 R172, [R200+0xc00] ;  /* 0x000c0000c8ac783b */ /* 0x0006680000000200 */
[----:B------:R3:W1:Y:S04]  /*6520*/  LDSM.16.M88.4 R176, [R204] ;  /* 0x00000000ccb0783b */ /* 0x0006680000000200 */
[----:B------:R3:W1:Y:S04]  /*6530*/  LDSM.16.M88.4 R184, [R204+0x1000] ;  /* 0x00100000ccb8783b */ /* 0x0006680000000200 */
[----:B------:R3:W1:Y:S04]  /*6540*/  LDSM.16.M88.4 R180, [R205] ;  /* 0x00000000cdb4783b */ /* 0x0006680000000200 */
[----:B------:R3:W1:Y:S04]  /*6550*/  LDSM.16.M88.4 R188, [R216] ;  /* 0x00000000d8bc783b */ /* 0x0006680000000200 */
[----:B------:R3:W1:Y:S04]  /*6560*/  LDSM.16.M88.4 R192, [R215] ;  /* 0x00000000d7c0783b */ /* 0x0006680000000200 */
[----:B------:R3:W1:Y:S01]  /*6570*/  LDSM.16.M88.4 R196, [R214] ;  /* 0x00000000d6c4783b */ /* 0x0006620000000200 */
[----:B--2---:R-:W-:-:S13]  /*6580*/  ISETP.GT.AND P0, PT, R0, R233, PT ;  /* 0x000000e90000720c */ /* 0x004fda0003f04270 */
[----:B------:R-:W-:-:S05]  /*6590*/  @P0 BRA `(.L_x_1276) ;  /* 0x000004a000000947 */ /* 0x000fca0003800000 */
[----:B-1-34-:R-:W-:Y:S01]  /*65a0*/  SHF.R.S32.HI R0, RZ, 0x1f, R234 ;  /* 0x0000001fff007819 */ /* 0x01afe200000114ea */
[----:B------:R-:W2:Y:S01]  /*65b0*/  LDL.64 R8, [R1+0x28] ;  /* 0x0000280001087983 */ /* 0x000ea20000100a00 */
[----:B------:R-:W-:Y:S01]  /*65c0*/  SHF.R.S32.HI R4, RZ, 0x1f, R232 ;  /* 0x0000001fff047819 */ /* 0x000fe200000114e8 */
[----:B------:R-:W-:Y:S01]  /*65d0*/  IMAD.WIDE.U32 R2, R234, c[0x0][0x208], RZ ;  /* 0x00008200ea027a25 */ /* 0x000fe200078e00ff */
[C---:B------:R-:W-:Y:S02]  /*65e0*/  IADD3 R6, R240.reuse, 0x40, RZ ;  /* 0x00000040f0067810 */ /* 0x040fe40007ffe0ff */
[----:B------:R-:W-:Y:S01]  /*65f0*/  IADD3 R5, R240, 0x40, RZ ;  /* 0x00000040f0057810 */ /* 0x000fe20007ffe0ff */
[----:B------:R-:W3:Y:S01]  /*6600*/  LDL R7, [R1+0x38] ;  /* 0x0000380001077983 */ /* 0x000ee20000100800 */
[----:B------:R-:W-:Y:S01]  /*6610*/  SHF.R.S32.HI R6, RZ, 0x1f, R6 ;  /* 0x0000001fff067819 */ /* 0x000fe20000011406 */
[----:B------:R-:W-:Y:S02]  /*6620*/  IMAD R0, R0, c[0x0][0x208], RZ ;  /* 0x0000820000007a24 */ /* 0x000fe400078e02ff */
[----:B------:R-:W-:Y:S01]  /*6630*/  IMAD R4, R4, c[0x0][0x218], RZ ;  /* 0x0000860004047a24 */ /* 0x000fe200078e02ff */
[----:B------:R-:W-:Y:S01]  /*6640*/  SHF.L.U64.HI R20, R5, 0x1, R6 ;  /* 0x0000000105147819 */ /* 0x000fe20000010206 */
[----:B------:R-:W-:Y:S01]  /*6650*/  IMAD R0, R234, c[0x0][0x20c], R0 ;  /* 0x00008300ea007a24 */ /* 0x000fe200078e0200 */
[----:B------:R-:W-:Y:S01]  /*6660*/  IADD3 R6, R240, 0x20, RZ ;  /* 0x00000020f0067810 */ /* 0x000fe20007ffe0ff */
[C---:B------:R-:W-:Y:S02]  /*6670*/  IMAD R4, R232.reuse, c[0x0][0x21c], R4 ;  /* 0x00008700e8047a24 */ /* 0x040fe400078e0204 */
[----:B------:R-:W-:Y:S02]  /*6680*/  IMAD.IADD R3, R3, 0x1, R0 ;  /* 0x0000000103037824 */ /* 0x000fe400078e0200 */
[----:B------:R-:W-:Y:S01]  /*6690*/  IMAD.SHL.U32 R23, R5, 0x2, RZ ;  /* 0x0000000205177824 */ /* 0x000fe200078e00ff */
[----:B------:R-:W-:Y:S01]  /*66a0*/  SHF.R.S32.HI R5, RZ, 0x1f, R240 ;  /* 0x0000001fff057819 */ /* 0x000fe200000114f0 */
[----:B------:R-:W-:Y:S03]  /*66b0*/  IMAD.WIDE.U32 R2, R232, c[0x0][0x218], R2 ;  /* 0x00008600e8027a25 */ /* 0x000fe600078e0002 */
[----:B------:R-:W-:Y:S01]  /*66c0*/  SHF.L.U64.HI R14, R240, 0x1, R5 ;  /* 0x00000001f00e7819 */ /* 0x000fe20000010205 */
[----:B------:R-:W-:Y:S02]  /*66d0*/  IMAD.SHL.U32 R22, R6, 0x2, RZ ;  /* 0x0000000206167824 */ /* 0x000fe400078e00ff */
[----:B------:R-:W-:Y:S01]  /*66e0*/  IMAD.SHL.U32 R21, R240, 0x2, RZ ;  /* 0x00000002f0157824 */ /* 0x000fe200078e00ff */
[----:B--2---:R-:W-:Y:S04]  /*66f0*/  IADD3 R0, P0, R8, R2, RZ ;  /* 0x0000000208007210 */ /* 0x004fe80007f1e0ff */
[----:B---3--:R-:W-:Y:S02]  /*6700*/  IADD3.X R4, R7, R3, R4, P0, !PT ;  /* 0x0000000307047210 */ /* 0x008fe400007fe404 */
[----:B------:R-:W-:Y:S02]  /*6710*/  IADD3 R7, R240, 0x20, RZ ;  /* 0x00000020f0077810 */ /* 0x000fe40007ffe0ff */
[C---:B------:R-:W-:Y:S02]  /*6720*/  LEA R13, P0, R0.reuse, c[0x0][0x1f8], 0x1 ;  /* 0x00007e00000d7a11 */ /* 0x040fe400078008ff */
[----:B------:R-:W-:Y:S02]  /*6730*/  SHF.R.S32.HI R7, RZ, 0x1f, R7 ;  /* 0x0000001fff077819 */ /* 0x000fe40000011407 */
[----:B------:R-:W-:Y:S02]  /*6740*/  LEA.HI.X R10, R0, c[0x0][0x1fc], R4, 0x1, P0 ;  /* 0x00007f00000a7a11 */ /* 0x000fe400000f0c04 */
[----:B------:R-:W-:Y:S01]  /*6750*/  SHF.L.U64.HI R15, R6, 0x1, R7 ;  /* 0x00000001060f7819 */ /* 0x000fe20000010207 */
[----:B------:R-:W-:-:S05]  /*6760*/  BRA.DIV ~URZ, `(.L_x_1277) ;  /* 0x0000bac27f007947 */ /* 0x000fca000b800000 */
[----:B------:R1:W2:Y:S02]  /*6770*/  SHFL.IDX PT, R4, R10, RZ, 0x1c1f ;  /* 0x001c1fff0a047589 */ /* 0x0002a400000e0000 */
.L_x_1322:
[----:B------:R-:W-:-:S05]  /*6780*/  BRA.DIV ~URZ, `(.L_x_1278) ;  /* 0x0000bb127f007947 */ /* 0x000fca000b800000 */
[----:B------:R-:W3:Y:S01]  /*6790*/  SHFL.IDX PT, R0, R13, RZ, 0x1c1f ;  /* 0x001c1fff0d007589 */ /* 0x000ee200000e0000 */
[C---:B------:R-:W-:Y:S02]  /*67a0*/  IADD3 R2, R240.reuse, 0x20, RZ ;  /* 0x00000020f0027810 */ /* 0x040fe40007ffe0ff */
[----:B------:R-:W-:Y:S02]  /*67b0*/  ISETP.GE.AND P5, PT, R240, c[0x0][0x1d4], PT ;  /* 0x00007500f0007a0c */ /* 0x000fe40003fa6270 */
[----:B------:R-:W-:Y:S02]  /*67c0*/  ISETP.GE.AND P4, PT, R2, c[0x0][0x1d4], PT ;  /* 0x0000750002007a0c */ /* 0x000fe40003f86270 */
[----:B------:R-:W-:Y:S02]  /*67d0*/  IADD3 R5, R240, 0x40, RZ ;  /* 0x00000040f0057810 */ /* 0x000fe40007ffe0ff */
[----:B------:R-:W-:Y:S02]  /*67e0*/  SEL R12, RZ, 0x10, P5 ;  /* 0x00000010ff0c7807 */ /* 0x000fe40002800000 */
[----:B------:R-:W-:Y:S02]  /*67f0*/  SEL R11, RZ, 0x10, P4 ;  /* 0x00000010ff0b7807 */ /* 0x000fe40002000000 */
[C---:B---3--:R-:W-:Y:S02]  /*6800*/  IADD3 R6, P0, R0.reuse, R21, RZ ;  /* 0x0000001500067210 */ /* 0x048fe40007f1e0ff */
[----:B------:R-:W-:Y:S03]  /*6810*/  IADD3 R2, P6, R0, R22, RZ ;  /* 0x0000001600027210 */ /* 0x000fe60007fde0ff */
        /* <DEDUP_REMOVED lines=9> */
[----:B------:R3:W4:Y:S04]  /*68b0*/  SHFL.IDX PT, R4, R10, 0x1, 0x1c1f ;  /* 0x003c1f000a047f89 */ /* 0x00072800000e0000 */
[----:B------:R2:W1:Y:S04]  /*68c0*/  SHFL.IDX PT, R0, R13, 0x1, 0x1c1f ;  /* 0x003c1f000d007f89 */ /* 0x00046800000e0000 */
[----:B------:R2:W-:Y:S01]  /*68d0*/  LDGSTS.E.BYPASS.LTC128B.128 [R217+0x2100], [R8.64], !P0 ;  /* 0x0210000008d97fae */ /* 0x0005e2000c101d46 */
[----:B-1-3--:R-:W-:Y:S03]  /*68e0*/  SEL R10, RZ, 0x10, P0 ;  /* 0x00000010ff0a7807 */ /* 0x00afe60000000000 */
.L_x_1323:
[----:B--2---:R-:W-:Y:S02]  /*68f0*/  IADD3 R2, -R11, 0x10, RZ ;  /* 0x000000100b027810 */ /* 0x004fe40007ffe1ff */
[----:B------:R-:W-:Y:S02]  /*6900*/  IADD3 R8, -R12, 0x10, RZ ;  /* 0x000000100c087810 */ /* 0x000fe40007ffe1ff */
[----:B------:R-:W-:Y:S02]  /*6910*/  LOP3.LUT R6, R2, 0xf, RZ, 0xc0, !PT ;  /* 0x0000000f02067812 */ /* 0x000fe400078ec0ff */
[----:B------:R-:W-:Y:S02]  /*6920*/  LOP3.LUT R8, R8, 0xf, RZ, 0xc0, !PT ;  /* 0x0000000f08087812 */ /* 0x000fe400078ec0ff */
[----:B------:R-:W-:Y:S02]  /*6930*/  IADD3 R3, -R10, 0x10, RZ ;  /* 0x000000100a037810 */ /* 0x000fe40007ffe1ff */
[-C--:B------:R-:W-:Y:S02]  /*6940*/  IADD3 R6, P6, P5, R6, R0.reuse, R22 ;  /* 0x0000000006067210 */ /* 0x080fe40007dde016 */
[----:B------:R-:W-:Y:S02]  /*6950*/  IADD3 R8, P4, P0, R8, R0, R21 ;  /* 0x0000000008087210 */ /* 0x000fe4000789e015 */
[----:B------:R-:W-:Y:S02]  /*6960*/  LOP3.LUT R2, R3, 0xf, RZ, 0xc0, !PT ;  /* 0x0000000f03027812 */ /* 0x000fe400078ec0ff */
[-C--:B----4-:R-:W-:Y:S02]  /*6970*/  IADD3.X R7, RZ, R4.reuse, R15, P6, P5 ;  /* 0x00000004ff077210 */ /* 0x090fe400037ea40f */
[----:B------:R-:W-:Y:S02]  /*6980*/  ISETP.NE.U32.AND P6, PT, R12, RZ, PT ;  /* 0x000000ff0c00720c */ /* 0x000fe40003fc5070 */
[----:B------:R-:W-:Y:S02]  /*6990*/  IADD3.X R9, RZ, R4, R14, P4, P0 ;  /* 0x00000004ff097210 */ /* 0x000fe400027e040e */
[----:B------:R-:W-:Y:S02]  /*69a0*/  IADD3 R2, P4, P0, R2, R0, R23 ;  /* 0x0000000002027210 */ /* 0x000fe4000789e017 */
[----:B------:R-:W-:Y:S02]  /*69b0*/  ISETP.NE.U32.AND P5, PT, R11, RZ, PT ;  /* 0x000000ff0b00720c */ /* 0x000fe40003fa5070 */
[----:B------:R-:W-:Y:S02]  /*69c0*/  IADD3.X R3, RZ, R4, R20, P4, P0 ;  /* 0x00000004ff037210 */ /* 0x000fe400027e0414 */
[----:B------:R-:W-:Y:S03]  /*69d0*/  ISETP.NE.U32.AND P0, PT, R10, RZ, PT ;  /* 0x000000ff0a00720c */ /* 0x000fe60003f05070 */
[----:B------:R-:W-:Y:S01]  /*69e0*/  @!PT LDS RZ, [RZ] ;  /* 0x00000000fffff984 */ /* 0x000fe20000000800 */
[----:B------:R-:W-:Y:S01]  /*69f0*/  @!PT LDS RZ, [RZ] ;  /* 0x00000000fffff984 */ /* 0x000fe20000000800 */
[----:B------:R-:W-:Y:S01]  /*6a00*/  @!PT LDS RZ, [RZ] ;  /* 0x00000000fffff984 */ /* 0x000fe20000000800 */
[----:B------:R1:W-:Y:S06]  /*6a10*/  LDGSTS.E.BYPASS.LTC128B.128.ZFILL [R217+0x900], [R8.64], P6 ;  /* 0x0090000008d97fae */ /* 0x0003ec000b141d46 */
[----:B------:R1:W-:Y:S04]  /*6a20*/  LDGSTS.E.BYPASS.LTC128B.128.ZFILL [R217+0x1900], [R6.64], P5 ;  /* 0x0190000006d97fae */ /* 0x0003e8000a941d46 */
[----:B------:R1:W-:Y:S02]  /*6a30*/  LDGSTS.E.BYPASS.LTC128B.128.ZFILL [R217+0x2900], [R2.64], P0 ;  /* 0x0290000002d97fae */ /* 0x0003e40008141d46 */
.L_x_1276:
[----:B-1-34-:R-:W-:Y:S05]  /*6a40*/  BSYNC B0 ;  /* 0x0000000000007941 */ /* 0x01afea0003800000 */
.L_x_1275:
[----:B------:R-:W0:Y:S01]  /*6a50*/  LDGDEPBAR ;  /* 0x00000000000079af */ /* 0x000e220000000000 */
[----:B------:R-:W-:Y:S01]  /*6a60*/  WARPSYNC 0xffffffff ;  /* 0xffffffff00007948 */ /* 0x000fe20003800000 */
[-C--:B------:R-:W-:Y:S01]  /*6a70*/  HMMA.16816.F32 R4, R64, R16.reuse, RZ ;  /* 0x000000104004723c */ /* 0x080fe200000018ff */
        /* <DEDUP_REMOVED lines=36> */
[----:B------:R-:W-:Y:S07]  /*6cc0*/  LDSM.16.M88.4 R184, [R200+0x1800] ;  /* 0x00180000c8b8783b */ /* 0x000fee0000000200 */
[----:B------:R-:W-:Y:S01]  /*6cd0*/  HMMA.16816.F32 R64, R176, R198, R64 ;  /* 0x000000c6b040723c */ /* 0x000fe20000001840 */
[----:B------:R-:W4:Y:S07]  /*6ce0*/  LDSM.16.M88.4 R176, [R200+0x1400] ;  /* 0x00140000c8b0783b */ /* 0x000f2e0000000200 */
[-C--:B-1----:R-:W-:Y:S08]  /*6cf0*/  HMMA.16816.F32 R4, R172, R180.reuse, R4 ;  /* 0x000000b4ac04723c */ /* 0x082ff00000001804 */
[C---:B---3--:R-:W-:Y:S08]  /*6d00*/  HMMA.16816.F32 R8, R188.reuse, R180, R8 ;  /* 0x000000b4bc08723c */ /* 0x048ff00000001808 */
[-C--:B------:R-:W-:Y:S08]  /*6d10*/  HMMA.16816.F32 R12, R188, R182.reuse, R12 ;  /* 0x000000b6bc0c723c */ /* 0x080ff0000000180c */
[C---:B------:R-:W-:Y:S01]  /*6d20*/  HMMA.16816.F32 R16, R172.reuse, R182, R16 ;  /* 0x000000b6ac10723c */ /* 0x040fe20000001810 */
[----:B------:R-:W-:Y:S07]  /*6d30*/  LDSM.16.M88.4 R180, [R213] ;  /* 0x00000000d5b4783b */ /* 0x000fee0000000200 */
[-C--:B----4-:R-:W-:Y:S08]  /*6d40*/  HMMA.16816.F32 R20, R172, R176.reuse, R20 ;  /* 0x000000b0ac14723c */ /* 0x090ff00000001814 */
[C---:B------:R-:W-:Y:S08]  /*6d50*/  HMMA.16816.F32 R24, R188.reuse, R176, R24 ;  /* 0x000000b0bc18723c */ /* 0x040ff00000001818 */
[-C--:B------:R-:W-:Y:S03]  /*6d60*/  HMMA.16816.F32 R28, R188, R178.reuse, R28 ;  /* 0x000000b2bc1c723c */ /* 0x080fe6000000181c */
[----:B--2---:R-:W-:Y:S05]  /*6d70*/  ISETP.GT.AND P0, PT, R233, R0, PT ;  /* 0x00000000e900720c */ /* 0x004fea0003f04270 */
[C---:B------:R-:W-:Y:S01]  /*6d80*/  HMMA.16816.F32 R32, R172.reuse, R178, R32 ;  /* 0x000000b2ac20723c */ /* 0x040fe20000001820 */
[----:B------:R-:W1:Y:S07]  /*6d90*/  LDSM.16.M88.4 R176, [R204+0x2000] ;  /* 0x00200000ccb0783b */ /* 0x000e6e0000000200 */
[-C--:B------:R-:W-:Y:S08]  /*6da0*/  HMMA.16816.F32 R36, R172, R184.reuse, R36 ;  /* 0x000000b8ac24723c */ /* 0x080ff00000001824 */
[C---:B------:R-:W-:Y:S08]  /*6db0*/  HMMA.16816.F32 R40, R188.reuse, R184, R40 ;  /* 0x000000b8bc28723c */ /* 0x040ff00000001828 */
[-C--:B------:R-:W-:Y:S08]  /*6dc0*/  HMMA.16816.F32 R44, R188, R186.reuse, R44 ;  /* 0x000000babc2c723c */ /* 0x080ff0000000182c */
[C---:B------:R-:W-:Y:S01]  /*6dd0*/  HMMA.16816.F32 R48, R172.reuse, R186, R48 ;  /* 0x000000baac30723c */ /* 0x040fe20000001830 */
[----:B------:R-:W2:Y:S07]  /*6de0*/  LDSM.16.M88.4 R184, [R204+0x3000] ;  /* 0x00300000ccb8783b */ /* 0x000eae0000000200 */
[-C--:B------:R-:W-:Y:S08]  /*6df0*/  HMMA.16816.F32 R52, R172, R192.reuse, R52 ;  /* 0x000000c0ac34723c */ /* 0x080ff00000001834 */
[C---:B------:R-:W-:Y:S08]  /*6e00*/  HMMA.16816.F32 R56, R188.reuse, R192, R56 ;  /* 0x000000c0bc38723c */ /* 0x040ff00000001838 */
[-C--:B------:R-:W-:Y:S01]  /*6e10*/  HMMA.16816.F32 R60, R188, R194.reuse, R60 ;  /* 0x000000c2bc3c723c */ /* 0x080fe2000000183c */
[----:B------:R-:W-:Y:S07]  /*6e20*/  LDSM.16.M88.4 R188, [R211] ;  /* 0x00000000d3bc783b */ /* 0x000fee0000000200 */
        /* <DEDUP_REMOVED lines=13> */
[-C--:B------:R-:W-:Y:S08]  /*6f00*/  HMMA.16816.F32 R36, R176, R188.reuse, R36 ;  /* 0x000000bcb024723c */ /* 0x080ff00000001824 */
        /* <DEDUP_REMOVED lines=10> */
[-C--:B--2---:R-:W-:Y:S01]  /*6fb0*/  HMMA.16816.F32 R4, R172, R180.reuse, R4 ;  /* 0x000000b4ac04723c */ /* 0x084fe20000001804 */
[----:B------:R-:W2:Y:S07]  /*6fc0*/  LDSM.16.M88.4 R192, [R200+0x2c00] ;  /* 0x002c0000c8c0783b */ /* 0x000eae0000000200 */
[C---:B---3--:R-:W-:Y:S08]  /*6fd0*/  HMMA.16816.F32 R8, R188.reuse, R180, R8 ;  /* 0x000000b4bc08723c */ /* 0x048ff00000001808 */
[-C--:B------:R-:W-:Y:S08]  /*6fe0*/  HMMA.16816.F32 R12, R188, R182.reuse, R12 ;  /* 0x000000b6bc0c723c */ /* 0x080ff0000000180c */
[C---:B------:R-:W-:Y:S01]  /*6ff0*/  HMMA.16816.F32 R16, R172.reuse, R182, R16 ;  /* 0x000000b6ac10723c */ /* 0x040fe20000001810 */
[----:B------:R-:W-:Y:S07]  /*7000*/  LDSM.16.M88.4 R180, [R204+0x4000] ;  /* 0x00400000ccb4783b */ /* 0x000fee0000000200 */
[-C--:B-1----:R-:W-:Y:S08]  /*7010*/  HMMA.16816.F32 R20, R172, R184.reuse, R20 ;  /* 0x000000b8ac14723c */ /* 0x082ff00000001814 */
[C---:B------:R-:W-:Y:S08]  /*7020*/  HMMA.16816.F32 R24, R188.reuse, R184, R24 ;  /* 0x000000b8bc18723c */ /* 0x040ff00000001818 */
[-C--:B------:R-:W-:Y:S08]  /*7030*/  HMMA.16816.F32 R28, R188, R186.reuse, R28 ;  /* 0x000000babc1c723c */ /* 0x080ff0000000181c */
[C---:B------:R-:W-:Y:S01]  /*7040*/  HMMA.16816.F32 R32, R172.reuse, R186, R32 ;  /* 0x000000baac20723c */ /* 0x040fe20000001820 */
[----:B------:R-:W1:Y:S07]  /*7050*/  LDSM.16.M88.4 R184, [R209] ;  /* 0x00000000d1b8783b */ /* 0x000e6e0000000200 */
[-C--:B----4-:R-:W-:Y:S08]  /*7060*/  HMMA.16816.F32 R36, R172, R176.reuse, R36 ;  /* 0x000000b0ac24723c */ /* 0x090ff00000001824 */
[C---:B------:R-:W-:Y:S08]  /*7070*/  HMMA.16816.F32 R40, R188.reuse, R176, R40 ;  /* 0x000000b0bc28723c */ /* 0x040ff00000001828 */
[-C--:B------:R-:W-:Y:S08]  /*7080*/  HMMA.16816.F32 R44, R188, R178.reuse, R44 ;  /* 0x000000b2bc2c723c */ /* 0x080ff0000000182c */
[C---:B------:R-:W-:Y:S01]  /*7090*/  HMMA.16816.F32 R48, R172.reuse, R178, R48 ;  /* 0x000000b2ac30723c */ /* 0x040fe20000001830 */
[----:B------:R-:W3:Y:S07]  /*70a0*/  LDSM.16.M88.4 R176, [R204+0x5000] ;  /* 0x00500000ccb0783b */ /* 0x000eee0000000200 */
[-C--:B--2---:R-:W-:Y:S08]  /*70b0*/  HMMA.16816.F32 R52, R172, R192.reuse, R52 ;  /* 0x000000c0ac34723c */ /* 0x084ff00000001834 */
[C---:B------:R-:W-:Y:S08]  /*70c0*/  HMMA.16816.F32 R56, R188.reuse, R192, R56 ;  /* 0x000000c0bc38723c */ /* 0x040ff00000001838 */
[-C--:B------:R-:W-:Y:S08]  /*70d0*/  HMMA.16816.F32 R60, R188, R194.reuse, R60 ;  /* 0x000000c2bc3c723c */ /* 0x080ff0000000183c */
[----:B------:R-:W-:Y:S08]  /*70e0*/  HMMA.16816.F32 R64, R172, R194, R64 ;  /* 0x000000c2ac40723c */ /* 0x000ff00000001840 */
[-C--:B-1----:R-:W-:Y:S08]  /*70f0*/  HMMA.16816.F32 R4, R180, R184.reuse, R4 ;  /* 0x000000b8b404723c */ /* 0x082ff00000001804 */
[C---:B---3--:R-:W-:Y:S08]  /*7100*/  HMMA.16816.F32 R8, R176.reuse, R184, R8 ;  /* 0x000000b8b008723c */ /* 0x048ff00000001808 */
        /* <DEDUP_REMOVED lines=24> */
[----:B----4-:R-:W4:Y:S09]  /*7290*/  LDSM.16.M88.4 R4, [R208] ;  /* 0x00000000d004783b */ /* 0x010f320000000200 */
[----:B------:R-:W1:Y:S10]  /*72a0*/  MUFU.TANH R229, R10 ;  /* 0x0000000a00e57308 */ /* 0x000e740000002400 */
[----:B------:R5:W1:Y:S10]  /*72b0*/  MUFU.TANH R228, R11 ;  /* 0x0000000b00e47308 */ /* 0x000a740000002400 */
[----:B------:R-:W1:Y:S10]  /*72c0*/  MUFU.TANH R220, R13 ;  /* 0x0000000d00dc7308 */ /* 0x000e740000002400 */
[----:B------:R-:W1:Y:S01]  /*72d0*/  MUFU.TANH R226, R15 ;  /* 0x0000000f00e27308 */ /* 0x000e620000002400 */
[----:B-----5:R-:W5:Y:S01]  /*72e0*/  LDSM.16.M88.4 R8, [R207] ;  /* 0x00000000cf08783b */ /* 0x020f620000000200 */
[-C--:B----4-:R-:W-:Y:S08]  /*72f0*/  HMMA.16816.F32 R20, R180, R4.reuse, R20 ;  /* 0x00000004b414723c */ /* 0x090ff00000001814 */
[----:B------:R4:W1:Y:S01]  /*7300*/  MUFU.TANH R189, R16 ;  /* 0x0000001000bd7308 */ /* 0x0008620000002400 */
[C---:B------:R-:W-:Y:S09]  /*7310*/  HMMA.16816.F32 R24, R176.reuse, R4, R24 ;  /* 0x00000004b018723c */ /* 0x040ff20000001818 */
[----:B------:R-:W1:Y:S01]  /*7320*/  MUFU.TANH R221, R12 ;  /* 0x0000000c00dd7308 */ /* 0x000e620000002400 */
[-C--:B------:R-:W-:Y:S08]  /*7330*/  HMMA.16816.F32 R28, R176, R6.reuse, R28 ;  /* 0x00000006b01c723c */ /* 0x080ff0000000181c */
[C---:B------:R-:W-:Y:S01]  /*7340*/  HMMA.16816.F32 R32, R180.reuse, R6, R32 ;  /* 0x00000006b420723c */ /* 0x040fe20000001820 */
[----:B------:R-:W1:Y:S01]  /*7350*/  MUFU.TANH R227, R14 ;  /* 0x0000000e00e37308 */ /* 0x000e620000002400 */
[----:B------:R-:W1:Y:S01]  /*7360*/  LDSM.16.M88.4 R4, [R206] ;  /* 0x00000000ce04783b */ /* 0x000e620000000200 */
        /* <DEDUP_REMOVED lines=13> */
[----:B------:R5:W2:Y:S01]  /*7440*/  MUFU.TANH R218, R27 ;  /* 0x0000001b00da7308 */ /* 0x000aa20000002400 */
        /* <DEDUP_REMOVED lines=22> */
[----:B----4-:R-:W-:Y:S02]  /*75b0*/  FMUL.FTZ R16, R49, c[0x0][0x320] ;  /* 0x0000c80031107a20 */ /* 0x010fe40000410000 */
[----:B------:R-:W-:Y:S01]  /*75c0*/  FMUL.FTZ R13, R52, c[0x0][0x320] ;  /* 0x0000c800340d7a20 */ /* 0x000fe20000410000 */
[----:B------:R4:W1:Y:S03]  /*75d0*/  MUFU.TANH R187, R29 ;  /* 0x0000001d00bb7308 */ /* 0x0008660000002400 */
[----:B-----5:R-:W-:Y:S02]  /*75e0*/  FMUL.FTZ R27, R53, c[0x0][0x320] ;  /* 0x0000c800351b7a20 */ /* 0x020fe40000410000 */
        /* <DEDUP_REMOVED lines=33> */
[----:B------:R-:W1:Y:S10]  /*7800*/  MUFU.TANH R32, R32 ;  /* 0x0000002000207308 */ /* 0x000e740000002400 */
        /* <DEDUP_REMOVED lines=19> */
[----:B------:R-:W1:Y:S10]  /*7940*/  MUFU.TANH R13, R13 ;  /* 0x0000000d000d7308 */ /* 0x000e740000002400 */
        /* <DEDUP_REMOVED lines=12> */
[----:B------:R-:W1:Y:S10]  /*7a10*/  MUFU.TANH R15, R15 ;  /* 0x0000000f000f7308 */ /* 0x000e740000002400 */
[----:B------:R4:W1:Y:S10]  /*7a20*/  MUFU.TANH R37, R66 ;  /* 0x0000004200257308 */ /* 0x0008740000002400 */
[----:B------:R4:W1:Y:S01]  /*7a30*/  MUFU.TANH R36, R67 ;  /* 0x0000004300247308 */ /* 0x0008620000002400 */
[----:B------:R-:W-:-:S05]  /*7a40*/  @!P0 BRA `(.L_x_1280) ;  /* 0x000005b000008947 */ /* 0x000fca0003800000 */
[C---:B--23--:R-:W-:Y:S01]  /*7a50*/  IADD3 R231, R240.reuse, 0x40, RZ ;  /* 0x00000040f0e77810 */ /* 0x04cfe20007ffe0ff */
[----:B------:R-:W2:Y:S01]  /*7a60*/  LDL R2, [R1+0x10] ;  /* 0x0000100001027983 */ /* 0x000ea20000100800 */
[C---:B------:R-:W-:Y:S01]  /*7a70*/  IADD3 R7, R240.reuse, 0x20, RZ ;  /* 0x00000020f0077810 */ /* 0x040fe20007ffe0ff */
[----:B------:R-:W-:Y:S01]  /*7a80*/  IMAD.MOV.U32 R232, RZ, RZ, RZ ;  /* 0x000000ffffe87224 */ /* 0x000fe200078e00ff */
[----:B------:R-:W-:Y:S01]  /*7a90*/  SHF.R.S32.HI R6, RZ, 0x1f, R240 ;  /* 0x0000001fff067819 */ /* 0x000fe200000114f0 */
[----:B------:R-:W3:Y:S01]  /*7aa0*/  LDL R0, [R1+0x4] ;  /* 0x0000040001007983 */ /* 0x000ee20000100800 */
[----:B------:R-:W-:Y:S01]  /*7ab0*/  SHF.R.S32.HI R7, RZ, 0x1f, R7 ;  /* 0x0000001fff077819 */ /* 0x000fe20000011407 */
[----:B----4-:R-:W-:Y:S01]  /*7ac0*/  IMAD.SHL.U32 R21, R231, 0x2, RZ ;  /* 0x00000002e7157824 */ /* 0x010fe200078e00ff */
[C---:B------:R-:W-:Y:S01]  /*7ad0*/  SHF.L.U64.HI R10, R240.reuse, 0x1, R6 ;  /* 0x00000001f00a7819 */ /* 0x040fe20000010206 */
[----:B------:R-:W4:Y:S01]  /*7ae0*/  LDL.64 R238, [R1+0x20] ;  /* 0x0000200001ee7983 */ /* 0x000f220000100a00 */
[----:B------:R-:W-:Y:S05]  /*7af0*/  IMAD.SHL.U32 R14, R240, 0x2, RZ ;  /* 0x00000002f00e7824 */ /* 0x000fea00078e00ff */
[----:B------:R-:W5:Y:S04]  /*7b00*/  LDL R230, [R1+0x34] ;  /* 0x0000340001e67983 */ /* 0x000f680000100800 */
[----:B------:R-:W4:Y:S06]  /*7b10*/  LDL.64 R236, [R1+0x18] ;  /* 0x0000180001ec7983 */ /* 0x000f2c0000100a00 */
        /* <DEDUP_REMOVED lines=9> */
[C---:B------:R-:W-:Y:S02]  /*7bb0*/  @!P1 LEA R4, P0, R3.reuse, c[0x0][0x2a0], 0x2 ;  /* 0x0000a80003049a11 */ /* 0x040fe400078010ff */
[----:B------:R-:W-:Y:S01]  /*7bc0*/  IADD3 R230, R240, 0x40, RZ ;  /* 0x00000040f0e67810 */ /* 0x000fe20007ffe0ff */
[----:B------:R-:W-:Y:S01]  /*7bd0*/  IMAD R234, R0, c[0x0][0x2b8], R2 ;  /* 0x0000ae0000ea7a24 */ /* 0x000fe200078e0202 */
[----:B------:R-:W-:Y:S02]  /*7be0*/  @!P1 LEA.HI.X R5, R3, c[0x0][0x2a4], R5, 0x2, P0 ;  /* 0x0000a90003059a11 */ /* 0x000fe400000f1405 */
[----:B------:R-:W-:Y:S01]  /*7bf0*/  SHF.R.S32.HI R230, RZ, 0x1f, R230 ;  /* 0x0000001fffe67819 */ /* 0x000fe200000114e6 */
[----:B------:R-:W-:Y:S01]  /*7c00*/  IMAD.WIDE.U32 R2, R234, c[0x0][0x1e0], RZ ;  /* 0x00007800ea027a25 */ /* 0x000fe200078e00ff */
[----:B------:R-:W-:Y:S01]  /*7c10*/  SHF.R.S32.HI R0, RZ, 0x1f, R234 ;  /* 0x0000001fff007819 */ /* 0x000fe200000114ea */
[----:B------:R-:W2:Y:S01]  /*7c20*/  @!P1 LDG.E R232, [R4.64] ;  /* 0x0000000604e89981 */ /* 0x000ea2000c1e1900 */
[----:B------:R-:W-:Y:S02]  /*7c30*/  SHF.L.U64.HI R12, R231, 0x1, R230 ;  /* 0x00000001e70c7819 */ /* 0x000fe400000102e6 */
[----:B------:R-:W-:Y:S01]  /*7c40*/  IADD3 R230, R240, 0x20, RZ ;  /* 0x00000020f0e67810 */ /* 0x000fe20007ffe0ff */
[----:B------:R-:W-:Y:S03]  /*7c50*/  IMAD R0, R0, c[0x0][0x1e0], RZ ;  /* 0x0000780000007a24 */ /* 0x000fe600078e02ff */
[----:B------:R-:W-:Y:S01]  /*7c60*/  SHF.L.U64.HI R11, R230, 0x1, R7 ;  /* 0x00000001e60b7819 */ /* 0x000fe20000010207 */
[----:B------:R-:W-:Y:S02]  /*7c70*/  IMAD R0, R234, c[0x0][0x1e4], R0 ;  /* 0x00007900ea007a24 */ /* 0x000fe400078e0200 */
[----:B------:R-:W-:Y:S02]  /*7c80*/  IMAD.SHL.U32 R18, R230, 0x2, RZ ;  /* 0x00000002e6127824 */ /* 0x000fe400078e00ff */
        /* <DEDUP_REMOVED lines=8> */
[----:B------:R-:W-:Y:S01]  /*7d10*/  LEA.HI.X R8, R0, c[0x0][0x1cc], R8, 0x1, P0 ;  /* 0x0000730000087a11 */ /* 0x000fe200000f0c08 */
[----:B------:R-:W-:-:S06]  /*7d20*/  BRA.DIV ~URZ, `(.L_x_1281) ;  /* 0x0000a7c27f007947 */ /* 0x000fcc000b800000 */
[----:B------:R2:W3:Y:S02]  /*7d30*/  SHFL.IDX PT, R4, R8, RZ, 0x1c1f ;  /* 0x001c1fff08047589 */ /* 0x0004e400000e0000 */
.L_x_1324:
[----:B------:R-:W-:-:S05]  /*7d40*/  BRA.DIV ~URZ, `(.L_x_1282) ;  /* 0x0000a8127f007947 */ /* 0x000fca000b800000 */
[----:B------:R-:W4:Y:S01]  /*7d50*/  SHFL.IDX PT, R0, R9, RZ, 0x1c1f ;  /* 0x001c1fff09007589 */ /* 0x000f2200000e0000 */
[C---:B------:R-:W-:Y:S02]  /*7d60*/  ISETP.GE.AND P5, PT, R240.reuse, c[0x0][0x1d4], PT ;  /* 0x00007500f0007a0c */ /* 0x040fe40003fa6270 */
[C---:B------:R-:W-:Y:S02]  /*7d70*/  IADD3 R22, R240.reuse, 0x20, RZ ;  /* 0x00000020f0167810 */ /* 0x040fe40007ffe0ff */
[----:B------:R-:W-:Y:S02]  /*7d80*/  IADD3 R5, R240, 0x40, RZ ;  /* 0x00000040f0057810 */ /* 0x000fe40007ffe0ff */
[----:B------:R-:W-:Y:S02]  /*7d90*/  ISETP.GE.AND P4, PT, R22, c[0x0][0x1d4], PT ;  /* 0x0000750016007a0c */ /* 0x000fe40003f86270 */
[C---:B----4-:R-:W-:Y:S02]  /*7da0*/  IADD3 R2, P0, R0.reuse, R14, RZ ;  /* 0x0000000e00027210 */ /* 0x050fe40007f1e0ff */
[----:B------:R-:W-:Y:S03]  /*7db0*/  IADD3 R6, P6, R0, R18, RZ ;  /* 0x0000001200067210 */ /* 0x000fe60007fde0ff */
[C---:B---3--:R-:W-:Y:S01]  /*7dc0*/  IMAD.X R3, R4.reuse, 0x1, R10, P0 ;  /* 0x0000000104037824 */ /* 0x048fe200000e060a */
[----:B------:R-:W-:Y:S01]  /*7dd0*/  ISETP.GE.AND P0, PT, R5, c[0x0][0x1d4], PT ;  /* 0x0000750005007a0c */ /* 0x000fe20003f06270 */
[----:B------:R-:W-:Y:S03]  /*7de0*/  IMAD.X R7, R4, 0x1, R11, P6 ;  /* 0x0000000104077824 */ /* 0x000fe600030e060b */
[----:B------:R-:W-:Y:S01]  /*7df0*/  @!PT LDS RZ, [RZ] ;  /* 0x00000000fffff984 */ /* 0x000fe20000000800 */
[----:B------:R-:W-:Y:S01]  /*7e00*/  @!PT LDS RZ, [RZ] ;  /* 0x00000000fffff984 */ /* 0x000fe20000000800 */
[----:B------:R3:W-:Y:S04]  /*7e10*/  LDGSTS.E.BYPASS.LTC128B.128 [R217+0x3100], [R2.64], !P5 ;  /* 0x0310000002d97fae */ /* 0x0007e8000e901d46 */
[----:B------:R4:W-:Y:S01]  /*7e20*/  LDGSTS.E.BYPASS.LTC128B.128 [R217+0x4100], [R6.64], !P4 ;  /* 0x0410000006d97fae */ /* 0x0009e2000e101d46 */
[----:B---3--:R-:W-:Y:S03]  /*7e30*/  IADD3 R2, P6, R0, R21, RZ ;  /* 0x0000001500027210 */ /* 0x008fe60007fde0ff */
[----:B------:R-:W3:Y:S01]  /*7e40*/  SHFL.IDX PT, R0, R9, 0x1, 0x1c1f ;  /* 0x003c1f0009007f89 */ /* 0x000ee200000e0000 */
[----:B----4-:R-:W-:Y:S01]  /*7e50*/  SEL R6, RZ, 0x10, P5 ;  /* 0x00000010ff067807 */ /* 0x010fe20002800000 */
[----:B------:R-:W-:Y:S01]  /*7e60*/  IMAD.X R3, R4, 0x1, R12, P6 ;  /* 0x0000000104037824 */ /* 0x000fe200030e060c */
[----:B------:R-:W-:Y:S01]  /*7e70*/  SEL R7, RZ, 0x10, P0 ;  /* 0x00000010ff077807 */ /* 0x000fe20000000000 */
[----:B------:R4:W2:Y:S04]  /*7e80*/  SHFL.IDX PT, R4, R8, 0x1, 0x1c1f ;  /* 0x003c1f0008047f89 */ /* 0x0008a800000e0000 */
[----:B------:R1:W-:Y:S01]  /*7e90*/  LDGSTS.E.BYPASS.LTC128B.128 [R217+0x5100], [R2.64], !P0 ;  /* 0x0510000002d97fae */ /* 0x0003e2000c101d46 */
[----:B--2-4-:R-:W-:Y:S03]  /*7ea0*/  SEL R8, RZ, 0x10, P4 ;  /* 0x00000010ff087807 */ /* 0x014fe60002000000 */
.L_x_1325:
[C---:B---3--:R-:W-:Y:S02]  /*7eb0*/  ISETP.NE.U32.AND P5, PT, R6.reuse, RZ, PT ;  /* 0x000000ff0600720c */ /* 0x048fe40003fa5070 */
[----:B------:R-:W-:Y:S02]  /*7ec0*/  IADD3 R6, -R6, 0x10, RZ ;  /* 0x0000001006067810 */ /* 0x000fe40007ffe1ff */
[----:B------:R-:W-:Y:S02]  /*7ed0*/  ISETP.NE.U32.AND P6, PT, R8, RZ, PT ;  /* 0x000000ff0800720c */ /* 0x000fe40003fc5070 */
[----:B------:R-:W-:Y:S02]  /*7ee0*/  LOP3.LUT R6, R6, 0xf, RZ, 0xc0, !PT ;  /* 0x0000000f06067812 */ /* 0x000fe400078ec0ff */
[----:B------:R-:W-:Y:S02]  /*7ef0*/  IADD3 R8, -R8, 0x10, RZ ;  /* 0x0000001008087810 */ /* 0x000fe40007ffe1ff */
[----:B-1----:R-:W-:Y:S02]  /*7f00*/  IADD3 R2, P4, P0, R6, R0, R14 ;  /* 0x0000000006027210 */ /* 0x002fe4000789e00e */
[----:B------:R-:W-:Y:S02]  /*7f10*/  LOP3.LUT R8, R8, 0xf, RZ, 0xc0, !PT ;  /* 0x0000000f08087812 */ /* 0x000fe400078ec0ff */
[----:B------:R-:W-:Y:S02]  /*7f20*/  IADD3.X R3, RZ, R4, R10, P4, P0 ;  /* 0x00000004ff037210 */ /* 0x000fe400027e040a */
[----:B------:R-:W-:Y:S03]  /*7f30*/  IADD3 R6, P4, P0, R8, R0, R18 ;  /* 0x0000000008067210 */ /* 0x000fe6000789e012 */
[----:B------:R-:W-:Y:S01]  /*7f40*/  @!PT LDS RZ, [RZ] ;  /* 0x00000000fffff984 */ /* 0x000fe20000000800 */
[----:B------:R-:W-:Y:S01]  /*7f50*/  @!PT LDS RZ, [RZ] ;  /* 0x00000000fffff984 */ /* 0x000fe20000000800 */
[----:B------:R-:W-:Y:S01]  /*7f60*/  @!PT LDS RZ, [RZ] ;  /* 0x00000000fffff984 */ /* 0x000fe20000000800 */
[----:B------:R1:W-:Y:S01]  /*7f70*/  LDGSTS.E.BYPASS.LTC128B.128.ZFILL [R217+0x3900], [R2.64], P5 ;  /* 0x0390000002d97fae */ /* 0x0003e2000a941d46 */
[C---:B------:R-:W-:Y:S02]  /*7f80*/  ISETP.NE.U32.AND P5, PT, R7.reuse, RZ, PT ;  /* 0x000000ff0700720c */ /* 0x040fe40003fa5070 */
[----:B-1----:R-:W-:Y:S02]  /*7f90*/  IADD3 R2, -R7, 0x10, RZ ;  /* 0x0000001007027810 */ /* 0x002fe40007ffe1ff */
[----:B------:R-:W-:Y:S02]  /*7fa0*/  IADD3.X R7, RZ, R4, R11, P4, P0 ;  /* 0x00000004ff077210 */ /* 0x000fe400027e040b */
[----:B------:R-:W-:Y:S03]  /*7fb0*/  LOP3.LUT R2, R2, 0xf, RZ, 0xc0, !PT ;  /* 0x0000000f02027812 */ /* 0x000fe600078ec0ff */
[----:B------:R1:W-:Y:S01]  /*7fc0*/  LDGSTS.E.BYPASS.LTC128B.128.ZFILL [R217+0x4900], [R6.64], P6 ;  /* 0x0490000006d97fae */ /* 0x0003e2000b141d46 */
[----:B------:R-:W-:Y:S04]  /*7fd0*/  IADD3 R2, P4, P0, R2, R0, R21 ;  /* 0x0000000002027210 */ /* 0x000fe8000789e015 */
[----:B------:R-:W-:Y:S05]  /*7fe0*/  IADD3.X R3, RZ, R4, R12, P4, P0 ;  /* 0x00000004ff037210 */ /* 0x000fea00027e040c */
[----:B------:R1:W-:Y:S04]  /*7ff0*/  LDGSTS.E.BYPASS.LTC128B.128.ZFILL [R217+0x5900], [R2.64], P5 ;  /* 0x0590000002d97fae */ /* 0x0003e8000a941d46 */
.L_x_1280:
[----:B--23--:R-:W-:Y:S05]  /*8000*/  BSYNC B0 ;  /* 0x0000000000007941 */ /* 0x00cfea0003800000 */
.L_x_1279:
[----:B------:R-:W-:Y:S01]  /*8010*/  MOV R4, 0x1 ;  /* 0x0000000100047802 */ /* 0x000fe20000000f00 */
[----:B-1----:R-:W2:Y:S04]  /*8020*/  LDL R3, [R1] ;  /* 0x0000000001037983 */ /* 0x002ea80000100800 */
[----:B------:R-:W3:Y:S01]  /*8030*/  LDL R2, [R1+0x3c] ;  /* 0x00003c0001027983 */ /* 0x000ee20000100800 */
[----:B------:R-:W-:Y:S03]  /*8040*/  IMAD R4, R233, -0x40, R4 ;  /* 0xffffffc0e9047824 */ /* 0x000fe600078e0204 */
[----:B------:R-:W0:Y:S01]  /*8050*/  LDGDEPBAR ;  /* 0x00000000000079af */ /* 0x000e220000000000 */
[----:B--2---:R-:W-:Y:S01]  /*8060*/  MOV R5, R3 ;  /* 0x0000000300057202 */ /* 0x004fe20000000f00 */
[----:B------:R-:W-:Y:S01]  /*8070*/  @P3 IMAD.HI.U32 R0, R3, c[0x0][0x2c8], RZ ;  /* 0x0000b20003003a27 */ /* 0x000fe200078e00ff */
[----:B---3--:R-:W-:Y:S04]  /*8080*/  IADD3 R4, -R2, R4, RZ ;  /* 0x0000000402047210 */ /* 0x008fe80007ffe1ff */
[----:B------:R-:W-:Y:S02]  /*8090*/  @P3 SHF.R.U32.HI R5, RZ, c[0x0][0x2cc], R0 ;  /* 0x0000b300ff053a19 */ /* 0x000fe40000011600 */
[----:B------:R-:W-:Y:S05]  /*80a0*/  MOV R0, c[0x0][0x2ac] ;  /* 0x0000ab0000007a02 */ /* 0x000fea0000000f00 */
[----:B------:R-:W-:Y:S05]  /*80b0*/  IMAD R4, R0, c[0x0][0x1d0], R4 ;  /* 0x0000740000047a24 */ /* 0x000fea00078e0204 */
[----:B------:R-:W-:Y:S01]  /*80c0*/  IADD3 R4, R4, -c[0x0][0x168], RZ ;  /* 0x80005a0004047a10 */ /* 0x000fe20007ffe0ff */
[----:B------:R-:W-:-:S05]  /*80d0*/  BRA.DIV ~URZ, `(.L_x_1283) ;  /* 0x0000a6d27f007947 */ /* 0x000fca000b800000 */
[----:B------:R1:W2:Y:S02]  /*80e0*/  SHFL.IDX PT, R0, R5, RZ, 0x1c1f ;  /* 0x001c1fff05007589 */ /* 0x0002a400000e0000 */
.L_x_1326:
[----:B--2---:R-:W-:Y:S05]  /*80f0*/  IMAD.IADD R0, R4, 0x1, R0 ;  /* 0x0000000104007824 */ /* 0x004fea00078e0200 */
[C---:B------:R-:W-:Y:S02]  /*8100*/  ISETP.GT.AND P6, PT, R0.reuse, RZ, PT ;  /* 0x000000ff0000720c */ /* 0x040fe40003fc4270 */
[C---:B------:R-:W-:Y:S02]  /*8110*/  ISETP.GT.AND P5, PT, R0.reuse, 0x1, PT ;  /* 0x000000010000780c */ /* 0x040fe40003fa4270 */
[C---:B------:R-:W-:Y:S02]  /*8120*/  ISETP.GT.AND P4, PT, R0.reuse, 0x8, PT ;  /* 0x000000080000780c */ /* 0x040fe40003f84270 */
[C---:B------:R-:W-:Y:S02]  /*8130*/  ISETP.GT.AND P0, PT, R0.reuse, 0x9, PT ;  /* 0x000000090000780c */ /* 0x040fe40003f04270 */
[----:B------:R-:W-:Y:S02]  /*8140*/  FSEL R9, R199, -INF , P6 ;  /* 0xff800000c7097808 */ /* 0x000fe40003000000 */
[----:B------:R-:W-:Y:S02]  /*8150*/  ISETP.GT.AND P6, PT, R0, 0x10, PT ;  /* 0x000000100000780c */ /* 0x000fe40003fc4270 */
[----:B------:R-:W-:Y:S02]  /*8160*/  FSEL R14, R198, -INF , P5 ;  /* 0xff800000c60e7808 */ /* 0x000fe40002800000 */
[C---:B------:R-:W-:Y:S02]  /*8170*/  ISETP.GT.AND P5, PT, R0.reuse, 0x11, PT ;  /* 0x000000110000780c */ /* 0x040fe40003fa4270 */
[----:B----4-:R-:W-:Y:S02]  /*8180*/  FSEL R25, R189, -INF , P4 ;  /* 0xff800000bd197808 */ /* 0x010fe40002000000 */
[----:B------:R-:W-:Y:S02]  /*8190*/  ISETP.GT.AND P4, PT, R0, 0x18, PT ;  /* 0x000000180000780c */ /* 0x000fe40003f84270 */
[----:B------:R-:W-:Y:S02]  /*81a0*/  FSEL R24, R186, -INF , P0 ;  /* 0xff800000ba187808 */ /* 0x000fe40000000000 */
        /* <DEDUP_REMOVED lines=8> */
[C---:B------:R-:W-:Y:S02]  /*8230*/  ISETP.GT.AND P0, PT, R0.reuse, 0x29, PT ;  /* 0x000000290000780c */ /* 0x040fe40003f04270 */
[----:B------:R-:W-:Y:S02]  /*8240*/  FSEL R19, R19, -INF , P6 ;  /* 0xff80000013137808 */ /* 0x000fe40003000000 */
[C---:B------:R-:W-:Y:S02]  /*8250*/  ISETP.GT.AND P6, PT, R0.reuse, 0x30, PT ;  /* 0x000000300000780c */ /* 0x040fe40003fc4270 */
[----:B------:R-:W-:Y:S02]  /*8260*/  FSEL R18, R29, -INF , P5 ;  /* 0xff8000001d127808 */ /* 0x000fe40002800000 */
[C---:B------:R-:W-:Y:S02]  /*8270*/  ISETP.GT.AND P5, PT, R0.reuse, 0x31, PT ;  /* 0x000000310000780c */ /* 0x040fe40003fa4270 */
[----:B------:R-:W-:Y:S02]  /*8280*/  FSEL R17, R17, -INF , P4 ;  /* 0xff80000011117808 */ /* 0x000fe40002000000 */
[----:B------:R-:W-:Y:S02]  /*8290*/  ISETP.GT.AND P4, PT, R0, 0x38, PT ;  /* 0x000000380000780c */ /* 0x000fe40003f84270 */
[----:B------:R-:W-:Y:S02]  /*82a0*/  FSEL R16, R16, -INF , P0 ;  /* 0xff80000010107808 */ /* 0x000fe40000000000 */
[----:B------:R-:W-:Y:S02]  /*82b0*/  ISETP.GT.AND P0, PT, R0, 0x39, PT ;  /* 0x000000390000780c */ /* 0x000fe40003f04270 */
[----:B------:R-:W-:Y:S02]  /*82c0*/  FSEL R13, R13, -INF , P6 ;  /* 0xff8000000d0d7808 */ /* 0x000fe40003000000 */
[----:B------:R-:W-:Y:S02]  /*82d0*/  FSEL R12, R27, -INF , P5 ;  /* 0xff8000001b0c7808 */ /* 0x000fe40002800000 */
[----:B------:R-:W-:Y:S02]  /*82e0*/  FSEL R11, R26, -INF , P4 ;  /* 0xff8000001a0b7808 */ /* 0x000fe40002000000 */
[----:B------:R-:W-:Y:S01]  /*82f0*/  FSEL R10, R15, -INF , P0 ;  /* 0xff8000000f0a7808 */ /* 0x000fe20000000000 */
[----:B------:R-:W-:-:S05]  /*8300*/  BRA.DIV ~URZ, `(.L_x_1284) ;  /* 0x0000a4f27f007947 */ /* 0x000fca000b800000 */
[----:B------:R-:W-:Y:S01]  /*8310*/  FMNMX.FTZ R104, R9, R100, !PT ;  /* 0x0000006409687209 */ /* 0x000fe20007810000 */
[----:B------:R-:W2:Y:S03]  /*8320*/  SHFL.IDX PT, R2, R5, 0x1, 0x1c1f ;  /* 0x003c1f0005027f89 */ /* 0x000ea600000e0000 */
[----:B------:R-:W-:Y:S04]  /*8330*/  FMNMX.FTZ R104, R14, R104, !PT ;  /* 0x000000680e687209 */ /* 0x000fe80007810000 */
[----:B------:R-:W-:Y:S01]  /*8340*/  FMNMX.FTZ R104, R25, R104, !PT ;  /* 0x0000006819687209 */ /* 0x000fe20007810000 */
[----:B------:R-:W3:Y:S03]  /*8350*/  SHFL.IDX PT, R0, R5, 0x2, 0x1c1f ;  /* 0x005c1f0005007f89 */ /* 0x000ee600000e0000 */
[----:B------:R-:W-:Y:S04]  /*8360*/  FMNMX.FTZ R104, R24, R104, !PT ;  /* 0x0000006818687209 */ /* 0x000fe80007810000 */
[----:B------:R-:W-:Y:S01]  /*8370*/  FMNMX.FTZ R104, R23, R104, !PT ;  /* 0x0000006817687209 */ /* 0x000fe20007810000 */
[----:B------:R-:W4:Y:S03]  /*8380*/  SHFL.IDX PT, R3, R5, 0x3, 0x1c1f ;  /* 0x007c1f0005037f89 */ /* 0x000f2600000e0000 */
[----:B------:R-:W-:Y:S04]  /*8390*/  FMNMX.FTZ R104, R22, R104, !PT ;  /* 0x0000006816687209 */ /* 0x000fe80007810000 */
[----:B------:R-:W-:Y:S04]  /*83a0*/  FMNMX.FTZ R104, R21, R104, !PT ;  /* 0x0000006815687209 */ /* 0x000fe80007810000 */
[----:B------:R-:W-:Y:S04]  /*83b0*/  FMNMX.FTZ R104, R20, R104, !PT ;  /* 0x0000006814687209 */ /* 0x000fe80007810000 */
[----:B------:R-:W-:Y:S04]  /*83c0*/  FMNMX.FTZ R104, R19, R104, !PT ;  /* 0x0000006813687209 */ /* 0x000fe80007810000 */
[----:B------:R-:W-:Y:S04]  /*83d0*/  FMNMX.FTZ R104, R18, R104, !PT ;  /* 0x0000006812687209 */ /* 0x000fe80007810000 */
[----:B------:R-:W-:Y:S01]  /*83e0*/  FMNMX.FTZ R104, R17, R104, !PT ;  /* 0x0000006811687209 */ /* 0x000fe20007810000 */
[C---:B--2---:R-:W-:Y:S02]  /*83f0*/  IMAD.IADD R2, R4.reuse, 0x1, R2 ;  /* 0x0000000104027824 */ /* 0x044fe400078e0202 */
[----:B---3--:R-:W-:Y:S01]  /*8400*/  IMAD.IADD R0, R4, 0x1, R0 ;  /* 0x0000000104007824 */ /* 0x008fe200078e0200 */
[----:B------:R-:W-:Y:S01]  /*8410*/  FMNMX.FTZ R104, R16, R104, !PT ;  /* 0x0000006810687209 */ /* 0x000fe20007810000 */
[----:B----4-:R-:W-:Y:S01]  /*8420*/  IMAD.IADD R4, R4, 0x1, R3 ;  /* 0x0000000104047824 */ /* 0x010fe200078e0203 */
        /* <DEDUP_REMOVED lines=25> */
[----:B------:R-:W-:Y:S02]  /*85c0*/  ISETP.GT.AND P4, PT, R2, 0x38, PT ;  /* 0x000000380200780c */ /* 0x000fe40003f84270 */
[----:B------:R-:W-:Y:S02]  /*85d0*/  FSEL R44, R44, -INF , P0 ;  /* 0xff8000002c2c7808 */ /* 0x000fe40000000000 */
[----:B------:R-:W-:Y:S02]  /*85e0*/  ISETP.GT.AND P0, PT, R2, 0x39, PT ;  /* 0x000000390200780c */ /* 0x000fe40003f04270 */
[----:B------:R-:W-:Y:S02]  /*85f0*/  FMNMX.FTZ R104, R13, R104, !PT ;  /* 0x000000680d687209 */ /* 0x000fe40007810000 */
[----:B------:R-:W-:Y:S02]  /*8600*/  FSEL R39, R39, -INF , P6 ;  /* 0xff80000027277808 */ /* 0x000fe40003000000 */
[----:B------:R-:W-:Y:S02]  /*8610*/  ISETP.GT.AND P6, PT, R0, RZ, PT ;  /* 0x000000ff0000720c */ /* 0x000fe40003fc4270 */
        /* <DEDUP_REMOVED lines=16> */
[----:B------:R-:W-:Y:S02]  /*8720*/  FMNMX.FTZ R104, R11, R104, !PT ;  /* 0x000000680b687209 */ /* 0x000fe40007810000 */
[----:B------:R-:W-:Y:S02]  /*8730*/  FSEL R66, R194, -INF , P6 ;  /* 0xff800000c2427808 */ /* 0x000fe40003000000 */
[----:B------:R-:W-:Y:S02]  /*8740*/  ISETP.GT.AND P6, PT, R0, 0x20, PT ;  /* 0x000000200000780c */ /* 0x000fe40003fc4270 */
[----:B------:R-:W-:Y:S02]  /*8750*/  FSEL R65, R192, -INF , P5 ;  /* 0xff800000c0417808 */ /* 0x000fe40002800000 */
[----:B------:R-:W-:Y:S02]  /*8760*/  ISETP.GT.AND P5, PT, R0, 0x21, PT ;  /* 0x000000210000780c */ /* 0x000fe40003fa4270 */
[----:B------:R-:W-:Y:S02]  /*8770*/  FSEL R64, R188, -INF , P4 ;  /* 0xff800000bc407808 */ /* 0x000fe40002000000 */
[C---:B------:R-:W-:Y:S02]  /*8780*/  ISETP.GT.AND P4, PT, R0.reuse, 0x28, PT ;  /* 0x000000280000780c */ /* 0x040fe40003f84270 */
[----:B------:R-:W-:Y:S02]  /*8790*/  FSEL R63, R187, -INF , P0 ;  /* 0xff800000bb3f7808 */ /* 0x000fe40000000000 */
[----:B------:R-:W-:Y:S02]  /*87a0*/  ISETP.GT.AND P0, PT, R0, 0x29, PT ;  /* 0x000000290000780c */ /* 0x000fe40003f04270 */
[----:B------:R-:W-:Y:S02]  /*87b0*/  FMNMX.FTZ R103, R33, R103, !PT ;  /* 0x0000006721677209 */ /* 0x000fe40007810000 */
[----:B------:R-:W-:Y:S02]  /*87c0*/  FMNMX.FTZ R104, R10, R104, !PT ;  /* 0x000000680a687209 */ /* 0x000fe40007810000 */
        /* <DEDUP_REMOVED lines=8> */
[----:B------:R-:W-:Y:S01]  /*8850*/  FMNMX.FTZ R103, R40, R103, !PT ;  /* 0x0000006728677209 */ /* 0x000fe20007810000 */
[----:B------:R-:W2:Y:S01]  /*8860*/  SHFL.BFLY PT, R0, R104, 0x2, 0x1f ;  /* 0x0c401f0068007f89 */ /* 0x000ea200000e0000 */
        /* <DEDUP_REMOVED lines=12> */
[----:B--2---:R-:W-:Y:S02]  /*8930*/  FMNMX.FTZ R104, R0, R104, !PT ;  /* 0x0000006800687209 */ /* 0x004fe40007810000 */
[----:B------:R-:W-:Y:S02]  /*8940*/  FMNMX.FTZ R103, R46, R103, !PT ;  /* 0x000000672e677209 */ /* 0x000fe40007810000 */
        /* <DEDUP_REMOVED lines=11> */
[----:B------:R-:W-:Y:S02]  /*8a00*/  FSEL R57, R28, -INF , P6 ;  /* 0xff8000001c397808 */ /* 0x000fe40003000000 */
[----:B------:R-:W-:Y:S02]  /*8a10*/  FMNMX.FTZ R103, R36, R103, !PT ;  /* 0x0000006724677209 */ /* 0x000fe40007810000 */
[----:B------:R-:W-:Y:S02]  /*8a20*/  FMNMX.FTZ R102, R59, R102, !PT ;  /* 0x000000663b667209 */ /* 0x000fe40007810000 */
[----:B--2---:R-:W-:Y:S02]  /*8a30*/  FMNMX.FTZ R104, R104, R0, !PT ;  /* 0x0000000068687209 */ /* 0x004fe40007810000 */
[----:B------:R-:W-:Y:S01]  /*8a40*/  FSEL R56, R56, -INF , P5 ;  /* 0xff80000038387808 */ /* 0x000fe20002800000 */
[----:B------:R-:W2:Y:S01]  /*8a50*/  SHFL.BFLY PT, R0, R103, 0x2, 0x1f ;  /* 0x0c401f0067007f89 */ /* 0x000ea200000e0000 */
[----:B------:R-:W-:Y:S02]  /*8a60*/  FMNMX.FTZ R102, R57, R102, !PT ;  /* 0x0000006639667209 */ /* 0x000fe40007810000 */
[----:B------:R-:W-:Y:S02]  /*8a70*/  FSEL R43, R43, -INF , P4 ;  /* 0xff8000002b2b7808 */ /* 0x000fe40002000000 */
[----:B------:R-:W-:Y:S02]  /*8a80*/  FMNMX.FTZ R102, R56, R102, !PT ;  /* 0x0000006638667209 */ /* 0x000fe40007810000 */
[----:B------:R-:W-:Y:S02]  /*8a90*/  FSEL R42, R42, -INF , P0 ;  /* 0xff8000002a2a7808 */ /* 0x000fe40000000000 */
[----:B------:R-:W-:Y:S02]  /*8aa0*/  FMNMX.FTZ R102, R43, R102, !PT ;  /* 0x000000662b667209 */ /* 0x000fe40007810000 */
[----:B------:R-:W-:Y:S02]  /*8ab0*/  ISETP.GT.AND P6, PT, R4, RZ, PT ;  /* 0x000000ff0400720c */ /* 0x000fe40003fc4270 */
[----:B------:R-:W-:Y:S02]  /*8ac0*/  FMNMX.FTZ R102, R42, R102, !PT ;  /* 0x000000662a667209 */ /* 0x000fe40007810000 */
[C---:B------:R-:W-:Y:S02]  /*8ad0*/  ISETP.GT.AND P5, PT, R4.reuse, 0x1, PT ;  /* 0x000000010400780c */ /* 0x040fe40003fa4270 */
[----:B------:R-:W-:Y:S02]  /*8ae0*/  FSEL R28, R229, -INF , P6 ;  /* 0xff800000e51c7808 */ /* 0x000fe40003000000 */
[----:B------:R-:W-:Y:S02]  /*8af0*/  ISETP.GT.AND P4, PT, R4, 0x8, PT ;  /* 0x000000080400780c */ /* 0x000fe40003f84270 */
[----:B------:R-:W-:Y:S02]  /*8b00*/  FSEL R55, R228, -INF , P5 ;  /* 0xff800000e4377808 */ /* 0x000fe40002800000 */
[C---:B------:R-:W-:Y:S02]  /*8b10*/  ISETP.GT.AND P0, PT, R4.reuse, 0x9, PT ;  /* 0x000000090400780c */ /* 0x040fe40003f04270 */
[----:B--2---:R-:W-:Y:S02]  /*8b20*/  FMNMX.FTZ R103, R103, R0, !PT ;  /* 0x0000000067677209 */ /* 0x004fe40007810000 */
[----:B------:R-:W-:Y:S02]  /*8b30*/  FSEL R54, R227, -INF , P4 ;  /* 0xff800000e3367808 */ /* 0x000fe40002000000 */
[----:B------:R-:W-:Y:S01]  /*8b40*/  ISETP.GT.AND P6, PT, R4, 0x10, PT ;  /* 0x000000100400780c */ /* 0x000fe20003fc4270 */
[----:B------:R-:W2:Y:S01]  /*8b50*/  SHFL.BFLY PT, R0, R103, 0x1, 0x1f ;  /* 0x0c201f0067007f89 */ /* 0x000ea200000e0000 */
        /* <DEDUP_REMOVED lines=12> */
[----:B--2---:R-:W-:Y:S02]  /*8c20*/  FMNMX.FTZ R103, R103, R0, !PT ;  /* 0x0000000067677209 */ /* 0x004fe40007810000 */
[----:B------:R-:W-:Y:S01]  /*8c30*/  FSEL R29, R184, -INF , P5 ;  /* 0xff800000b81d7808 */ /* 0x000fe20002800000 */
[----:B------:R-:W2:Y:S01]  /*8c40*/  SHFL.BFLY PT, R0, R102, 0x2, 0x1f ;  /* 0x0c401f0066007f89 */ /* 0x000ea200000e0000 */
[C---:B------:R-:W-:Y:S02]  /*8c50*/  ISETP.GT.AND P0, PT, R4.reuse, 0x29, PT ;  /* 0x000000290400780c */ /* 0x040fe40003f04270 */
        /* <DEDUP_REMOVED lines=8> */
[----:B-1----:R-:W-:Y:S02]  /*8ce0*/  FSEL R5, R176, -INF , P4 ;  /* 0xff800000b0057808 */ /* 0x002fe40002000000 */
[----:B------:R-:W-:Y:S02]  /*8cf0*/  FSEL R8, R175, -INF , P0 ;  /* 0xff800000af087808 */ /* 0x000fe40000000000 */
[----:B--2---:R-:W-:Y:S05]  /*8d00*/  FMNMX.FTZ R102, R102, R0, !PT ;  /* 0x0000000066667209 */ /* 0x004fea0007810000 */
[----:B------:R-:W1:Y:S02]  /*8d10*/  SHFL.BFLY PT, R0, R102, 0x1, 0x1f ;  /* 0x0c201f0066007f89 */ /* 0x000e6400000e0000 */
[----:B-1----:R-:W-:Y:S02]  /*8d20*/  FMNMX.FTZ R102, R102, R0, !PT ;  /* 0x0000000066667209 */ /* 0x002fe40007810000 */
[----:B------:R-:W-:Y:S04]  /*8d30*/  FMNMX.FTZ R0, R28, R107, !PT ;  /* 0x0000006b1c007209 */ /* 0x000fe80007810000 */
        /* <DEDUP_REMOVED lines=14> */
[----:B------:R-:W-:Y:S05]  /*8e20*/  FMNMX.FTZ R4, R8, R4, !PT ;  /* 0x0000000408047209 */ /* 0x000fea0007810000 */
[----:B------:R-:W1:Y:S02]  /*8e30*/  SHFL.BFLY PT, R0, R4, 0x2, 0x1f ;  /* 0x0c401f0004007f89 */ /* 0x000e6400000e0000 */
[----:B-1----:R-:W-:Y:S06]  /*8e40*/  FMNMX.FTZ R4, R4, R0, !PT ;  /* 0x0000000004047209 */ /* 0x002fec0007810000 */
[----:B------:R1:W2:Y:S02]  /*8e50*/  SHFL.BFLY PT, R0, R4, 0x1, 0x1f ;  /* 0x0c201f0004007f89 */ /* 0x0002a400000e0000 */
.L_x_1327:
[C---:B------:R-:W-:Y:S01]  /*8e60*/  FSETP.NEU.FTZ.AND P0, PT, R104.reuse, -INF , PT ;  /* 0xff8000006800780b */ /* 0x040fe20003f1d000 */
[----:B------:R-:W-:Y:S01]  /*8e70*/  FMUL.FTZ R2, R104, c[0x0][0x2d0] ;  /* 0x0000b40068027a20 */ /* 0x000fe20000410000 */
        /* <DEDUP_REMOVED lines=8> */
[--C-:B-1----:R-:W-:Y:S02]  /*8f00*/  FFMA.FTZ R4, R14, c[0x0][0x2d0], -R2.reuse ;  /* 0x0000b4000e047a23 */ /* 0x102fe40000010802 */
        /* <DEDUP_REMOVED lines=14> */
[--C-:B------:R-:W-:Y:S02]  /*8ff0*/  FFMA.FTZ R25, R25, c[0x0][0x2d0], -R2.reuse ;  /* 0x0000b40019197a23 */ /* 0x100fe40000010802 */
[--C-:B------:R-:W-:Y:S02]  /*9000*/  FFMA.FTZ R24, R24, c[0x0][0x2d0], -R2.reuse ;  /* 0x0000b40018187a23 */ /* 0x100fe40000010802 */
[----:B------:R-:W-:Y:S02]  /*9010*/  FFMA.FTZ R235, R11, c[0x0][0x2d0], -R2 ;  /* 0x0000b4000beb7a23 */ /* 0x000fe40000010802 */
[----:B------:R-:W-:Y:S01]  /*9020*/  FMUL.FTZ R2, R103, c[0x0][0x2d0] ;  /* 0x0000b40067027a20 */ /* 0x000fe20000410000 */
[----:B------:R-:W-:Y:S04]  /*9030*/  MUFU.EX2 R25, R25 ;  /* 0x0000001900197308 */ /* 0x000fe80000000800 */
[----:B------:R-:W-:Y:S05]  /*9040*/  FSEL R2, R2, RZ, P0 ;  /* 0x000000ff02027208 */ /* 0x000fea0000000000 */
[--C-:B------:R-:W-:Y:S01]  /*9050*/  FFMA.FTZ R52, R52, c[0x0][0x2d0], -R2.reuse ;  /* 0x0000b40034347a23 */ /* 0x100fe20000010802 */
[----:B------:R-:W3:Y:S01]  /*9060*/  MUFU.EX2 R24, R24 ;  /* 0x0000001800187308 */ /* 0x000ee20000000800 */
[--C-:B------:R-:W-:Y:S02]  /*9070*/  FFMA.FTZ R187, R50, c[0x0][0x2d0], -R2.reuse ;  /* 0x0000b40032bb7a23 */ /* 0x100fe40000010802 */
[--C-:B------:R-:W-:Y:S02]  /*9080*/  FFMA.FTZ R230, R39, c[0x0][0x2d0], -R2.reuse ;  /* 0x0000b40027e67a23 */ /* 0x100fe40000010802 */
[--C-:B------:R-:W-:Y:S02]  /*9090*/  FFMA.FTZ R237, R38, c[0x0][0x2d0], -R2.reuse ;  /* 0x0000b40026ed7a23 */ /* 0x100fe40000010802 */
[--C-:B------:R-:W-:Y:S02]  /*90a0*/  FFMA.FTZ R236, R37, c[0x0][0x2d0], -R2.reuse ;  /* 0x0000b40025ec7a23 */ /* 0x100fe40000010802 */
[--C-:B------:R-:W-:Y:S02]  /*90b0*/  FFMA.FTZ R241, R36, c[0x0][0x2d0], -R2.reuse ;  /* 0x0000b40024f17a23 */ /* 0x100fe40000010802 */
[--C-:B------:R-:W-:Y:S01]  /*90c0*/  FFMA.FTZ R10, R40, c[0x0][0x2d0], -R2.reuse ;  /* 0x0000b400280a7a23 */ /* 0x100fe20000010802 */
[----:B------:R-:W-:Y:S01]  /*90d0*/  LDSM.16.MT88.4 R36, [R202] ;  /* 0x00000000ca24783b */ /* 0x000fe20000004200 */
        /* <DEDUP_REMOVED lines=8> */
[----:B------:R-:W-:Y:S10]  /*9160*/  MUFU.EX2 R186, R186 ;  /* 0x000000ba00ba7308 */ /* 0x000ff40000000800 */
[----:B------:R-:W-:Y:S10]  /*9170*/  MUFU.EX2 R185, R185 ;  /* 0x000000b900b97308 */ /* 0x000ff40000000800 */
[----:B------:R-:W-:Y:S10]  /*9180*/  MUFU.EX2 R188, R188 ;  /* 0x000000bc00bc7308 */ /* 0x000ff40000000800 */
[----:B------:R-:W-:Y:S01]  /*9190*/  MUFU.EX2 R222, R222 ;  /* 0x000000de00de7308 */ /* 0x000fe20000000800 */
[----:B-1----:R-:W-:Y:S01]  /*91a0*/  FFMA.FTZ R0, R100, R243, R3 ;  /* 0x000000f364007223 */ /* 0x002fe20000010003 */
[C---:B--2---:R-:W-:Y:S01]  /*91b0*/  F2FP.PACK_AB R172, R4.reuse, R3 ;  /* 0x0000000304ac723e */ /* 0x044fe200000000ff */
[----:B------:R-:W-:Y:S02]  /*91c0*/  FFMA.FTZ R3, R15, c[0x0][0x2d0], -R2 ;  /* 0x0000b4000f037a23 */ /* 0x000fe40000010802 */
[----:B------:R-:W-:Y:S01]  /*91d0*/  FADD.FTZ R11, R4, R0 ;  /* 0x00000000040b7221 */ /* 0x000fe20000010000 */
[----:B------:R-:W-:Y:S01]  /*91e0*/  FSEL R0, R103, RZ, P0 ;  /* 0x000000ff67007208 */ /* 0x000fe20000000000 */
[----:B------:R-:W-:Y:S01]  /*91f0*/  FFMA.FTZ R4, R33, c[0x0][0x2d0], -R2 ;  /* 0x0000b40021047a23 */ /* 0x000fe20000010802 */
[C---:B------:R-:W-:Y:S01]  /*9200*/  FSETP.NEU.FTZ.AND P0, PT, R102.reuse, -INF , PT ;  /* 0xff8000006600780b */ /* 0x040fe20003f1d000 */
[----:B------:R-:W-:Y:S01]  /*9210*/  FMUL.FTZ R2, R102, c[0x0][0x2d0] ;  /* 0x0000b40066027a20 */ /* 0x000fe20000410000 */
[----:B------:R-:W-:Y:S01]  /*9220*/  MUFU.EX2 R173, R3 ;  /* 0x0000000300ad7308 */ /* 0x000fe20000000800 */
[----:B------:R-:W-:Y:S02]  /*9230*/  FADD.FTZ R0, -R0, R105 ;  /* 0x0000006900007221 */ /* 0x000fe40000010100 */
[----:B------:R-:W-:Y:S01]  /*9240*/  FMUL.FTZ R33, R100, R153 ;  /* 0x0000009964217220 */ /* 0x000fe20000410000 */
[----:B------:R-:W-:Y:S01]  /*9250*/  FSEL R2, R2, RZ, P0 ;  /* 0x000000ff02027208 */ /* 0x000fe20000000000 */
[----:B------:R-:W-:Y:S02]  /*9260*/  FMUL.FTZ R0, R0, c[0x0][0x2d0] ;  /* 0x0000b40000007a20 */ /* 0x000fe40000410000 */
[----:B------:R-:W-:Y:S02]  /*9270*/  FMUL.FTZ R48, R100, R160 ;  /* 0x000000a064307220 */ /* 0x000fe40000410000 */
[--C-:B------:R-:W-:Y:S01]  /*9280*/  FFMA.FTZ R182, R65, c[0x0][0x2d0], -R2.reuse ;  /* 0x0000b40041b67a23 */ /* 0x100fe20000010802 */
[----:B------:R-:W1:Y:S01]  /*9290*/  MUFU.EX2 R3, R0 ;  /* 0x0000000000037308 */ /* 0x000e620000000800 */
[--C-:B------:R-:W-:Y:S02]  /*92a0*/  FFMA.FTZ R181, R64, c[0x0][0x2d0], -R2.reuse ;  /* 0x0000b40040b57a23 */ /* 0x100fe40000010802 */
[--C-:B------:R-:W-:Y:S02]  /*92b0*/  FFMA.FTZ R180, R63, c[0x0][0x2d0], -R2.reuse ;  /* 0x0000b4003fb47a23 */ /* 0x100fe40000010802 */
[--C-:B------:R-:W-:Y:S02]  /*92c0*/  FFMA.FTZ R9, R58, c[0x0][0x2d0], -R2.reuse ;  /* 0x0000b4003a097a23 */ /* 0x100fe40000010802 */
[--C-:B------:R-:W-:Y:S01]  /*92d0*/  FFMA.FTZ R17, R174, c[0x0][0x2d0], -R2.reuse ;  /* 0x0000b400ae117a23 */ /* 0x100fe20000010802 */
[----:B---3--:R-:W-:Y:S01]  /*92e0*/  F2FP.PACK_AB R174, R24, R25 ;  /* 0x0000001918ae723e */ /* 0x008fe200000000ff */
        /* <DEDUP_REMOVED lines=10> */
[----:B-1----:R-:W-:Y:S02]  /*9390*/  FFMA.FTZ R0, R3, R247, R173 ;  /* 0x000000f703007223 */ /* 0x002fe400000100ad */
[--C-:B------:R-:W-:Y:S02]  /*93a0*/  FFMA.FTZ R196, R61, c[0x0][0x2d0], -R2.reuse ;  /* 0x0000b4003dc47a23 */ /* 0x100fe40000010802 */
[----:B------:R-:W-:Y:S01]  /*93b0*/  FFMA.FTZ R195, R60, c[0x0][0x2d0], -R2 ;  /* 0x0000b4003cc37a23 */ /* 0x000fe20000010802 */
[----:B------:R-:W-:Y:S01]  /*93c0*/  MUFU.EX2 R183, R183 ;  /* 0x000000b700b77308 */ /* 0x000fe20000000800 */
[----:B------:R-:W-:Y:S02]  /*93d0*/  FMUL.FTZ R49, R100, R161 ;  /* 0x000000a164317220 */ /* 0x000fe40000410000 */
[----:B------:R-:W-:Y:S01]  /*93e0*/  FMUL.FTZ R50, R3, R162 ;  /* 0x000000a203327220 */ /* 0x000fe20000410000 */
[C---:B--2---:R-:W-:Y:S01]  /*93f0*/  F2FP.PACK_AB R173, R4.reuse, R173 ;  /* 0x000000ad04ad723e */ /* 0x044fe200000000ff */
[----:B------:R-:W-:Y:S01]  /*9400*/  FADD.FTZ R18, R4, R0 ;  /* 0x0000000004127221 */ /* 0x000fe20000010000 */
[----:B------:R-:W-:Y:S01]  /*9410*/  FSEL R0, R102, RZ, P0 ;  /* 0x000000ff66007208 */ /* 0x000fe20000000000 */
[----:B------:R-:W-:Y:S01]  /*9420*/  FFMA.FTZ R4, R53, c[0x0][0x2d0], -R2 ;  /* 0x0000b40035047a23 */ /* 0x000fe20000010802 */
[----:B------:R-:W-:Y:S01]  /*9430*/  FSETP.NEU.FTZ.AND P0, PT, R101, -INF , PT ;  /* 0xff8000006500780b */ /* 0x000fe20003f1d000 */
[----:B------:R-:W-:Y:S01]  /*9440*/  FMUL.FTZ R51, R3, R163 ;  /* 0x000000a303337220 */ /* 0x000fe20000410000 */
[----:B------:R-:W-:Y:S01]  /*9450*/  MUFU.EX2 R251, R181 ;  /* 0x000000b500fb7308 */ /* 0x000fe20000000800 */
[----:B------:R-:W-:Y:S01]  /*9460*/  FADD.FTZ R0, -R0, R106 ;  /* 0x0000006a00007221 */ /* 0x000fe20000010100 */
[----:B------:R-:W-:Y:S01]  /*9470*/  FSEL R2, R101, RZ, P0 ;  /* 0x000000ff65027208 */ /* 0x000fe20000000000 */
[----:B------:R-:W-:Y:S01]  /*9480*/  FMUL.FTZ R64, R100, R168 ;  /* 0x000000a864407220 */ /* 0x000fe20000410000 */
[----:B------:R-:W-:Y:S01]  /*9490*/  LDSM.16.MT88.4 R160, [R201+0x1c00] ;  /* 0x001c0000c9a0783b */ /* 0x000fe20000004200 */
[----:B------:R-:W-:Y:S02]  /*94a0*/  FMUL.FTZ R0, R0, c[0x0][0x2d0] ;  /* 0x0000b40000007a20 */ /* 0x000fe40000410000 */
[----:B------:R-:W-:Y:S02]  /*94b0*/  FADD.FTZ R2, -R2, R107 ;  /* 0x0000006b02027221 */ /* 0x000fe40000010100 */
[----:B------:R-:W-:Y:S01]  /*94c0*/  FMUL.FTZ R65, R100, R169 ;  /* 0x000000a964417220 */ /* 0x000fe20000410000 */
[----:B------:R1:W-:Y:S01]  /*94d0*/  MUFU.EX2 R20, R4 ;  /* 0x0000000400147308 */ /* 0x0003e20000000800 */
[----:B------:R-:W-:Y:S02]  /*94e0*/  FMUL.FTZ R2, R2, c[0x0][0x2d0] ;  /* 0x0000b40002027a20 */ /* 0x000fe40000410000 */
[C---:B------:R-:W-:Y:S02]  /*94f0*/  FMUL.FTZ R66, R3.reuse, R170 ;  /* 0x000000aa03427220 */ /* 0x040fe40000410000 */
        /* <DEDUP_REMOVED lines=8> */
[----:B------:R-:W-:Y:S01]  /*9580*/  FMUL.FTZ R83, R3, R83 ;  /* 0x0000005303537220 */ /* 0x000fe20000410000 */
[----:B------:R-:W3:Y:S01]  /*9590*/  MUFU.EX2 R2, R2 ;  /* 0x0000000200027308 */ /* 0x000ee20000000800 */
[C---:B------:R-:W-:Y:S02]  /*95a0*/  FMUL.FTZ R84, R100.reuse, R84 ;  /* 0x0000005464547220 */ /* 0x040fe40000410000 */
[----:B------:R-:W-:Y:S02]  /*95b0*/  FMUL.FTZ R85, R100, R85 ;  /* 0x0000005564557220 */ /* 0x000fe40000410000 */
[----:B-1----:R-:W-:Y:S02]  /*95c0*/  FMUL.FTZ R4, R101, c[0x0][0x2d0] ;  /* 0x0000b40065047a20 */ /* 0x002fe40000410000 */
[C---:B------:R-:W-:Y:S02]  /*95d0*/  FMUL.FTZ R86, R3.reuse, R86 ;  /* 0x0000005603567220 */ /* 0x040fe40000410000 */
[----:B------:R-:W-:Y:S01]  /*95e0*/  FMUL.FTZ R87, R3, R87 ;  /* 0x0000005703577220 */ /* 0x000fe20000410000 */
[----:B------:R-:W-:Y:S01]  /*95f0*/  FSEL R4, R4, RZ, P0 ;  /* 0x000000ff04047208 */ /* 0x000fe20000000000 */
[----:B------:R-:W-:Y:S01]  /*9600*/  MUFU.EX2 R252, R180 ;  /* 0x000000b400fc7308 */ /* 0x000fe20000000800 */
[----:B------:R-:W-:Y:S02]  /*9610*/  FMUL.FTZ R96, R100, R96 ;  /* 0x0000006064607220 */ /* 0x000fe40000410000 */
[----:B--2---:R-:W-:Y:S02]  /*9620*/  FMUL.FTZ R61, R0, R109 ;  /* 0x0000006d003d7220 */ /* 0x004fe40000410000 */
        /* <DEDUP_REMOVED lines=19> */
[C---:B------:R-:W-:Y:S02]  /*9760*/  FFMA.FTZ R4, R0.reuse, R248, R20 ;  /* 0x000000f800047223 */ /* 0x040fe40000010014 */
[----:B------:R-:W-:Y:S01]  /*9770*/  FMUL.FTZ R60, R0, R108 ;  /* 0x0000006c003c7220 */ /* 0x000fe20000410000 */
[----:B------:R-:W-:Y:S01]  /*9780*/  F2FP.PACK_AB R108, R19, R20 ;  /* 0x00000014136c723e */ /* 0x000fe200000000ff */
[----:B---3--:R-:W-:Y:S01]  /*9790*/  FMUL.FTZ R14, R2, R134 ;  /* 0x00000086020e7220 */ /* 0x008fe20000410000 */
[----:B------:R-:W1:Y:S01]  /*97a0*/  LDSM.16.MT88.4 R20, [R201] ;  /* 0x00000000c914783b */ /* 0x000e620000004200 */
[----:B------:R-:W2:Y:S01]  /*97b0*/  MUFU.EX2 R134, R52 ;  /* 0x0000003400867308 */ /* 0x000ea20000000800 */
[C---:B------:R-:W-:Y:S02]  /*97c0*/  FMUL.FTZ R12, R0.reuse, R132 ;  /* 0x00000084000c7220 */ /* 0x040fe40000410000 */
[----:B------:R-:W-:Y:S02]  /*97d0*/  FMUL.FTZ R13, R0, R133 ;  /* 0x00000085000d7220 */ /* 0x000fe40000410000 */
[C---:B------:R-:W-:Y:S02]  /*97e0*/  FMUL.FTZ R15, R2.reuse, R135 ;  /* 0x00000087020f7220 */ /* 0x040fe40000410000 */
[----:B------:R-:W-:Y:S02]  /*97f0*/  FMUL.FTZ R27, R2, R131 ;  /* 0x00000083021b7220 */ /* 0x000fe40000410000 */
[----:B------:R-:W-:Y:S01]  /*9800*/  FMUL.FTZ R9, R0, R137 ;  /* 0x0000008900097220 */ /* 0x000fe20000410000 */
[----:B------:R3:W-:Y:S01]  /*9810*/  MUFU.EX2 R133, R17 ;  /* 0x0000001100857308 */ /* 0x0007e20000000800 */
[----:B------:R-:W-:Y:S02]  /*9820*/  FADD.FTZ R6, R25, R11 ;  /* 0x0000000b19067221 */ /* 0x000fe40000010000 */
[----:B------:R-:W-:Y:S02]  /*9830*/  FMUL.FTZ R26, R2, R130 ;  /* 0x00000082021a7220 */ /* 0x000fe40000410000 */
[----:B------:R-:W-:Y:S02]  /*9840*/  FADD.FTZ R130, R19, R4 ;  /* 0x0000000413827221 */ /* 0x000fe40000010000 */
[C---:B------:R-:W-:Y:S02]  /*9850*/  FMUL.FTZ R4, R100.reuse, R140 ;  /* 0x0000008c64047220 */ /* 0x040fe40000410000 */
[----:B------:R-:W-:Y:S01]  /*9860*/  FMUL.FTZ R5, R100, R141 ;  /* 0x0000008d64057220 */ /* 0x000fe20000410000 */
[----:B------:R-:W4:Y:S01]  /*9870*/  MUFU.EX2 R131, R55 ;  /* 0x0000003700837308 */ /* 0x000f220000000800 */
[C---:B------:R-:W-:Y:S02]  /*9880*/  FMUL.FTZ R7, R3.reuse, R143 ;  /* 0x0000008f03077220 */ /* 0x040fe40000410000 */
[----:B------:R-:W-:Y:S02]  /*9890*/  FADD.FTZ R177, R24, R6 ;  /* 0x0000000618b17221 */ /* 0x000fe40000010000 */
[----:B------:R-:W-:Y:S02]  /*98a0*/  FMUL.FTZ R6, R3, R142 ;  /* 0x0000008e03067220 */ /* 0x000fe40000410000 */
[----:B------:R-:W-:Y:S02]  /*98b0*/  FMUL.FTZ R24, R0, R128 ;  /* 0x0000008000187220 */ /* 0x000fe40000410000 */
[----:B------:R-:W-:Y:S01]  /*98c0*/  FADD.FTZ R128, R175, R18 ;  /* 0x00000012af807221 */ /* 0x000fe20000010000 */
[----:B------:R5:W-:Y:S01]  /*98d0*/  MUFU.EX2 R132, R54 ;  /* 0x0000003600847308 */ /* 0x000be20000000800 */
[----:B--2---:R-:W-:Y:S01]  /*98e0*/  F2FP.PACK_AB R175, R134, R175 ;  /* 0x000000af86af723e */ /* 0x004fe200000000ff */
[C---:B------:R-:W-:Y:S02]  /*98f0*/  FMUL.FTZ R18, R3.reuse, R146 ;  /* 0x0000009203127220 */ /* 0x040fe40000410000 */
[----:B---3--:R-:W-:Y:S02]  /*9900*/  FMUL.FTZ R17, R100, R145 ;  /* 0x0000009164117220 */ /* 0x008fe40000410000 */
[----:B------:R-:W-:Y:S02]  /*9910*/  FMUL.FTZ R19, R3, R147 ;  /* 0x0000009303137220 */ /* 0x000fe40000410000 */
[----:B------:R-:W-:Y:S01]  /*9920*/  FMUL.FTZ R28, R0, R124 ;  /* 0x0000007c001c7220 */ /* 0x000fe20000410000 */
[-C--:B-1----:R-:W-:Y:S01]  /*9930*/  HMMA.16816.F32 R4, R172, R20.reuse, R4 ;  /* 0x00000014ac04723c */ /* 0x082fe20000001804 */
[----:B------:R-:W1:Y:S04]  /*9940*/  MUFU.EX2 R135, R16 ;  /* 0x0000001000877308 */ /* 0x000e680000000800 */
[C---:B------:R-:W-:Y:S02]  /*9950*/  FMUL.FTZ R10, R2.reuse, R138 ;  /* 0x0000008a020a7220 */ /* 0x040fe40000410000 */
[C---:B------:R-:W-:Y:S02]  /*9960*/  FMUL.FTZ R11, R2.reuse, R139 ;  /* 0x0000008b020b7220 */ /* 0x040fe40000410000 */
[C---:B------:R-:W-:Y:S02]  /*9970*/  FMUL.FTZ R62, R2.reuse, R110 ;  /* 0x0000006e023e7220 */ /* 0x040fe40000410000 */
[----:B------:R-:W2:Y:S01]  /*9980*/  MUFU.EX2 R137, R67 ;  /* 0x0000004300897308 */ /* 0x000ea20000000800 */
[----:B------:R-:W-:Y:S02]  /*9990*/  FMUL.FTZ R63, R2, R111 ;  /* 0x0000006f023f7220 */ /* 0x000fe40000410000 */
[C---:B------:R-:W-:Y:S01]  /*99a0*/  FMUL.FTZ R8, R0.reuse, R136 ;  /* 0x0000008800087220 */ /* 0x040fe20000410000 */
[----:B-----5:R-:W3:Y:S01]  /*99b0*/  LDSM.16.MT88.4 R52, [R201+0x1000] ;  /* 0x00100000c934783b */ /* 0x020ee20000004200 */
[----:B------:R-:W-:Y:S02]  /*99c0*/  FMUL.FTZ R25, R0, R129 ;  /* 0x0000008100197220 */ /* 0x000fe40000410000 */
[----:B------:R-:W-:Y:S01]  /*99d0*/  FFMA.FTZ R129, R2, R249, R109 ;  /* 0x000000f902817223 */ /* 0x000fe2000001006d */
[----:B----4-:R-:W-:Y:S01]  /*99e0*/  F2FP.PACK_AB R109, R131, R109 ;  /* 0x0000006d836d723e */ /* 0x010fe200000000ff */
[----:B------:R-:W-:Y:S01]  /*99f0*/  FMUL.FTZ R29, R0, R125 ;  /* 0x0000007d001d7220 */ /* 0x000fe20000410000 */
[----:B------:R-:W-:Y:S01]  /*9a00*/  MUFU.EX2 R139, R187 ;  /* 0x000000bb008b7308 */ /* 0x000fe20000000800 */
[C---:B------:R-:W-:Y:S02]  /*9a10*/  FMUL.FTZ R30, R2.reuse, R126 ;  /* 0x0000007e021e7220 */ /* 0x040fe40000410000 */
[----:B------:R-:W-:Y:S01]  /*9a20*/  FMUL.FTZ R31, R2, R127 ;  /* 0x0000007f021f7220 */ /* 0x000fe20000410000 */
[----:B-1----:R-:W-:Y:S01]  /*9a30*/  F2FP.PACK_AB R111, R135, R132 ;  /* 0x00000084876f723e */ /* 0x002fe200000000ff */
[C---:B------:R-:W-:Y:S01]  /*9a40*/  FMUL.FTZ R16, R100.reuse, R144 ;  /* 0x0000009064107220 */ /* 0x040fe20000410000 */
[----:B------:R-:W-:Y:S01]  /*9a50*/  LDSM.16.MT88.4 R124, [R201+0x1400] ;  /* 0x00140000c97c783b */ /* 0x000fe20000004200 */
[----:B------:R-:W-:Y:S02]  /*9a60*/  FMUL.FTZ R32, R100, R152 ;  /* 0x0000009864207220 */ /* 0x000fe40000410000 */
[C---:B------:R-:W-:Y:S01]  /*9a70*/  FMUL.FTZ R34, R3.reuse, R154 ;  /* 0x0000009a03227220 */ /* 0x040fe20000410000 */
[----:B------:R-:W-:Y:S01]  /*9a80*/  MUFU.EX2 R138, R182 ;  /* 0x000000b6008a7308 */ /* 0x000fe20000000800 */
[----:B------:R-:W-:Y:S02]  /*9a90*/  FMUL.FTZ R35, R3, R155 ;  /* 0x0000009b03237220 */ /* 0x000fe40000410000 */
[C---:B------:R-:W-:Y:S01]  /*9aa0*/  FMUL.FTZ R56, R0.reuse, R112 ;  /* 0x0000007000387220 */ /* 0x040fe20000410000 */
[----:B--2---:R-:W-:Y:S01]  /*9ab0*/  F2FP.PACK_AB R110, R137, R133 ;  /* 0x00000085896e723e */ /* 0x004fe200000000ff */
[----:B------:R-:W-:Y:S01]  /*9ac0*/  LDSM.16.MT88.4 R144, [R201+0xc00] ;  /* 0x000c0000c990783b */ /* 0x000fe20000004200 */
[----:B------:R-:W-:Y:S02]  /*9ad0*/  FMUL.FTZ R57, R0, R113 ;  /* 0x0000007100397220 */ /* 0x000fe40000410000 */
[C---:B------:R-:W-:Y:S02]  /*9ae0*/  FMUL.FTZ R58, R2.reuse, R114 ;  /* 0x00000072023a7220 */ /* 0x040fe40000410000 */
[----:B------:R-:W-:Y:S01]  /*9af0*/  FMUL.FTZ R59, R2, R115 ;  /* 0x00000073023b7220 */ /* 0x000fe20000410000 */
[C---:B------:R-:W-:Y:S01]  /*9b00*/  HMMA.16816.F32 R8, R108.reuse, R20, R8 ;  /* 0x000000146c08723c */ /* 0x040fe20000001808 */
[----:B------:R-:W-:Y:S01]  /*9b10*/  MUFU.EX2 R249, R184 ;  /* 0x000000b800f97308 */ /* 0x000fe20000000800 */
[----:B------:R-:W1:Y:S02]  /*9b20*/  LDSM.16.MT88.4 R112, [R202+0x1000] ;  /* 0x00100000ca70783b */ /* 0x000e640000004200 */
[C---:B------:R-:W-:Y:S02]  /*9b30*/  FMUL.FTZ R40, R0.reuse, R120 ;  /* 0x0000007800287220 */ /* 0x040fe40000410000 */
[----:B------:R-:W-:Y:S02]  /*9b40*/  FMUL.FTZ R41, R0, R121 ;  /* 0x0000007900297220 */ /* 0x000fe40000410000 */
[-C--:B------:R-:W-:Y:S02]  /*9b50*/  HMMA.16816.F32 R12, R108, R22.reuse, R12 ;  /* 0x000000166c0c723c */ /* 0x080fe4000000180c */
[----:B------:R-:W-:Y:S01]  /*9b60*/  LDSM.16.MT88.4 R152, [R202+0xc00] ;  /* 0x000c0000ca98783b */ /* 0x000fe20000004200 */
[----:B------:R-:W-:Y:S01]  /*9b70*/  MUFU.EX2 R178, R178 ;  /* 0x000000b200b27308 */ /* 0x000fe20000000800 */
[C---:B------:R-:W-:Y:S02]  /*9b80*/  FMUL.FTZ R42, R2.reuse, R122 ;  /* 0x0000007a022a7220 */ /* 0x040fe40000410000 */
[----:B------:R-:W-:Y:S02]  /*9b90*/  FMUL.FTZ R43, R2, R123 ;  /* 0x0000007b022b7220 */ /* 0x000fe40000410000 */
[C---:B------:R-:W-:Y:S02]  /*9ba0*/  HMMA.16816.F32 R16, R172.reuse, R22, R16 ;  /* 0x00000016ac10723c */ /* 0x040fe40000001810 */
[----:B------:R-:W-:Y:S02]  /*9bb0*/  LDSM.16.MT88.4 R120, [R202+0x400] ;  /* 0x00040000ca78783b */ /* 0x000fe40000004200 */
[C---:B------:R-:W-:Y:S01]  /*9bc0*/  FMUL.FTZ R20, R100.reuse, R148 ;  /* 0x0000009464147220 */ /* 0x040fe20000410000 */
[----:B------:R-:W-:Y:S01]  /*9bd0*/  MUFU.EX2 R250, R179 ;  /* 0x000000b300fa7308 */ /* 0x000fe20000000800 */
[----:B------:R-:W-:Y:S02]  /*9be0*/  FMUL.FTZ R21, R100, R149 ;  /* 0x0000009564157220 */ /* 0x000fe40000410000 */
[C---:B------:R-:W-:Y:S04]  /*9bf0*/  FMUL.FTZ R22, R3.reuse, R150 ;  /* 0x0000009603167220 */ /* 0x040fe80000410000 */
[C---:B------:R-:W-:Y:S02]  /*9c00*/  FMUL.FTZ R23, R3.reuse, R151 ;  /* 0x0000009703177220 */ /* 0x040fe40000410000 */
[C---:B------:R-:W-:Y:S01]  /*9c10*/  FMUL.FTZ R44, R0.reuse, R116 ;  /* 0x00000074002c7220 */ /* 0x040fe20000410000 */
[----:B------:R2:W-:Y:S01]  /*9c20*/  MUFU.EX2 R136, R227 ;  /* 0x000000e300887308 */ /* 0x0005e20000000800 */
[----:B------:R-:W-:Y:S02]  /*9c30*/  FMUL.FTZ R45, R0, R117 ;  /* 0x00000075002d7220 */ /* 0x000fe40000410000 */
[C---:B------:R-:W-:Y:S01]  /*9c40*/  FMUL.FTZ R46, R2.reuse, R118 ;  /* 0x00000076022e7220 */ /* 0x040fe20000410000 */
[-C--:B------:R-:W-:Y:S03]  /*9c50*/  HMMA.16816.F32 R20, R172, R36.reuse, R20 ;  /* 0x00000024ac14723c */ /* 0x080fe60000001814 */
[----:B------:R-:W-:Y:S02]  /*9c60*/  FMUL.FTZ R47, R2, R119 ;  /* 0x00000077022f7220 */ /* 0x000fe40000410000 */
[----:B------:R-:W-:Y:S01]  /*9c70*/  LDSM.16.MT88.4 R116, [R201+0x400] ;  /* 0x00040000c974783b */ /* 0x000fe20000004200 */
[C---:B------:R-:W-:Y:S01]  /*9c80*/  FMUL.FTZ R67, R3.reuse, R171 ;  /* 0x000000ab03437220 */ /* 0x040fe20000410000 */
[----:B------:R-:W-:Y:S01]  /*9c90*/  MUFU.EX2 R107, R190 ;  /* 0x000000be006b7308 */ /* 0x000fe20000000800 */
[C---:B------:R-:W-:Y:S04]  /*9ca0*/  HMMA.16816.F32 R24, R108.reuse, R36, R24 ;  /* 0x000000246c18723c */ /* 0x040fe80000001818 */
[C---:B------:R-:W-:Y:S01]  /*9cb0*/  FMUL.FTZ R72, R0.reuse, R72 ;  /* 0x0000004800487220 */ /* 0x040fe20000410000 */
[----:B------:R-:W-:Y:S01]  /*9cc0*/  LDSM.16.MT88.4 R168, [R202+0x1c00] ;  /* 0x001c0000caa8783b */ /* 0x000fe20000004200 */
[----:B------:R-:W-:Y:S02]  /*9cd0*/  FMUL.FTZ R73, R0, R73 ;  /* 0x0000004900497220 */ /* 0x000fe40000410000 */
[-C--:B------:R-:W-:Y:S01]  /*9ce0*/  HMMA.16816.F32 R28, R108, R38.reuse, R28 ;  /* 0x000000266c1c723c */ /* 0x080fe2000000181c */
[----:B------:R-:W-:Y:S03]  /*9cf0*/  MUFU.EX2 R106, R189 ;  /* 0x000000bd006a7308 */ /* 0x000fe60000000800 */
[----:B--2---:R-:W-:Y:S01]  /*9d00*/  MOV R227, R185 ;  /* 0x000000b900e37202 */ /* 0x004fe20000000f00 */
[C---:B------:R-:W-:Y:S02]  /*9d10*/  FMUL.FTZ R36, R100.reuse, R156 ;  /* 0x0000009c64247220 */ /* 0x040fe40000410000 */
[----:B------:R-:W-:Y:S01]  /*9d20*/  FMUL.FTZ R37, R100, R157 ;  /* 0x0000009d64257220 */ /* 0x000fe20000410000 */
[C---:B------:R-:W-:Y:S03]  /*9d30*/  HMMA.16816.F32 R32, R172.reuse, R38, R32 ;  /* 0x00000026ac20723c */ /* 0x040fe60000001820 */
[----:B------:R-:W-:Y:S01]  /*9d40*/  MUFU.EX2 R247, R219 ;  /* 0x000000db00f77308 */ /* 0x000fe20000000800 */
[C---:B------:R-:W-:Y:S02]  /*9d50*/  FMUL.FTZ R74, R2.reuse, R74 ;  /* 0x0000004a024a7220 */ /* 0x040fe40000410000 */
[----:B------:R-:W-:Y:S02]  /*9d60*/  FMUL.FTZ R75, R2, R75 ;  /* 0x0000004b024b7220 */ /* 0x000fe40000410000 */
[C---:B------:R-:W-:Y:S04]  /*9d70*/  FMUL.FTZ R38, R3.reuse, R158 ;  /* 0x0000009e03267220 */ /* 0x040fe80000410000 */
[C---:B------:R-:W-:Y:S01]  /*9d80*/  FMUL.FTZ R39, R3.reuse, R159 ;  /* 0x0000009f03277220 */ /* 0x040fe20000410000 */
[----:B------:R-:W-:Y:S01]  /*9d90*/  MUFU.EX2 R248, R194 ;  /* 0x000000c200f87308 */ /* 0x000fe20000000800 */
[C---:B------:R-:W-:Y:S02]  /*9da0*/  FMUL.FTZ R76, R0.reuse, R76 ;  /* 0x0000004c004c7220 */ /* 0x040fe40000410000 */
[----:B------:R-:W-:Y:S02]  /*9db0*/  FMUL.FTZ R77, R0, R77 ;  /* 0x0000004d004d7220 */ /* 0x000fe40000410000 */
[C---:B------:R-:W-:Y:S01]  /*9dc0*/  FMUL.FTZ R78, R2.reuse, R78 ;  /* 0x0000004e024e7220 */ /* 0x040fe20000410000 */
[-C--:B---3--:R-:W-:Y:S03]  /*9dd0*/  HMMA.16816.F32 R36, R172, R52.reuse, R36 ;  /* 0x00000034ac24723c */ /* 0x088fe60000001824 */
[----:B------:R-:W-:Y:S01]  /*9de0*/  FMUL.FTZ R79, R2, R79 ;  /* 0x0000004f024f7220 */ /* 0x000fe20000410000 */
[----:B------:R-:W-:Y:S01]  /*9df0*/  MUFU.EX2 R219, R198 ;  /* 0x000000c600db7308 */ /* 0x000fe20000000800 */
[C---:B------:R-:W-:Y:S02]  /*9e00*/  FMUL.FTZ R97, R100.reuse, R97 ;  /* 0x0000006164617220 */ /* 0x040fe40000410000 */
[C---:B------:R-:W-:Y:S01]  /*9e10*/  FMUL.FTZ R98, R3.reuse, R98 ;  /* 0x0000006203627220 */ /* 0x040fe20000410000 */
[C---:B------:R-:W-:Y:S04]  /*9e20*/  HMMA.16816.F32 R40, R108.reuse, R52, R40 ;  /* 0x000000346c28723c */ /* 0x040fe80000001828 */
[----:B------:R-:W-:Y:S02]  /*9e30*/  FMUL.FTZ R99, R3, R99 ;  /* 0x0000006303637220 */ /* 0x000fe40000410000 */
[----:B------:R-:W-:Y:S01]  /*9e40*/  MUFU.EX2 R198, R236 ;  /* 0x000000ec00c67308 */ /* 0x000fe20000000800 */
[C---:B------:R-:W-:Y:S01]  /*9e50*/  FMUL.FTZ R52, R100.reuse, R164 ;  /* 0x000000a464347220 */ /* 0x040fe20000410000 */
[-C--:B------:R-:W-:Y:S04]  /*9e60*/  HMMA.16816.F32 R44, R108, R54.reuse, R44 ;  /* 0x000000366c2c723c */ /* 0x080fe8000000182c */
[----:B------:R-:W-:Y:S02]  /*9e70*/  FMUL.FTZ R53, R100, R165 ;  /* 0x000000a564357220 */ /* 0x000fe40000410000 */
[----:B------:R-:W-:Y:S02]  /*9e80*/  FADD.FTZ R100, R133, R130 ;  /* 0x0000008285647221 */ /* 0x000fe40000010000 */
[C---:B------:R-:W-:Y:S01]  /*9e90*/  HMMA.16816.F32 R48, R172.reuse, R54, R48 ;  /* 0x00000036ac30723c */ /* 0x040fe20000001830 */
[----:B------:R-:W-:Y:S03]  /*9ea0*/  MUFU.EX2 R199, R199 ;  /* 0x000000c700c77308 */ /* 0x000fe60000000800 */
[C---:B------:R-:W-:Y:S02]  /*9eb0*/  FMUL.FTZ R90, R2.reuse, R90 ;  /* 0x0000005a025a7220 */ /* 0x040fe40000410000 */
[----:B------:R-:W-:Y:S02]  /*9ec0*/  FMUL.FTZ R91, R2, R91 ;  /* 0x0000005b025b7220 */ /* 0x000fe40000410000 */
[C---:B------:R-:W-:Y:S03]  /*9ed0*/  FMUL.FTZ R54, R3.reuse, R166 ;  /* 0x000000a603367220 */ /* 0x040fe60000410000 */
[----:B------:R-:W-:Y:S01]  /*9ee0*/  MUFU.EX2 R218, R218 ;  /* 0x000000da00da7308 */ /* 0x000fe20000000800 */
[----:B------:R-:W-:Y:S02]  /*9ef0*/  FMUL.FTZ R55, R3, R167 ;  /* 0x000000a703377220 */ /* 0x000fe40000410000 */
[----:B------:R-:W-:Y:S02]  /*9f00*/  FADD.FTZ R3, R134, R128 ;  /* 0x0000008086037221 */ /* 0x000fe40000010000 */
[C---:B------:R-:W-:Y:S02]  /*9f10*/  FMUL.FTZ R94, R2.reuse, R94 ;  /* 0x0000005e025e7220 */ /* 0x040fe40000410000 */
[----:B------:R-:W-:Y:S01]  /*9f20*/  FMUL.FTZ R95, R2, R95 ;  /* 0x0000005f025f7220 */ /* 0x000fe20000410000 */
[-C--:B-1----:R-:W-:Y:S02]  /*9f30*/  HMMA.16816.F32 R52, R172, R112.reuse, R52 ;  /* 0x00000070ac34723c */ /* 0x082fe40000001834 */
[----:B------:R-:W-:Y:S01]  /*9f40*/  MUFU.EX2 R128, R223 ;  /* 0x000000df00807308 */ /* 0x000fe20000000800 */
[C---:B------:R-:W-:Y:S02]  /*9f50*/  FMUL.FTZ R88, R0.reuse, R88 ;  /* 0x0000005800587220 */ /* 0x040fe40000410000 */
[C---:B------:R-:W-:Y:S02]  /*9f60*/  FMUL.FTZ R89, R0.reuse, R89 ;  /* 0x0000005900597220 */ /* 0x040fe40000410000 */
[C---:B------:R-:W-:Y:S01]  /*9f70*/  FMUL.FTZ R92, R0.reuse, R92 ;  /* 0x0000005c005c7220 */ /* 0x040fe20000410000 */
[C---:B------:R-:W-:Y:S04]  /*9f80*/  HMMA.16816.F32 R56, R108.reuse, R112, R56 ;  /* 0x000000706c38723c */ /* 0x040fe80000001838 */
[----:B------:R-:W1:Y:S01]  /*9f90*/  MUFU.EX2 R2, R191 ;  /* 0x000000bf00027308 */ /* 0x000e620000000800 */
[----:B------:R-:W-:Y:S02]  /*9fa0*/  FMUL.FTZ R93, R0, R93 ;  /* 0x0000005d005d7220 */ /* 0x000fe40000410000 */
[----:B------:R-:W-:Y:S01]  /*9fb0*/  FADD.FTZ R0, R105, R177 ;  /* 0x000000b169007221 */ /* 0x000fe20000010000 */
[-C--:B------:R-:W-:Y:S06]  /*9fc0*/  HMMA.16816.F32 R60, R108, R114.reuse, R60 ;  /* 0x000000726c3c723c */ /* 0x080fec000000183c */
[----:B------:R-:W-:Y:S02]  /*9fd0*/  MUFU.EX2 R223, R221 ;  /* 0x000000dd00df7308 */ /* 0x000fe40000000800 */
[C---:B------:R-:W-:Y:S01]  /*9fe0*/  HMMA.16816.F32 R64, R172.reuse, R114, R64 ;  /* 0x00000072ac40723c */ /* 0x040fe20000001840 */
[----:B------:R-:W2:Y:S07]  /*9ff0*/  LDSM.16.MT88.4 R112, [R201+0x2000] ;  /* 0x00200000c970783b */ /* 0x000eae0000004200 */
[----:B------:R-:W-:Y:S01]  /*a000*/  MUFU.EX2 R221, R197 ;  /* 0x000000c500dd7308 */ /* 0x000fe20000000800 */
[----:B-1----:R-:W-:Y:S04]  /*a010*/  FADD.FTZ R0, R2, R0 ;  /* 0x0000000002007221 */ /* 0x002fe80000010000 */
[----:B------:R-:W-:Y:S05]  /*a020*/  FADD.FTZ R0, R107, R0 ;  /* 0x000000006b007221 */ /* 0x000fea0000010000 */
[----:B------:R-:W-:Y:S10]  /*a030*/  MUFU.EX2 R197, R237 ;  /* 0x000000ed00c57308 */ /* 0x000ff40000000800 */
[----:B------:R-:W-:Y:S10]  /*a040*/  MUFU.EX2 R190, R243 ;  /* 0x000000f300be7308 */ /* 0x000ff40000000800 */
[----:B------:R-:W-:Y:S01]  /*a050*/  MUFU.EX2 R194, R229 ;  /* 0x000000e500c27308 */ /* 0x000fe20000000800 */
[-C--:B--2---:R-:W-:Y:S09]  /*a060*/  HMMA.16816.F32 R68, R172, R112.reuse, R68 ;  /* 0x00000070ac44723c */ /* 0x084ff20000001844 */
[----:B------:R-:W-:Y:S01]  /*a070*/  MUFU.EX2 R192, R239 ;  /* 0x000000ef00c07308 */ /* 0x000fe20000000800 */
[C---:B------:R-:W-:Y:S08]  /*a080*/  HMMA.16816.F32 R72, R108.reuse, R112, R72 ;  /* 0x000000706c48723c */ /* 0x040ff00000001848 */
[-C--:B------:R-:W-:Y:S01]  /*a090*/  HMMA.16816.F32 R76, R108, R114.reuse, R76 ;  /* 0x000000726c4c723c */ /* 0x080fe2000000184c */
[----:B------:R-:W-:Y:S07]  /*a0a0*/  MUFU.EX2 R191, R244 ;  /* 0x000000f400bf7308 */ /* 0x000fee0000000800 */
[C---:B------:R-:W-:Y:S01]  /*a0b0*/  HMMA.16816.F32 R80, R172.reuse, R114, R80 ;  /* 0x00000072ac50723c */ /* 0x040fe20000001850 */
[----:B------:R-:W1:Y:S02]  /*a0c0*/  LDSM.16.MT88.4 R112, [R202+0x2000] ;  /* 0x00200000ca70783b */ /* 0x000e640000004200 */
[----:B------:R-:W2:Y:S02]  /*a0d0*/  MUFU.EX2 R189, R238 ;  /* 0x000000ee00bd7308 */ /* 0x000ea40000000800 */
[----:B--2---:R-:W-:Y:S03]  /*a0e0*/  F2FP.PACK_AB R177, R190, R189 ;  /* 0x000000bdbeb1723e */ /* 0x004fe600000000ff */
[-C--:B-1----:R-:W-:Y:S08]  /*a0f0*/  HMMA.16816.F32 R84, R172, R112.reuse, R84 ;  /* 0x00000070ac54723c */ /* 0x082ff00000001854 */
[C---:B------:R-:W-:Y:S07]  /*a100*/  HMMA.16816.F32 R88, R108.reuse, R112, R88 ;  /* 0x000000706c58723c */ /* 0x040fee0000001858 */
[----:B------:R-:W-:Y:S01]  /*a110*/  F2FP.PACK_AB R112, R138, R183 ;  /* 0x000000b78a70723e */ /* 0x000fe200000000ff */
[-C--:B------:R-:W-:Y:S04]  /*a120*/  HMMA.16816.F32 R92, R108, R114.reuse, R92 ;  /* 0x000000726c5c723c */ /* 0x080fe8000000185c */
[----:B------:R-:W-:Y:S03]  /*a130*/  F2FP.PACK_AB R113, R178, R176 ;  /* 0x000000b0b271723e */ /* 0x000fe600000000ff */
[----:B------:R-:W-:Y:S01]  /*a140*/  F2FP.PACK_AB R111, R185, R186 ;  /* 0x000000bab96f723e */ /* 0x000fe200000000ff */
[----:B------:R-:W-:Y:S01]  /*a150*/  HMMA.16816.F32 R96, R172, R114, R96 ;  /* 0x00000072ac60723c */ /* 0x000fe20000001860 */
[----:B------:R1:W-:Y:S03]  /*a160*/  MUFU.EX2 R172, R228 ;  /* 0x000000e400ac7308 */ /* 0x0003e60000000800 */
[----:B------:R-:W-:Y:S01]  /*a170*/  F2FP.PACK_AB R108, R2, R105 ;  /* 0x00000069026c723e */ /* 0x000fe200000000ff */
[C---:B------:R-:W-:Y:S01]  /*a180*/  FADD.FTZ R2, R106.reuse, R0 ;  /* 0x000000006a027221 */ /* 0x040fe20000010000 */
[----:B------:R-:W-:Y:S01]  /*a190*/  F2FP.PACK_AB R110, R106, R107 ;  /* 0x0000006b6a6e723e */ /* 0x000fe200000000ff */
[----:B------:R-:W-:Y:S01]  /*a1a0*/  FADD.FTZ R0, R131, R129 ;  /* 0x0000008183007221 */ /* 0x000fe20000010000 */
[----:B------:R-:W-:Y:S03]  /*a1b0*/  F2FP.PACK_AB R109, R139, R188 ;  /* 0x000000bc8b6d723e */ /* 0x000fe600000000ff */
[----:B------:R-:W-:Y:S01]  /*a1c0*/  MUFU.EX2 R129, R224 ;  /* 0x000000e000817308 */ /* 0x000fe20000000800 */
[----:B------:R-:W-:Y:S01]  /*a1d0*/  F2FP.PACK_AB R114, R252, R251 ;  /* 0x000000fbfc72723e */ /* 0x000fe200000000ff */
[----:B------:R-:W-:Y:S01]  /*a1e0*/  FADD.FTZ R105, R132, R0 ;  /* 0x0000000084697221 */ /* 0x000fe20000010000 */
[----:B------:R-:W-:Y:S01]  /*a1f0*/  F2FP.PACK_AB R115, R249, R250 ;  /* 0x000000faf973723e */ /* 0x000fe200000000ff */
[-C--:B------:R-:W-:Y:S05]  /*a200*/  HMMA.16816.F32 R4, R108, R116.reuse, R4 ;  /* 0x000000746c04723c */ /* 0x080fea0000001804 */
[----:B------:R-:W-:Y:S01]  /*a210*/  FADD.FTZ R105, R135, R105 ;  /* 0x0000006987697221 */ /* 0x000fe20000010000 */
[----:B------:R-:W-:Y:S01]  /*a220*/  MUFU.EX2 R174, R242 ;  /* 0x000000f200ae7308 */ /* 0x000fe20000000800 */
[----:B------:R-:W-:Y:S01]  /*a230*/  LDSM.16.MT88.4 R132, [R201+0x2800] ;  /* 0x00280000c984783b */ /* 0x000fe20000004200 */
[C---:B------:R-:W-:Y:S04]  /*a240*/  HMMA.16816.F32 R8, R112.reuse, R116, R8 ;  /* 0x000000747008723c */ /* 0x040fe80000001808 */
[----:B-1----:R-:W-:Y:S03]  /*a250*/  MOV R228, R186 ;  /* 0x000000ba00e47202 */ /* 0x002fe60000000f00 */
[----:B------:R-:W-:Y:S01]  /*a260*/  LDSM.16.MT88.4 R184, [R202+0x2c00] ;  /* 0x002c0000cab8783b */ /* 0x000fe20000004200 */
[-C--:B------:R-:W-:Y:S01]  /*a270*/  HMMA.16816.F32 R12, R112, R118.reuse, R12 ;  /* 0x00000076700c723c */ /* 0x080fe2000000180c */
[----:B------:R-:W1:Y:S07]  /*a280*/  MUFU.EX2 R107, R226 ;  /* 0x000000e2006b7308 */ /* 0x000e6e0000000800 */
[C---:B------:R-:W-:Y:S01]  /*a290*/  HMMA.16816.F32 R16, R108.reuse, R118, R16 ;  /* 0x000000766c10723c */ /* 0x040fe20000001810 */
[----:B------:R-:W2:Y:S02]  /*a2a0*/  LDSM.16.MT88.4 R116, [R202+0x1400] ;  /* 0x00140000ca74783b */ /* 0x000ea40000004200 */
[----:B------:R-:W3:Y:S05]  /*a2b0*/  MUFU.EX2 R106, R225 ;  /* 0x000000e1006a7308 */ /* 0x000eea0000000800 */
[-C--:B------:R-:W-:Y:S05]  /*a2c0*/  HMMA.16816.F32 R20, R108, R120.reuse, R20 ;  /* 0x000000786c14723c */ /* 0x080fea0000001814 */
[----:B------:R-:W-:Y:S03]  /*a2d0*/  MUFU.EX2 R226, R220 ;  /* 0x000000dc00e27308 */ /* 0x000fe60000000800 */
[C---:B------:R-:W-:Y:S04]  /*a2e0*/  HMMA.16816.F32 R24, R112.reuse, R120, R24 ;  /* 0x000000787018723c */ /* 0x040fe80000001818 */
[----:B-1----:R-:W-:Y:S03]  /*a2f0*/  FADD.FTZ R0, R107, R2 ;  /* 0x000000026b007221 */ /* 0x002fe60000010000 */
[----:B------:R-:W-:Y:S01]  /*a300*/  MUFU.EX2 R224, R196 ;  /* 0x000000c400e07308 */ /* 0x000fe20000000800 */
[-C--:B------:R-:W-:Y:S04]  /*a310*/  HMMA.16816.F32 R28, R112, R122.reuse, R28 ;  /* 0x0000007a701c723c */ /* 0x080fe8000000181c */
[----:B---3--:R-:W-:Y:S04]  /*a320*/  FADD.FTZ R0, R106, R0 ;  /* 0x000000006a007221 */ /* 0x008fe80000010000 */
[C---:B------:R-:W-:Y:S01]  /*a330*/  HMMA.16816.F32 R32, R108.reuse, R122, R32 ;  /* 0x0000007a6c20723c */ /* 0x040fe20000001820 */
[----:B------:R-:W1:Y:S01]  /*a340*/  LDSM.16.MT88.4 R120, [R201+0x2400] ;  /* 0x00240000c978783b */ /* 0x000e620000004200 */
[----:B------:R-:W3:Y:S02]  /*a350*/  MUFU.EX2 R196, R241 ;  /* 0x000000f100c47308 */ /* 0x000ee40000000800 */
[----:B------:R-:W-:Y:S04]  /*a360*/  FADD.FTZ R0, R129, R0 ;  /* 0x0000000081007221 */ /* 0x000fe80000010000 */
[-C--:B------:R-:W-:Y:S04]  /*a370*/  HMMA.16816.F32 R36, R108, R124.reuse, R36 ;  /* 0x0000007c6c24723c */ /* 0x080fe80000001824 */
[----:B------:R-:W-:Y:S01]  /*a380*/  FADD.FTZ R2, R128, R0 ;  /* 0x0000000080027221 */ /* 0x000fe20000010000 */
[----:B------:R-:W-:Y:S01]  /*a390*/  MUFU.EX2 R225, R195 ;  /* 0x000000c300e17308 */ /* 0x000fe20000000800 */
[----:B------:R-:W-:Y:S02]  /*a3a0*/  FADD.FTZ R0, R137, R100 ;  /* 0x0000006489007221 */ /* 0x000fe40000010000 */
[C---:B------:R-:W-:Y:S04]  /*a3b0*/  HMMA.16816.F32 R40, R112.reuse, R124, R40 ;  /* 0x0000007c7028723c */ /* 0x040fe80000001828 */
[----:B------:R-:W-:Y:S02]  /*a3c0*/  FADD.FTZ R100, R188, R3 ;  /* 0x00000003bc647221 */ /* 0x000fe40000010000 */
[----:B------:R-:W-:Y:S01]  /*a3d0*/  FADD.FTZ R3, R183, R0 ;  /* 0x00000000b7037221 */ /* 0x000fe20000010000 */
[----:B------:R-:W4:Y:S01]  /*a3e0*/  MUFU.EX2 R195, R230 ;  /* 0x000000e600c37308 */ /* 0x000f220000000800 */
[-C--:B------:R-:W-:Y:S01]  /*a3f0*/  HMMA.16816.F32 R44, R112, R126.reuse, R44 ;  /* 0x0000007e702c723c */ /* 0x080fe2000000182c */
[----:B------:R-:W-:Y:S03]  /*a400*/  LDSM.16.MT88.4 R180, [R201+0x2c00] ;  /* 0x002c0000c9b4783b */ /* 0x000fe60000004200 */
[----:B---3--:R-:W-:Y:S01]  /*a410*/  F2FP.PACK_AB R175, R196, R198 ;  /* 0x000000c6c4af723e */ /* 0x008fe200000000ff */
[----:B------:R-:W-:Y:S02]  /*a420*/  FADD.FTZ R0, R136, R2 ;  /* 0x0000000288007221 */ /* 0x000fe40000010000 */
[----:B------:R-:W-:Y:S01]  /*a430*/  FADD.FTZ R2, R139, R100 ;  /* 0x000000648b027221 */ /* 0x000fe20000010000 */
[C---:B------:R-:W-:Y:S01]  /*a440*/  HMMA.16816.F32 R48, R108.reuse, R126, R48 ;  /* 0x0000007e6c30723c */ /* 0x040fe20000001830 */
[----:B------:R-:W3:Y:S01]  /*a450*/  LDSM.16.MT88.4 R124, [R202+0x2400] ;  /* 0x00240000ca7c783b */ /* 0x000ee20000004200 */
[----:B------:R-:W-:Y:S02]  /*a460*/  MUFU.EX2 R220, R193 ;  /* 0x000000c100dc7308 */ /* 0x000fe40000000800 */
[C---:B------:R-:W-:Y:S01]  /*a470*/  FADD.FTZ R0, R172.reuse, R0 ;  /* 0x00000000ac007221 */ /* 0x040fe20000010000 */
[----:B------:R-:W-:Y:S01]  /*a480*/  F2FP.PACK_AB R172, R172, R136 ;  /* 0x00000088acac723e */ /* 0x000fe200000000ff */
[----:B------:R-:W-:Y:S02]  /*a490*/  FADD.FTZ R3, R138, R3 ;  /* 0x000000038a037221 */ /* 0x000fe40000010000 */
[-C--:B--2---:R-:W-:Y:S04]  /*a4a0*/  HMMA.16816.F32 R52, R108, R116.reuse, R52 ;  /* 0x000000746c34723c */ /* 0x084fe80000001834 */
[----:B------:R-:W-:Y:S01]  /*a4b0*/  MUFU.EX2 R193, R231 ;  /* 0x000000e700c17308 */ /* 0x000fe20000000800 */
[----:B------:R-:W-:Y:S01]  /*a4c0*/  FADD.FTZ R3, R251, R3 ;  /* 0x00000003fb037221 */ /* 0x000fe20000010000 */
[----:B----4-:R-:W-:Y:S02]  /*a4d0*/  F2FP.PACK_AB R173, R197, R195 ;  /* 0x000000c3c5ad723e */ /* 0x010fe400000000ff */
[C---:B------:R-:W-:Y:S04]  /*a4e0*/  HMMA.16816.F32 R56, R112.reuse, R116, R56 ;  /* 0x000000747038723c */ /* 0x040fe80000001838 */
[----:B------:R-:W-:Y:S02]  /*a4f0*/  FADD.FTZ R3, R252, R3 ;  /* 0x00000003fc037221 */ /* 0x000fe40000010000 */
[----:B------:R-:W-:Y:S01]  /*a500*/  MUFU.EX2 R188, R245 ;  /* 0x000000f500bc7308 */ /* 0x000fe20000000800 */
[----:B------:R-:W-:Y:S01]  /*a510*/  F2FP.PACK_AB R116, R106, R107 ;  /* 0x0000006b6a74723e */ /* 0x000fe200000000ff */
[-C--:B------:R-:W-:Y:S04]  /*a520*/  HMMA.16816.F32 R60, R112, R118.reuse, R60 ;  /* 0x00000076703c723c */ /* 0x080fe8000000183c */
[----:B------:R-:W-:Y:S01]  /*a530*/  F2FP.PACK_AB R117, R223, R222 ;  /* 0x000000dedf75723e */ /* 0x000fe200000000ff */
[----:B------:R-:W-:Y:S03]  /*a540*/  FADD.FTZ R3, R221, R3 ;  /* 0x00000003dd037221 */ /* 0x000fe60000010000 */
[C---:B------:R-:W-:Y:S01]  /*a550*/  HMMA.16816.F32 R64, R108.reuse, R118, R64 ;  /* 0x000000766c40723c */ /* 0x040fe20000001840 */
[----:B------:R-:W2:Y:S03]  /*a560*/  MUFU.EX2 R106, R235 ;  /* 0x000000eb006a7308 */ /* 0x000ea60000000800 */
[----:B------:R-:W-:Y:S03]  /*a570*/  FADD.FTZ R3, R224, R3 ;  /* 0x00000003e0037221 */ /* 0x000fe60000010000 */
[----:B------:R-:W-:Y:S01]  /*a580*/  F2FP.PACK_AB R118, R128, R129 ;  /* 0x000000818076723e */ /* 0x000fe200000000ff */
[-C--:B-1----:R-:W-:Y:S01]  /*a590*/  HMMA.16816.F32 R68, R108, R120.reuse, R68 ;  /* 0x000000786c44723c */ /* 0x082fe20000001844 */
[----:B------:R-:W-:Y:S02]  /*a5a0*/  LDSM.16.MT88.4 R128, [R201+0x1800] ;  /* 0x00180000c980783b */ /* 0x000fe40000004200 */
[----:B------:R-:W1:Y:S01]  /*a5b0*/  MUFU.EX2 R107, R246 ;  /* 0x000000f6006b7308 */ /* 0x000e620000000800 */
[----:B------:R-:W-:Y:S01]  /*a5c0*/  F2FP.PACK_AB R119, R247, R226 ;  /* 0x000000e2f777723e */ /* 0x000fe200000000ff */
[----:B------:R-:W-:Y:S03]  /*a5d0*/  FADD.FTZ R3, R225, R3 ;  /* 0x00000003e1037221 */ /* 0x000fe60000010000 */
[C---:B------:R-:W-:Y:S04]  /*a5e0*/  HMMA.16816.F32 R72, R112.reuse, R120, R72 ;  /* 0x000000787048723c */ /* 0x040fe80000001848 */
[----:B------:R-:W-:Y:S04]  /*a5f0*/  FADD.FTZ R3, R248, R3 ;  /* 0x00000003f8037221 */ /* 0x000fe80000010000 */
[-C--:B------:R-:W-:Y:S04]  /*a600*/  HMMA.16816.F32 R76, R112, R122.reuse, R76 ;  /* 0x0000007a704c723c */ /* 0x080fe8000000184c */
[----:B--2---:R-:W-:Y:S02]  /*a610*/  FADD.FTZ R0, R106, R0 ;  /* 0x000000006a007221 */ /* 0x004fe40000010000 */
[----:B------:R-:W-:Y:S02]  /*a620*/  FADD.FTZ R3, R194, R3 ;  /* 0x00000003c2037221 */ /* 0x000fe40000010000 */
[C---:B------:R-:W-:Y:S01]  /*a630*/  HMMA.16816.F32 R80, R108.reuse, R122, R80 ;  /* 0x0000007a6c50723c */ /* 0x040fe20000001850 */
[----:B------:R-:W2:Y:S03]  /*a640*/  LDSM.16.MT88.4 R120, [R201+0x800] ;  /* 0x00080000c978783b */ /* 0x000ea60000004200 */
[C---:B------:R-:W-:Y:S01]  /*a650*/  FADD.FTZ R243, R174.reuse, R0 ;  /* 0x00000000aef37221 */ /* 0x040fe20000010000 */
[----:B------:R-:W-:Y:S01]  /*a660*/  F2FP.PACK_AB R174, R174, R106 ;  /* 0x0000006aaeae723e */ /* 0x000fe200000000ff */
[----:B------:R-:W-:Y:S01]  /*a670*/  FADD.FTZ R0, R176, R105 ;  /* 0x00000069b0007221 */ /* 0x000fe20000010000 */
[----:B------:R-:W-:Y:S01]  /*a680*/  F2FP.PACK_AB R176, R193, R194 ;  /* 0x000000c2c1b0723e */ /* 0x000fe200000000ff */
[-C--:B---3--:R-:W-:Y:S04]  /*a690*/  HMMA.16816.F32 R84, R108, R124.reuse, R84 ;  /* 0x0000007c6c54723c */ /* 0x088fe80000001854 */
[----:B------:R-:W-:Y:S01]  /*a6a0*/  FADD.FTZ R100, R178, R0 ;  /* 0x00000000b2647221 */ /* 0x000fe20000010000 */
[----:B------:R-:W-:Y:S01]  /*a6b0*/  F2FP.PACK_AB R178, R191, R192 ;  /* 0x000000c0bfb2723e */ /* 0x000fe200000000ff */
[----:B------:R-:W-:Y:S01]  /*a6c0*/  FADD.FTZ R0, R228, R2 ;  /* 0x00000002e4007221 */ /* 0x000fe20000010000 */
[----:B-1----:R-:W-:Y:S01]  /*a6d0*/  F2FP.PACK_AB R179, R107, R188 ;  /* 0x000000bc6bb3723e */ /* 0x002fe200000000ff */
[C---:B------:R-:W-:Y:S04]  /*a6e0*/  HMMA.16816.F32 R88, R112.reuse, R124, R88 ;  /* 0x0000007c7058723c */ /* 0x040fe80000001858 */
[----:B------:R-:W-:Y:S01]  /*a6f0*/  FADD.FTZ R2, R250, R100 ;  /* 0x00000064fa027221 */ /* 0x000fe20000010000 */
[----:B------:R-:W-:Y:S01]  /*a700*/  MOV R105, R103 ;  /* 0x0000006700697202 */ /* 0x000fe20000000f00 */
[----:B------:R-:W-:Y:S01]  /*a710*/  FADD.FTZ R0, R227, R0 ;  /* 0x00000000e3007221 */ /* 0x000fe20000010000 */
[----:B------:R-:W-:Y:S01]  /*a720*/  MOV R100, R104 ;  /* 0x0000006800647202 */ /* 0x000fe20000000f00 */
[-C--:B------:R-:W-:Y:S01]  /*a730*/  HMMA.16816.F32 R92, R112, R126.reuse, R92 ;  /* 0x0000007e705c723c */ /* 0x080fe2000000185c */
[----:B------:R-:W1:Y:S03]  /*a740*/  LDSM.16.MT88.4 R112, [R202+0x800] ;  /* 0x00080000ca70783b */ /* 0x000e660000004200 */
[----:B------:R-:W-:Y:S01]  /*a750*/  FADD.FTZ R2, R249, R2 ;  /* 0x00000002f9027221 */ /* 0x000fe20000010000 */
[----:B------:R-:W-:Y:S01]  /*a760*/  MOV R106, R102 ;  /* 0x00000066006a7202 */ /* 0x000fe20000000f00 */
[----:B------:R-:W-:Y:S02]  /*a770*/  FADD.FTZ R0, R222, R0 ;  /* 0x00000000de007221 */ /* 0x000fe40000010000 */
[----:B------:R-:W-:Y:S01]  /*a780*/  HMMA.16816.F32 R96, R108, R126, R96 ;  /* 0x0000007e6c60723c */ /* 0x000fe20000001860 */
[----:B------:R-:W3:Y:S03]  /*a790*/  LDSM.16.MT88.4 R124, [R202+0x1800] ;  /* 0x00180000ca7c783b */ /* 0x000ee60000004200 */
[----:B------:R-:W-:Y:S02]  /*a7a0*/  FADD.FTZ R2, R220, R2 ;  /* 0x00000002dc027221 */ /* 0x000fe40000010000 */
[----:B------:R-:W-:Y:S01]  /*a7b0*/  FADD.FTZ R0, R223, R0 ;  /* 0x00000000df007221 */ /* 0x000fe20000010000 */
[----:B------:R-:W-:Y:S01]  /*a7c0*/  F2FP.PACK_AB R108, R224, R221 ;  /* 0x000000dde06c723e */ /* 0x000fe200000000ff */
[C---:B------:R-:W-:Y:S01]  /*a7d0*/  FADD.FTZ R2, R219.reuse, R2 ;  /* 0x00000002db027221 */ /* 0x040fe20000010000 */
[-C--:B--2---:R-:W-:Y:S05]  /*a7e0*/  HMMA.16816.F32 R4, R116, R120.reuse, R4 ;  /* 0x000000787404723c */ /* 0x084fea0000001804 */
[----:B------:R-:W-:Y:S01]  /*a7f0*/  F2FP.PACK_AB R110, R248, R225 ;  /* 0x000000e1f86e723e */ /* 0x000fe200000000ff */
[----:B------:R-:W-:Y:S01]  /*a800*/  FADD.FTZ R0, R226, R0 ;  /* 0x00000000e2007221 */ /* 0x000fe20000010000 */
[----:B------:R-:W-:Y:S01]  /*a810*/  F2FP.PACK_AB R109, R219, R220 ;  /* 0x000000dcdb6d723e */ /* 0x000fe200000000ff */
[----:B------:R-:W-:Y:S01]  /*a820*/  FADD.FTZ R2, R199, R2 ;  /* 0x00000002c7027221 */ /* 0x000fe20000010000 */
[C---:B------:R-:W-:Y:S03]  /*a830*/  F2FP.PACK_AB R111, R218.reuse, R199 ;  /* 0x000000c7da6f723e */ /* 0x040fe600000000ff */
[----:B------:R-:W-:Y:S02]  /*a840*/  FADD.FTZ R0, R247, R0 ;  /* 0x00000000f7007221 */ /* 0x000fe40000010000 */
[----:B------:R-:W-:Y:S02]  /*a850*/  FADD.FTZ R2, R218, R2 ;  /* 0x00000002da027221 */ /* 0x000fe40000010000 */
[C---:B------:R-:W-:Y:S04]  /*a860*/  HMMA.16816.F32 R8, R108.reuse, R120, R8 ;  /* 0x000000786c08723c */ /* 0x040fe80000001808 */
[----:B------:R-:W-:Y:S02]  /*a870*/  FADD.FTZ R0, R195, R0 ;  /* 0x00000000c3007221 */ /* 0x000fe40000010000 */
[----:B------:R-:W-:Y:S02]  /*a880*/  FADD.FTZ R2, R189, R2 ;  /* 0x00000002bd027221 */ /* 0x000fe40000010000 */
[-C--:B------:R-:W-:Y:S08]  /*a890*/  HMMA.16816.F32 R12, R108, R122.reuse, R12 ;  /* 0x0000007a6c0c723c */ /* 0x080ff0000000180c */
[C---:B------:R-:W-:Y:S01]  /*a8a0*/  HMMA.16816.F32 R16, R116.reuse, R122, R16 ;  /* 0x0000007a7410723c */ /* 0x040fe20000001810 */
[----:B------:R-:W2:Y:S07]  /*a8b0*/  LDSM.16.MT88.4 R120, [R202+0x2800] ;  /* 0x00280000ca78783b */ /* 0x000eae0000004200 */
[-C--:B-1----:R-:W-:Y:S08]  /*a8c0*/  HMMA.16816.F32 R20, R116, R112.reuse, R20 ;  /* 0x000000707414723c */ /* 0x082ff00000001814 */
[C---:B------:R-:W-:Y:S08]  /*a8d0*/  HMMA.16816.F32 R24, R108.reuse, R112, R24 ;  /* 0x000000706c18723c */ /* 0x040ff00000001818 */
[-C--:B------:R-:W-:Y:S08]  /*a8e0*/  HMMA.16816.F32 R28, R108, R114.reuse, R28 ;  /* 0x000000726c1c723c */ /* 0x080ff0000000181c */
[C---:B------:R-:W-:Y:S08]  /*a8f0*/  HMMA.16816.F32 R32, R116.reuse, R114, R32 ;  /* 0x000000727420723c */ /* 0x040ff00000001820 */
[-C--:B------:R-:W-:Y:S08]  /*a900*/  HMMA.16816.F32 R36, R116, R128.reuse, R36 ;  /* 0x000000807424723c */ /* 0x080ff00000001824 */
[C---:B------:R-:W-:Y:S08]  /*a910*/  HMMA.16816.F32 R40, R108.reuse, R128, R40 ;  /* 0x000000806c28723c */ /* 0x040ff00000001828 */
        /* <DEDUP_REMOVED lines=13> */
[----:B------:R-:W-:Y:S08]  /*a9f0*/  HMMA.16816.F32 R96, R116, R122, R96 ;  /* 0x0000007a7460723c */ /* 0x000ff00000001860 */
[-C--:B------:R-:W-:Y:S01]  /*aa00*/  HMMA.16816.F32 R140, R172, R144.reuse, R4 ;  /* 0x00000090ac8c723c */ /* 0x080fe20000001804 */
[----:B------:R-:W2:Y:S06]  /*aa10*/  LDL R5, [R1+0xc] ;  /* 0x00000c0001057983 */ /* 0x000eac0000100800 */
        /* <DEDUP_REMOVED lines=12> */
[----:B------:R-:W-:Y:S01]  /*aae0*/  FADD.FTZ R249, R107, R0 ;  /* 0x000000006bf97221 */ /* 0x000fe20000010000 */
[----:B------:R-:W-:Y:S01]  /*aaf0*/  MOV R107, R101 ;  /* 0x00000065006b7202 */ /* 0x000fe20000000f00 */
        /* <DEDUP_REMOVED lines=18> */
[----:B------:R-:W-:Y:S04]  /*ac20*/  HMMA.16816.F32 R96, R172, R186, R96 ;  /* 0x000000baac60723c */ /* 0x000fe80000001860 */
[C---:B--2---:R-:W-:Y:S02]  /*ac30*/  ISETP.GT.AND P0, PT, R233.reuse, R5, PT ;  /* 0x00000005e900720c */ /* 0x044fe40003f04270 */
[----:B------:R-:W-:Y:S11]  /*ac40*/  IADD3 R233, R233, -0x1, RZ ;  /* 0xffffffffe9e97810 */ /* 0x000ff60007ffe0ff */
[----:B------:R-:W-:-:S05]  /*ac50*/  @P0 BRA `(.L_x_1285) ;  /* 0xffffb81000000947 */ /* 0x000fca000383ffff */
.L_x_1274:
[----:B------:R-:W2:Y:S02]  /*ac60*/  LDL R0, [R1+0x8] ;  /* 0x0000080001007983 */ /* 0x000ea40000100800 */
[----:B--2---:R-:W-:-:S13]  /*ac70*/  ISETP.GE.AND P0, PT, R233, R0, PT ;  /* 0x00000000e900720c */ /* 0x004fda0003f06270 */
[----:B------:R-:W-:Y:S05]  /*ac80*/  @!P0 BRA `(.L_x_1286) ;  /* 0x00003cc000008947 */ /* 0x000fea0003800000 */
[----:B------:R-:W-:Y:S01]  /*ac90*/  IMAD.MOV.U32 R105, RZ, RZ, R103 ;  /* 0x000000ffff697224 */ /* 0x000fe200078e0067 */
[----:B------:R-:W-:Y:S01]  /*aca0*/  MOV R107, R101 ;  /* 0x00000065006b7202 */ /* 0x000fe20000000f00 */
[----:B------:R-:W-:Y:S01]  /*acb0*/  IMAD.MOV.U32 R100, RZ, RZ, R104 ;  /* 0x000000ffff647224 */ /* 0x000fe200078e0068 */
[----:B------:R-:W-:Y:S02]  /*acc0*/  MOV R106, R102 ;  /* 0x00000066006a7202 */ /* 0x000fe40000000f00 */
.L_x_1293:
        /* <DEDUP_REMOVED lines=8> */
[----:B------:R-:W-:Y:S01]  /*ad50*/  IMAD R0, R0, c[0x0][0x208], RZ ;  /* 0x0000820000007a24 */ /* 0x000fe200078e02ff */
[C---:B------:R-:W-:Y:S01]  /*ad60*/  IADD3 R5, R240.reuse, 0x20, RZ ;  /* 0x00000020f0057810 */ /* 0x040fe20007ffe0ff */
[----:B------:R-:W-:Y:S02]  /*ad70*/  IMAD.SHL.U32 R47, R240, 0x2, RZ ;  /* 0x00000002f02f7824 */ /* 0x000fe400078e00ff */
[----:B------:R-:W-:Y:S02]  /*ad80*/  IMAD R0, R234, c[0x0][0x20c], R0 ;  /* 0x00008300ea007a24 */ /* 0x000fe400078e0200 */
[----:B------:R-:W-:Y:S02]  /*ad90*/  IMAD R52, R52, c[0x0][0x218], RZ ;  /* 0x0000860034347a24 */ /* 0x000fe400078e02ff */
[----:B------:R-:W-:Y:S02]  /*ada0*/  IMAD.IADD R3, R3, 0x1, R0 ;  /* 0x0000000103037824 */ /* 0x000fe400078e0200 */
[C---:B------:R-:W-:Y:S02]  /*adb0*/  IMAD R52, R232.reuse, c[0x0][0x21c], R52 ;  /* 0x00008700e8347a24 */ /* 0x040fe400078e0234 */
[----:B------:R-:W-:Y:S04]  /*adc0*/  IMAD.WIDE.U32 R2, R232, c[0x0][0x218], R2 ;  /* 0x00008600e8027a25 */ /* 0x000fe800078e0002 */
[----:B------:R-:W-:Y:S01]  /*add0*/  IMAD.SHL.U32 R45, R5, 0x2, RZ ;  /* 0x00000002052d7824 */ /* 0x000fe200078e00ff */
[----:B------:R4:W1:Y:S04]  /*ade0*/  LDSM.16.M88.4 R64, [R203] ;  /* 0x00000000cb40783b */ /* 0x0008680000000200 */
        /* <DEDUP_REMOVED lines=11> */
[----:B--2---:R-:W-:Y:S02]  /*aea0*/  IADD3 R0, P0, R6, R2, RZ ;  /* 0x0000000206007210 */ /* 0x004fe40007f1e0ff */
[C---:B------:R-:W-:Y:S02]  /*aeb0*/  IADD3 R7, R240.reuse, 0x40, RZ ;  /* 0x00000040f0077810 */ /* 0x040fe40007ffe0ff */
[----:B------:R-:W-:Y:S02]  /*aec0*/  IADD3 R6, R240, 0x20, RZ ;  /* 0x00000020f0067810 */ /* 0x000fe40007ffe0ff */
[----:B---3--:R-:W-:Y:S01]  /*aed0*/  IADD3.X R52, R4, R3, R52, P0, !PT ;  /* 0x0000000304347210 */ /* 0x008fe200007fe434 */
[C---:B------:R-:W-:Y:S01]  /*aee0*/  IMAD.SHL.U32 R54, R7.reuse, 0x2, RZ ;  /* 0x0000000207367824 */ /* 0x040fe200078e00ff */
[----:B------:R-:W-:Y:S02]  /*aef0*/  IADD3 R4, R240, 0x40, RZ ;  /* 0x00000040f0047810 */ /* 0x000fe40007ffe0ff */
[C---:B------:R-:W-:Y:S02]  /*af00*/  LEA R20, P0, R0.reuse, c[0x0][0x1f8], 0x1 ;  /* 0x00007e0000147a11 */ /* 0x040fe400078008ff */
[----:B------:R-:W-:Y:S02]  /*af10*/  SHF.R.S32.HI R4, RZ, 0x1f, R4 ;  /* 0x0000001fff047819 */ /* 0x000fe40000011404 */
[----:B------:R-:W-:Y:S02]  /*af20*/  SHF.R.S32.HI R6, RZ, 0x1f, R6 ;  /* 0x0000001fff067819 */ /* 0x000fe40000011406 */
[----:B------:R-:W-:Y:S02]  /*af30*/  SHF.L.U64.HI R53, R7, 0x1, R4 ;  /* 0x0000000107357819 */ /* 0x000fe40000010204 */
[----:B------:R-:W-:Y:S02]  /*af40*/  SHF.R.S32.HI R4, RZ, 0x1f, R240 ;  /* 0x0000001fff047819 */ /* 0x000fe400000114f0 */
[----:B------:R-:W-:Y:S02]  /*af50*/  LEA.HI.X R52, R0, c[0x0][0x1fc], R52, 0x1, P0 ;  /* 0x00007f0000347a11 */ /* 0x000fe400000f0c34 */
[----:B------:R-:W-:Y:S02]  /*af60*/  SHF.L.U64.HI R39, R5, 0x1, R6 ;  /* 0x0000000105277819 */ /* 0x000fe40000010206 */
[----:B------:R-:W-:Y:S01]  /*af70*/  SHF.L.U64.HI R38, R240, 0x1, R4 ;  /* 0x00000001f0267819 */ /* 0x000fe20000010204 */
[----:B------:R-:W-:-:S05]  /*af80*/  BRA.DIV ~URZ, `(.L_x_1287) ;  /* 0x000085927f007947 */ /* 0x000fca000b800000 */
[----:B-1--4-:R1:W2:Y:S02]  /*af90*/  SHFL.IDX PT, R0, R52, RZ, 0x1c1f ;  /* 0x001c1fff34007589 */ /* 0x0122a400000e0000 */
.L_x_1328:
[-C--:B------:R-:W-:Y:S01]  /*afa0*/  HMMA.16816.F32 R4, R64, R16.reuse, RZ ;  /* 0x000000104004723c */ /* 0x080fe200000018ff */
[----:B------:R-:W3:Y:S01]  /*afb0*/  SHFL.IDX PT, R2, R20, RZ, 0x1c1f ;  /* 0x001c1fff14027589 */ /* 0x000ee200000e0000 */
[----:B------:R-:W-:Y:S01]  /*afc0*/  BSSY B0, `(.L_x_1288) ;  /* 0x0000171000007945 */ /* 0x000fe20003800000 */
[C---:B------:R-:W-:Y:S02]  /*afd0*/  ISETP.GE.AND P0, PT, R240.reuse, c[0x0][0x1d4], PT ;  /* 0x00007500f0007a0c */ /* 0x040fe40003f06270 */
[----:B------:R-:W-:Y:S02]  /*afe0*/  IADD3 R102, R240, 0x20, RZ ;  /* 0x00000020f0667810 */ /* 0x000fe40007ffe0ff */
[----:B------:R-:W-:Y:S01]  /*aff0*/  SEL R101, RZ, 0x10, P0 ;  /* 0x00000010ff657807 */ /* 0x000fe20000000000 */
[C---:B------:R-:W-:Y:S01]  /*b000*/  HMMA.16816.F32 R8, R60.reuse, R16, RZ ;  /* 0x000000103c08723c */ /* 0x040fe200000018ff */
[----:B------:R4:W5:Y:S01]  /*b010*/  SHFL.IDX PT, R3, R20, 0x1, 0x1c1f ;  /* 0x003c1f0014037f89 */ /* 0x00096200000e0000 */
[----:B------:R-:W-:Y:S02]  /*b020*/  ISETP.GE.AND P4, PT, R102, c[0x0][0x1d4], PT ;  /* 0x0000750066007a0c */ /* 0x000fe40003f86270 */
[----:B------:R-:W-:Y:S02]  /*b030*/  IADD3 R103, R240, 0x40, RZ ;  /* 0x00000040f0677810 */ /* 0x000fe40007ffe0ff */
[----:B------:R-:W-:Y:S02]  /*b040*/  SEL R42, RZ, 0x10, P4 ;  /* 0x00000010ff2a7807 */ /* 0x000fe40002000000 */
[-C--:B------:R-:W-:Y:S01]  /*b050*/  HMMA.16816.F32 R12, R60, R18.reuse, RZ ;  /* 0x000000123c0c723c */ /* 0x080fe200000018ff */
[----:B-1----:R-:W1:Y:S03]  /*b060*/  SHFL.IDX PT, R52, R52, 0x1, 0x1c1f ;  /* 0x003c1f0034347f89 */ /* 0x002e6600000e0000 */
[----:B------:R-:W-:Y:S02]  /*b070*/  IADD3 R46, -R101, 0x10, RZ ;  /* 0x00000010652e7810 */ /* 0x000fe40007ffe1ff */
[----:B------:R-:W-:Y:S02]  /*b080*/  IADD3 R44, -R42, 0x10, RZ ;  /* 0x000000102a2c7810 */ /* 0x000fe40007ffe1ff */
[C---:B------:R-:W-:Y:S01]  /*b090*/  HMMA.16816.F32 R16, R64.reuse, R18, RZ ;  /* 0x000000124010723c */ /* 0x040fe200000018ff */
[----:B--2---:R-:W2:Y:S03]  /*b0a0*/  LDL R104, [R1+0x8] ;  /* 0x0000080001687983 */ /* 0x004ea60000100800 */
[----:B------:R-:W-:Y:S02]  /*b0b0*/  LOP3.LUT R46, R46, 0xf, RZ, 0xc0, !PT ;  /* 0x0000000f2e2e7812 */ /* 0x000fe400078ec0ff */
[----:B------:R-:W-:Y:S02]  /*b0c0*/  LOP3.LUT R44, R44, 0xf, RZ, 0xc0, !PT ;  /* 0x0000000f2c2c7812 */ /* 0x000fe400078ec0ff */
[-C--:B----4-:R-:W-:Y:S08]  /*b0d0*/  HMMA.16816.F32 R20, R64, R32.reuse, RZ ;  /* 0x000000204014723c */ /* 0x090ff000000018ff */
[C---:B------:R-:W-:Y:S04]  /*b0e0*/  HMMA.16816.F32 R24, R60.reuse, R32, RZ ;  /* 0x000000203c18723c */ /* 0x040fe800000018ff */
[C---:B---3--:R-:W-:Y:S02]  /*b0f0*/  IADD3 R28, P3, R2.reuse, R47, RZ ;  /* 0x0000002f021c7210 */ /* 0x048fe40007f7e0ff */
[----:B------:R-:W-:Y:S02]  /*b100*/  IADD3 R36, P6, R2, R45, RZ ;  /* 0x0000002d02247210 */ /* 0x000fe40007fde0ff */
[C---:B------:R-:W-:Y:S02]  /*b110*/  IADD3.X R29, R0.reuse, R38, RZ, P3, !PT ;  /* 0x00000026001d7210 */ /* 0x040fe40001ffe4ff */
[----:B------:R-:W-:Y:S02]  /*b120*/  ISETP.GE.AND P3, PT, R103, c[0x0][0x1d4], PT ;  /* 0x0000750067007a0c */ /* 0x000fe40003f66270 */
[----:B------:R-:W-:Y:S01]  /*b130*/  IADD3.X R37, R0, R39, RZ, P6, !PT ;  /* 0x0000002700257210 */ /* 0x000fe200037fe4ff */
[----:B------:R3:W-:Y:S01]  /*b140*/  LDGSTS.E.BYPASS.LTC128B.128 [R217+0x100], [R28.64], !P0 ;  /* 0x001000001cd97fae */ /* 0x0007e2000c101d46 */
[----:B------:R-:W-:Y:S02]  /*b150*/  IADD3 R40, P6, R2, R54, RZ ;  /* 0x0000003602287210 */ /* 0x000fe40007fde0ff */
[----:B-----5:R-:W-:Y:S02]  /*b160*/  IADD3 R46, P5, P0, R46, R3, R47 ;  /* 0x000000032e2e7210 */ /* 0x020fe400078be02f */
[----:B------:R-:W-:Y:S02]  /*b170*/  IADD3.X R41, R0, R53, RZ, P6, !PT ;  /* 0x0000003500297210 */ /* 0x000fe400037fe4ff */
[----:B------:R-:W-:Y:S01]  /*b180*/  ISETP.NE.U32.AND P6, PT, R101, RZ, PT ;  /* 0x000000ff6500720c */ /* 0x000fe20003fc5070 */
[----:B------:R4:W-:Y:S01]  /*b190*/  LDGSTS.E.BYPASS.LTC128B.128 [R217+0x1100], [R36.64], !P4 ;  /* 0x0110000024d97fae */ /* 0x0009e2000e101d46 */
[-C--:B-1----:R-:W-:Y:S02]  /*b1a0*/  IADD3.X R47, RZ, R52.reuse, R38, P5, P0 ;  /* 0x00000034ff2f7210 */ /* 0x082fe40002fe0426 */
[-C--:B------:R-:W-:Y:S02]  /*b1b0*/  IADD3 R44, P5, P0, R44, R3.reuse, R45 ;  /* 0x000000032c2c7210 */ /* 0x080fe400078be02d */
[----:B------:R-:W-:Y:S02]  /*b1c0*/  SEL R0, RZ, 0x10, P3 ;  /* 0x00000010ff007807 */ /* 0x000fe40001800000 */
[-C--:B------:R-:W-:Y:S01]  /*b1d0*/  IADD3.X R45, RZ, R52.reuse, R39, P5, P0 ;  /* 0x00000034ff2d7210 */ /* 0x080fe20002fe0427 */
[----:B------:R1:W-:Y:S01]  /*b1e0*/  LDGSTS.E.BYPASS.LTC128B.128 [R217+0x2100], [R40.64], !P3 ;  /* 0x0210000028d97fae */ /* 0x0003e2000d901d46 */
[----:B------:R-:W-:Y:S02]  /*b1f0*/  ISETP.NE.U32.AND P0, PT, R42, RZ, PT ;  /* 0x000000ff2a00720c */ /* 0x000fe40003f05070 */
[----:B------:R-:W-:Y:S04]  /*b200*/  IADD3 R2, -R0, 0x10, RZ ;  /* 0x0000001000027810 */ /* 0x000fe80007ffe1ff */
[----:B------:R-:W-:Y:S01]  /*b210*/  LOP3.LUT R2, R2, 0xf, RZ, 0xc0, !PT ;  /* 0x0000000f02027812 */ /* 0x000fe200078ec0ff */
[----:B------:R5:W-:Y:S01]  /*b220*/  LDGSTS.E.BYPASS.LTC128B.128.ZFILL [R217+0x900], [R46.64], P6 ;  /* 0x009000002ed97fae */ /* 0x000be2000b141d46 */
[----:B------:R-:W-:Y:S01]  /*b230*/  ISETP.NE.U32.AND P6, PT, R0, RZ, PT ;  /* 0x000000ff0000720c */ /* 0x000fe20003fc5070 */
[-C--:B---3--:R-:W-:Y:S06]  /*b240*/  HMMA.16816.F32 R28, R60, R34.reuse, RZ ;  /* 0x000000223c1c723c */ /* 0x088fec00000018ff */
[----:B------:R5:W-:Y:S01]  /*b250*/  LDGSTS.E.BYPASS.LTC128B.128.ZFILL [R217+0x1900], [R44.64], P0 ;  /* 0x019000002cd97fae */ /* 0x000be20008141d46 */
[----:B------:R-:W-:Y:S01]  /*b260*/  IADD3 R2, P5, P0, R2, R3, R54 ;  /* 0x0000000302027210 */ /* 0x000fe200078be036 */
[C---:B------:R-:W-:Y:S04]  /*b270*/  HMMA.16816.F32 R32, R64.reuse, R34, RZ ;  /* 0x000000224020723c */ /* 0x040fe800000018ff */
[----:B------:R-:W-:Y:S04]  /*b280*/  IADD3.X R3, RZ, R52, R53, P5, P0 ;  /* 0x00000034ff037210 */ /* 0x000fe80002fe0435 */
[-C--:B----4-:R-:W-:Y:S01]  /*b290*/  HMMA.16816.F32 R36, R64, R48.reuse, RZ ;  /* 0x000000304024723c */ /* 0x090fe200000018ff */
[----:B------:R3:W-:Y:S07]  /*b2a0*/  LDGSTS.E.BYPASS.LTC128B.128.ZFILL [R217+0x2900], [R2.64], P6 ;  /* 0x0290000002d97fae */ /* 0x0007ee000b141d46 */
[C---:B-1----:R-:W-:Y:S01]  /*b2b0*/  HMMA.16816.F32 R40, R60.reuse, R48, RZ ;  /* 0x000000303c28723c */ /* 0x042fe200000018ff */
[----:B------:R-:W0:Y:S07]  /*b2c0*/  LDGDEPBAR ;  /* 0x00000000000079af */ /* 0x000e2e0000000000 */
[-C--:B-----5:R-:W-:Y:S08]  /*b2d0*/  HMMA.16816.F32 R44, R60, R50.reuse, RZ ;  /* 0x000000323c2c723c */ /* 0x0a0ff000000018ff */
        /* <DEDUP_REMOVED lines=15> */
[----:B------:R-:W4:Y:S07]  /*b3d0*/  LDSM.16.M88.4 R188, [R203+0x3000] ;  /* 0x00300000cbbc783b */ /* 0x000f2e0000000200 */
        /* <DEDUP_REMOVED lines=10> */
[----:B------:R-:W5:Y:S07]  /*b480*/  LDSM.16.M88.4 R176, [R200+0x1400] ;  /* 0x00140000c8b0783b */ /* 0x000f6e0000000200 */
[-C--:B-1----:R-:W-:Y:S08]  /*b490*/  HMMA.16816.F32 R4, R172, R180.reuse, R4 ;  /* 0x000000b4ac04723c */ /* 0x082ff00000001804 */
[C---:B----4-:R-:W-:Y:S08]  /*b4a0*/  HMMA.16816.F32 R8, R188.reuse, R180, R8 ;  /* 0x000000b4bc08723c */ /* 0x050ff00000001808 */
[-C--:B------:R-:W-:Y:S08]  /*b4b0*/  HMMA.16816.F32 R12, R188, R182.reuse, R12 ;  /* 0x000000b6bc0c723c */ /* 0x080ff0000000180c */
[C---:B------:R-:W-:Y:S01]  /*b4c0*/  HMMA.16816.F32 R16, R172.reuse, R182, R16 ;  /* 0x000000b6ac10723c */ /* 0x040fe20000001810 */
[----:B------:R-:W-:Y:S07]  /*b4d0*/  LDSM.16.M88.4 R180, [R213] ;  /* 0x00000000d5b4783b */ /* 0x000fee0000000200 */
[-C--:B-----5:R-:W-:Y:S03]  /*b4e0*/  HMMA.16816.F32 R20, R172, R176.reuse, R20 ;  /* 0x000000b0ac14723c */ /* 0x0a0fe60000001814 */
[----:B--2---:R-:W-:Y:S05]  /*b4f0*/  ISETP.GT.AND P0, PT, R233, R104, PT ;  /* 0x00000068e900720c */ /* 0x004fea0003f04270 */
        /* <DEDUP_REMOVED lines=14> */
[----:B------:R-:W4:Y:S07]  /*b5e0*/  LDSM.16.M88.4 R172, [R212] ;  /* 0x00000000d4ac783b */ /* 0x000f2e0000000200 */
[-C--:B-1----:R-:W-:Y:S01]  /*b5f0*/  HMMA.16816.F32 R4, R176, R180.reuse, R4 ;  /* 0x000000b4b004723c */ /* 0x082fe20000001804 */
[----:B------:R-:W1:Y:S07]  /*b600*/  LDSM.16.M88.4 R192, [R210] ;  /* 0x00000000d2c0783b */ /* 0x000e6e0000000200 */
[C---:B--2---:R-:W-:Y:S08]  /*b610*/  HMMA.16816.F32 R8, R184.reuse, R180, R8 ;  /* 0x000000b4b808723c */ /* 0x044ff00000001808 */
[-C--:B------:R-:W-:Y:S08]  /*b620*/  HMMA.16816.F32 R12, R184, R182.reuse, R12 ;  /* 0x000000b6b80c723c */ /* 0x080ff0000000180c */
[C---:B------:R-:W-:Y:S01]  /*b630*/  HMMA.16816.F32 R16, R176.reuse, R182, R16 ;  /* 0x000000b6b010723c */ /* 0x040fe20000001810 */
[----:B------:R-:W-:Y:S07]  /*b640*/  LDSM.16.M88.4 R180, [R200+0x2000] ;  /* 0x00200000c8b4783b */ /* 0x000fee0000000200 */
[-C--:B----4-:R-:W-:Y:S08]  /*b650*/  HMMA.16816.F32 R20, R176, R172.reuse, R20 ;  /* 0x000000acb014723c */ /* 0x090ff00000001814 */
        /* <DEDUP_REMOVED lines=8> */
[----:B------:R-:W4:Y:S07]  /*b6e0*/  LDSM.16.M88.4 R188, [R203+0x5000] ;  /* 0x00500000cbbc783b */ /* 0x000f2e0000000200 */
[-C--:B-1----:R-:W-:Y:S08]  /*b6f0*/  HMMA.16816.F32 R52, R176, R192.reuse, R52 ;  /* 0x000000c0b034723c */ /* 0x082ff00000001834 */
[C---:B------:R-:W-:Y:S08]  /*b700*/  HMMA.16816.F32 R56, R184.reuse, R192, R56 ;  /* 0x000000c0b838723c */ /* 0x040ff00000001838 */
[-C--:B------:R-:W-:Y:S01]  /*b710*/  HMMA.16816.F32 R60, R184, R194.reuse, R60 ;  /* 0x000000c2b83c723c */ /* 0x080fe2000000183c */
[----:B------:R-:W1:Y:S07]  /*b720*/  LDSM.16.M88.4 R184, [R200+0x2400] ;  /* 0x00240000c8b8783b */ /* 0x000e6e0000000200 */
[----:B------:R-:W-:Y:S01]  /*b730*/  HMMA.16816.F32 R64, R176, R194, R64 ;  /* 0x000000c2b040723c */ /* 0x000fe20000001840 */
[----:B------:R-:W5:Y:S07]  /*b740*/  LDSM.16.M88.4 R176, [R200+0x2800] ;  /* 0x00280000c8b0783b */ /* 0x000f6e0000000200 */
[-C--:B--2---:R-:W-:Y:S01]  /*b750*/  HMMA.16816.F32 R4, R172, R180.reuse, R4 ;  /* 0x000000b4ac04723c */ /* 0x084fe20000001804 */
[----:B------:R-:W2:Y:S07]  /*b760*/  LDSM.16.M88.4 R192, [R200+0x2c00] ;  /* 0x002c0000c8c0783b */ /* 0x000eae0000000200 */
[C---:B----4-:R-:W-:Y:S08]  /*b770*/  HMMA.16816.F32 R8, R188.reuse, R180, R8 ;  /* 0x000000b4bc08723c */ /* 0x050ff00000001808 */
        /* <DEDUP_REMOVED lines=8> */
[-C--:B-----5:R-:W-:Y:S08]  /*b800*/  HMMA.16816.F32 R36, R172, R176.reuse, R36 ;  /* 0x000000b0ac24723c */ /* 0x0a0ff00000001824 */
[C---:B------:R-:W-:Y:S08]  /*b810*/  HMMA.16816.F32 R40, R188.reuse, R176, R40 ;  /* 0x000000b0bc28723c */ /* 0x040ff00000001828 */
[-C--:B------:R-:W-:Y:S08]  /*b820*/  HMMA.16816.F32 R44, R188, R178.reuse, R44 ;  /* 0x000000b2bc2c723c */ /* 0x080ff0000000182c */
[C---:B------:R-:W-:Y:S01]  /*b830*/  HMMA.16816.F32 R48, R172.reuse, R178, R48 ;  /* 0x000000b2ac30723c */ /* 0x040fe20000001830 */
[----:B------:R-:W4:Y:S07]  /*b840*/  LDSM.16.M88.4 R176, [R204+0x5000] ;  /* 0x00500000ccb0783b */ /* 0x000f2e0000000200 */
[-C--:B--2---:R-:W-:Y:S08]  /*b850*/  HMMA.16816.F32 R52, R172, R192.reuse, R52 ;  /* 0x000000c0ac34723c */ /* 0x084ff00000001834 */
[C---:B------:R-:W-:Y:S08]  /*b860*/  HMMA.16816.F32 R56, R188.reuse, R192, R56 ;  /* 0x000000c0bc38723c */ /* 0x040ff00000001838 */
[-C--:B------:R-:W-:Y:S08]  /*b870*/  HMMA.16816.F32 R60, R188, R194.reuse, R60 ;  /* 0x000000c2bc3c723c */ /* 0x080ff0000000183c */
[----:B------:R-:W-:Y:S08]  /*b880*/  HMMA.16816.F32 R64, R172, R194, R64 ;  /* 0x000000c2ac40723c */ /* 0x000ff00000001840 */
[-C--:B-1----:R-:W-:Y:S08]  /*b890*/  HMMA.16816.F32 R4, R180, R184.reuse, R4 ;  /* 0x000000b8b404723c */ /* 0x082ff00000001804 */
        /* <DEDUP_REMOVED lines=25> */
[----:B-----5:R-:W5:Y:S09]  /*ba30*/  LDSM.16.M88.4 R4, [R208] ;  /* 0x00000000d004783b */ /* 0x020f720000000200 */
[----:B------:R-:W1:Y:S10]  /*ba40*/  MUFU.TANH R228, R10 ;  /* 0x0000000a00e47308 */ /* 0x000e740000002400 */
[----:B------:R1:W1:Y:S10]  /*ba50*/  MUFU.TANH R231, R11 ;  /* 0x0000000b00e77308 */ /* 0x0002740000002400 */
[----:B------:R-:W2:Y:S10]  /*ba60*/  MUFU.TANH R223, R13 ;  /* 0x0000000d00df7308 */ /* 0x000eb40000002400 */
[----:B------:R-:W2:Y:S01]  /*ba70*/  MUFU.TANH R229, R14 ;  /* 0x0000000e00e57308 */ /* 0x000ea20000002400 */
[----:B-1----:R-:W1:Y:S01]  /*ba80*/  LDSM.16.M88.4 R8, [R207] ;  /* 0x00000000cf08783b */ /* 0x002e620000000200 */
[-C--:B-----5:R-:W-:Y:S08]  /*ba90*/  HMMA.16816.F32 R20, R180, R4.reuse, R20 ;  /* 0x00000004b414723c */ /* 0x0a0ff00000001814 */
[----:B------:R-:W1:Y:S01]  /*baa0*/  MUFU.TANH R227, R15 ;  /* 0x0000000f00e37308 */ /* 0x000e620000002400 */
[C---:B------:R-:W-:Y:S09]  /*bab0*/  HMMA.16816.F32 R24, R176.reuse, R4, R24 ;  /* 0x00000004b018723c */ /* 0x040ff20000001818 */
[----:B------:R-:W1:Y:S01]  /*bac0*/  MUFU.TANH R193, R16 ;  /* 0x0000001000c17308 */ /* 0x000e620000002400 */
[-C--:B------:R-:W-:Y:S08]  /*bad0*/  HMMA.16816.F32 R28, R176, R6.reuse, R28 ;  /* 0x00000006b01c723c */ /* 0x080ff0000000181c */
[C---:B------:R-:W-:Y:S01]  /*bae0*/  HMMA.16816.F32 R32, R180.reuse, R6, R32 ;  /* 0x00000006b420723c */ /* 0x040fe20000001820 */
[----:B------:R-:W2:Y:S01]  /*baf0*/  MUFU.TANH R188, R17 ;  /* 0x0000001100bc7308 */ /* 0x000ea20000002400 */
[----:B------:R-:W5:Y:S01]  /*bb00*/  LDSM.16.M88.4 R4, [R206] ;  /* 0x00000000ce04783b */ /* 0x000f620000000200 */
[----:B------:R-:W-:Y:S04]  /*bb10*/  DEPBAR.LE SB0, 0x0 ;  /* 0x000080000000791a */ /* 0x000fe80000000000 */
[----:B------:R-:W-:Y:S02]  /*bb20*/  FMUL.FTZ R20, R20, c[0x0][0x320] ;  /* 0x0000c80014147a20 */ /* 0x000fe40000410000 */
[----:B------:R-:W-:Y:S02]  /*bb30*/  FMUL.FTZ R21, R21, c[0x0][0x320] ;  /* 0x0000c80015157a20 */ /* 0x000fe40000410000 */
[----:B------:R-:W2:Y:S01]  /*bb40*/  MUFU.TANH R198, R18 ;  /* 0x0000001200c67308 */ /* 0x000ea20000002400 */
[----:B------:R-:W-:Y:S01]  /*bb50*/  BAR.SYNC.DEFER_BLOCKING 0x0 ;  /* 0x0000000000007b1d */ /* 0x000fe20000010000 */
[----:B------:R-:W-:Y:S01]  /*bb60*/  FMUL.FTZ R22, R22, c[0x0][0x320] ;  /* 0x0000c80016167a20 */ /* 0x000fe20000410000 */
[-C--:B-1----:R-:W-:Y:S05]  /*bb70*/  HMMA.16816.F32 R36, R180, R8.reuse, R36 ;  /* 0x00000008b424723c */ /* 0x082fea0000001824 */
[----:B------:R-:W-:Y:S02]  /*bb80*/  FMUL.FTZ R23, R23, c[0x0][0x320] ;  /* 0x0000c80017177a20 */ /* 0x000fe40000410000 */
[----:B------:R1:W1:Y:S01]  /*bb90*/  MUFU.TANH R197, R19 ;  /* 0x0000001300c57308 */ /* 0x0002620000002400 */
        /* <DEDUP_REMOVED lines=10> */
[----:B------:R-:W1:Y:S03]  /*bc40*/  MUFU.TANH R186, R21 ;  /* 0x0000001500ba7308 */ /* 0x000e660000002400 */
[----:B------:R-:W-:Y:S02]  /*bc50*/  FMUL.FTZ R30, R30, c[0x0][0x320] ;  /* 0x0000c8001e1e7a20 */ /* 0x000fe40000410000 */
[----:B------:R-:W-:Y:S02]  /*bc60*/  FMUL.FTZ R31, R31, c[0x0][0x320] ;  /* 0x0000c8001f1f7a20 */ /* 0x000fe40000410000 */
[-C--:B-----5:R-:W-:Y:S03]  /*bc70*/  HMMA.16816.F32 R52, R180, R4.reuse, R52 ;  /* 0x00000004b434723c */ /* 0x0a0fe60000001834 */
[----:B------:R5:W1:Y:S01]  /*bc80*/  MUFU.TANH R192, R22 ;  /* 0x0000001600c07308 */ /* 0x000a620000002400 */
[----:B------:R-:W-:Y:S02]  /*bc90*/  FMUL.FTZ R32, R32, c[0x0][0x320] ;  /* 0x0000c80020207a20 */ /* 0x000fe40000410000 */
[----:B------:R-:W-:Y:S02]  /*bca0*/  FMUL.FTZ R33, R33, c[0x0][0x320] ;  /* 0x0000c80021217a20 */ /* 0x000fe40000410000 */
[C---:B------:R-:W-:Y:S04]  /*bcb0*/  HMMA.16816.F32 R56, R176.reuse, R4, R56 ;  /* 0x00000004b038723c */ /* 0x040fe80000001838 */
[----:B------:R-:W-:Y:S01]  /*bcc0*/  FMUL.FTZ R34, R34, c[0x0][0x320] ;  /* 0x0000c80022227a20 */ /* 0x000fe20000410000 */
[----:B------:R2:W2:Y:S01]  /*bcd0*/  MUFU.TANH R191, R23 ;  /* 0x0000001700bf7308 */ /* 0x0004a20000002400 */
[----:B------:R-:W-:Y:S02]  /*bce0*/  FMUL.FTZ R35, R35, c[0x0][0x320] ;  /* 0x0000c80023237a20 */ /* 0x000fe40000410000 */
[-C--:B------:R-:W-:Y:S04]  /*bcf0*/  HMMA.16816.F32 R60, R176, R6.reuse, R60 ;  /* 0x00000006b03c723c */ /* 0x080fe8000000183c */
[----:B------:R-:W-:Y:S02]  /*bd00*/  FMUL.FTZ R40, R40, c[0x0][0x320] ;  /* 0x0000c80028287a20 */ /* 0x000fe40000410000 */
[----:B------:R-:W-:Y:S01]  /*bd10*/  FMUL.FTZ R42, R42, c[0x0][0x320] ;  /* 0x0000c8002a2a7a20 */ /* 0x000fe20000410000 */
[----:B------:R3:W3:Y:S01]  /*bd20*/  MUFU.TANH R218, R24 ;  /* 0x0000001800da7308 */ /* 0x0006e20000002400 */
[----:B------:R-:W-:Y:S04]  /*bd30*/  HMMA.16816.F32 R64, R180, R6, R64 ;  /* 0x00000006b440723c */ /* 0x000fe80000001840 */
[----:B------:R-:W-:Y:S02]  /*bd40*/  FMUL.FTZ R41, R41, c[0x0][0x320] ;  /* 0x0000c80029297a20 */ /* 0x000fe40000410000 */
[----:B-1----:R-:W-:Y:S02]  /*bd50*/  FMUL.FTZ R19, R53, c[0x0][0x320] ;  /* 0x0000c80035137a20 */ /* 0x002fe40000410000 */
[----:B-----5:R-:W-:Y:S01]  /*bd60*/  FMUL.FTZ R22, R57, c[0x0][0x320] ;  /* 0x0000c80039167a20 */ /* 0x020fe20000410000 */
[----:B------:R1:W1:Y:S03]  /*bd70*/  MUFU.TANH R196, R25 ;  /* 0x0000001900c47308 */ /* 0x0002660000002400 */
[----:B--2---:R-:W-:Y:S04]  /*bd80*/  FMUL.FTZ R23, R55, c[0x0][0x320] ;  /* 0x0000c80037177a20 */ /* 0x004fe80000410000 */
[----:B------:R-:W-:Y:S02]  /*bd90*/  FMUL.FTZ R21, R60, c[0x0][0x320] ;  /* 0x0000c8003c157a20 */ /* 0x000fe40000410000 */
[----:B------:R-:W-:Y:S01]  /*bda0*/  FMUL.FTZ R17, R61, c[0x0][0x320] ;  /* 0x0000c8003d117a20 */ /* 0x000fe20000410000 */
[----:B------:R2:W2:Y:S01]  /*bdb0*/  MUFU.TANH R220, R26 ;  /* 0x0000001a00dc7308 */ /* 0x0004a20000002400 */
[----:B------:R-:W-:Y:S02]  /*bdc0*/  FMUL.FTZ R20, R62, c[0x0][0x320] ;  /* 0x0000c8003e147a20 */ /* 0x000fe40000410000 */
[----:B------:R-:W-:Y:S02]  /*bdd0*/  FMUL.FTZ R18, R63, c[0x0][0x320] ;  /* 0x0000c8003f127a20 */ /* 0x000fe40000410000 */
[----:B---3--:R-:W-:Y:S02]  /*bde0*/  FMUL.FTZ R24, R56, c[0x0][0x320] ;  /* 0x0000c80038187a20 */ /* 0x008fe40000410000 */
[----:B------:R-:W-:Y:S02]  /*bdf0*/  FMUL.FTZ R14, R64, c[0x0][0x320] ;  /* 0x0000c800400e7a20 */ /* 0x000fe40000410000 */
[----:B------:R-:W-:Y:S01]  /*be00*/  FMUL.FTZ R13, R65, c[0x0][0x320] ;  /* 0x0000c800410d7a20 */ /* 0x000fe20000410000 */
[----:B------:R3:W3:Y:S01]  /*be10*/  MUFU.TANH R219, R27 ;  /* 0x0000001b00db7308 */ /* 0x0006e20000002400 */
[----:B------:R-:W-:Y:S02]  /*be20*/  FMUL.FTZ R16, R66, c[0x0][0x320] ;  /* 0x0000c80042107a20 */ /* 0x000fe40000410000 */
[----:B------:R-:W-:Y:S02]  /*be30*/  FMUL.FTZ R15, R67, c[0x0][0x320] ;  /* 0x0000c800430f7a20 */ /* 0x000fe40000410000 */
[----:B-1----:R-:W-:Y:S05]  /*be40*/  FMUL.FTZ R25, R54, c[0x0][0x320] ;  /* 0x0000c80036197a20 */ /* 0x002fea0000410000 */
[----:B------:R1:W1:Y:S01]  /*be50*/  MUFU.TANH R190, R28 ;  /* 0x0000001c00be7308 */ /* 0x0002620000002400 */
[----:B--2---:R-:W-:Y:S09]  /*be60*/  FMUL.FTZ R26, R52, c[0x0][0x320] ;  /* 0x0000c800341a7a20 */ /* 0x004ff20000410000 */
[----:B------:R2:W2:Y:S01]  /*be70*/  MUFU.TANH R189, R29 ;  /* 0x0000001d00bd7308 */ /* 0x0004a20000002400 */
[----:B---3--:R-:W-:Y:S09]  /*be80*/  FMUL.FTZ R27, R49, c[0x0][0x320] ;  /* 0x0000c800311b7a20 */ /* 0x008ff20000410000 */
[----:B------:R3:W3:Y:S01]  /*be90*/  MUFU.TANH R195, R30 ;  /* 0x0000001e00c37308 */ /* 0x0006e20000002400 */
[----:B-1----:R-:W-:Y:S09]  /*bea0*/  FMUL.FTZ R28, R48, c[0x0][0x320] ;  /* 0x0000c800301c7a20 */ /* 0x002ff20000410000 */
        /* <DEDUP_REMOVED lines=9> */
[----:B---3--:R-:W-:Y:S02]  /*bf40*/  FMUL.FTZ R33, R37, c[0x0][0x320] ;  /* 0x0000c80025217a20 */ /* 0x008fe40000410000 */
[----:B------:R-:W-:Y:S02]  /*bf50*/  FMUL.FTZ R37, R38, c[0x0][0x320] ;  /* 0x0000c80026257a20 */ /* 0x000fe40000410000 */
[----:B------:R-:W-:Y:S05]  /*bf60*/  FMUL.FTZ R38, R47, c[0x0][0x320] ;  /* 0x0000c8002f267a20 */ /* 0x000fea0000410000 */
[----:B------:R3:W3:Y:S01]  /*bf70*/  MUFU.TANH R184, R40 ;  /* 0x0000002800b87308 */ /* 0x0006e20000002400 */
[----:B-1----:R-:W-:Y:S02]  /*bf80*/  FMUL.FTZ R34, R36, c[0x0][0x320] ;  /* 0x0000c80024227a20 */ /* 0x002fe40000410000 */
[----:B------:R-:W-:Y:S02]  /*bf90*/  FMUL.FTZ R36, R39, c[0x0][0x320] ;  /* 0x0000c80027247a20 */ /* 0x000fe40000410000 */
[----:B------:R-:W-:Y:S05]  /*bfa0*/  FMUL.FTZ R39, R46, c[0x0][0x320] ;  /* 0x0000c8002e277a20 */ /* 0x000fea0000410000 */
[----:B------:R1:W1:Y:S01]  /*bfb0*/  MUFU.TANH R185, R42 ;  /* 0x0000002a00b97308 */ /* 0x0002620000002400 */
[----:B--2---:R-:W-:Y:S09]  /*bfc0*/  FMUL.FTZ R35, R45, c[0x0][0x320] ;  /* 0x0000c8002d237a20 */ /* 0x004ff20000410000 */
[----:B------:R2:W2:Y:S01]  /*bfd0*/  MUFU.TANH R224, R12 ;  /* 0x0000000c00e07308 */ /* 0x0004a20000002400 */
[----:B---3--:R-:W-:Y:S09]  /*bfe0*/  FMUL.FTZ R40, R44, c[0x0][0x320] ;  /* 0x0000c8002c287a20 */ /* 0x008ff20000410000 */
[----:B------:R-:W3:Y:S01]  /*bff0*/  MUFU.TANH R34, R34 ;  /* 0x0000002200227308 */ /* 0x000ee20000002400 */
[----:B-1----:R-:W-:Y:S09]  /*c000*/  FMUL.FTZ R42, R43, c[0x0][0x320] ;  /* 0x0000c8002b2a7a20 */ /* 0x002ff20000410000 */
        /* <DEDUP_REMOVED lines=28> */
[----:B------:R-:W1:Y:S01]  /*c1d0*/  MUFU.TANH R15, R15 ;  /* 0x0000000f000f7308 */ /* 0x000e620000002400 */
[----:B------:R-:W-:-:S05]  /*c1e0*/  @!P0 BRA `(.L_x_1289) ;  /* 0x000004e000008947 */ /* 0x000fca0003800000 */
[C---:B--234-:R-:W-:Y:S01]  /*c1f0*/  IADD3 R7, R240.reuse, 0x20, RZ ;  /* 0x00000020f0077810 */ /* 0x05cfe20007ffe0ff */
[----:B------:R-:W2:Y:S01]  /*c200*/  LDL R242, [R1+0x10] ;  /* 0x0000100001f27983 */ /* 0x000ea20000100800 */
[----:B------:R-:W-:Y:S01]  /*c210*/  SHF.R.S32.HI R6, RZ, 0x1f, R240 ;  /* 0x0000001fff067819 */ /* 0x000fe200000114f0 */
[----:B------:R-:W-:Y:S01]  /*c220*/  IMAD.MOV.U32 R232, RZ, RZ, RZ ;  /* 0x000000ffffe87224 */ /* 0x000fe200078e00ff */
[----:B------:R-:W-:Y:S01]  /*c230*/  SHF.R.S32.HI R7, RZ, 0x1f, R7 ;  /* 0x0000001fff077819 */ /* 0x000fe20000011407 */
[----:B------:R-:W-:Y:S01]  /*c240*/  IMAD.SHL.U32 R45, R103, 0x2, RZ ;  /* 0x00000002672d7824 */ /* 0x000fe200078e00ff */
[----:B------:R-:W-:Y:S01]  /*c250*/  SHF.L.U64.HI R10, R240, 0x1, R6 ;  /* 0x00000001f00a7819 */ /* 0x000fe20000010206 */
[C---:B------:R-:W-:Y:S01]  /*c260*/  IMAD.SHL.U32 R44, R102.reuse, 0x2, RZ ;  /* 0x00000002662c7824 */ /* 0x040fe200078e00ff */
[----:B------:R-:W-:Y:S01]  /*c270*/  SHF.L.U64.HI R11, R102, 0x1, R7 ;  /* 0x00000001660b7819 */ /* 0x000fe20000010207 */
[----:B------:R-:W-:Y:S01]  /*c280*/  IMAD.SHL.U32 R43, R240, 0x2, RZ ;  /* 0x00000002f02b7824 */ /* 0x000fe200078e00ff */
[----:B------:R-:W3:Y:S04]  /*c290*/  LDL R241, [R1+0x4] ;  /* 0x0000040001f17983 */ /* 0x000ee80000100800 */
[----:B------:R-:W4:Y:S06]  /*c2a0*/  LDL.64 R238, [R1+0x20] ;  /* 0x0000200001ee7983 */ /* 0x000f2c0000100a00 */
        /* <DEDUP_REMOVED lines=19> */
[----:B------:R-:W-:Y:S03]  /*c3e0*/  SHF.L.U64.HI R12, R103, 0x1, R104 ;  /* 0x00000001670c7819 */ /* 0x000fe60000010268 */
[----:B------:R-:W-:Y:S04]  /*c3f0*/  IMAD R0, R0, c[0x0][0x1e0], RZ ;  /* 0x0000780000007a24 */ /* 0x000fe800078e02ff */
[----:B------:R-:W-:Y:S04]  /*c400*/  IMAD R0, R234, c[0x0][0x1e4], R0 ;  /* 0x00007900ea007a24 */ /* 0x000fe800078e0200 */
        /* <DEDUP_REMOVED lines=11> */
.L_x_1329:
[----:B------:R-:W-:-:S05]  /*c4c0*/  BRA.DIV ~URZ, `(.L_x_1291) ;  /* 0x000071227f007947 */ /* 0x000fca000b800000 */
[----:B------:R-:W4:Y:S01]  /*c4d0*/  SHFL.IDX PT, R0, R9, RZ, 0x1c1f ;  /* 0x001c1fff09007589 */ /* 0x000f2200000e0000 */
[C---:B------:R-:W-:Y:S02]  /*c4e0*/  IADD3 R2, -R101.reuse, 0x10, RZ ;  /* 0x0000001065027810 */ /* 0x040fe40007ffe1ff */
[----:B------:R-:W-:Y:S02]  /*c4f0*/  ISETP.NE.U32.AND P0, PT, R101, RZ, PT ;  /* 0x000000ff6500720c */ /* 0x000fe40003f05070 */
[----:B------:R-:W-:Y:S04]  /*c500*/  LOP3.LUT R2, R2, 0xf, RZ, 0xc0, !PT ;  /* 0x0000000f02027812 */ /* 0x000fe800078ec0ff */
[----:B----4-:R-:W-:Y:S04]  /*c510*/  IADD3 R2, P6, P5, R2, R0, R43 ;  /* 0x0000000002027210 */ /* 0x010fe80007dde02b */
[----:B---3--:R-:W-:Y:S05]  /*c520*/  IADD3.X R3, RZ, R4, R10, P6, P5 ;  /* 0x00000004ff037210 */ /* 0x008fea00037ea40a */
[----:B------:R-:W-:Y:S01]  /*c530*/  @!PT LDS RZ, [RZ] ;  /* 0x00000000fffff984 */ /* 0x000fe20000000800 */
[----:B------:R-:W-:Y:S01]  /*c540*/  @!PT LDS RZ, [RZ] ;  /* 0x00000000fffff984 */ /* 0x000fe20000000800 */
[----:B------:R3:W-:Y:S01]  /*c550*/  LDGSTS.E.BYPASS.LTC128B.128.ZFILL [R217+0x3100], [R2.64], P0 ;  /* 0x0310000002d97fae */ /* 0x0007e20008141d46 */
[----:B------:R-:W-:Y:S05]  /*c560*/  IADD3 R6, P0, R0, R44, RZ ;  /* 0x0000002c00067210 */ /* 0x000fea0007f1e0ff */
[----:B------:R-:W-:Y:S05]  /*c570*/  IMAD.X R7, R4, 0x1, R11, P0 ;  /* 0x0000000104077824 */ /* 0x000fea00000e060b */
[----:B------:R4:W-:Y:S01]  /*c580*/  LDGSTS.E.BYPASS.LTC128B.128 [R217+0x4100], [R6.64], !P4 ;  /* 0x0410000006d97fae */ /* 0x0009e2000e101d46 */
[----:B---3--:R-:W-:Y:S03]  /*c590*/  IADD3 R2, P0, R0, R45, RZ ;  /* 0x0000002d00027210 */ /* 0x008fe60007f1e0ff */
[----:B------:R4:W3:Y:S02]  /*c5a0*/  SHFL.IDX PT, R0, R9, 0x1, 0x1c1f ;  /* 0x003c1f0009007f89 */ /* 0x0008e400000e0000 */
[----:B------:R-:W-:Y:S02]  /*c5b0*/  IMAD.X R3, R4, 0x1, R12, P0 ;  /* 0x0000000104037824 */ /* 0x000fe400000e060c */
[----:B------:R4:W2:Y:S04]  /*c5c0*/  SHFL.IDX PT, R4, R8, 0x1, 0x1c1f ;  /* 0x003c1f0008047f89 */ /* 0x0008a800000e0000 */
[----:B------:R4:W-:Y:S02]  /*c5d0*/  LDGSTS.E.BYPASS.LTC128B.128 [R217+0x5100], [R2.64], !P3 ;  /* 0x0510000002d97fae */ /* 0x0009e4000d901d46 */
.L_x_1330:
[C---:B----4-:R-:W-:Y:S02]  /*c5e0*/  IADD3 R2, -R101.reuse, 0x10, RZ ;  /* 0x0000001065027810 */ /* 0x050fe40007ffe1ff */
[----:B------:R-:W-:Y:S02]  /*c5f0*/  ISETP.NE.U32.AND P0, PT, R101, RZ, PT ;  /* 0x000000ff6500720c */ /* 0x000fe40003f05070 */
[----:B------:R-:W-:Y:S04]  /*c600*/  LOP3.LUT R2, R2, 0xf, RZ, 0xc0, !PT ;  /* 0x0000000f02027812 */ /* 0x000fe800078ec0ff */
[----:B---3--:R-:W-:Y:S04]  /*c610*/  IADD3 R2, P6, P5, R2, R0, R43 ;  /* 0x0000000002027210 */ /* 0x008fe80007dde02b */
[----:B--2---:R-:W-:Y:S02]  /*c620*/  IADD3.X R3, RZ, R4, R10, P6, P5 ;  /* 0x00000004ff037210 */ /* 0x004fe400037ea40a */
[----:B------:R-:W-:Y:S03]  /*c630*/  IADD3 R6, P5, R0, R44, RZ ;  /* 0x0000002c00067210 */ /* 0x000fe60007fbe0ff */
[----:B------:R-:W-:Y:S01]  /*c640*/  @!PT LDS RZ, [RZ] ;  /* 0x00000000fffff984 */ /* 0x000fe20000000800 */
[----:B------:R-:W-:Y:S01]  /*c650*/  @!PT LDS RZ, [RZ] ;  /* 0x00000000fffff984 */ /* 0x000fe20000000800 */
[----:B------:R-:W-:Y:S01]  /*c660*/  @!PT LDS RZ, [RZ] ;  /* 0x00000000fffff984 */ /* 0x000fe20000000800 */
[----:B------:R2:W-:Y:S02]  /*c670*/  LDGSTS.E.BYPASS.LTC128B.128.ZFILL [R217+0x3900], [R2.64], P0 ;  /* 0x0390000002d97fae */ /* 0x0005e40008141d46 */
[----:B------:R-:W-:Y:S05]  /*c680*/  IMAD.X R7, R4, 0x1, R11, P5 ;  /* 0x0000000104077824 */ /* 0x000fea00028e060b */
[----:B------:R3:W-:Y:S01]  /*c690*/  LDGSTS.E.BYPASS.LTC128B.128 [R217+0x4900], [R6.64], !P4 ;  /* 0x0490000006d97fae */ /* 0x0007e2000e101d46 */
[----:B--2---:R-:W-:Y:S05]  /*c6a0*/  IADD3 R2, P0, R0, R45, RZ ;  /* 0x0000002d00027210 */ /* 0x004fea0007f1e0ff */
[----:B------:R-:W-:Y:S05]  /*c6b0*/  IMAD.X R3, R4, 0x1, R12, P0 ;  /* 0x0000000104037824 */ /* 0x000fea00000e060c */
[----:B------:R3:W-:Y:S03]  /*c6c0*/  LDGSTS.E.BYPASS.LTC128B.128 [R217+0x5900], [R2.64], !P3 ;  /* 0x0590000002d97fae */ /* 0x0007e6000d901d46 */
.L_x_1289:
[----:B--234-:R-:W-:Y:S05]  /*c6d0*/  BSYNC B0 ;  /* 0x0000000000007941 */ /* 0x01cfea0003800000 */
.L_x_1288:
        /* <DEDUP_REMOVED lines=66> */
[----:B------:R-:W1:Y:S02]  /*cb00*/  SHFL.BFLY PT, R0, R4, 0x2, 0x1f ;  /* 0x0c401f0004007f89 */ /* 0x000e6400000e0000 */
[----:B-1----:R-:W-:Y:S02]  /*cb10*/  FMNMX.FTZ R4, R4, R0, !PT ;  /* 0x0000000004047209 */ /* 0x002fe40007810000 */
[----:B------:R-:W1:Y:S04]  /*cb20*/  SHFL.BFLY PT, R0, R103, 0x2, 0x1f ;  /* 0x0c401f0067007f89 */ /* 0x000e6800000e0000 */
[----:B------:R-:W2:Y:S01]  /*cb30*/  SHFL.BFLY PT, R104, R4, 0x1, 0x1f ;  /* 0x0c201f0004687f89 */ /* 0x000ea200000e0000 */
[----:B-1----:R-:W-:Y:S02]  /*cb40*/  FMNMX.FTZ R103, R103, R0, !PT ;  /* 0x0000000067677209 */ /* 0x002fe40007810000 */
[----:B--2---:R-:W-:Y:S03]  /*cb50*/  FMNMX.FTZ R104, R4, R104, !PT ;  /* 0x0000006804687209 */ /* 0x004fe60007810000 */
[----:B------:R-:W1:Y:S04]  /*cb60*/  SHFL.BFLY PT, R0, R103, 0x1, 0x1f ;  /* 0x0c201f0067007f89 */ /* 0x000e6800000e0000 */
[----:B------:R-:W2:Y:S01]  /*cb70*/  SHFL.BFLY PT, R4, R5, 0x2, 0x1f ;  /* 0x0c401f0005047f89 */ /* 0x000ea200000e0000 */
[----:B-1----:R-:W-:Y:S03]  /*cb80*/  FMNMX.FTZ R103, R103, R0, !PT ;  /* 0x0000000067677209 */ /* 0x002fe60007810000 */
[----:B------:R-:W1:Y:S01]  /*cb90*/  SHFL.BFLY PT, R0, R102, 0x2, 0x1f ;  /* 0x0c401f0066007f89 */ /* 0x000e6200000e0000 */
[----:B--2---:R-:W-:Y:S02]  /*cba0*/  FMNMX.FTZ R4, R5, R4, !PT ;  /* 0x0000000405047209 */ /* 0x004fe40007810000 */
[----:B-1----:R-:W-:Y:S05]  /*cbb0*/  FMNMX.FTZ R102, R102, R0, !PT ;  /* 0x0000000066667209 */ /* 0x002fea0007810000 */
[----:B------:R-:W1:Y:S02]  /*cbc0*/  SHFL.BFLY PT, R0, R102, 0x1, 0x1f ;  /* 0x0c201f0066007f89 */ /* 0x000e6400000e0000 */
[----:B-1----:R-:W-:Y:S02]  /*cbd0*/  FMNMX.FTZ R102, R102, R0, !PT ;  /* 0x0000000066667209 */ /* 0x002fe40007810000 */
[----:B------:R1:W2:Y:S04]  /*cbe0*/  SHFL.BFLY PT, R0, R4, 0x1, 0x1f ;  /* 0x0c201f0004007f89 */ /* 0x0002a800000e0000 */
.L_x_1331:
[----:B------:R-:W-:Y:S01]  /*cbf0*/  FMUL.FTZ R2, R104, c[0x0][0x2d0] ;  /* 0x0000b40068027a20 */ /* 0x000fe20000410000 */
[----:B--2---:R-:W-:Y:S01]  /*cc00*/  FMNMX.FTZ R101, R0, R4, !PT ;  /* 0x0000000400657209 */ /* 0x004fe20007810000 */
[----:B------:R-:W-:Y:S01]  /*cc10*/  FADD.FTZ R0, -R104, R100 ;  /* 0x0000006468007221 */ /* 0x000fe20000010100 */
[----:B------:R-:W-:Y:S01]  /*cc20*/  WARPSYNC 0xffffffff ;  /* 0xffffffff00007948 */ /* 0x000fe20003800000 */
[--C-:B-1----:R-:W-:Y:S01]  /*cc30*/  FFMA.FTZ R4, R199, c[0x0][0x2d0], -R2.reuse ;  /* 0x0000b400c7047a23 */ /* 0x102fe20000010802 */
[----:B------:R-:W-:Y:S01]  /*cc40*/  LDSM.16.MT88.4 R52, [R201+0x1000] ;  /* 0x00100000c934783b */ /* 0x000fe20000004200 */
[----:B------:R-:W-:Y:S02]  /*cc50*/  FMUL.FTZ R0, R0, c[0x0][0x2d0] ;  /* 0x0000b40000007a20 */ /* 0x000fe40000410000 */
[--C-:B------:R-:W-:Y:S02]  /*cc60*/  FFMA.FTZ R3, R222, c[0x0][0x2d0], -R2.reuse ;  /* 0x0000b400de037a23 */ /* 0x100fe40000010802 */
        /* <DEDUP_REMOVED lines=18> */
[----:B------:R-:W-:Y:S03]  /*cd90*/  MUFU.EX2 R9, R6 ;  /* 0x0000000600097308 */ /* 0x000fe60000000800 */
        /* <DEDUP_REMOVED lines=15> */
[----:B------:R-:W-:Y:S10]  /*ce90*/  MUFU.EX2 R174, R7 ;  /* 0x0000000700ae7308 */ /* 0x000ff40000000800 */
[----:B------:R-:W-:Y:S10]  /*cea0*/  MUFU.EX2 R33, R33 ;  /* 0x0000002100217308 */ /* 0x000ff40000000800 */
[----:B------:R-:W-:Y:S10]  /*ceb0*/  MUFU.EX2 R192, R192 ;  /* 0x000000c000c07308 */ /* 0x000ff40000000800 */
[----:B------:R-:W-:Y:S01]  /*cec0*/  MUFU.EX2 R176, R176 ;  /* 0x000000b000b07308 */ /* 0x000fe20000000800 */
[----:B-1----:R-:W-:Y:S01]  /*ced0*/  FFMA.FTZ R0, R100, R243, R4 ;  /* 0x000000f364007223 */ /* 0x002fe20000010004 */
[----:B--2---:R-:W-:Y:S01]  /*cee0*/  F2FP.PACK_AB R172, R3, R4 ;  /* 0x0000000403ac723e */ /* 0x004fe200000000ff */
[----:B------:R-:W-:Y:S02]  /*cef0*/  FFMA.FTZ R4, R225, c[0x0][0x2d0], -R2 ;  /* 0x0000b400e1047a23 */ /* 0x000fe40000010802 */
[----:B------:R-:W-:Y:S02]  /*cf00*/  FADD.FTZ R8, R3, R0 ;  /* 0x0000000003087221 */ /* 0x000fe40000010000 */
[----:B------:R-:W-:Y:S02]  /*cf10*/  FADD.FTZ R0, -R103, R105 ;  /* 0x0000006967007221 */ /* 0x000fe40000010100 */
[--C-:B------:R-:W-:Y:S01]  /*cf20*/  FFMA.FTZ R225, R25, c[0x0][0x2d0], -R2.reuse ;  /* 0x0000b40019e17a23 */ /* 0x100fe20000010802 */
[----:B------:R-:W1:Y:S01]  /*cf30*/  MUFU.EX2 R4, R4 ;  /* 0x0000000400047308 */ /* 0x000e620000000800 */
[----:B------:R-:W-:Y:S02]  /*cf40*/  FMUL.FTZ R0, R0, c[0x0][0x2d0] ;  /* 0x0000b40000007a20 */ /* 0x000fe40000410000 */
        /* <DEDUP_REMOVED lines=15> */
[----:B------:R-:W-:Y:S02]  /*d040*/  FMUL.FTZ R97, R100, R97 ;  /* 0x0000006164617220 */ /* 0x000fe40000410000 */
[C---:B--2---:R-:W-:Y:S02]  /*d050*/  FFMA.FTZ R0, R3.reuse, R247, R5 ;  /* 0x000000f703007223 */ /* 0x044fe40000010005 */
[----:B------:R-:W-:Y:S01]  /*d060*/  FMUL.FTZ R50, R3, R162 ;  /* 0x000000a203327220 */ /* 0x000fe20000410000 */
[----:B------:R-:W-:Y:S01]  /*d070*/  MUFU.EX2 R247, R199 ;  /* 0x000000c700f77308 */ /* 0x000fe20000000800 */
[----:B------:R-:W-:Y:S02]  /*d080*/  FADD.FTZ R36, R4, R0 ;  /* 0x0000000004247221 */ /* 0x000fe40000010000 */
[C---:B------:R-:W-:Y:S02]  /*d090*/  FADD.FTZ R0, -R102.reuse, R106 ;  /* 0x0000006a66007221 */ /* 0x040fe40000010100 */
[----:B------:R-:W-:Y:S02]  /*d0a0*/  FMUL.FTZ R4, R102, c[0x0][0x2d0] ;  /* 0x0000b40066047a20 */ /* 0x000fe40000410000 */
[----:B------:R-:W-:Y:S02]  /*d0b0*/  FMUL.FTZ R0, R0, c[0x0][0x2d0] ;  /* 0x0000b40000007a20 */ /* 0x000fe40000410000 */
        /* <DEDUP_REMOVED lines=18> */
[----:B------:R-:W-:Y:S01]  /*d1e0*/  FFMA.FTZ R230, R17, c[0x0][0x2d0], -R4 ;  /* 0x0000b40011e67a23 */ /* 0x000fe20000010804 */
[----:B------:R3:W4:Y:S01]  /*d1f0*/  MUFU.EX2 R21, R6 ;  /* 0x0000000600157308 */ /* 0x0007220000000800 */
[----:B------:R-:W-:Y:S02]  /*d200*/  FMUL.FTZ R4, R101, c[0x0][0x2d0] ;  /* 0x0000b40065047a20 */ /* 0x000fe40000410000 */
[----:B------:R-:W-:Y:S02]  /*d210*/  FMUL.FTZ R35, R3, R155 ;  /* 0x0000009b03237220 */ /* 0x000fe40000410000 */
[----:B-1----:R-:W-:Y:S02]  /*d220*/  FADD.FTZ R0, -R101, R107 ;  /* 0x0000006b65007221 */ /* 0x002fe40000010100 */
[--C-:B------:R-:W-:Y:S02]  /*d230*/  FFMA.FTZ R185, R185, c[0x0][0x2d0], -R4.reuse ;  /* 0x0000b400b9b97a23 */ /* 0x100fe40000010804 */
[----:B------:R-:W-:Y:S01]  /*d240*/  FMUL.FTZ R0, R0, c[0x0][0x2d0] ;  /* 0x0000b40000007a20 */ /* 0x000fe20000410000 */
        /* <DEDUP_REMOVED lines=9> */
[--C-:B---3--:R-:W-:Y:S02]  /*d2e0*/  FFMA.FTZ R6, R227, c[0x0][0x2d0], -R4.reuse ;  /* 0x0000b400e3067a23 */ /* 0x108fe40000010804 */
[--C-:B------:R-:W-:Y:S02]  /*d2f0*/  FFMA.FTZ R219, R219, c[0x0][0x2d0], -R4.reuse ;  /* 0x0000b400dbdb7a23 */ /* 0x100fe40000010804 */
[--C-:B------:R-:W-:Y:S01]  /*d300*/  FFMA.FTZ R195, R195, c[0x0][0x2d0], -R4.reuse ;  /* 0x0000b400c3c37a23 */ /* 0x100fe20000010804 */
[----:B------:R-:W-:Y:S01]  /*d310*/  MUFU.EX2 R218, R218 ;  /* 0x000000da00da7308 */ /* 0x000fe20000000800 */
[--C-:B------:R-:W-:Y:S02]  /*d320*/  FFMA.FTZ R194, R194, c[0x0][0x2d0], -R4.reuse ;  /* 0x0000b400c2c27a23 */ /* 0x100fe40000010804 */
[--C-:B------:R-:W-:Y:S02]  /*d330*/  FFMA.FTZ R188, R42, c[0x0][0x2d0], -R4.reuse ;  /* 0x0000b4002abc7a23 */ /* 0x100fe40000010804 */
[--C-:B------:R-:W-:Y:S02]  /*d340*/  FFMA.FTZ R227, R30, c[0x0][0x2d0], -R4.reuse ;  /* 0x0000b4001ee37a23 */ /* 0x100fe40000010804 */
[--C-:B------:R-:W-:Y:S02]  /*d350*/  FFMA.FTZ R228, R29, c[0x0][0x2d0], -R4.reuse ;  /* 0x0000b4001de47a23 */ /* 0x100fe40000010804 */
[----:B------:R-:W-:Y:S01]  /*d360*/  FFMA.FTZ R231, R18, c[0x0][0x2d0], -R4 ;  /* 0x0000b40012e77a23 */ /* 0x000fe20000010804 */
[----:B------:R-:W-:Y:S01]  /*d370*/  MUFU.EX2 R252, R190 ;  /* 0x000000be00fc7308 */ /* 0x000fe20000000800 */
[C---:B--2---:R-:W-:Y:S02]  /*d380*/  FFMA.FTZ R4, R2.reuse, R248, R22 ;  /* 0x000000f802047223 */ /* 0x044fe40000010016 */
[C---:B------:R-:W-:Y:S02]  /*d390*/  FMUL.FTZ R25, R2.reuse, R129 ;  /* 0x0000008102197220 */ /* 0x040fe40000410000 */
[C---:B----4-:R-:W-:Y:S02]  /*d3a0*/  FADD.FTZ R129, R21.reuse, R4 ;  /* 0x0000000415817221 */ /* 0x050fe40000010000 */
[C---:B------:R-:W-:Y:S01]  /*d3b0*/  FMUL.FTZ R60, R2.reuse, R108 ;  /* 0x0000006c023c7220 */ /* 0x040fe20000410000 */
[----:B------:R-:W-:Y:S01]  /*d3c0*/  F2FP.PACK_AB R108, R21, R22 ;  /* 0x00000016156c723e */ /* 0x000fe200000000ff */
[----:B------:R-:W-:Y:S01]  /*d3d0*/  FMUL.FTZ R61, R2, R109 ;  /* 0x0000006d023d7220 */ /* 0x000fe20000410000 */
[----:B------:R-:W2:Y:S01]  /*d3e0*/  LDSM.16.MT88.4 R20, [R201] ;  /* 0x00000000c914783b */ /* 0x000ea20000004200 */
[C---:B-1----:R-:W-:Y:S01]  /*d3f0*/  FMUL.FTZ R14, R0.reuse, R134 ;  /* 0x00000086000e7220 */ /* 0x042fe20000410000 */
[----:B------:R1:W-:Y:S01]  /*d400*/  MUFU.EX2 R109, R7 ;  /* 0x00000007006d7308 */ /* 0x0003e20000000800 */
[----:B------:R-:W-:Y:S02]  /*d410*/  FMUL.FTZ R15, R0, R135 ;  /* 0x00000087000f7220 */ /* 0x000fe40000410000 */
[C---:B------:R-:W-:Y:S02]  /*d420*/  FMUL.FTZ R12, R2.reuse, R132 ;  /* 0x00000084020c7220 */ /* 0x040fe40000410000 */
[----:B------:R-:W-:Y:S02]  /*d430*/  FMUL.FTZ R13, R2, R133 ;  /* 0x00000085020d7220 */ /* 0x000fe40000410000 */
[C---:B------:R-:W-:Y:S02]  /*d440*/  FMUL.FTZ R27, R0.reuse, R131 ;  /* 0x00000083001b7220 */ /* 0x040fe40000410000 */
[----:B------:R-:W-:Y:S01]  /*d450*/  FMUL.FTZ R11, R0, R139 ;  /* 0x0000008b000b7220 */ /* 0x000fe20000410000 */
[----:B------:R-:W3:Y:S01]  /*d460*/  MUFU.EX2 R134, R34 ;  /* 0x0000002200867308 */ /* 0x000ee20000000800 */
[----:B------:R-:W-:Y:S02]  /*d470*/  FADD.FTZ R5, R9, R8 ;  /* 0x0000000809057221 */ /* 0x000fe40000010000 */
[----:B------:R-:W-:Y:S02]  /*d480*/  FMUL.FTZ R4, R100, R140 ;  /* 0x0000008c64047220 */ /* 0x000fe40000410000 */
[C---:B------:R-:W-:Y:S01]  /*d490*/  FADD.FTZ R177, R174.reuse, R5 ;  /* 0x00000005aeb17221 */ /* 0x040fe20000010000 */
[----:B------:R-:W-:Y:S01]  /*d4a0*/  F2FP.PACK_AB R174, R174, R9 ;  /* 0x00000009aeae723e */ /* 0x000fe200000000ff */
[----:B------:R-:W-:Y:S02]  /*d4b0*/  FMUL.FTZ R5, R100, R141 ;  /* 0x0000008d64057220 */ /* 0x000fe40000410000 */
[----:B------:R-:W-:Y:S01]  /*d4c0*/  FMUL.FTZ R26, R0, R130 ;  /* 0x00000082001a7220 */ /* 0x000fe20000410000 */
[----:B------:R4:W-:Y:S01]  /*d4d0*/  MUFU.EX2 R135, R6 ;  /* 0x0000000600877308 */ /* 0x0009e20000000800 */
[----:B------:R-:W-:Y:S02]  /*d4e0*/  FADD.FTZ R130, R33, R36 ;  /* 0x0000002421827221 */ /* 0x000fe40000010000 */
[----:B------:R-:W5:Y:S01]  /*d4f0*/  LDSM.16.MT88.4 R36, [R202] ;  /* 0x00000000ca24783b */ /* 0x000f620000004200 */
[C---:B-1----:R-:W-:Y:S02]  /*d500*/  FMUL.FTZ R7, R3.reuse, R143 ;  /* 0x0000008f03077220 */ /* 0x042fe40000410000 */
[C---:B------:R-:W-:Y:S02]  /*d510*/  FMUL.FTZ R8, R2.reuse, R136 ;  /* 0x0000008802087220 */ /* 0x040fe40000410000 */
[C---:B------:R-:W-:Y:S02]  /*d520*/  FMUL.FTZ R9, R2.reuse, R137 ;  /* 0x0000008902097220 */ /* 0x040fe40000410000 */
[----:B------:R1:W-:Y:S01]  /*d530*/  MUFU.EX2 R133, R32 ;  /* 0x0000002000857308 */ /* 0x0003e20000000800 */
[----:B------:R-:W-:Y:S02]  /*d540*/  FMUL.FTZ R24, R2, R128 ;  /* 0x0000008002187220 */ /* 0x000fe40000410000 */
[----:B------:R-:W-:Y:S01]  /*d550*/  FMUL.FTZ R62, R0, R110 ;  /* 0x0000006e003e7220 */ /* 0x000fe20000410000 */
[----:B---3--:R-:W-:Y:S01]  /*d560*/  F2FP.PACK_AB R175, R134, R33 ;  /* 0x0000002186af723e */ /* 0x008fe200000000ff */
[C---:B------:R-:W-:Y:S02]  /*d570*/  FMUL.FTZ R63, R0.reuse, R111 ;  /* 0x0000006f003f7220 */ /* 0x040fe40000410000 */
[C---:B------:R-:W-:Y:S02]  /*d580*/  FFMA.FTZ R128, R0.reuse, R249, R109 ;  /* 0x000000f900807223 */ /* 0x040fe4000001006d */
[----:B------:R-:W-:Y:S01]  /*d590*/  FMUL.FTZ R10, R0, R138 ;  /* 0x0000008a000a7220 */ /* 0x000fe20000410000 */
[----:B------:R-:W3:Y:S01]  /*d5a0*/  MUFU.EX2 R131, R17 ;  /* 0x0000001100837308 */ /* 0x000ee20000000800 */
[C---:B------:R-:W-:Y:S02]  /*d5b0*/  FMUL.FTZ R18, R3.reuse, R146 ;  /* 0x0000009203127220 */ /* 0x040fe40000410000 */
[C---:B------:R-:W-:Y:S02]  /*d5c0*/  FMUL.FTZ R28, R2.reuse, R124 ;  /* 0x0000007c021c7220 */ /* 0x040fe40000410000 */
[C---:B----4-:R-:W-:Y:S02]  /*d5d0*/  FMUL.FTZ R6, R3.reuse, R142 ;  /* 0x0000008e03067220 */ /* 0x050fe40000410000 */
[----:B------:R-:W-:Y:S02]  /*d5e0*/  FMUL.FTZ R29, R2, R125 ;  /* 0x0000007d021d7220 */ /* 0x000fe40000410000 */
[C---:B------:R-:W-:Y:S01]  /*d5f0*/  FMUL.FTZ R30, R0.reuse, R126 ;  /* 0x0000007e001e7220 */ /* 0x040fe20000410000 */
[----:B------:R-:W4:Y:S01]  /*d600*/  MUFU.EX2 R132, R16 ;  /* 0x0000001000847308 */ /* 0x000f220000000800 */
[----:B------:R-:W-:Y:S01]  /*d610*/  FMUL.FTZ R31, R0, R127 ;  /* 0x0000007f001f7220 */ /* 0x000fe20000410000 */
[-C--:B--2---:R-:W-:Y:S01]  /*d620*/  HMMA.16816.F32 R4, R172, R20.reuse, R4 ;  /* 0x00000014ac04723c */ /* 0x084fe20000001804 */
[----:B------:R-:W-:Y:S04]  /*d630*/  LDSM.16.MT88.4 R124, [R201+0x1400] ;  /* 0x00140000c97c783b */ /* 0x000fe80000004200 */
[C---:B-1----:R-:W-:Y:S02]  /*d640*/  FMUL.FTZ R32, R100.reuse, R152 ;  /* 0x0000009864207220 */ /* 0x042fe40000410000 */
[C---:B------:R-:W-:Y:S01]  /*d650*/  FMUL.FTZ R33, R100.reuse, R153 ;  /* 0x0000009964217220 */ /* 0x040fe20000410000 */
[----:B------:R-:W1:Y:S01]  /*d660*/  MUFU.EX2 R139, R19 ;  /* 0x00000013008b7308 */ /* 0x000e620000000800 */
[----:B------:R-:W-:Y:S02]  /*d670*/  FMUL.FTZ R34, R3, R154 ;  /* 0x0000009a03227220 */ /* 0x000fe40000410000 */
[----:B------:R-:W-:Y:S01]  /*d680*/  LDSM.16.MT88.4 R152, [R202+0xc00] ;  /* 0x000c0000ca98783b */ /* 0x000fe20000004200 */
[----:B---3--:R-:W-:Y:S01]  /*d690*/  F2FP.PACK_AB R109, R131, R109 ;  /* 0x0000006d836d723e */ /* 0x008fe200000000ff */
[----:B------:R-:W-:Y:S02]  /*d6a0*/  FMUL.FTZ R17, R100, R145 ;  /* 0x0000009164117220 */ /* 0x000fe40000410000 */
[C---:B------:R-:W-:Y:S02]  /*d6b0*/  FMUL.FTZ R56, R2.reuse, R112 ;  /* 0x0000007002387220 */ /* 0x040fe40000410000 */
[----:B------:R-:W-:Y:S01]  /*d6c0*/  FMUL.FTZ R57, R2, R113 ;  /* 0x0000007102397220 */ /* 0x000fe20000410000 */
[----:B------:R-:W-:Y:S01]  /*d6d0*/  MUFU.EX2 R249, R181 ;  /* 0x000000b500f97308 */ /* 0x000fe20000000800 */
[C---:B------:R-:W-:Y:S02]  /*d6e0*/  FMUL.FTZ R58, R0.reuse, R114 ;  /* 0x00000072003a7220 */ /* 0x040fe40000410000 */
[----:B------:R-:W-:Y:S01]  /*d6f0*/  FMUL.FTZ R59, R0, R115 ;  /* 0x00000073003b7220 */ /* 0x000fe20000410000 */
[----:B----4-:R-:W-:Y:S01]  /*d700*/  F2FP.PACK_AB R111, R135, R132 ;  /* 0x00000084876f723e */ /* 0x010fe200000000ff */
[----:B------:R-:W-:Y:S01]  /*d710*/  FMUL.FTZ R16, R100, R144 ;  /* 0x0000009064107220 */ /* 0x000fe20000410000 */
[----:B------:R-:W2:Y:S01]  /*d720*/  LDSM.16.MT88.4 R112, [R202+0x1000] ;  /* 0x00100000ca70783b */ /* 0x000ea20000004200 */
[C---:B------:R-:W-:Y:S02]  /*d730*/  FMUL.FTZ R40, R2.reuse, R120 ;  /* 0x0000007802287220 */ /* 0x040fe40000410000 */
[----:B------:R-:W-:Y:S01]  /*d740*/  FMUL.FTZ R41, R2, R121 ;  /* 0x0000007902297220 */ /* 0x000fe20000410000 */
[----:B------:R-:W-:Y:S01]  /*d750*/  MUFU.EX2 R141, R191 ;  /* 0x000000bf008d7308 */ /* 0x000fe20000000800 */
[C---:B------:R-:W-:Y:S02]  /*d760*/  FMUL.FTZ R42, R0.reuse, R122 ;  /* 0x0000007a002a7220 */ /* 0x040fe40000410000 */
[----:B------:R-:W-:Y:S01]  /*d770*/  FMUL.FTZ R43, R0, R123 ;  /* 0x0000007b002b7220 */ /* 0x000fe20000410000 */
[----:B-1----:R-:W-:Y:S01]  /*d780*/  F2FP.PACK_AB R110, R139, R133 ;  /* 0x000000858b6e723e */ /* 0x002fe200000000ff */
[----:B------:R-:W-:Y:S01]  /*d790*/  LDSM.16.MT88.4 R120, [R202+0x400] ;  /* 0x00040000ca78783b */ /* 0x000fe20000004200 */
[C---:B------:R-:W-:Y:S02]  /*d7a0*/  FMUL.FTZ R19, R3.reuse, R147 ;  /* 0x0000009303137220 */ /* 0x040fe40000410000 */
[C---:B------:R-:W-:Y:S02]  /*d7b0*/  FMUL.FTZ R44, R2.reuse, R116 ;  /* 0x00000074022c7220 */ /* 0x040fe40000410000 */
[----:B------:R-:W-:Y:S01]  /*d7c0*/  FMUL.FTZ R45, R2, R117 ;  /* 0x00000075022d7220 */ /* 0x000fe20000410000 */
[C---:B------:R-:W-:Y:S01]  /*d7d0*/  HMMA.16816.F32 R8, R108.reuse, R20, R8 ;  /* 0x000000146c08723c */ /* 0x040fe20000001808 */
[----:B------:R-:W-:Y:S01]  /*d7e0*/  MUFU.EX2 R140, R196 ;  /* 0x000000c4008c7308 */ /* 0x000fe20000000800 */
[----:B------:R-:W-:Y:S02]  /*d7f0*/  LDSM.16.MT88.4 R144, [R201+0xc00] ;  /* 0x000c0000c990783b */ /* 0x000fe40000004200 */
[C---:B------:R-:W-:Y:S02]  /*d800*/  FMUL.FTZ R46, R0.reuse, R118 ;  /* 0x00000076002e7220 */ /* 0x040fe40000410000 */
[----:B------:R-:W-:Y:S02]  /*d810*/  FMUL.FTZ R47, R0, R119 ;  /* 0x00000077002f7220 */ /* 0x000fe40000410000 */
[-C--:B------:R-:W-:Y:S02]  /*d820*/  HMMA.16816.F32 R12, R108, R22.reuse, R12 ;  /* 0x000000166c0c723c */ /* 0x080fe4000000180c */
[----:B------:R-:W-:Y:S01]  /*d830*/  LDSM.16.MT88.4 R116, [R201+0x400] ;  /* 0x00040000c974783b */ /* 0x000fe20000004200 */
[----:B------:R-:W1:Y:S01]  /*d840*/  MUFU.EX2 R189, R189 ;  /* 0x000000bd00bd7308 */ /* 0x000e620000000800 */
[C---:B------:R-:W-:Y:S02]  /*d850*/  FMUL.FTZ R51, R3.reuse, R163 ;  /* 0x000000a303337220 */ /* 0x040fe40000410000 */
[C---:B------:R-:W-:Y:S02]  /*d860*/  FMUL.FTZ R66, R3.reuse, R170 ;  /* 0x000000aa03427220 */ /* 0x040fe40000410000 */
[C---:B------:R-:W-:Y:S02]  /*d870*/  HMMA.16816.F32 R16, R172.reuse, R22, R16 ;  /* 0x00000016ac10723c */ /* 0x040fe40000001810 */
[----:B------:R-:W-:Y:S02]  /*d880*/  LDSM.16.MT88.4 R160, [R201+0x1c00] ;  /* 0x001c0000c9a0783b */ /* 0x000fe40000004200 */
[C---:B------:R-:W-:Y:S01]  /*d890*/  FMUL.FTZ R20, R100.reuse, R148 ;  /* 0x0000009464147220 */ /* 0x040fe20000410000 */
[----:B------:R-:W-:Y:S01]  /*d8a0*/  MUFU.EX2 R137, R220 ;  /* 0x000000dc00897308 */ /* 0x000fe20000000800 */
[----:B------:R-:W-:Y:S02]  /*d8b0*/  FMUL.FTZ R21, R100, R149 ;  /* 0x0000009564157220 */ /* 0x000fe40000410000 */
[C---:B------:R-:W-:Y:S04]  /*d8c0*/  FMUL.FTZ R22, R3.reuse, R150 ;  /* 0x0000009603167220 */ /* 0x040fe80000410000 */
[C---:B------:R-:W-:Y:S02]  /*d8d0*/  FMUL.FTZ R23, R3.reuse, R151 ;  /* 0x0000009703177220 */ /* 0x040fe40000410000 */
[----:B------:R-:W-:Y:S01]  /*d8e0*/  FMUL.FTZ R67, R3, R171 ;  /* 0x000000ab03437220 */ /* 0x000fe20000410000 */
[----:B------:R-:W-:Y:S01]  /*d8f0*/  MUFU.EX2 R138, R219 ;  /* 0x000000db008a7308 */ /* 0x000fe20000000800 */
[----:B------:R-:W-:Y:S01]  /*d900*/  LDSM.16.MT88.4 R168, [R202+0x1c00] ;  /* 0x001c0000caa8783b */ /* 0x000fe20000004200 */
[----:B------:R-:W-:Y:S02]  /*d910*/  FADD.FTZ R129, R133, R129 ;  /* 0x0000008185817221 */ /* 0x000fe40000010000 */
[-C--:B-----5:R-:W-:Y:S03]  /*d920*/  HMMA.16816.F32 R20, R172, R36.reuse, R20 ;  /* 0x00000024ac14723c */ /* 0x0a0fe60000001814 */
[C---:B------:R-:W-:Y:S02]  /*d930*/  FMUL.FTZ R70, R3.reuse, R70 ;  /* 0x0000004603467220 */ /* 0x040fe40000410000 */
[C---:B------:R-:W-:Y:S01]  /*d940*/  FMUL.FTZ R71, R3.reuse, R71 ;  /* 0x0000004703477220 */ /* 0x040fe20000410000 */
[----:B------:R-:W-:Y:S01]  /*d950*/  MUFU.EX2 R251, R195 ;  /* 0x000000c300fb7308 */ /* 0x000fe20000000800 */
[C---:B------:R-:W-:Y:S01]  /*d960*/  FMUL.FTZ R72, R2.reuse, R72 ;  /* 0x0000004802487220 */ /* 0x040fe20000410000 */
[C---:B------:R-:W-:Y:S04]  /*d970*/  HMMA.16816.F32 R24, R108.reuse, R36, R24 ;  /* 0x000000246c18723c */ /* 0x040fe80000001818 */
[----:B------:R-:W-:Y:S02]  /*d980*/  FMUL.FTZ R73, R2, R73 ;  /* 0x0000004902497220 */ /* 0x000fe40000410000 */
[C---:B------:R-:W-:Y:S02]  /*d990*/  FMUL.FTZ R74, R0.reuse, R74 ;  /* 0x0000004a004a7220 */ /* 0x040fe40000410000 */
[-C--:B------:R-:W-:Y:S01]  /*d9a0*/  HMMA.16816.F32 R28, R108, R38.reuse, R28 ;  /* 0x000000266c1c723c */ /* 0x080fe2000000181c */
[----:B------:R-:W-:Y:S03]  /*d9b0*/  MUFU.EX2 R250, R194 ;  /* 0x000000c200fa7308 */ /* 0x000fe60000000800 */
[----:B------:R-:W-:Y:S02]  /*d9c0*/  FMUL.FTZ R75, R0, R75 ;  /* 0x0000004b004b7220 */ /* 0x000fe40000410000 */
[----:B------:R-:W-:Y:S02]  /*d9d0*/  FMUL.FTZ R76, R2, R76 ;  /* 0x0000004c024c7220 */ /* 0x000fe40000410000 */
[C---:B------:R-:W-:Y:S03]  /*d9e0*/  HMMA.16816.F32 R32, R172.reuse, R38, R32 ;  /* 0x00000026ac20723c */ /* 0x040fe60000001820 */
[----:B------:R1:W-:Y:S01]  /*d9f0*/  MUFU.EX2 R136, R239 ;  /* 0x000000ef00887308 */ /* 0x0003e20000000800 */
[C---:B------:R-:W-:Y:S02]  /*da00*/  FMUL.FTZ R36, R100.reuse, R156 ;  /* 0x0000009c64247220 */ /* 0x040fe40000410000 */
[----:B------:R-:W-:Y:S02]  /*da10*/  FMUL.FTZ R37, R100, R157 ;  /* 0x0000009d64257220 */ /* 0x000fe40000410000 */
[C---:B------:R-:W-:Y:S04]  /*da20*/  FMUL.FTZ R38, R3.reuse, R158 ;  /* 0x0000009e03267220 */ /* 0x040fe80000410000 */
[C---:B------:R-:W-:Y:S01]  /*da30*/  FMUL.FTZ R39, R3.reuse, R159 ;  /* 0x0000009f03277220 */ /* 0x040fe20000410000 */
[----:B------:R-:W-:Y:S01]  /*da40*/  MUFU.EX2 R248, R198 ;  /* 0x000000c600f87308 */ /* 0x000fe20000000800 */
[----:B------:R-:W-:Y:S02]  /*da50*/  FMUL.FTZ R77, R2, R77 ;  /* 0x0000004d024d7220 */ /* 0x000fe40000410000 */
[C---:B------:R-:W-:Y:S02]  /*da60*/  FMUL.FTZ R78, R0.reuse, R78 ;  /* 0x0000004e004e7220 */ /* 0x040fe40000410000 */
[----:B------:R-:W-:Y:S01]  /*da70*/  FMUL.FTZ R79, R0, R79 ;  /* 0x0000004f004f7220 */ /* 0x000fe20000410000 */
[-C--:B------:R-:W-:Y:S03]  /*da80*/  HMMA.16816.F32 R36, R172, R52.reuse, R36 ;  /* 0x00000034ac24723c */ /* 0x080fe60000001824 */
[C---:B------:R-:W-:Y:S01]  /*da90*/  FMUL.FTZ R82, R3.reuse, R82 ;  /* 0x0000005203527220 */ /* 0x040fe20000410000 */
[----:B------:R-:W-:Y:S01]  /*daa0*/  MUFU.EX2 R195, R225 ;  /* 0x000000e100c37308 */ /* 0x000fe20000000800 */
[C---:B------:R-:W-:Y:S02]  /*dab0*/  FMUL.FTZ R83, R3.reuse, R83 ;  /* 0x0000005303537220 */ /* 0x040fe40000410000 */
[C---:B------:R-:W-:Y:S01]  /*dac0*/  FMUL.FTZ R86, R3.reuse, R86 ;  /* 0x0000005603567220 */ /* 0x040fe20000410000 */
[C---:B------:R-:W-:Y:S04]  /*dad0*/  HMMA.16816.F32 R40, R108.reuse, R52, R40 ;  /* 0x000000346c28723c */ /* 0x040fe80000001828 */
[C---:B------:R-:W-:Y:S01]  /*dae0*/  FMUL.FTZ R87, R3.reuse, R87 ;  /* 0x0000005703577220 */ /* 0x040fe20000410000 */
[----:B-1----:R-:W-:Y:S01]  /*daf0*/  MOV R239, R189 ;  /* 0x000000bd00ef7202 */ /* 0x002fe20000000f00 */
[----:B------:R-:W-:Y:S01]  /*db00*/  FMUL.FTZ R88, R2, R88 ;  /* 0x0000005802587220 */ /* 0x000fe20000410000 */
[----:B------:R-:W-:Y:S01]  /*db10*/  MUFU.EX2 R220, R188 ;  /* 0x000000bc00dc7308 */ /* 0x000fe20000000800 */
[-C--:B------:R-:W-:Y:S04]  /*db20*/  HMMA.16816.F32 R44, R108, R54.reuse, R44 ;  /* 0x000000366c2c723c */ /* 0x080fe8000000182c */
[C---:B------:R-:W-:Y:S02]  /*db30*/  FMUL.FTZ R52, R100.reuse, R164 ;  /* 0x000000a464347220 */ /* 0x040fe40000410000 */
[----:B------:R-:W-:Y:S02]  /*db40*/  FMUL.FTZ R53, R100, R165 ;  /* 0x000000a564357220 */ /* 0x000fe40000410000 */
[C---:B------:R-:W-:Y:S01]  /*db50*/  HMMA.16816.F32 R48, R172.reuse, R54, R48 ;  /* 0x00000036ac30723c */ /* 0x040fe20000001830 */
[----:B------:R-:W-:Y:S03]  /*db60*/  MUFU.EX2 R100, R237 ;  /* 0x000000ed00647308 */ /* 0x000fe60000000800 */
[C---:B------:R-:W-:Y:S02]  /*db70*/  FMUL.FTZ R89, R2.reuse, R89 ;  /* 0x0000005902597220 */ /* 0x040fe40000410000 */
[C---:B------:R-:W-:Y:S02]  /*db80*/  FMUL.FTZ R92, R2.reuse, R92 ;  /* 0x0000005c025c7220 */ /* 0x040fe40000410000 */
[C---:B------:R-:W-:Y:S03]  /*db90*/  FMUL.FTZ R54, R3.reuse, R166 ;  /* 0x000000a603367220 */ /* 0x040fe60000410000 */
[----:B------:R-:W-:Y:S01]  /*dba0*/  MUFU.EX2 R237, R183 ;  /* 0x000000b700ed7308 */ /* 0x000fe20000000800 */
[C---:B------:R-:W-:Y:S02]  /*dbb0*/  FMUL.FTZ R55, R3.reuse, R167 ;  /* 0x000000a703377220 */ /* 0x040fe40000410000 */
[----:B------:R-:W-:Y:S02]  /*dbc0*/  FMUL.FTZ R93, R2, R93 ;  /* 0x0000005d025d7220 */ /* 0x000fe40000410000 */
[C---:B------:R-:W-:Y:S02]  /*dbd0*/  FMUL.FTZ R98, R3.reuse, R98 ;  /* 0x0000006203627220 */ /* 0x040fe40000410000 */
[----:B------:R-:W-:Y:S01]  /*dbe0*/  FMUL.FTZ R99, R3, R99 ;  /* 0x0000006303637220 */ /* 0x000fe20000410000 */
[-C--:B--2---:R-:W-:Y:S02]  /*dbf0*/  HMMA.16816.F32 R52, R172, R112.reuse, R52 ;  /* 0x00000070ac34723c */ /* 0x084fe40000001834 */
[----:B------:R-:W1:Y:S01]  /*dc00*/  MUFU.EX2 R2, R186 ;  /* 0x000000ba00027308 */ /* 0x000e620000000800 */
[----:B------:R-:W-:Y:S02]  /*dc10*/  FADD.FTZ R3, R134, R130 ;  /* 0x0000008286037221 */ /* 0x000fe40000010000 */
[C---:B------:R-:W-:Y:S02]  /*dc20*/  FMUL.FTZ R90, R0.reuse, R90 ;  /* 0x0000005a005a7220 */ /* 0x040fe40000410000 */
[C---:B------:R-:W-:Y:S01]  /*dc30*/  FMUL.FTZ R91, R0.reuse, R91 ;  /* 0x0000005b005b7220 */ /* 0x040fe20000410000 */
[C---:B------:R-:W-:Y:S04]  /*dc40*/  HMMA.16816.F32 R56, R108.reuse, R112, R56 ;  /* 0x000000706c38723c */ /* 0x040fe80000001838 */
[----:B------:R-:W2:Y:S01]  /*dc50*/  MUFU.EX2 R196, R244 ;  /* 0x000000f400c47308 */ /* 0x000ea20000000800 */
[C---:B------:R-:W-:Y:S02]  /*dc60*/  FMUL.FTZ R94, R0.reuse, R94 ;  /* 0x0000005e005e7220 */ /* 0x040fe40000410000 */
[----:B------:R-:W-:Y:S01]  /*dc70*/  FMUL.FTZ R95, R0, R95 ;  /* 0x0000005f005f7220 */ /* 0x000fe20000410000 */
[-C--:B------:R-:W-:Y:S04]  /*dc80*/  HMMA.16816.F32 R60, R108, R114.reuse, R60 ;  /* 0x000000726c3c723c */ /* 0x080fe8000000183c */
[----:B------:R-:W-:Y:S02]  /*dc90*/  FADD.FTZ R0, R105, R177 ;  /* 0x000000b169007221 */ /* 0x000fe40000010000 */
[----:B------:R-:W-:Y:S02]  /*dca0*/  MUFU.EX2 R219, R193 ;  /* 0x000000c100db7308 */ /* 0x000fe40000000800 */
[C---:B------:R-:W-:Y:S01]  /*dcb0*/  HMMA.16816.F32 R64, R172.reuse, R114, R64 ;  /* 0x00000072ac40723c */ /* 0x040fe20000001840 */
[----:B------:R-:W3:Y:S03]  /*dcc0*/  LDSM.16.MT88.4 R112, [R201+0x2000] ;  /* 0x00200000c970783b */ /* 0x000ee60000004200 */
[----:B-1----:R-:W-:Y:S04]  /*dcd0*/  FADD.FTZ R0, R2, R0 ;  /* 0x0000000002007221 */ /* 0x002fe80000010000 */
[----:B------:R-:W-:Y:S01]  /*dce0*/  FADD.FTZ R0, R107, R0 ;  /* 0x000000006b007221 */ /* 0x000fe20000010000 */
[----:B------:R-:W-:Y:S10]  /*dcf0*/  MUFU.EX2 R198, R243 ;  /* 0x000000f300c67308 */ /* 0x000ff40000000800 */
[----:B------:R-:W-:Y:S10]  /*dd00*/  MUFU.EX2 R199, R197 ;  /* 0x000000c500c77308 */ /* 0x000ff40000000800 */
[----:B------:R-:W1:Y:S10]  /*dd10*/  MUFU.EX2 R197, R245 ;  /* 0x000000f500c57308 */ /* 0x000e740000000800 */
[----:B------:R-:W-:Y:S01]  /*dd20*/  MUFU.EX2 R194, R223 ;  /* 0x000000df00c27308 */ /* 0x000fe20000000800 */
[-C--:B---3--:R-:W-:Y:S08]  /*dd30*/  HMMA.16816.F32 R68, R172, R112.reuse, R68 ;  /* 0x00000070ac44723c */ /* 0x088ff00000001844 */
[C---:B------:R-:W-:Y:S01]  /*dd40*/  HMMA.16816.F32 R72, R108.reuse, R112, R72 ;  /* 0x000000706c48723c */ /* 0x040fe20000001848 */
[----:B------:R-:W-:Y:S07]  /*dd50*/  MUFU.EX2 R193, R224 ;  /* 0x000000e000c17308 */ /* 0x000fee0000000800 */
[-C--:B------:R-:W-:Y:S03]  /*dd60*/  HMMA.16816.F32 R76, R108, R114.reuse, R76 ;  /* 0x000000726c4c723c */ /* 0x080fe6000000184c */
[----:B------:R-:W-:Y:S05]  /*dd70*/  MUFU.EX2 R191, R230 ;  /* 0x000000e600bf7308 */ /* 0x000fea0000000800 */
[C---:B------:R-:W-:Y:S01]  /*dd80*/  HMMA.16816.F32 R80, R172.reuse, R114, R80 ;  /* 0x00000072ac50723c */ /* 0x040fe20000001850 */
[----:B------:R-:W3:Y:S04]  /*dd90*/  LDSM.16.MT88.4 R112, [R202+0x2000] ;  /* 0x00200000ca70783b */ /* 0x000ee80000004200 */
[----:B------:R-:W-:Y:S10]  /*dda0*/  MUFU.EX2 R190, R228 ;  /* 0x000000e400be7308 */ /* 0x000ff40000000800 */
[----:B------:R-:W-:Y:S01]  /*ddb0*/  MUFU.EX2 R188, R229 ;  /* 0x000000e500bc7308 */ /* 0x000fe20000000800 */
[-C--:B---3--:R-:W-:Y:S08]  /*ddc0*/  HMMA.16816.F32 R84, R172, R112.reuse, R84 ;  /* 0x00000070ac54723c */ /* 0x088ff00000001854 */
[C---:B------:R-:W-:Y:S07]  /*ddd0*/  HMMA.16816.F32 R88, R108.reuse, R112, R88 ;  /* 0x000000706c58723c */ /* 0x040fee0000001858 */
[----:B------:R-:W-:Y:S01]  /*dde0*/  F2FP.PACK_AB R112, R140, R218 ;  /* 0x000000da8c70723e */ /* 0x000fe200000000ff */
[-C--:B------:R-:W-:Y:S04]  /*ddf0*/  HMMA.16816.F32 R92, R108, R114.reuse, R92 ;  /* 0x000000726c5c723c */ /* 0x080fe8000000185c */
[----:B------:R-:W-:Y:S03]  /*de00*/  F2FP.PACK_AB R113, R138, R137 ;  /* 0x000000898a71723e */ /* 0x000fe600000000ff */
[----:B------:R-:W-:Y:S01]  /*de10*/  F2FP.PACK_AB R108, R2, R105 ;  /* 0x00000069026c723e */ /* 0x000fe200000000ff */
[----:B------:R-:W-:Y:S01]  /*de20*/  HMMA.16816.F32 R96, R172, R114, R96 ;  /* 0x00000072ac60723c */ /* 0x000fe20000001860 */
[----:B------:R-:W3:Y:S03]  /*de30*/  MUFU.EX2 R105, R238 ;  /* 0x000000ee00697308 */ /* 0x000ee60000000800 */
[C---:B------:R-:W-:Y:S01]  /*de40*/  F2FP.PACK_AB R110, R106.reuse, R107 ;  /* 0x0000006b6a6e723e */ /* 0x040fe200000000ff */
[----:B------:R-:W-:Y:S01]  /*de50*/  FADD.FTZ R2, R106, R0 ;  /* 0x000000006a027221 */ /* 0x000fe20000010000 */
[----:B------:R-:W-:Y:S01]  /*de60*/  F2FP.PACK_AB R109, R141, R192 ;  /* 0x000000c08d6d723e */ /* 0x000fe200000000ff */
[----:B------:R-:W-:Y:S01]  /*de70*/  FADD.FTZ R0, R131, R128 ;  /* 0x0000008083007221 */ /* 0x000fe20000010000 */
[----:B------:R-:W-:Y:S03]  /*de80*/  F2FP.PACK_AB R111, R176, R178 ;  /* 0x000000b2b06f723e */ /* 0x000fe600000000ff */
[----:B------:R-:W4:Y:S01]  /*de90*/  MUFU.EX2 R128, R236 ;  /* 0x000000ec00807308 */ /* 0x000f220000000800 */
[----:B------:R-:W-:Y:S01]  /*dea0*/  F2FP.PACK_AB R114, R189, R252 ;  /* 0x000000fcbd72723e */ /* 0x000fe200000000ff */
[----:B------:R-:W-:Y:S01]  /*deb0*/  FADD.FTZ R106, R132, R0 ;  /* 0x00000000846a7221 */ /* 0x000fe20000010000 */
[----:B------:R-:W-:Y:S01]  /*dec0*/  F2FP.PACK_AB R115, R250, R251 ;  /* 0x000000fbfa73723e */ /* 0x000fe200000000ff */
[-C--:B------:R-:W-:Y:S05]  /*ded0*/  HMMA.16816.F32 R4, R108, R116.reuse, R4 ;  /* 0x000000746c04723c */ /* 0x080fea0000001804 */
[----:B--2---:R-:W-:Y:S01]  /*dee0*/  F2FP.PACK_AB R173, R196, R195 ;  /* 0x000000c3c4ad723e */ /* 0x004fe200000000ff */
[----:B------:R2:W-:Y:S01]  /*def0*/  MUFU.EX2 R238, R182 ;  /* 0x000000b600ee7308 */ /* 0x0005e20000000800 */
[----:B-1----:R-:W-:Y:S01]  /*df00*/  F2FP.PACK_AB R175, R197, R198 ;  /* 0x000000c6c5af723e */ /* 0x002fe200000000ff */
[C---:B------:R-:W-:Y:S04]  /*df10*/  HMMA.16816.F32 R8, R112.reuse, R116, R8 ;  /* 0x000000747008723c */ /* 0x040fe80000001808 */
[----:B---3--:R-:W-:Y:S04]  /*df20*/  FADD.FTZ R0, R105, R2 ;  /* 0x0000000269007221 */ /* 0x008fe80000010000 */
[-C--:B------:R-:W-:Y:S01]  /*df30*/  HMMA.16816.F32 R12, R112, R118.reuse, R12 ;  /* 0x00000076700c723c */ /* 0x080fe2000000180c */
[----:B------:R-:W1:Y:S03]  /*df40*/  MUFU.EX2 R107, R235 ;  /* 0x000000eb006b7308 */ /* 0x000e660000000800 */
[----:B------:R-:W-:Y:S04]  /*df50*/  FADD.FTZ R0, R100, R0 ;  /* 0x0000000064007221 */ /* 0x000fe80000010000 */
[C---:B------:R-:W-:Y:S01]  /*df60*/  HMMA.16816.F32 R16, R108.reuse, R118, R16 ;  /* 0x000000766c10723c */ /* 0x040fe20000001810 */
[----:B------:R-:W3:Y:S02]  /*df70*/  LDSM.16.MT88.4 R116, [R202+0x1400] ;  /* 0x00140000ca74783b */ /* 0x000ee40000004200 */
[----:B------:R-:W-:Y:S01]  /*df80*/  MUFU.EX2 R235, R222 ;  /* 0x000000de00eb7308 */ /* 0x000fe20000000800 */
[----:B----4-:R-:W-:Y:S04]  /*df90*/  FADD.FTZ R0, R128, R0 ;  /* 0x0000000080007221 */ /* 0x010fe80000010000 */
[-C--:B------:R-:W-:Y:S01]  /*dfa0*/  HMMA.16816.F32 R20, R108, R120.reuse, R20 ;  /* 0x000000786c14723c */ /* 0x080fe20000001814 */
[----:B--2---:R-:W-:Y:S04]  /*dfb0*/  LDSM.16.MT88.4 R180, [R201+0x2c00] ;  /* 0x002c0000c9b4783b */ /* 0x004fe80000004200 */
[----:B------:R-:W-:Y:S03]  /*dfc0*/  MUFU.EX2 R222, R184 ;  /* 0x000000b800de7308 */ /* 0x000fe60000000800 */
[C---:B------:R-:W-:Y:S04]  /*dfd0*/  HMMA.16816.F32 R24, R112.reuse, R120, R24 ;  /* 0x000000787018723c */ /* 0x040fe80000001818 */
[----:B-1----:R-:W-:Y:S02]  /*dfe0*/  FADD.FTZ R2, R107, R0 ;  /* 0x000000006b027221 */ /* 0x002fe40000010000 */
[----:B------:R-:W-:Y:S01]  /*dff0*/  FADD.FTZ R0, R139, R129 ;  /* 0x000000818b007221 */ /* 0x000fe20000010000 */
[----:B------:R-:W1:Y:S01]  /*e000*/  MUFU.EX2 R236, R221 ;  /* 0x000000dd00ec7308 */ /* 0x000e620000000800 */
[-C--:B------:R-:W-:Y:S08]  /*e010*/  HMMA.16816.F32 R28, R112, R122.reuse, R28 ;  /* 0x0000007a701c723c */ /* 0x080ff0000000181c */
[C---:B------:R-:W-:Y:S01]  /*e020*/  HMMA.16816.F32 R32, R108.reuse, R122, R32 ;  /* 0x0000007a6c20723c */ /* 0x040fe20000001820 */
[----:B------:R-:W2:Y:S01]  /*e030*/  LDSM.16.MT88.4 R120, [R201+0x2400] ;  /* 0x00240000c978783b */ /* 0x000ea20000004200 */
[----:B------:R4:W-:Y:S06]  /*e040*/  MUFU.EX2 R221, R185 ;  /* 0x000000b900dd7308 */ /* 0x0009ec0000000800 */
[-C--:B------:R-:W-:Y:S04]  /*e050*/  HMMA.16816.F32 R36, R108, R124.reuse, R36 ;  /* 0x0000007c6c24723c */ /* 0x080fe80000001824 */
[----:B------:R5:W-:Y:S04]  /*e060*/  MUFU.EX2 R172, R241 ;  /* 0x000000f100ac7308 */ /* 0x000be80000000800 */
[C---:B------:R-:W-:Y:S06]  /*e070*/  HMMA.16816.F32 R40, R112.reuse, R124, R40 ;  /* 0x0000007c7028723c */ /* 0x040fec0000001828 */
[----:B------:R-:W-:Y:S02]  /*e080*/  MUFU.EX2 R174, R246 ;  /* 0x000000f600ae7308 */ /* 0x000fe40000000800 */
[-C--:B------:R-:W-:Y:S01]  /*e090*/  HMMA.16816.F32 R44, R112, R126.reuse, R44 ;  /* 0x0000007e702c723c */ /* 0x080fe2000000182c */
[----:B----4-:R-:W-:Y:S07]  /*e0a0*/  LDSM.16.MT88.4 R184, [R202+0x2c00] ;  /* 0x002c0000cab8783b */ /* 0x010fee0000004200 */
[C---:B------:R-:W-:Y:S01]  /*e0b0*/  HMMA.16816.F32 R48, R108.reuse, R126, R48 ;  /* 0x0000007e6c30723c */ /* 0x040fe20000001830 */
[----:B------:R-:W4:Y:S01]  /*e0c0*/  MUFU.EX2 R189, R227 ;  /* 0x000000e300bd7308 */ /* 0x000f220000000800 */
[----:B------:R-:W4:Y:S02]  /*e0d0*/  LDSM.16.MT88.4 R124, [R202+0x2400] ;  /* 0x00240000ca7c783b */ /* 0x000f240000004200 */
[----:B-----5:R-:W-:Y:S02]  /*e0e0*/  MOV R241, R176 ;  /* 0x000000b000f17202 */ /* 0x020fe40000000f00 */
[----:B------:R-:W-:Y:S02]  /*e0f0*/  F2FP.PACK_AB R176, R193, R194 ;  /* 0x000000c2c1b0723e */ /* 0x000fe400000000ff */
[-C--:B---3--:R-:W-:Y:S08]  /*e100*/  HMMA.16816.F32 R52, R108, R116.reuse, R52 ;  /* 0x000000746c34723c */ /* 0x088ff00000001834 */
[C---:B------:R-:W-:Y:S07]  /*e110*/  HMMA.16816.F32 R56, R112.reuse, R116, R56 ;  /* 0x000000747038723c */ /* 0x040fee0000001838 */
[----:B------:R-:W-:Y:S01]  /*e120*/  F2FP.PACK_AB R116, R100, R105 ;  /* 0x000000696474723e */ /* 0x000fe200000000ff */
[-C--:B------:R-:W-:Y:S04]  /*e130*/  HMMA.16816.F32 R60, R112, R118.reuse, R60 ;  /* 0x00000076703c723c */ /* 0x080fe8000000183c */
[----:B------:R-:W-:Y:S01]  /*e140*/  FADD.FTZ R100, R135, R106 ;  /* 0x0000006a87647221 */ /* 0x000fe20000010000 */
[----:B-1----:R-:W-:Y:S01]  /*e150*/  F2FP.PACK_AB R117, R236, R235 ;  /* 0x000000ebec75723e */ /* 0x002fe200000000ff */
[----:B------:R-:W-:Y:S01]  /*e160*/  LDSM.16.MT88.4 R132, [R201+0x2800] ;  /* 0x00280000c984783b */ /* 0x000fe20000004200 */
[----:B------:R-:W-:Y:S01]  /*e170*/  FADD.FTZ R105, R192, R3 ;  /* 0x00000003c0697221 */ /* 0x000fe20000010000 */
[C---:B------:R-:W-:Y:S01]  /*e180*/  HMMA.16816.F32 R64, R108.reuse, R118, R64 ;  /* 0x000000766c40723c */ /* 0x040fe20000001840 */
[----:B------:R-:W1:Y:S03]  /*e190*/  MUFU.EX2 R106, R242 ;  /* 0x000000f2006a7308 */ /* 0x000e660000000800 */
[----:B------:R-:W-:Y:S01]  /*e1a0*/  FADD.FTZ R3, R218, R0 ;  /* 0x00000000da037221 */ /* 0x000fe20000010000 */
[----:B------:R-:W-:Y:S01]  /*e1b0*/  MOV R218, R178 ;  /* 0x000000b200da7202 */ /* 0x000fe20000000f00 */
[----:B------:R-:W-:Y:S01]  /*e1c0*/  FADD.FTZ R0, R136, R2 ;  /* 0x0000000288007221 */ /* 0x000fe20000010000 */
[----:B------:R-:W-:Y:S01]  /*e1d0*/  F2FP.PACK_AB R118, R107, R128 ;  /* 0x000000806b76723e */ /* 0x000fe200000000ff */
[-C--:B--2---:R-:W-:Y:S01]  /*e1e0*/  HMMA.16816.F32 R68, R108, R120.reuse, R68 ;  /* 0x000000786c44723c */ /* 0x084fe20000001844 */
[----:B------:R-:W-:Y:S02]  /*e1f0*/  LDSM.16.MT88.4 R128, [R201+0x1800] ;  /* 0x00180000c980783b */ /* 0x000fe40000004200 */
[----:B------:R-:W2:Y:S01]  /*e200*/  MUFU.EX2 R192, R226 ;  /* 0x000000e200c07308 */ /* 0x000ea20000000800 */
[----:B------:R-:W-:Y:S01]  /*e210*/  F2FP.PACK_AB R119, R248, R247 ;  /* 0x000000f7f877723e */ /* 0x000fe200000000ff */
[----:B------:R-:W-:Y:S01]  /*e220*/  FADD.FTZ R2, R141, R105 ;  /* 0x000000698d027221 */ /* 0x000fe20000010000 */
[----:B----4-:R-:W-:Y:S01]  /*e230*/  F2FP.PACK_AB R177, R190, R189 ;  /* 0x000000bdbeb1723e */ /* 0x010fe200000000ff */
[----:B------:R-:W-:Y:S01]  /*e240*/  FADD.FTZ R3, R140, R3 ;  /* 0x000000038c037221 */ /* 0x000fe20000010000 */
[C---:B------:R-:W-:Y:S04]  /*e250*/  HMMA.16816.F32 R72, R112.reuse, R120, R72 ;  /* 0x000000787048723c */ /* 0x040fe80000001848 */
[C---:B------:R-:W-:Y:S01]  /*e260*/  FADD.FTZ R0, R172.reuse, R0 ;  /* 0x00000000ac007221 */ /* 0x040fe20000010000 */
[----:B------:R-:W-:Y:S01]  /*e270*/  F2FP.PACK_AB R172, R172, R136 ;  /* 0x00000088acac723e */ /* 0x000fe200000000ff */
[----:B------:R-:W3:Y:S01]  /*e280*/  MUFU.EX2 R107, R231 ;  /* 0x000000e7006b7308 */ /* 0x000ee20000000800 */
[----:B------:R-:W-:Y:S01]  /*e290*/  FADD.FTZ R3, R252, R3 ;  /* 0x00000003fc037221 */ /* 0x000fe20000010000 */
[-C--:B------:R-:W-:Y:S04]  /*e2a0*/  HMMA.16816.F32 R76, R112, R122.reuse, R76 ;  /* 0x0000007a704c723c */ /* 0x080fe8000000184c */
[----:B-1----:R-:W-:Y:S01]  /*e2b0*/  FADD.FTZ R0, R106, R0 ;  /* 0x000000006a007221 */ /* 0x002fe20000010000 */
[----:B------:R-:W-:Y:S01]  /*e2c0*/  MOV R105, R103 ;  /* 0x0000006700697202 */ /* 0x000fe20000000f00 */
[----:B------:R-:W-:Y:S02]  /*e2d0*/  FADD.FTZ R3, R239, R3 ;  /* 0x00000003ef037221 */ /* 0x000fe40000010000 */
[C---:B------:R-:W-:Y:S01]  /*e2e0*/  HMMA.16816.F32 R80, R108.reuse, R122, R80 ;  /* 0x0000007a6c50723c */ /* 0x040fe20000001850 */
[----:B------:R-:W1:Y:S03]  /*e2f0*/  LDSM.16.MT88.4 R120, [R201+0x800] ;  /* 0x00080000c978783b */ /* 0x000e660000004200 */
[C---:B------:R-:W-:Y:S01]  /*e300*/  FADD.FTZ R243, R174.reuse, R0 ;  /* 0x00000000aef37221 */ /* 0x040fe20000010000 */
[----:B------:R-:W-:Y:S01]  /*e310*/  F2FP.PACK_AB R174, R174, R106 ;  /* 0x0000006aaeae723e */ /* 0x000fe200000000ff */
[----:B------:R-:W-:Y:S01]  /*e320*/  FADD.FTZ R0, R137, R100 ;  /* 0x0000006489007221 */ /* 0x000fe20000010000 */
[----:B--2---:R-:W-:Y:S01]  /*e330*/  F2FP.PACK_AB R178, R191, R192 ;  /* 0x000000c0bfb2723e */ /* 0x004fe200000000ff */
[-C--:B------:R-:W-:Y:S04]  /*e340*/  HMMA.16816.F32 R84, R108, R124.reuse, R84 ;  /* 0x0000007c6c54723c */ /* 0x080fe80000001854 */
[----:B------:R-:W-:Y:S01]  /*e350*/  FADD.FTZ R100, R138, R0 ;  /* 0x000000008a647221 */ /* 0x000fe20000010000 */
[----:B------:R-:W-:Y:S01]  /*e360*/  MOV R106, R102 ;  /* 0x00000066006a7202 */ /* 0x000fe20000000f00 */
[----:B------:R-:W-:Y:S01]  /*e370*/  FADD.FTZ R0, R218, R2 ;  /* 0x00000002da007221 */ /* 0x000fe20000010000 */
[----:B---3--:R-:W-:Y:S01]  /*e380*/  F2FP.PACK_AB R179, R107, R188 ;  /* 0x000000bc6bb3723e */ /* 0x008fe200000000ff */
[C---:B------:R-:W-:Y:S04]  /*e390*/  HMMA.16816.F32 R88, R112.reuse, R124, R88 ;  /* 0x0000007c7058723c */ /* 0x040fe80000001858 */
[----:B------:R-:W-:Y:S01]  /*e3a0*/  FADD.FTZ R2, R251, R100 ;  /* 0x00000064fb027221 */ /* 0x000fe20000010000 */
[----:B------:R-:W-:Y:S01]  /*e3b0*/  MOV R100, R104 ;  /* 0x0000006800647202 */ /* 0x000fe20000000f00 */
[----:B------:R-:W-:Y:S02]  /*e3c0*/  FADD.FTZ R0, R241, R0 ;  /* 0x00000000f1007221 */ /* 0x000fe40000010000 */
[-C--:B------:R-:W-:Y:S01]  /*e3d0*/  HMMA.16816.F32 R92, R112, R126.reuse, R92 ;  /* 0x0000007e705c723c */ /* 0x080fe2000000185c */
[----:B------:R-:W2:Y:S03]  /*e3e0*/  LDSM.16.MT88.4 R112, [R202+0x800] ;  /* 0x00080000ca70783b */ /* 0x000ea60000004200 */
[----:B------:R-:W-:Y:S02]  /*e3f0*/  FADD.FTZ R2, R250, R2 ;  /* 0x00000002fa027221 */ /* 0x000fe40000010000 */
[----:B------:R-:W-:Y:S02]  /*e400*/  FADD.FTZ R0, R235, R0 ;  /* 0x00000000eb007221 */ /* 0x000fe40000010000 */
[----:B------:R-:W-:Y:S01]  /*e410*/  HMMA.16816.F32 R96, R108, R126, R96 ;  /* 0x0000007e6c60723c */ /* 0x000fe20000001860 */
[----:B------:R-:W3:Y:S03]  /*e420*/  LDSM.16.MT88.4 R124, [R202+0x1800] ;  /* 0x00180000ca7c783b */ /* 0x000ee60000004200 */
[----:B------:R-:W-:Y:S02]  /*e430*/  FADD.FTZ R3, R222, R3 ;  /* 0x00000003de037221 */ /* 0x000fe40000010000 */
[----:B------:R-:W-:Y:S01]  /*e440*/  FADD.FTZ R2, R221, R2 ;  /* 0x00000002dd027221 */ /* 0x000fe20000010000 */
[----:B------:R-:W-:Y:S01]  /*e450*/  F2FP.PACK_AB R108, R237, R222 ;  /* 0x000000deed6c723e */ /* 0x000fe200000000ff */
[----:B------:R-:W-:Y:S01]  /*e460*/  FADD.FTZ R0, R236, R0 ;  /* 0x00000000ec007221 */ /* 0x000fe20000010000 */
[-C--:B-1----:R-:W-:Y:S05]  /*e470*/  HMMA.16816.F32 R4, R116, R120.reuse, R4 ;  /* 0x000000787404723c */ /* 0x082fea0000001804 */
[----:B------:R-:W-:Y:S01]  /*e480*/  F2FP.PACK_AB R110, R249, R238 ;  /* 0x000000eef96e723e */ /* 0x000fe200000000ff */
[----:B------:R-:W-:Y:S01]  /*e490*/  FADD.FTZ R3, R237, R3 ;  /* 0x00000003ed037221 */ /* 0x000fe20000010000 */
[C---:B------:R-:W-:Y:S01]  /*e4a0*/  F2FP.PACK_AB R109, R220.reuse, R221 ;  /* 0x000000dddc6d723e */ /* 0x040fe200000000ff */
[----:B------:R-:W-:Y:S01]  /*e4b0*/  FADD.FTZ R2, R220, R2 ;  /* 0x00000002dc027221 */ /* 0x000fe20000010000 */
[----:B------:R-:W-:Y:S03]  /*e4c0*/  F2FP.PACK_AB R111, R199, R219 ;  /* 0x000000dbc76f723e */ /* 0x000fe600000000ff */
        /* <DEDUP_REMOVED lines=9> */
[----:B------:R-:W1:Y:S03]  /*e560*/  LDSM.16.MT88.4 R120, [R202+0x2800] ;  /* 0x00280000ca78783b */ /* 0x000e660000004200 */
[----:B------:R-:W-:Y:S04]  /*e570*/  FADD.FTZ R0, R195, R0 ;  /* 0x00000000c3007221 */ /* 0x000fe80000010000 */
        /* <DEDUP_REMOVED lines=35> */
[----:B------:R-:W-:Y:S02]  /*e7b0*/  FADD.FTZ R247, R197, R4 ;  /* 0x00000004c5f77221 */ /* 0x000fe40000010000 */
[C---:B------:R-:W-:Y:S04]  /*e7c0*/  HMMA.16816.F32 R128, R176.reuse, R152, R24 ;  /* 0x00000098b080723c */ /* 0x040fe80000001818 */
[----:B------:R-:W-:Y:S02]  /*e7d0*/  FADD.FTZ R248, R191, R3 ;  /* 0x00000003bff87221 */ /* 0x000fe40000010000 */
[----:B------:R-:W-:Y:S01]  /*e7e0*/  FADD.FTZ R249, R107, R2 ;  /* 0x000000026bf97221 */ /* 0x000fe20000010000 */
[----:B------:R-:W-:Y:S01]  /*e7f0*/  MOV R107, R101 ;  /* 0x00000065006b7202 */ /* 0x000fe20000000f00 */
        /* <DEDUP_REMOVED lines=18> */
[----:B--2---:R-:W-:Y:S02]  /*e920*/  ISETP.GT.AND P0, PT, R233, R6, PT ;  /* 0x00000006e900720c */ /* 0x004fe40003f04270 */
[----:B------:R-:W-:Y:S11]  /*e930*/  MOV R233, R0 ;  /* 0x0000000000e97202 */ /* 0x000ff60000000f00 */
[----:B------:R-:W-:-:S05]  /*e940*/  @P0 BRA `(.L_x_1293) ;  /* 0xffffc38000000947 */ /* 0x000fca000383ffff */
.L_x_1286:
[----:B------:R-:W-:Y:S05]  /*e950*/  BRA.DIV ~URZ, `(.L_x_1294) ;  /* 0x000050c27f007947 */ /* 0x000fea000b800000 */
[----:B------:R2:W3:Y:S02]  /*e960*/  SHFL.BFLY PT, R7, R243, 0x2, 0x1f ;  /* 0x0c401f00f3077f89 */ /* 0x0004e400000e0000 */
.L_x_1332:
[----:B---3--:R-:W-:Y:S01]  /*e970*/  FADD.FTZ R7, R7, R243 ;  /* 0x000000f307077221 */ /* 0x008fe20000010000 */
[----:B------:R-:W-:Y:S05]  /*e980*/  BRA.DIV ~URZ, `(.L_x_1295) ;  /* 0x000050f27f007947 */ /* 0x000fea000b800000 */
[----:B------:R-:W3:Y:S04]  /*e990*/  SHFL.BFLY PT, R6, R247, 0x2, 0x1f ;  /* 0x0c401f00f7067f89 */ /* 0x000ee800000e0000 */
[----:B------:R-:W4:Y:S04]  /*e9a0*/  SHFL.BFLY PT, R5, R248, 0x2, 0x1f ;  /* 0x0c401f00f8057f89 */ /* 0x000f2800000e0000 */
[----:B------:R-:W5:Y:S04]  /*e9b0*/  SHFL.BFLY PT, R4, R249, 0x2, 0x1f ;  /* 0x0c401f00f9047f89 */ /* 0x000f6800000e0000 */
[----:B------:R-:W1:Y:S01]  /*e9c0*/  SHFL.BFLY PT, R0, R7, 0x1, 0x1f ;  /* 0x0c201f0007007f89 */ /* 0x000e6200000e0000 */
[----:B---3--:R-:W-:-:S02]  /*e9d0*/  FADD.FTZ R6, R6, R247 ;  /* 0x000000f706067221 */ /* 0x008fc40000010000 */
[----:B----4-:R-:W-:-:S03]  /*e9e0*/  FADD.FTZ R5, R5, R248 ;  /* 0x000000f805057221 */ /* 0x010fc60000010000 */
[----:B------:R-:W3:Y:S01]  /*e9f0*/  SHFL.BFLY PT, R2, R6, 0x1, 0x1f ;  /* 0x0c201f0006027f89 */ /* 0x000ee200000e0000 */
[----:B-----5:R-:W-:-:S03]  /*ea00*/  FADD.FTZ R249, R4, R249 ;  /* 0x000000f904f97221 */ /* 0x020fc60000010000 */
[----:B------:R-:W4:Y:S01]  /*ea10*/  SHFL.BFLY PT, R3, R5, 0x1, 0x1f ;  /* 0x0c201f0005037f89 */ /* 0x000f2200000e0000 */
[----:B-1----:R-:W-:-:S03]  /*ea20*/  FADD.FTZ R7, R7, R0 ;  /* 0x0000000007077221 */ /* 0x002fc60000010000 */
[----:B------:R1:W2:Y:S01]  /*ea30*/  SHFL.BFLY PT, R4, R249, 0x1, 0x1f ;  /* 0x0c201f00f9047f89 */ /* 0x0002a200000e0000 */
[----:B---3--:R-:W-:Y:S02]  /*ea40*/  FADD.FTZ R6, R6, R2 ;  /* 0x0000000206067221 */ /* 0x008fe40000010000 */
[----:B----4-:R-:W-:Y:S02]  /*ea50*/  FADD.FTZ R5, R5, R3 ;  /* 0x0000000305057221 */ /* 0x010fe40000010000 */
.L_x_1333:
[----:B------:R-:W-:Y:S01]  /*ea60*/  FSETP.NE.FTZ.AND P3, PT, R7, RZ, PT ;  /* 0x000000ff0700720b */ /* 0x000fe20003f75000 */
[----:B------:R-:W-:Y:S01]  /*ea70*/  CS2R R2, SRZ ;  /* 0x0000000000027805 */ /* 0x000fe2000001ff00 */
[----:B------:R-:W-:Y:S01]  /*ea80*/  MOV R0, RZ ;  /* 0x000000ff00007202 */ /* 0x000fe20000000f00 */
[----:B--2---:R-:W-:Y:S01]  /*ea90*/  FADD.FTZ R4, R4, R249 ;  /* 0x000000f904047221 */ /* 0x004fe20000010000 */
[----:B------:R-:W-:Y:S02]  /*eaa0*/  FSETP.NE.FTZ.AND P2, PT, R6, RZ, PT ;  /* 0x000000ff0600720b */ /* 0x000fe40003f55000 */
[----:B------:R-:W-:Y:S02]  /*eab0*/  FSETP.NE.FTZ.AND P1, PT, R5, RZ, PT ;  /* 0x000000ff0500720b */ /* 0x000fe40003f35000 */
[----:B------:R-:W-:-:S02]  /*eac0*/  FSETP.NE.FTZ.AND P0, PT, R4, RZ, PT ;  /* 0x000000ff0400720b */ /* 0x000fc40003f15000 */
[----:B------:R-:W-:Y:S02]  /*ead0*/  MOV R23, 0xff800000 ;  /* 0xff80000000177802 */ /* 0x000fe40000000f00 */
[----:B------:R-:W-:Y:S01]  /*eae0*/  MOV R21, 0xff800000 ;  /* 0xff80000000157802 */ /* 0x000fe20000000f00 */
[----:B------:R-:W2:Y:S01]  /*eaf0*/  @P3 MUFU.RCP R0, R7 ;  /* 0x0000000700003308 */ /* 0x000ea20000001000 */
[----:B------:R-:W-:Y:S02]  /*eb00*/  MOV R22, 0xff800000 ;  /* 0xff80000000167802 */ /* 0x000fe40000000f00 */
[----:B------:R-:W-:-:S03]  /*eb10*/  MOV R20, 0xff800000 ;  /* 0xff80000000147802 */ /* 0x000fc60000000f00 */
[----:B------:R-:W-:Y:S02]  /*eb20*/  @P1 MOV R10, 0x3f317218 ;  /* 0x3f317218000a1802 */ /* 0x000fe40000000f00 */
[----:B------:R-:W3:Y:S08]  /*eb30*/  @P3 MUFU.LG2 R7, R7 ;  /* 0x0000000700073308 */ /* 0x000ef00000000c00 */
[----:B------:R-:W4:Y:S01]  /*eb40*/  @P2 MUFU.RCP R3, R6 ;  /* 0x0000000600032308 */ /* 0x000f220000001000 */
[----:B--2---:R-:W-:-:S02]  /*eb50*/  FMUL.FTZ R140, R0, R140 ;  /* 0x0000008c008c7220 */ /* 0x004fc40000410000 */
[C---:B------:R-:W-:Y:S02]  /*eb60*/  FMUL.FTZ R141, R0.reuse, R141 ;  /* 0x0000008d008d7220 */ /* 0x040fe40000410000 */
[C---:B------:R-:W-:Y:S02]  /*eb70*/  FMUL.FTZ R144, R0.reuse, R144 ;  /* 0x0000009000907220 */ /* 0x040fe40000410000 */
[C---:B------:R-:W-:Y:S01]  /*eb80*/  FMUL.FTZ R145, R0.reuse, R145 ;  /* 0x0000009100917220 */ /* 0x040fe20000410000 */
[----:B------:R-:W2:Y:S01]  /*eb90*/  @P1 MUFU.RCP R2, R5 ;  /* 0x0000000500021308 */ /* 0x000ea20000001000 */
[C---:B------:R-:W-:Y:S02]  /*eba0*/  FMUL.FTZ R148, R0.reuse, R148 ;  /* 0x0000009400947220 */ /* 0x040fe40000410000 */
[C---:B------:R-:W-:Y:S02]  /*ebb0*/  FMUL.FTZ R149, R0.reuse, R149 ;  /* 0x0000009500957220 */ /* 0x040fe40000410000 */
[----:B------:R-:W-:-:S02]  /*ebc0*/  FMUL.FTZ R152, R0, R152 ;  /* 0x0000009800987220 */ /* 0x000fc40000410000 */
[C---:B------:R-:W-:Y:S01]  /*ebd0*/  FMUL.FTZ R153, R0.reuse, R153 ;  /* 0x0000009900997220 */ /* 0x040fe20000410000 */
[----:B------:R-:W5:Y:S01]  /*ebe0*/  @P2 MUFU.LG2 R6, R6 ;  /* 0x0000000600062308 */ /* 0x000f620000000c00 */
[C---:B------:R-:W-:Y:S02]  /*ebf0*/  FMUL.FTZ R156, R0.reuse, R156 ;  /* 0x0000009c009c7220 */ /* 0x040fe40000410000 */
[C---:B------:R-:W-:Y:S02]  /*ec00*/  FMUL.FTZ R157, R0.reuse, R157 ;  /* 0x0000009d009d7220 */ /* 0x040fe40000410000 */
[C---:B------:R-:W-:Y:S02]  /*ec10*/  FMUL.FTZ R160, R0.reuse, R160 ;  /* 0x000000a000a07220 */ /* 0x040fe40000410000 */
[C---:B------:R-:W-:Y:S01]  /*ec20*/  FMUL.FTZ R161, R0.reuse, R161 ;  /* 0x000000a100a17220 */ /* 0x040fe20000410000 */
[----:B------:R-:W1:Y:S01]  /*ec30*/  @P1 MUFU.LG2 R5, R5 ;  /* 0x0000000500051308 */ /* 0x000e620000000c00 */
        /* <DEDUP_REMOVED lines=11> */
[----:B------:R-:W-:Y:S01]  /*ecf0*/  FMUL.FTZ R97, R0, R97 ;  /* 0x0000006100617220 */ /* 0x000fe20000410000 */
[----:B------:R-:W-:Y:S01]  /*ed00*/  @P3 MOV R0, 0x3f317218 ;  /* 0x3f31721800003802 */ /* 0x000fe20000000f00 */
[----:B---3--:R-:W-:-:S02]  /*ed10*/  @P3 FMUL.FTZ R9, R7, 0.69314718246459960938 ;  /* 0x3f31721807093820 */ /* 0x008fc40000410000 */
[C---:B----4-:R-:W-:Y:S02]  /*ed20*/  FMUL.FTZ R142, R3.reuse, R142 ;  /* 0x0000008e038e7220 */ /* 0x050fe40000410000 */
[----:B------:R-:W-:Y:S01]  /*ed30*/  @P3 FMUL.FTZ R7, R0, c[0x0][0x2d0] ;  /* 0x0000b40000073a20 */ /* 0x000fe20000410000 */
[----:B------:R-:W-:Y:S01]  /*ed40*/  MOV R0, RZ ;  /* 0x000000ff00007202 */ /* 0x000fe20000000f00 */
[C---:B------:R-:W-:Y:S02]  /*ed50*/  FMUL.FTZ R143, R3.reuse, R143 ;  /* 0x0000008f038f7220 */ /* 0x040fe40000410000 */
[C---:B------:R-:W-:Y:S02]  /*ed60*/  FMUL.FTZ R146, R3.reuse, R146 ;  /* 0x0000009203927220 */ /* 0x040fe40000410000 */
[C---:B------:R-:W-:Y:S01]  /*ed70*/  FMUL.FTZ R147, R3.reuse, R147 ;  /* 0x0000009303937220 */ /* 0x040fe20000410000 */
[----:B------:R-:W3:Y:S01]  /*ed80*/  @P0 MUFU.RCP R0, R4 ;  /* 0x0000000400000308 */ /* 0x000ee20000001000 */
        /* <DEDUP_REMOVED lines=21> */
[C---:B--2---:R-:W-:Y:S02]  /*eee0*/  FMUL.FTZ R136, R2.reuse, R136 ;  /* 0x0000008802887220 */ /* 0x044fe40000410000 */
        /* <DEDUP_REMOVED lines=23> */
[----:B------:R2:W4:Y:S01]  /*f060*/  @P0 MUFU.LG2 R2, R4 ;  /* 0x0000000400020308 */ /* 0x0005220000000c00 */
[----:B-----5:R-:W-:Y:S02]  /*f070*/  @P2 FMUL.FTZ R8, R6, 0.69314718246459960938 ;  /* 0x3f31721806082820 */ /* 0x020fe40000410000 */
[----:B------:R-:W-:Y:S02]  /*f080*/  @P2 FMUL.FTZ R6, R3, c[0x0][0x2d0] ;  /* 0x0000b40003062a20 */ /* 0x000fe40000410000 */
[----:B-1----:R-:W-:Y:S02]  /*f090*/  @P1 FMUL.FTZ R5, R5, 0.69314718246459960938 ;  /* 0x3f31721805051820 */ /* 0x002fe40000410000 */
[----:B------:R-:W-:Y:S02]  /*f0a0*/  @P1 FMUL.FTZ R3, R10, c[0x0][0x2d0] ;  /* 0x0000b4000a031a20 */ /* 0x000fe40000410000 */
[----:B---3--:R-:W-:-:S02]  /*f0b0*/  FMUL.FTZ R138, R0, R138 ;  /* 0x0000008a008a7220 */ /* 0x008fc40000410000 */
[----:B------:R-:W-:Y:S01]  /*f0c0*/  @P1 FFMA.FTZ R23, R3, R102, R5 ;  /* 0x0000006603171223 */ /* 0x000fe20000010005 */
[----:B------:R-:W-:Y:S01]  /*f0d0*/  @P0 MOV R3, 0x3f317218 ;  /* 0x3f31721800030802 */ /* 0x000fe20000000f00 */
[C---:B------:R-:W-:Y:S02]  /*f0e0*/  FMUL.FTZ R139, R0.reuse, R139 ;  /* 0x0000008b008b7220 */ /* 0x040fe40000410000 */
[----:B------:R-:W-:Y:S01]  /*f0f0*/  FMUL.FTZ R134, R0, R134 ;  /* 0x0000008600867220 */ /* 0x000fe20000410000 */
[----:B--2---:R-:W-:Y:S01]  /*f100*/  MOV R4, 0x1 ;  /* 0x0000000100047802 */ /* 0x004fe20000000f00 */
[----:B----4-:R-:W-:Y:S02]  /*f110*/  @P0 FMUL.FTZ R2, R2, 0.69314718246459960938 ;  /* 0x3f31721802020820 */ /* 0x010fe40000410000 */
[----:B------:R-:W-:Y:S02]  /*f120*/  @P0 FMUL.FTZ R3, R3, c[0x0][0x2d0] ;  /* 0x0000b40003030a20 */ /* 0x000fe40000410000 */
        /* <DEDUP_REMOVED lines=21> */
[----:B------:R-:W-:Y:S01]  /*f280*/  PRMT R0, R4, 0x7610, R0 ;  /* 0x0000761004007816 */ /* 0x000fe20000000000 */
[----:B------:R-:W-:Y:S02]  /*f290*/  @P3 FFMA.FTZ R21, R7, R104, R9 ;  /* 0x0000006807153223 */ /* 0x000fe40000010009 */
[----:B------:R-:W-:Y:S02]  /*f2a0*/  @P2 FFMA.FTZ R22, R6, R103, R8 ;  /* 0x0000006706162223 */ /* 0x000fe40000010008 */
[----:B------:R-:W-:Y:S02]  /*f2b0*/  @P0 FFMA.FTZ R20, R3, R101, R2 ;  /* 0x0000006503140223 */ /* 0x000fe40000010002 */
.L_x_1255:
[----:B--2---:R2:W5:Y:S01]  /*f2c0*/  LDL R7, [R1+0x7c] ;  /* 0x00007c0001077983 */ /* 0x0045620000100800 */
[----:B------:R-:W-:Y:S03]  /*f2d0*/  BSSY B0, `(.L_x_1296) ;  /* 0x0000012000007945 */ /* 0x000fe60003800000 */
[----:B------:R-:W3:Y:S02]  /*f2e0*/  S2R R6, SR_TID.X ;  /* 0x0000000000067919 */ /* 0x000ee40000002100 */
[----:B---3--:R-:W-:-:S13]  /*f2f0*/  LOP3.LUT P0, RZ, R6, 0x7f, RZ, 0xc0, !PT ;  /* 0x0000007f06ff7812 */ /* 0x008fda000780c0ff */
[----:B------:R-:W-:Y:S05]  /*f300*/  @P0 BRA `(.L_x_1297) ;  /* 0x000000e000000947 */ /* 0x000fea0003800000 */
[----:B--2---:R-:W2:Y:S01]  /*f310*/  S2R R4, SR_LANEID ;  /* 0x0000000000047919 */ /* 0x004ea20000000000 */
[----:B------:R-:W-:Y:S01]  /*f320*/  VOTEU.ANY UR4, UPT, PT ;  /* 0x0000000000047886 */ /* 0x000fe200038e0100 */
[----:B------:R-:W-:Y:S01]  /*f330*/  IMAD.MOV.U32 R5, RZ, RZ, c[0x0][0x584] ;  /* 0x00016100ff057624 */ /* 0x000fe200078e00ff */
[----:B------:R-:W2:Y:S08]  /*f340*/  FLO.U32 R3, UR4 ;  /* 0x0000000400037d00 */ /* 0x000eb000080e0000 */
[----:B------:R-:W3:Y:S01]  /*f350*/  POPC R2, UR4 ;  /* 0x0000000400027d09 */ /* 0x000ee20008000000 */
[----:B--2---:R-:W-:Y:S01]  /*f360*/  ISETP.EQ.U32.AND P0, PT, R3, R4, PT ;  /* 0x000000040300720c */ /* 0x004fe20003f02070 */
[----:B------:R-:W-:-:S12]  /*f370*/  IMAD.MOV.U32 R4, RZ, RZ, c[0x0][0x580] ;  /* 0x00016000ff047624 */ /* 0x000fd800078e00ff */
[----:B---3--:R2:W3:Y:S04]  /*f380*/  @P0 ATOMG.E.ADD.STRONG.GPU PT, R2, [R4.64], R2 ;  /* 0x00000002040209a8 */ /* 0x0084e800081ee1c6 */
[----:B--2---:R-:W2:Y:S04]  /*f390*/  S2R R4, SR_LTMASK ;  /* 0x0000000000047919 */ /* 0x004ea80000003900 */
[----:B---3--:R2:W3:Y:S02]  /*f3a0*/  SHFL.IDX PT, R3, R2, R3, 0x1f ;  /* 0x00001f0302037589 */ /* 0x0084e400000e0000 */
[----:B--2---:R-:W-:-:S06]  /*f3b0*/  LOP3.LUT R2, R4, UR4, RZ, 0xc0, !PT ;  /* 0x0000000404027c12 */ /* 0x004fcc000f8ec0ff */
[----:B------:R-:W3:Y:S02]  /*f3c0*/  POPC R2, R2 ;  /* 0x0000000200027309 */ /* 0x000ee40000000000 */
[----:B---3-5:R-:W-:-:S05]  /*f3d0*/  IADD3 R7, R3, c[0x0][0xc], R2 ;  /* 0x0000030003077a10 */ /* 0x028fca0007ffe002 */
[----:B------:R2:W-:Y:S02]  /*f3e0*/  STL [R1+0x7c], R7 ;  /* 0x00007c0701007387 */ /* 0x0005e40000100800 */
.L_x_1297:
[----:B--2---:R-:W-:Y:S05]  /*f3f0*/  BSYNC B0 ;  /* 0x0000000000007941 */ /* 0x004fea0003800000 */
.L_x_1296:
[----:B------:R-:W-:Y:S01]  /*f400*/  PRMT R0, R0, 0x9910, RZ ;  /* 0x0000991000007816 */ /* 0x000fe200000000ff */
[----:B------:R-:W-:Y:S01]  /*f410*/  BSSY B1, `(.L_x_1298) ;  /* 0x000018d000017945 */ /* 0x000fe20003800000 */
[----:B-----5:R-:W-:Y:S02]  /*f420*/  IMAD.MOV.U32 R24, RZ, RZ, R7 ;  /* 0x000000ffff187224 */ /* 0x020fe400078e0007 */
[----:B------:R-:W-:-:S13]  /*f430*/  ISETP.NE.AND P0, PT, R0, RZ, PT ;  /* 0x000000ff0000720c */ /* 0x000fda0003f05270 */
[----:B------:R-:W-:Y:S05]  /*f440*/  @!P0 BRA `(.L_x_1299) ;  /* 0x000015d000008947 */ /* 0x000fea0003800000 */
[----:B------:R-:W-:Y:S01]  /*f450*/  WARPSYNC 0xffffffff ;  /* 0xffffffff00007948 */ /* 0x000fe20003800000 */
[----:B------:R-:W-:Y:S06]  /*f460*/  BAR.SYNC.DEFER_BLOCKING 0x1, 0x80 ;  /* 0x0042000000007b1d */ /* 0x000fec0000010000 */
[----:B------:R-:W-:Y:S05]  /*f470*/  BRA.CONV ~URZ, `(.L_x_1300) ;  /* 0x000000837f007947 */ /* 0x000fea000b800000 */
[----:B------:R-:W-:Y:S01]  /*f480*/  SHF.R.S32.HI R2, RZ, 0x1f, R6 ;  /* 0x0000001fff027819 */ /* 0x000fe20000011406 */
[----:B------:R-:W-:Y:S02]  /*f490*/  IMAD.MOV.U32 R3, RZ, RZ, RZ ;  /* 0x000000ffff037224 */ /* 0x000fe400078e00ff */
[----:B------:R-:W-:Y:S01]  /*f4a0*/  IMAD.MOV.U32 R0, RZ, RZ, 0x1f ;  /* 0x0000001fff007424 */ /* 0x000fe200078e00ff */
[----:B------:R-:W-:-:S04]  /*f4b0*/  LEA.HI R2, R2, R6, RZ, 0x7 ;  /* 0x0000000602027211 */ /* 0x000fc800078f38ff */
[----:B------:R-:W-:-:S05]  /*f4c0*/  SHF.R.S32.HI R2, RZ, 0x7, R2 ;  /* 0x00000007ff027819 */ /* 0x000fca0000011402 */
[----:B------:R-:W-:Y:S01]  /*f4d0*/  IMAD.MOV.U32 R5, RZ, RZ, R2 ;  /* 0x000000ffff057224 */ /* 0x000fe200078e0002 */
[----:B------:R-:W-:Y:S02]  /*f4e0*/  MOV R2, 0xf500 ;  /* 0x0000f50000027802 */ /* 0x000fe40000000f00 */
[----:B-1----:R-:W-:Y:S05]  /*f4f0*/  CALL.REL.NOINC `($__internal_18_$__cuda_sm70_shflsync_idx_p) ;  /* 0x0000488000007944 */ /* 0x002fea0003c00000 */
.L_x_1300:
[----:B------:R-:W2:Y:S04]  /*f500*/  LDL.LU R4, [R1+0x44] ;  /* 0x0000440001047983 */ /* 0x000ea80000300800 */
[----:B------:R-:W3:Y:S04]  /*f510*/  LDL R8, [R1+0xb4] ;  /* 0x0000b40001087983 */ /* 0x000ee80000100800 */
[----:B------:R-:W4:Y:S04]  /*f520*/  LDL.LU R13, [R1+0x40] ;  /* 0x00004000010d7983 */ /* 0x000f280000300800 */
[----:B------:R-:W3:Y:S04]  /*f530*/  LDL.LU R16, [R1+0x48] ;  /* 0x0000480001107983 */ /* 0x000ee80000300800 */
[----:B------:R-:W3:Y:S01]  /*f540*/  LDL.LU R15, [R1+0x78] ;  /* 0x00007800010f7983 */ /* 0x000ee20000300800 */
[----:B------:R-:W-:-:S03]  /*f550*/  MOV R3, 0x1 ;  /* 0x0000000100037802 */ /* 0x000fc60000000f00 */
[----:B------:R-:W3:Y:S01]  /*f560*/  LDL R14, [R1+0xbc] ;  /* 0x0000bc00010e7983 */ /* 0x000ee20000100800 */
[----:B------:R-:W-:-:S03]  /*f570*/  ISETP.NE.AND P0, PT, R3, c[0x0][0x4e8], PT ;  /* 0x00013a0003007a0c */ /* 0x000fc60003f05270 */
[----:B------:R1:W5:Y:S04]  /*f580*/  LDL R48, [R1+0xb0] ;  /* 0x0000b00001307983 */ /* 0x0003680000100800 */
        /* <DEDUP_REMOVED lines=22> */
[----:B------:R1:W5:Y:S01]  /*f6f0*/  LDL R25, [R1+0x50] ;  /* 0x0000500001197983 */ /* 0x0003620000100800 */
[----:B------:R-:W-:-:S02]  /*f700*/  ULDC UR5, c[0x0][0x4e8] ;  /* 0x00013a0000057ab9 */ /* 0x000fc40000000800 */
[----:B------:R-:W-:Y:S02]  /*f710*/  ULDC UR4, c[0x0][0x388] ;  /* 0x0000e20000047ab9 */ /* 0x000fe40000000800 */
[----:B------:R-:W-:Y:S01]  /*f720*/  UIMAD UR4, UR5, UR4, URZ ;  /* 0x00000004050472a4 */ /* 0x000fe2000f8e023f */
[----:B------:R-:W-:Y:S01]  /*f730*/  BSSY B0, `(.L_x_1301) ;  /* 0x000008f000007945 */ /* 0x000fe20003800000 */
[----:B--2---:R-:W-:Y:S01]  /*f740*/  SHF.R.S32.HI R0, RZ, 0x1f, R4 ;  /* 0x0000001fff007819 */ /* 0x004fe20000011404 */
[----:B------:R-:W-:-:S04]  /*f750*/  IMAD.WIDE.U32 R6, R4, c[0x0][0x4d0], RZ ;  /* 0x0001340004067a25 */ /* 0x000fc800078e00ff */
[C---:B------:R-:W-:Y:S02]  /*f760*/  IMAD R2, R0.reuse, c[0x0][0x4d0], RZ ;  /* 0x0001340000027a24 */ /* 0x040fe400078e02ff */
[----:B------:R-:W-:Y:S02]  /*f770*/  IMAD R0, R0, c[0x0][0x438], RZ ;  /* 0x00010e0000007a24 */ /* 0x000fe400078e02ff */
[C---:B------:R-:W-:Y:S02]  /*f780*/  IMAD R2, R4.reuse, c[0x0][0x4d4], R2 ;  /* 0x0001350004027a24 */ /* 0x040fe400078e0202 */
[C---:B------:R-:W-:Y:S02]  /*f790*/  IMAD R0, R4.reuse, c[0x0][0x43c], R0 ;  /* 0x00010f0004007a24 */ /* 0x040fe400078e0200 */
[----:B------:R-:W-:Y:S01]  /*f7a0*/  IMAD.WIDE.U32 R4, R4, c[0x0][0x438], RZ ;  /* 0x00010e0004047a25 */ /* 0x000fe200078e00ff */
[----:B------:R-:W-:Y:S02]  /*f7b0*/  IADD3 R7, R7, R2, RZ ;  /* 0x0000000207077210 */ /* 0x000fe40007ffe0ff */
[----:B----4-:R-:W-:Y:S01]  /*f7c0*/  SHF.R.S32.HI R2, RZ, 0x1f, R13 ;  /* 0x0000001fff027819 */ /* 0x010fe2000001140d */
[----:B------:R-:W-:Y:S01]  /*f7d0*/  IMAD.IADD R5, R5, 0x1, R0 ;  /* 0x0000000105057824 */ /* 0x000fe200078e0200 */
[----:B---3--:R-:W-:Y:S01]  /*f7e0*/  IADD3 R0, R8, R15, RZ ;  /* 0x0000000f08007210 */ /* 0x008fe20007ffe0ff */
[----:B------:R-:W-:-:S04]  /*f7f0*/  IMAD.WIDE.U32 R6, R13, c[0x0][0x4d8], R6 ;  /* 0x000136000d067a25 */ /* 0x000fc800078e0006 */
[----:B------:R-:W-:-:S04]  /*f800*/  @P0 IMAD.HI.U32 R10, R0, c[0x0][0x4ec], RZ ;  /* 0x00013b00000a0a27 */ /* 0x000fc800078e00ff */
[C---:B------:R-:W-:Y:S02]  /*f810*/  IMAD R9, R2.reuse, c[0x0][0x4d8], RZ ;  /* 0x0001360002097a24 */ /* 0x040fe400078e02ff */
[----:B------:R-:W-:Y:S01]  /*f820*/  IMAD R8, R2, c[0x0][0x440], RZ ;  /* 0x0001100002087a24 */ /* 0x000fe200078e02ff */
[----:B------:R-:W-:Y:S01]  /*f830*/  MOV R2, R0 ;  /* 0x0000000000027202 */ /* 0x000fe20000000f00 */
[----:B------:R-:W-:Y:S01]  /*f840*/  IMAD.MOV.U32 R3, RZ, RZ, R0 ;  /* 0x000000ffff037224 */ /* 0x000fe200078e0000 */
[----:B------:R-:W-:Y:S01]  /*f850*/  @P0 SHF.R.U32.HI R3, RZ, c[0x0][0x4f0], R10 ;  /* 0x00013c00ff030a19 */ /* 0x000fe2000001160a */
[C---:B------:R-:W-:Y:S02]  /*f860*/  IMAD R11, R13.reuse, c[0x0][0x4dc], R9 ;  /* 0x000137000d0b7a24 */ /* 0x040fe400078e0209 */
[----:B-1----:R-:W-:Y:S01]  /*f870*/  IMAD R12, R13, c[0x0][0x444], R8 ;  /* 0x000111000d0c7a24 */ /* 0x002fe200078e0208 */
[----:B------:R-:W-:Y:S01]  /*f880*/  SHF.R.S32.HI R8, RZ, 0x1f, R16 ;  /* 0x0000001fff087819 */ /* 0x000fe20000011410 */
[----:B------:R-:W-:-:S04]  /*f890*/  @P0 IMAD.HI.U32 R9, R0, c[0x0][0x4ec], RZ ;  /* 0x00013b0000090a27 */ /* 0x000fc800078e00ff */
[----:B------:R-:W-:Y:S01]  /*f8a0*/  IMAD.WIDE.U32 R4, R13, c[0x0][0x440], R4 ;  /* 0x000110000d047a25 */ /* 0x000fe200078e0004 */
[----:B------:R-:W-:-:S03]  /*f8b0*/  @P0 SHF.R.U32.HI R2, RZ, c[0x0][0x4f0], R9 ;  /* 0x00013c00ff020a19 */ /* 0x000fc60000011609 */
[----:B------:R-:W-:Y:S02]  /*f8c0*/  IMAD.MOV R10, RZ, RZ, -R3 ;  /* 0x000000ffff0a7224 */ /* 0x000fe400078e0a03 */
[C---:B------:R-:W-:Y:S01]  /*f8d0*/  IMAD R9, R8.reuse, c[0x0][0x4e0], RZ ;  /* 0x0001380008097a24 */ /* 0x040fe200078e02ff */
[----:B------:R-:W-:Y:S01]  /*f8e0*/  IADD3 R5, R5, R12, RZ ;  /* 0x0000000c05057210 */ /* 0x000fe20007ffe0ff */
[----:B------:R-:W-:Y:S02]  /*f8f0*/  IMAD.IADD R7, R7, 0x1, R11 ;  /* 0x0000000107077824 */ /* 0x000fe400078e020b */
[----:B------:R-:W-:Y:S02]  /*f900*/  IMAD R8, R8, c[0x0][0x448], RZ ;  /* 0x0001120008087a24 */ /* 0x000fe400078e02ff */
[----:B------:R-:W-:Y:S02]  /*f910*/  IMAD R10, R10, c[0x0][0x4e8], R0 ;  /* 0x00013a000a0a7a24 */ /* 0x000fe400078e0200 */
[C---:B------:R-:W-:Y:S01]  /*f920*/  IMAD R12, R16.reuse, c[0x0][0x44c], R8 ;  /* 0x00011300100c7a24 */ /* 0x040fe200078e0208 */
[----:B------:R-:W-:Y:S01]  /*f930*/  SHF.R.S32.HI R8, RZ, 0x1f, R2 ;  /* 0x0000001fff087819 */ /* 0x000fe20000011402 */
[----:B------:R-:W-:-:S04]  /*f940*/  IMAD.WIDE.U32 R6, R16, c[0x0][0x4e0], R6 ;  /* 0x0001380010067a25 */ /* 0x000fc800078e0006 */
[C---:B------:R-:W-:Y:S01]  /*f950*/  IMAD R13, R16.reuse, c[0x0][0x4e4], R9 ;  /* 0x00013900100d7a24 */ /* 0x040fe200078e0209 */
[----:B------:R-:W-:Y:S01]  /*f960*/  SHF.R.S32.HI R9, RZ, 0x1f, R10 ;  /* 0x0000001fff097819 */ /* 0x000fe2000001140a */
[----:B------:R-:W-:Y:S01]  /*f970*/  IMAD.WIDE.U32 R4, R16, c[0x0][0x448], R4 ;  /* 0x0001120010047a25 */ /* 0x000fe200078e0004 */
[----:B------:R-:W-:Y:S02]  /*f980*/  SHF.R.S32.HI R11, RZ, 0x1f, R3 ;  /* 0x0000001fff0b7819 */ /* 0x000fe40000011403 */
[----:B------:R-:W-:Y:S01]  /*f990*/  IADD3 R6, P0, R3, R6, RZ ;  /* 0x0000000603067210 */ /* 0x000fe20007f1e0ff */
[----:B------:R-:W-:Y:S01]  /*f9a0*/  IMAD R3, R8, c[0x0][0x430], RZ ;  /* 0x00010c0008037a24 */ /* 0x000fe200078e02ff */
[----:B------:R-:W-:Y:S01]  /*f9b0*/  IADD3 R5, R5, R12, RZ ;  /* 0x0000000c05057210 */ /* 0x000fe20007ffe0ff */
[----:B------:R-:W-:Y:S01]  /*f9c0*/  IMAD R8, R9, c[0x0][0x4c8], RZ ;  /* 0x0001320009087a24 */ /* 0x000fe200078e02ff */
[----:B------:R-:W-:Y:S01]  /*f9d0*/  IADD3.X R7, R11, R7, R13, P0, !PT ;  /* 0x000000070b077210 */ /* 0x000fe200007fe40d */
[----:B------:R-:W-:-:S02]  /*f9e0*/  IMAD R11, R2, c[0x0][0x434], R3 ;  /* 0x00010d00020b7a24 */ /* 0x000fc400078e0203 */
[----:B------:R-:W-:Y:S02]  /*f9f0*/  IMAD R12, R10, c[0x0][0x4cc], R8 ;  /* 0x000133000a0c7a24 */ /* 0x000fe400078e0208 */
[----:B------:R-:W-:-:S04]  /*fa00*/  IMAD.WIDE.U32 R8, R2, c[0x0][0x430], R4 ;  /* 0x00010c0002087a25 */ /* 0x000fc800078e0004 */
[----:B------:R-:W-:Y:S01]  /*fa10*/  IMAD.WIDE.U32 R4, R10, c[0x0][0x4c8], R6 ;  /* 0x000132000a047a25 */ /* 0x000fe200078e0006 */
[----:B------:R-:W-:-:S03]  /*fa20*/  IADD3 R7, R9, R11, RZ ;  /* 0x0000000b09077210 */ /* 0x000fc60007ffe0ff */
[----:B------:R-:W-:Y:S02]  /*fa30*/  IMAD.MOV R3, RZ, RZ, -R2 ;  /* 0x000000ffff037224 */ /* 0x000fe400078e0a02 */
[----:B------:R-:W-:Y:S02]  /*fa40*/  IMAD.IADD R9, R5, 0x1, R12 ;  /* 0x0000000105097824 */ /* 0x000fe400078e020c */
[----:B------:R-:W-:Y:S02]  /*fa50*/  IMAD R5, R3, c[0x0][0x4e8], R0 ;  /* 0x00013a0003057a24 */ /* 0x000fe400078e0200 */
[----:B------:R-:W-:Y:S02]  /*fa60*/  IMAD.IADD R3, R14, 0x1, R15 ;  /* 0x000000010e037824 */ /* 0x000fe400078e020f */
[----:B------:R-:W1:Y:S01]  /*fa70*/  S2R R14, SR_TID.X ;  /* 0x00000000000e7919 */ /* 0x000e620000002100 */
[----:B------:R-:W-:-:S04]  /*fa80*/  LEA R2, P0, R4, c[0x0][0x4a8], 0x2 ;  /* 0x00012a0004027a11 */ /* 0x000fc800078010ff */
[----:B------:R-:W-:Y:S01]  /*fa90*/  LEA.HI.X R0, R4, c[0x0][0x4ac], R9, 0x2, P0 ;  /* 0x00012b0004007a11 */ /* 0x000fe200000f1409 */
[----:B------:R-:W-:Y:S04]  /*faa0*/  SHFL.IDX PT, R12, R2, RZ, 0x1c1f ;  /* 0x001c1fff020c7589 */ /* 0x000fe800000e0000 */
[----:B------:R-:W2:Y:S04]  /*fab0*/  SHFL.IDX PT, R13, R0, RZ, 0x1c1f ;  /* 0x001c1fff000d7589 */ /* 0x000ea800000e0000 */
[----:B------:R-:W-:Y:S01]  /*fac0*/  SHFL.IDX PT, R10, R2, 0x1, 0x1c1f ;  /* 0x003c1f00020a7f89 */ /* 0x000fe200000e0000 */
[----:B-1----:R-:W-:-:S04]  /*fad0*/  SHF.R.S32.HI R16, RZ, 0x1f, R14 ;  /* 0x0000001fff107819 */ /* 0x002fc8000001140e */
[----:B------:R-:W-:Y:S01]  /*fae0*/  LEA.HI R16, R16, R14, RZ, 0x5 ;  /* 0x0000000e10107211 */ /* 0x000fe200078f28ff */
[----:B------:R-:W1:Y:S03]  /*faf0*/  SHFL.IDX PT, R11, R0, 0x1, 0x1c1f ;  /* 0x003c1f00000b7f89 */ /* 0x000e6600000e0000 */
[----:B------:R-:W-:-:S04]  /*fb00*/  LOP3.LUT R16, R16, 0xffffffe0, RZ, 0xc0, !PT ;  /* 0xffffffe010107812 */ /* 0x000fc800078ec0ff */
[----:B------:R-:W-:Y:S02]  /*fb10*/  IADD3 R16, -R16, R14, RZ ;  /* 0x0000000e10107210 */ /* 0x000fe40007ffe1ff */
[C---:B------:R-:W-:Y:S02]  /*fb20*/  IADD3 R17, R3.reuse, 0x8, RZ ;  /* 0x0000000803117810 */ /* 0x040fe40007ffe0ff */
[----:B------:R-:W-:Y:S02]  /*fb30*/  LOP3.LUT P1, RZ, R16, 0x3, RZ, 0xc0, !PT ;  /* 0x0000000310ff7812 */ /* 0x000fe4000782c0ff */
[----:B------:R-:W-:Y:S01]  /*fb40*/  SHF.R.S32.HI R4, RZ, 0x1f, R5 ;  /* 0x0000001fff047819 */ /* 0x000fe20000011405 */
[----:B------:R-:W-:Y:S01]  /*fb50*/  SHFL.IDX PT, R9, R0, 0x2, 0x1c1f ;  /* 0x005c1f0000097f89 */ /* 0x000fe200000e0000 */
[----:B------:R-:W-:Y:S02]  /*fb60*/  MOV R6, R8 ;  /* 0x0000000800067202 */ /* 0x000fe40000000f00 */
[----:B------:R-:W-:Y:S01]  /*fb70*/  ISETP.GE.OR P4, PT, R3, UR4, P1 ;  /* 0x0000000403007c0c */ /* 0x000fe20008f86670 */
[----:B------:R-:W3:Y:S01]  /*fb80*/  SHFL.IDX PT, R8, R2, 0x2, 0x1c1f ;  /* 0x005c1f0002087f89 */ /* 0x000ee200000e0000 */
[----:B------:R-:W-:-:S03]  /*fb90*/  ISETP.GE.OR P3, PT, R17, UR4, P1 ;  /* 0x0000000411007c0c */ /* 0x000fc60008f66670 */
[----:B------:R-:W-:Y:S04]  /*fba0*/  SHFL.IDX PT, R14, R2, 0x3, 0x1c1f ;  /* 0x007c1f00020e7f89 */ /* 0x000fe800000e0000 */
[----:B------:R4:W3:Y:S01]  /*fbb0*/  SHFL.IDX PT, R15, R0, 0x3, 0x1c1f ;  /* 0x007c1f00000f7f89 */ /* 0x0008e200000e0000 */
[----:B------:R-:W-:-:S03]  /*fbc0*/  IADD3 R16, R3, 0x40, RZ ;  /* 0x0000004003107810 */ /* 0x000fc60007ffe0ff */
[----:B--2---:R2:W-:Y:S01]  /*fbd0*/  @!P4 ST.E [R12.64], R21 ;  /* 0x000000150c00c985 */ /* 0x0045e2000c101906 */
[----:B------:R-:W-:-:S03]  /*fbe0*/  ISETP.GE.OR P2, PT, R16, UR4, P1 ;  /* 0x0000000410007c0c */ /* 0x000fc60008f46670 */
[----:B-1----:R2:W-:Y:S01]  /*fbf0*/  @!P3 ST.E [R10.64], R22 ;  /* 0x000000160a00b985 */ /* 0x0025e2000c101906 */
[----:B------:R-:W-:Y:S01]  /*fc00*/  ISETP.GE.AND P3, PT, R3, UR4, PT ;  /* 0x0000000403007c0c */ /* 0x000fe2000bf66270 */
[----:B----4-:R-:W-:-:S04]  /*fc10*/  IMAD R0, R4, c[0x0][0x428], RZ ;  /* 0x00010a0004007a24 */ /* 0x010fc800078e02ff */
[C---:B------:R-:W-:Y:S02]  /*fc20*/  IMAD R0, R5.reuse, c[0x0][0x42c], R0 ;  /* 0x00010b0005007a24 */ /* 0x040fe400078e0200 */
[----:B------:R-:W-:Y:S01]  /*fc30*/  IMAD.WIDE.U32 R4, R5, c[0x0][0x428], R6 ;  /* 0x00010a0005047a25 */ /* 0x000fe200078e0006 */
[----:B------:R-:W-:-:S04]  /*fc40*/  IADD3 R6, R3, 0x48, RZ ;  /* 0x0000004803067810 */ /* 0x000fc80007ffe0ff */
[----:B------:R-:W-:Y:S01]  /*fc50*/  ISETP.GE.OR P1, PT, R6, UR4, P1 ;  /* 0x0000000406007c0c */ /* 0x000fe20008f26670 */
[----:B------:R-:W-:Y:S01]  /*fc60*/  IMAD.IADD R0, R5, 0x1, R0 ;  /* 0x0000000105007824 */ /* 0x000fe200078e0200 */
[C---:B------:R-:W-:Y:S01]  /*fc70*/  LEA R19, P0, R4.reuse, c[0x0][0x400], 0x2 ;  /* 0x0001000004137a11 */ /* 0x040fe200078010ff */
[----:B---3--:R2:W-:Y:S03]  /*fc80*/  @!P2 ST.E [R8.64], R23 ;  /* 0x000000170800a985 */ /* 0x0085e6000c101906 */
[----:B------:R-:W-:Y:S02]  /*fc90*/  LEA.HI.X R18, R4, c[0x0][0x404], R0, 0x2, P0 ;  /* 0x0001010004127a11 */ /* 0x000fe400000f1400 */
[----:B------:R2:W1:Y:S01]  /*fca0*/  SHFL.IDX PT, R0, R19, RZ, 0x1c1f ;  /* 0x001c1fff13007589 */ /* 0x00046200000e0000 */
[----:B------:R-:W-:Y:S02]  /*fcb0*/  ISETP.GE.AND P2, PT, R17, UR4, PT ;  /* 0x0000000411007c0c */ /* 0x000fe4000bf46270 */
[----:B------:R-:W-:Y:S01]  /*fcc0*/  ISETP.GE.AND P0, PT, R6, UR4, PT ;  /* 0x0000000406007c0c */ /* 0x000fe2000bf06270 */
[----:B------:R2:W3:Y:S04]  /*fcd0*/  SHFL.IDX PT, R2, R18, RZ, 0x1c1f ;  /* 0x001c1fff12027589 */ /* 0x0004e800000e0000 */
[----:B------:R2:W-:Y:S01]  /*fce0*/  @!P1 ST.E [R14.64], R20 ;  /* 0x000000140e009985 */ /* 0x0005e2000c101906 */
[----:B------:R-:W-:Y:S01]  /*fcf0*/  ISETP.GE.AND P1, PT, R16, UR4, PT ;  /* 0x0000000410007c0c */ /* 0x000fe2000bf26270 */
[----:B------:R-:W-:Y:S07]  /*fd00*/  @P3 BRA `(.L_x_1302) ;  /* 0x0000031000003947 */ /* 0x000fee0003800000 */
[----:B-----5:R-:W-:Y:S02]  /*fd10*/  ISETP.GE.AND P4, PT, R47, c[0x0][0x3c8], PT ;  /* 0x0000f2002f007a0c */ /* 0x020fe40003f86270 */
[----:B------:R-:W-:-:S02]  /*fd20*/  ISETP.GE.AND P3, PT, R45, c[0x0][0x3c8], PT ;  /* 0x0000f2002d007a0c */ /* 0x000fc40003f66270 */
[----:B------:R-:W-:-:S09]  /*fd30*/  ISETP.GE.AND P6, PT, R29, c[0x0][0x3c8], PT ;  /* 0x0000f2001d007a0c */ /* 0x000fd20003fc6270 */
[----:B-1----:R-:W-:-:S04]  /*fd40*/  @!P4 LEA R4, P5, R47, R0, 0x2 ;  /* 0x000000002f04c211 */ /* 0x002fc800078a10ff */
[----:B---3--:R-:W-:Y:S02]  /*fd50*/  @!P4 LEA.HI.X R5, R47, R2, R48, 0x2, P5 ;  /* 0x000000022f05c211 */ /* 0x008fe400028f1430 */
[----:B------:R-:W-:-:S03]  /*fd60*/  ISETP.GE.AND P5, PT, R43, c[0x0][0x3c8], PT ;  /* 0x0000f2002b007a0c */ /* 0x000fc60003fa6270 */
[----:B------:R1:W-:Y:S02]  /*fd70*/  @!P4 ST.E.64 [R4.64], R140 ;  /* 0x0000008c0400c985 */ /* 0x0003e4000c101b06 */
[----:B-1----:R-:W-:-:S04]  /*fd80*/  @!P3 LEA R4, P4, R45, R0, 0x2 ;  /* 0x000000002d04b211 */ /* 0x002fc800078810ff */
[----:B------:R-:W-:Y:S02]  /*fd90*/  @!P3 LEA.HI.X R5, R45, R2, R46, 0x2, P4 ;  /* 0x000000022d05b211 */ /* 0x000fe400020f142e */
        /* <DEDUP_REMOVED lines=25> */
[----:B------:R1:W-:Y:S01]  /*ff30*/  @!P3 ST.E.64 [R4.64], R168 ;  /* 0x000000a80400b985 */ /* 0x0003e2000c101b06 */
[----:B--2---:R-:W-:-:S04]  /*ff40*/  @!P5 LEA R10, P3, R31, R0, 0x2 ;  /* 0x000000001f0ad211 */ /* 0x004fc800078610ff */
[----:B------:R-:W-:Y:S02]  /*ff50*/  @!P5 LEA.HI.X R11, R31, R2, R32, 0x2, P3 ;  /* 0x000000021f0bd211 */ /* 0x000fe400018f1420 */
[----:B------:R-:W-:Y:S02]  /*ff60*/  ISETP.GE.AND P5, PT, R27, c[0x0][0x3c8], PT ;  /* 0x0000f2001b007a0c */ /* 0x000fe40003fa6270 */
[----:B------:R-:W-:-:S04]  /*ff70*/  @!P6 LEA R8, P3, R29, R0, 0x2 ;  /* 0x000000001d08e211 */ /* 0x000fc800078610ff */
[----:B------:R-:W-:-:S07]  /*ff80*/  @!P6 LEA.HI.X R9, R29, R2, R30, 0x2, P3 ;  /* 0x000000021d09e211 */ /* 0x000fce00018f141e */
[----:B------:R-:W-:-:S04]  /*ff90*/  @!P5 LEA R6, P3, R27, R0, 0x2 ;  /* 0x000000001b06d211 */ /* 0x000fc800078610ff */
[----:B------:R-:W-:Y:S02]  /*ffa0*/  @!P5 LEA.HI.X R7, R27, R2, R28, 0x2, P3 ;  /* 0x000000021b07d211 */ /* 0x000fe400018f141c */
[----:B-1----:R-:W-:-:S04]  /*ffb0*/  @!P4 LEA R4, P3, R25, R0, 0x2 ;  /* 0x000000001904c211 */ /* 0x002fc800078610ff */
[----:B------:R-:W-:Y:S02]  /*ffc0*/  @!P4 LEA.HI.X R5, R25, R2, R26, 0x2, P3 ;  /* 0x000000021905c211 */ /* 0x000fe400018f141a */
[----:B------:R-:W-:-:S13]  /*ffd0*/  ISETP.GE.AND P3, PT, R31, c[0x0][0x3c8], PT ;  /* 0x0000f2001f007a0c */ /* 0x000fda0003f66270 */
[----:B------:R1:W-:Y:S04]  /*ffe0*/  @!P3 ST.E.64 [R10.64], R68 ;  /* 0x000000440a00b985 */ /* 0x0003e8000c101b06 */
[----:B------:R1:W-:Y:S04]  /*fff0*/  @!P6 ST.E.64 [R8.64], R80 ;  /* 0x000000500800e985 */ /* 0x0003e8000c101b06 */
[----:B------:R1:W-:Y:S04]  /*10000*/  @!P5 ST.E.64 [R6.64], R84 ;  /* 0x000000540600d985 */ /* 0x0003e8000c101b06 */
[----:B------:R1:W-:Y:S02]  /*10010*/  @!P4 ST.E.64 [R4.64], R96 ;  /* 0x000000600400c985 */ /* 0x0003e4000c101b06 */
.L_x_1302:
[----:B------:R-:W-:Y:S05]  /*10020*/  BSYNC B0 ;  /* 0x0000000000007941 */ /* 0x000fea0003800000 */
.L_x_1301:
[----:B---3--:R3:W4:Y:S01]  /*10030*/  SHFL.IDX PT, R2, R18, 0x1, 0x1c1f ;  /* 0x003c1f0012027f89 */ /* 0x00872200000e0000 */
[----:B------:R-:W-:Y:S03]  /*10040*/  BSSY B0, `(.L_x_1303) ;  /* 0x0000033000007945 */ /* 0x000fe60003800000 */
[----:B-1----:R3:W1:Y:S01]  /*10050*/  SHFL.IDX PT, R0, R19, 0x1, 0x1c1f ;  /* 0x003c1f0013007f89 */ /* 0x00266200000e0000 */
[----:B------:R-:W-:Y:S05]  /*10060*/  @P2 BRA `(.L_x_1304) ;  /* 0x0000030000002947 */ /* 0x000fea0003800000 */
[----:B-----5:R-:W-:Y:S02]  /*10070*/  ISETP.GE.AND P2, PT, R47, c[0x0][0x3c8], PT ;  /* 0x0000f2002f007a0c */ /* 0x020fe40003f46270 */
[----:B------:R-:W-:-:S02]  /*10080*/  ISETP.GE.AND P3, PT, R45, c[0x0][0x3c8], PT ;  /* 0x0000f2002d007a0c */ /* 0x000fc40003f66270 */
[----:B------:R-:W-:-:S09]  /*10090*/  ISETP.GE.AND P5, PT, R43, c[0x0][0x3c8], PT ;  /* 0x0000f2002b007a0c */ /* 0x000fd20003fa6270 */
[----:B-1----:R-:W-:-:S04]  /*100a0*/  @!P2 LEA R4, P4, R47, R0, 0x2 ;  /* 0x000000002f04a211 */ /* 0x002fc800078810ff */
[----:B----4-:R-:W-:Y:S02]  /*100b0*/  @!P2 LEA.HI.X R5, R47, R2, R48, 0x2, P4 ;  /* 0x000000022f05a211 */ /* 0x010fe400020f1430 */
        /* <DEDUP_REMOVED lines=8> */
[----:B----4-:R-:W-:Y:S02]  /*10140*/  @!P2 LEA R6, P4, R41, R0, 0x2 ;  /* 0x000000002906a211 */ /* 0x010fe400078810ff */
[----:B------:R1:W-:Y:S01]  /*10150*/  @!P5 ST.E.64 [R4.64], R150 ;  /* 0x000000960400d985 */ /* 0x0003e2000c101b06 */
[----:B------:R-:W-:Y:S02]  /*10160*/  ISETP.GE.AND P5, PT, R37, c[0x0][0x3c8], PT ;  /* 0x0000f20025007a0c */ /* 0x000fe40003fa6270 */
[----:B------:R-:W-:-:S05]  /*10170*/  @!P2 LEA.HI.X R7, R41, R2, R42, 0x2, P4 ;  /* 0x000000022907a211 */ /* 0x000fca00020f142a */
[----:B------:R4:W-:Y:S01]  /*10180*/  @!P2 ST.E.64 [R6.64], R154 ;  /* 0x0000009a0600a985 */ /* 0x0009e2000c101b06 */
[----:B------:R-:W-:Y:S02]  /*10190*/  ISETP.GE.AND P2, PT, R35, c[0x0][0x3c8], PT ;  /* 0x0000f20023007a0c */ /* 0x000fe40003f46270 */
[----:B-1----:R-:W-:-:S04]  /*101a0*/  @!P3 LEA R4, P4, R39, R0, 0x2 ;  /* 0x000000002704b211 */ /* 0x002fc800078810ff */
[----:B------:R-:W-:Y:S02]  /*101b0*/  @!P3 LEA.HI.X R5, R39, R2, R40, 0x2, P4 ;  /* 0x000000022705b211 */ /* 0x000fe400020f1428 */
[----:B----4-:R-:W-:-:S03]  /*101c0*/  @!P5 LEA R6, P4, R37, R0, 0x2 ;  /* 0x000000002506d211 */ /* 0x010fc600078810ff */
        /* <DEDUP_REMOVED lines=15> */
[----:B------:R-:W-:-:S03]  /*102c0*/  ISETP.GE.AND P2, PT, R25, c[0x0][0x3c8], PT ;  /* 0x0000f20019007a0c */ /* 0x000fc60003f46270 */
[----:B------:R1:W-:Y:S01]  /*102d0*/  @!P5 ST.E.64 [R4.64], R70 ;  /* 0x000000460400d985 */ /* 0x0003e2000c101b06 */
[----:B--2---:R-:W-:-:S04]  /*102e0*/  @!P4 LEA R8, P5, R29, R0, 0x2 ;  /* 0x000000001d08c211 */ /* 0x004fc800078a10ff */
[----:B------:R-:W-:Y:S02]  /*102f0*/  @!P4 LEA.HI.X R9, R29, R2, R30, 0x2, P5 ;  /* 0x000000021d09c211 */ /* 0x000fe400028f141e */
[----:B----4-:R-:W-:-:S03]  /*10300*/  @!P3 LEA R6, P5, R27, R0, 0x2 ;  /* 0x000000001b06b211 */ /* 0x010fc600078a10ff */
[----:B------:R2:W-:Y:S01]  /*10310*/  @!P4 ST.E.64 [R8.64], R82 ;  /* 0x000000520800c985 */ /* 0x0005e2000c101b06 */
[----:B------:R-:W-:-:S05]  /*10320*/  @!P3 LEA.HI.X R7, R27, R2, R28, 0x2, P5 ;  /* 0x000000021b07b211 */ /* 0x000fca00028f141c */
[----:B------:R2:W-:Y:S01]  /*10330*/  @!P3 ST.E.64 [R6.64], R86 ;  /* 0x000000560600b985 */ /* 0x0005e2000c101b06 */
[----:B-1----:R-:W-:-:S04]  /*10340*/  @!P2 LEA R4, P5, R25, R0, 0x2 ;  /* 0x000000001904a211 */ /* 0x002fc800078a10ff */
[----:B------:R-:W-:-:S05]  /*10350*/  @!P2 LEA.HI.X R5, R25, R2, R26, 0x2, P5 ;  /* 0x000000021905a211 */ /* 0x000fca00028f141a */
[----:B------:R2:W-:Y:S04]  /*10360*/  @!P2 ST.E.64 [R4.64], R98 ;  /* 0x000000620400a985 */ /* 0x0005e8000c101b06 */
.L_x_1304:
[----:B------:R-:W-:Y:S05]  /*10370*/  BSYNC B0 ;  /* 0x0000000000007941 */ /* 0x000fea0003800000 */
.L_x_1303:
[----:B----4-:R4:W2:Y:S01]  /*10380*/  SHFL.IDX PT, R2, R18, 0x2, 0x1c1f ;  /* 0x005c1f0012027f89 */ /* 0x0108a200000e0000 */
[----:B------:R-:W-:Y:S03]  /*10390*/  BSSY B0, `(.L_x_1305) ;  /* 0x0000033000007945 */ /* 0x000fe60003800000 */
[----:B-1----:R4:W1:Y:S01]  /*103a0*/  SHFL.IDX PT, R0, R19, 0x2, 0x1c1f ;  /* 0x005c1f0013007f89 */ /* 0x00286200000e0000 */
[----:B------:R-:W-:Y:S05]  /*103b0*/  @P1 BRA `(.L_x_1306) ;  /* 0x0000030000001947 */ /* 0x000fea0003800000 */
[----:B-----5:R-:W-:Y:S02]  /*103c0*/  ISETP.GE.AND P3, PT, R47, c[0x0][0x3c8], PT ;  /* 0x0000f2002f007a0c */ /* 0x020fe40003f66270 */
[----:B------:R-:W-:Y:S02]  /*103d0*/  ISETP.GE.AND P5, PT, R45, c[0x0][0x3c8], PT ;  /* 0x0000f2002d007a0c */ /* 0x000fe40003fa6270 */
[----:B------:R-:W-:Y:S02]  /*103e0*/  ISETP.GE.AND P2, PT, R43, c[0x0][0x3c8], PT ;  /* 0x0000f2002b007a0c */ /* 0x000fe40003f46270 */
[----:B------:R-:W-:-:S07]  /*103f0*/  ISETP.GE.AND P1, PT, R41, c[0x0][0x3c8], PT ;  /* 0x0000f20029007a0c */ /* 0x000fce0003f26270 */
[----:B-12---:R-:W-:-:S04]  /*10400*/  @!P3 LEA R4, P4, R47, R0, 0x2 ;  /* 0x000000002f04b211 */ /* 0x006fc800078810ff */
        /* <DEDUP_REMOVED lines=8> */
[----:B------:R-:W-:Y:S02]  /*10490*/  @!P2 LEA.HI.X R5, R43, R2, R44, 0x2, P4 ;  /* 0x000000022b05a211 */ /* 0x000fe400020f142c */
[----:B--2---:R-:W-:-:S03]  /*104a0*/  @!P1 LEA R6, P4, R41, R0, 0x2 ;  /* 0x0000000029069211 */ /* 0x004fc600078810ff */
[----:B------:R1:W-:Y:S01]  /*104b0*/  @!P2 ST.E.64 [R4.64], R128 ;  /* 0x000000800400a985 */ /* 0x0003e2000c101b06 */
[----:B------:R-:W-:Y:S02]  /*104c0*/  @!P1 LEA.HI.X R7, R41, R2, R42, 0x2, P4 ;  /* 0x0000000229079211 */ /* 0x000fe400020f142a */
[----:B------:R-:W-:-:S03]  /*104d0*/  ISETP.GE.AND P2, PT, R35, c[0x0][0x3c8], PT ;  /* 0x0000f20023007a0c */ /* 0x000fc60003f46270 */
[----:B------:R2:W-:Y:S01]  /*104e0*/  @!P1 ST.E.64 [R6.64], R124 ;  /* 0x0000007c06009985 */ /* 0x0005e2000c101b06 */
[----:B------:R-:W-:Y:S02]  /*104f0*/  ISETP.GE.AND P1, PT, R33, c[0x0][0x3c8], PT ;  /* 0x0000f20021007a0c */ /* 0x000fe40003f26270 */
[----:B-1----:R-:W-:-:S04]  /*10500*/  @!P3 LEA R4, P4, R39, R0, 0x2 ;  /* 0x000000002704b211 */ /* 0x002fc800078810ff */
[----:B------:R-:W-:Y:S02]  /*10510*/  @!P3 LEA.HI.X R5, R39, R2, R40, 0x2, P4 ;  /* 0x000000022705b211 */ /* 0x000fe400020f1428 */
[----:B------:R-:W-:-:S03]  /*10520*/  @!P5 LEA R8, P4, R37, R0, 0x2 ;  /* 0x000000002508d211 */ /* 0x000fc600078810ff */
[----:B------:R1:W-:Y:S01]  /*10530*/  @!P3 ST.E.64 [R4.64], R120 ;  /* 0x000000780400b985 */ /* 0x0003e2000c101b06 */
[----:B------:R-:W-:Y:S02]  /*10540*/  @!P5 LEA.HI.X R9, R37, R2, R38, 0x2, P4 ;  /* 0x000000022509d211 */ /* 0x000fe400020f1426 */
[----:B------:R-:W-:Y:S02]  /*10550*/  ISETP.GE.AND P4, PT, R31, c[0x0][0x3c8], PT ;  /* 0x0000f2001f007a0c */ /* 0x000fe40003f86270 */
[C---:B--2---:R-:W-:Y:S01]  /*10560*/  @!P2 LEA R6, P3, R35.reuse, R0, 0x2 ;  /* 0x000000002306a211 */ /* 0x044fe200078610ff */
[----:B------:R2:W-:Y:S03]  /*10570*/  @!P5 ST.E.64 [R8.64], R116 ;  /* 0x000000740800d985 */ /* 0x0005e6000c101b06 */
        /* <DEDUP_REMOVED lines=8> */
[----:B------:R-:W-:Y:S02]  /*10600*/  ISETP.GE.AND P1, PT, R25, c[0x0][0x3c8], PT ;  /* 0x0000f20019007a0c */ /* 0x000fe40003f26270 */
[----:B------:R-:W-:Y:S02]  /*10610*/  @!P4 LEA.HI.X R11, R31, R2, R32, 0x2, P5 ;  /* 0x000000021f0bc211 */ /* 0x000fe400028f1420 */
[----:B--2---:R-:W-:-:S03]  /*10620*/  @!P3 LEA R8, P5, R29, R0, 0x2 ;  /* 0x000000001d08b211 */ /* 0x004fc600078a10ff */
[----:B------:R2:W-:Y:S01]  /*10630*/  @!P4 ST.E.64 [R10.64], R72 ;  /* 0x000000480a00c985 */ /* 0x0005e2000c101b06 */
[----:B------:R-:W-:Y:S02]  /*10640*/  @!P3 LEA.HI.X R9, R29, R2, R30, 0x2, P5 ;  /* 0x000000021d09b211 */ /* 0x000fe400028f141e */
[----:B---3--:R-:W-:-:S03]  /*10650*/  @!P2 LEA R6, P5, R27, R0, 0x2 ;  /* 0x000000001b06a211 */ /* 0x008fc600078a10ff */
[----:B------:R2:W-:Y:S01]  /*10660*/  @!P3 ST.E.64 [R8.64], R76 ;  /* 0x0000004c0800b985 */ /* 0x0005e2000c101b06 */
[----:B------:R-:W-:-:S05]  /*10670*/  @!P2 LEA.HI.X R7, R27, R2, R28, 0x2, P5 ;  /* 0x000000021b07a211 */ /* 0x000fca00028f141c */
[----:B------:R2:W-:Y:S01]  /*10680*/  @!P2 ST.E.64 [R6.64], R88 ;  /* 0x000000580600a985 */ /* 0x0005e2000c101b06 */
[----:B-1----:R-:W-:-:S04]  /*10690*/  @!P1 LEA R4, P5, R25, R0, 0x2 ;  /* 0x0000000019049211 */ /* 0x002fc800078a10ff */
[----:B------:R-:W-:-:S05]  /*106a0*/  @!P1 LEA.HI.X R5, R25, R2, R26, 0x2, P5 ;  /* 0x0000000219059211 */ /* 0x000fca00028f141a */
[----:B------:R2:W-:Y:S04]  /*106b0*/  @!P1 ST.E.64 [R4.64], R92 ;  /* 0x0000005c04009985 */ /* 0x0005e8000c101b06 */
.L_x_1306:
[----:B------:R-:W-:Y:S05]  /*106c0*/  BSYNC B0 ;  /* 0x0000000000007941 */ /* 0x000fea0003800000 */
.L_x_1305:
[----:B--2---:R2:W3:Y:S04]  /*106d0*/  SHFL.IDX PT, R2, R18, 0x3, 0x1c1f ;  /* 0x007c1f0012027f89 */ /* 0x0044e800000e0000 */
[----:B-1----:R2:W1:Y:S01]  /*106e0*/  SHFL.IDX PT, R0, R19, 0x3, 0x1c1f ;  /* 0x007c1f0013007f89 */ /* 0x00246200000e0000 */
[----:B------:R-:W-:Y:S05]  /*106f0*/  @P0 BRA `(.L_x_1307) ;  /* 0x000005e000000947 */ /* 0x000fea0003800000 */
[----:B-----5:R-:W-:Y:S02]  /*10700*/  ISETP.GE.AND P1, PT, R47, c[0x0][0x3c8], PT ;  /* 0x0000f2002f007a0c */ /* 0x020fe40003f26270 */
[----:B------:R-:W-:Y:S02]  /*10710*/  ISETP.GE.AND P2, PT, R45, c[0x0][0x3c8], PT ;  /* 0x0000f2002d007a0c */ /* 0x000fe40003f46270 */
[----:B------:R-:W-:Y:S02]  /*10720*/  ISETP.GE.AND P4, PT, R43, c[0x0][0x3c8], PT ;  /* 0x0000f2002b007a0c */ /* 0x000fe40003f86270 */
[----:B------:R-:W-:-:S07]  /*10730*/  ISETP.GE.AND P3, PT, R41, c[0x0][0x3c8], PT ;  /* 0x0000f20029007a0c */ /* 0x000fce0003f66270 */
[----:B-1----:R-:W-:-:S04]  /*10740*/  @!P1 LEA R4, P0, R47, R0, 0x2 ;  /* 0x000000002f049211 */ /* 0x002fc800078010ff */
[----:B---3--:R-:W-:Y:S02]  /*10750*/  @!P1 LEA.HI.X R5, R47, R2, R48, 0x2, P0 ;  /* 0x000000022f059211 */ /* 0x008fe400000f1430 */
[----:B------:R-:W-:-:S03]  /*10760*/  @!P2 LEA R6, P0, R45, R0, 0x2 ;  /* 0x000000002d06a211 */ /* 0x000fc600078010ff */
[----:B------:R1:W-:Y:S01]  /*10770*/  @!P1 ST.E.64 [R4.64], R138 ;  /* 0x0000008a04009985 */ /* 0x0003e2000c101b06 */
[----:B------:R-:W-:Y:S02]  /*10780*/  ISETP.GE.AND P1, PT, R39, c[0x0][0x3c8], PT ;  /* 0x0000f20027007a0c */ /* 0x000fe40003f26270 */
[----:B------:R-:W-:Y:S02]  /*10790*/  @!P2 LEA.HI.X R7, R45, R2, R46, 0x2, P0 ;  /* 0x000000022d07a211 */ /* 0x000fe400000f142e */
[----:B------:R-:W-:-:S03]  /*107a0*/  ISETP.GE.AND P0, PT, R37, c[0x0][0x3c8], PT ;  /* 0x0000f20025007a0c */ /* 0x000fc60003f06270 */
[----:B------:R3:W-:Y:S01]  /*107b0*/  @!P2 ST.E.64 [R6.64], R134 ;  /* 0x000000860600a985 */ /* 0x0007e2000c101b06 */
[----:B------:R-:W-:-:S04]  /*107c0*/  @!P3 LEA R8, P2, R41, R0, 0x2 ;  /* 0x000000002908b211 */ /* 0x000fc800078410ff */
[----:B------:R-:W-:Y:S02]  /*107d0*/  @!P3 LEA.HI.X R9, R41, R2, R42, 0x2, P2 ;  /* 0x000000022909b211 */ /* 0x000fe400010f142a */
[----:B-1----:R-:W-:-:S04]  /*107e0*/  @!P4 LEA R4, P5, R43, R0, 0x2 ;  /* 0x000000002b04c211 */ /* 0x002fc800078a10ff */
[----:B------:R-:W-:Y:S02]  /*107f0*/  @!P4 LEA.HI.X R5, R43, R2, R44, 0x2, P5 ;  /* 0x000000022b05c211 */ /* 0x000fe400028f142c */
[----:B---3--:R-:W-:-:S03]  /*10800*/  @!P0 LEA R6, P2, R37, R0, 0x2 ;  /* 0x0000000025068211 */ /* 0x008fc600078410ff */
[----:B------:R1:W-:Y:S01]  /*10810*/  @!P4 ST.E.64 [R4.64], R130 ;  /* 0x000000820400c985 */ /* 0x0003e2000c101b06 */
[----:B------:R-:W-:Y:S02]  /*10820*/  ISETP.GE.AND P4, PT, R35, c[0x0][0x3c8], PT ;  /* 0x0000f20023007a0c */ /* 0x000fe40003f86270 */
[----:B------:R-:W-:Y:S01]  /*10830*/  @!P0 LEA.HI.X R7, R37, R2, R38, 0x2, P2 ;  /* 0x0000000225078211 */ /* 0x000fe200010f1426 */
[----:B------:R-:W-:Y:S01]  /*10840*/  @!P3 ST.E.64 [R8.64], R126 ;  /* 0x0000007e0800b985 */ /* 0x000fe2000c101b06 */
[----:B------:R-:W-:Y:S02]  /*10850*/  ISETP.GE.AND P3, PT, R33, c[0x0][0x3c8], PT ;  /* 0x0000f20021007a0c */ /* 0x000fe40003f66270 */
[----:B------:R-:W-:Y:S02]  /*10860*/  ISETP.GE.AND P2, PT, R31, c[0x0][0x3c8], PT ;  /* 0x0000f2001f007a0c */ /* 0x000fe40003f46270 */
[----:B-1----:R-:W-:-:S04]  /*10870*/  @!P1 LEA R4, P5, R39, R0, 0x2 ;  /* 0x0000000027049211 */ /* 0x002fc800078a10ff */
[----:B------:R-:W-:-:S05]  /*10880*/  @!P1 LEA.HI.X R5, R39, R2, R40, 0x2, P5 ;  /* 0x0000000227059211 */ /* 0x000fca00028f1428 */
[----:B------:R1:W-:Y:S01]  /*10890*/  @!P1 ST.E.64 [R4.64], R122 ;  /* 0x0000007a04009985 */ /* 0x0003e2000c101b06 */
[----:B------:R-:W-:-:S03]  /*108a0*/  ISETP.GE.AND P1, PT, R29, c[0x0][0x3c8], PT ;  /* 0x0000f2001d007a0c */ /* 0x000fc60003f26270 */
[----:B------:R3:W-:Y:S01]  /*108b0*/  @!P0 ST.E.64 [R6.64], R118 ;  /* 0x0000007606008985 */ /* 0x0007e2000c101b06 */
[----:B------:R-:W-:Y:S02]  /*108c0*/  ISETP.GE.AND P0, PT, R27, c[0x0][0x3c8], PT ;  /* 0x0000f2001b007a0c */ /* 0x000fe40003f06270 */
[----:B-1----:R-:W-:-:S04]  /*108d0*/  @!P4 LEA R4, P5, R35, R0, 0x2 ;  /* 0x000000002304c211 */ /* 0x002fc800078a10ff */
[----:B------:R-:W-:Y:S02]  /*108e0*/  @!P4 LEA.HI.X R5, R35, R2, R36, 0x2, P5 ;  /* 0x000000022305c211 */ /* 0x000fe400028f1424 */
[----:B------:R-:W-:-:S03]  /*108f0*/  @!P3 LEA R10, P5, R33, R0, 0x2 ;  /* 0x00000000210ab211 */ /* 0x000fc600078a10ff */
[----:B------:R1:W-:Y:S01]  /*10900*/  @!P4 ST.E.64 [R4.64], R114 ;  /* 0x000000720400c985 */ /* 0x0003e2000c101b06 */
[----:B------:R-:W-:Y:S02]  /*10910*/  @!P2 LEA R8, P4, R31, R0, 0x2 ;  /* 0x000000001f08a211 */ /* 0x000fe400078810ff */
[----:B------:R-:W-:Y:S02]  /*10920*/  @!P3 LEA.HI.X R11, R33, R2, R34, 0x2, P5 ;  /* 0x00000002210bb211 */ /* 0x000fe400028f1422 */
[----:B---3--:R-:W-:Y:S02]  /*10930*/  @!P1 LEA R6, P5, R29, R0, 0x2 ;  /* 0x000000001d069211 */ /* 0x008fe400078a10ff */
[-C--:B------:R-:W-:Y:S01]  /*10940*/  @!P2 LEA.HI.X R9, R31, R2.reuse, R32, 0x2, P4 ;  /* 0x000000021f09a211 */ /* 0x080fe200020f1420 */
[----:B------:R3:W-:Y:S01]  /*10950*/  @!P3 ST.E.64 [R10.64], R110 ;  /* 0x0000006e0a00b985 */ /* 0x0007e2000c101b06 */
[----:B------:R-:W-:-:S03]  /*10960*/  @!P1 LEA.HI.X R7, R29, R2, R30, 0x2, P5 ;  /* 0x000000021d079211 */ /* 0x000fc600028f141e */
[----:B------:R3:W-:Y:S04]  /*10970*/  @!P2 ST.E.64 [R8.64], R74 ;  /* 0x0000004a0800a985 */ /* 0x0007e8000c101b06 */
[----:B------:R3:W-:Y:S01]  /*10980*/  @!P1 ST.E.64 [R6.64], R78 ;  /* 0x0000004e06009985 */ /* 0x0007e2000c101b06 */
[----:B-1----:R-:W-:-:S04]  /*10990*/  @!P0 LEA R4, P4, R27, R0, 0x2 ;  /* 0x000000001b048211 */ /* 0x002fc800078810ff */
[----:B------:R-:W-:-:S05]  /*109a0*/  @!P0 LEA.HI.X R5, R27, R2, R28, 0x2, P4 ;  /* 0x000000021b058211 */ /* 0x000fca00020f141c */
[----:B------:R3:W-:Y:S01]  /*109b0*/  @!P0 ST.E.64 [R4.64], R90 ;  /* 0x0000005a04008985 */ /* 0x0007e2000c101b06 */
[----:B------:R-:W-:-:S13]  /*109c0*/  ISETP.GE.AND P0, PT, R25, c[0x0][0x3c8], PT ;  /* 0x0000f20019007a0c */ /* 0x000fda0003f06270 */
[----:B------:R-:W-:Y:S05]  /*109d0*/  @P0 BRA `(.L_x_1307) ;  /* 0x0000030000000947 */ /* 0x000fea0003800000 */
[----:B---3--:R-:W-:-:S04]  /*109e0*/  LEA R4, P0, R25, R0, 0x2 ;  /* 0x0000000019047211 */ /* 0x008fc800078010ff */
[----:B------:R-:W-:-:S05]  /*109f0*/  LEA.HI.X R5, R25, R2, R26, 0x2, P0 ;  /* 0x0000000219057211 */ /* 0x000fca00000f141a */
[----:B------:R1:W-:Y:S01]  /*10a00*/  ST.E.64 [R4.64], R94 ;  /* 0x0000005e04007985 */ /* 0x0003e2000c101b06 */
[----:B------:R-:W-:Y:S05]  /*10a10*/  BRA `(.L_x_1307) ;  /* 0x000002c000007947 */ /* 0x000fea0003800000 */
.L_x_1299:
[----:B------:R-:W2:Y:S02]  /*10a20*/  S2R R4, SR_TID.X ;  /* 0x0000000000047919 */ /* 0x000ea40000002100 */
[----:B--2---:R-:W-:-:S13]  /*10a30*/  ISETP.GT.AND P0, PT, R4, 0x7f, PT ;  /* 0x0000007f0400780c */ /* 0x004fda0003f04270 */
[----:B------:R-:W-:Y:S05]  /*10a40*/  @P0 BRA `(.L_x_1307) ;  /* 0x0000029000000947 */ /* 0x000fea0003800000 */
[----:B------:R-:W2:Y:S01]  /*10a50*/  LDL.LU R3, [R1+0x78] ;  /* 0x0000780001037983 */ /* 0x000ea20000300800 */
[----:B------:R-:W-:-:S05]  /*10a60*/  MOV R2, c[0x0][0x4e8] ;  /* 0x00013a0000027a02 */ /* 0x000fca0000000f00 */
[----:B------:R-:W-:Y:S01]  /*10a70*/  IMAD R0, R2, c[0x0][0x388], RZ ;  /* 0x0000e20002007a24 */ /* 0x000fe200078e02ff */
[----:B--2---:R-:W-:-:S04]  /*10a80*/  IADD3 R4, R3, R4, RZ ;  /* 0x0000000403047210 */ /* 0x004fc80007ffe0ff */
[----:B------:R-:W-:-:S13]  /*10a90*/  ISETP.GE.AND P0, PT, R4, R0, PT ;  /* 0x000000000400720c */ /* 0x000fda0003f06270 */
[----:B------:R-:W-:Y:S05]  /*10aa0*/  @P0 BRA `(.L_x_1307) ;  /* 0x0000023000000947 */ /* 0x000fea0003800000 */
[----:B------:R-:W2:Y:S04]  /*10ab0*/  LDL.LU R3, [R1+0x44] ;  /* 0x0000440001037983 */ /* 0x000ea80000300800 */
[----:B------:R-:W3:Y:S04]  /*10ac0*/  LDL.LU R9, [R1+0x40] ;  /* 0x0000400001097983 */ /* 0x000ee80000300800 */
[----:B------:R-:W4:Y:S01]  /*10ad0*/  LDL.LU R8, [R1+0x48] ;  /* 0x0000480001087983 */ /* 0x000f220000300800 */
[----:B------:R-:W-:-:S13]  /*10ae0*/  ISETP.NE.AND P0, PT, R2, 0x1, PT ;  /* 0x000000010200780c */ /* 0x000fda0003f05270 */
[----:B------:R-:W-:Y:S01]  /*10af0*/  @P0 IMAD.HI.U32 R7, R4, c[0x0][0x4ec], RZ ;  /* 0x00013b0004070a27 */ /* 0x000fe200078e00ff */
[----:B--2---:R-:W-:Y:S02]  /*10b00*/  SHF.R.S32.HI R0, RZ, 0x1f, R3 ;  /* 0x0000001fff007819 */ /* 0x004fe40000011403 */
[----:B---3--:R-:W-:-:S03]  /*10b10*/  SHF.R.S32.HI R6, RZ, 0x1f, R9 ;  /* 0x0000001fff067819 */ /* 0x008fc60000011409 */
[----:B------:R-:W-:-:S04]  /*10b20*/  IMAD R0, R0, c[0x0][0x4d0], RZ ;  /* 0x0001340000007a24 */ /* 0x000fc800078e02ff */
[C---:B------:R-:W-:Y:S01]  /*10b30*/  IMAD R5, R3.reuse, c[0x0][0x4d4], R0 ;  /* 0x0001350003057a24 */ /* 0x040fe200078e0200 */
[----:B------:R-:W-:Y:S01]  /*10b40*/  MOV R0, R4 ;  /* 0x0000000400007202 */ /* 0x000fe20000000f00 */
[----:B------:R-:W-:Y:S01]  /*10b50*/  IMAD.WIDE.U32 R2, R3, c[0x0][0x4d0], RZ ;  /* 0x0001340003027a25 */ /* 0x000fe200078e00ff */
[----:B------:R-:W-:-:S03]  /*10b60*/  @P0 SHF.R.U32.HI R0, RZ, c[0x0][0x4f0], R7 ;  /* 0x00013c00ff000a19 */ /* 0x000fc60000011607 */
[----:B------:R-:W-:Y:S01]  /*10b70*/  IMAD R6, R6, c[0x0][0x4d8], RZ ;  /* 0x0001360006067a24 */ /* 0x000fe200078e02ff */
[----:B------:R-:W-:Y:S02]  /*10b80*/  IADD3 R3, R3, R5, RZ ;  /* 0x0000000503037210 */ /* 0x000fe40007ffe0ff */
[----:B----4-:R-:W-:Y:S01]  /*10b90*/  SHF.R.S32.HI R5, RZ, 0x1f, R8 ;  /* 0x0000001fff057819 */ /* 0x010fe20000011408 */
[C---:B------:R-:W-:Y:S01]  /*10ba0*/  IMAD R7, R9.reuse, c[0x0][0x4dc], R6 ;  /* 0x0001370009077a24 */ /* 0x040fe200078e0206 */
[----:B------:R-:W-:Y:S01]  /*10bb0*/  IADD3 R6, -R0, RZ, RZ ;  /* 0x000000ff00067210 */ /* 0x000fe20007ffe1ff */
[----:B------:R-:W-:-:S04]  /*10bc0*/  IMAD.WIDE.U32 R2, R9, c[0x0][0x4d8], R2 ;  /* 0x0001360009027a25 */ /* 0x000fc800078e0002 */
[----:B------:R-:W-:Y:S01]  /*10bd0*/  IMAD R5, R5, c[0x0][0x4e0], RZ ;  /* 0x0001380005057a24 */ /* 0x000fe200078e02ff */
[----:B------:R-:W-:Y:S01]  /*10be0*/  IADD3 R3, R3, R7, RZ ;  /* 0x0000000703037210 */ /* 0x000fe20007ffe0ff */
[----:B------:R-:W-:Y:S01]  /*10bf0*/  IMAD R4, R6, c[0x0][0x4e8], R4 ;  /* 0x00013a0006047a24 */ /* 0x000fe200078e0204 */
[----:B------:R-:W-:Y:S01]  /*10c00*/  SHF.R.S32.HI R7, RZ, 0x1f, R0 ;  /* 0x0000001fff077819 */ /* 0x000fe20000011400 */
[C---:B------:R-:W-:Y:S02]  /*10c10*/  IMAD R6, R8.reuse, c[0x0][0x4e4], R5 ;  /* 0x0001390008067a24 */ /* 0x040fe400078e0205 */
[----:B------:R-:W-:Y:S01]  /*10c20*/  IMAD.WIDE.U32 R2, R8, c[0x0][0x4e0], R2 ;  /* 0x0001380008027a25 */ /* 0x000fe200078e0002 */
[----:B------:R-:W-:-:S04]  /*10c30*/  SHF.R.S32.HI R5, RZ, 0x1f, R4 ;  /* 0x0000001fff057819 */ /* 0x000fc80000011404 */
[----:B------:R-:W-:Y:S01]  /*10c40*/  IADD3 R2, P0, R0, R2, RZ ;  /* 0x0000000200027210 */ /* 0x000fe20007f1e0ff */
[----:B------:R-:W-:-:S03]  /*10c50*/  IMAD R0, R5, c[0x0][0x4c8], RZ ;  /* 0x0001320005007a24 */ /* 0x000fc600078e02ff */
[----:B------:R-:W-:Y:S01]  /*10c60*/  IADD3.X R3, R7, R3, R6, P0, !PT ;  /* 0x0000000307037210 */ /* 0x000fe200007fe406 */
[----:B------:R-:W-:-:S04]  /*10c70*/  IMAD R0, R4, c[0x0][0x4cc], R0 ;  /* 0x0001330004007a24 */ /* 0x000fc800078e0200 */
[----:B------:R-:W-:-:S05]  /*10c80*/  IMAD.WIDE.U32 R2, R4, c[0x0][0x4c8], R2 ;  /* 0x0001320004027a25 */ /* 0x000fca00078e0002 */
[----:B------:R-:W-:Y:S02]  /*10c90*/  IADD3 R0, R3, R0, RZ ;  /* 0x0000000003007210 */ /* 0x000fe40007ffe0ff */
[----:B------:R-:W-:-:S04]  /*10ca0*/  LEA R4, P0, R2, c[0x0][0x4a8], 0x2 ;  /* 0x00012a0002047a11 */ /* 0x000fc800078010ff */
[----:B------:R-:W-:Y:S02]  /*10cb0*/  LEA.HI.X R5, R2, c[0x0][0x4ac], R0, 0x2, P0 ;  /* 0x00012b0002057a11 */ /* 0x000fe400000f1400 */
[----:B------:R-:W-:-:S05]  /*10cc0*/  MOV R0, 0xff800000 ;  /* 0xff80000000007802 */ /* 0x000fca0000000f00 */
[----:B------:R2:W-:Y:S02]  /*10cd0*/  STG.E [R4.64], R0 ;  /* 0x0000000004007986 */ /* 0x0005e4000c101906 */
.L_x_1307:
[----:B------:R-:W-:Y:S05]  /*10ce0*/  BSYNC B1 ;  /* 0x0000000000017941 */ /* 0x000fea0003800000 */
.L_x_1298:
[----:B-12---:R-:W2:Y:S02]  /*10cf0*/  LDL R0, [R1+0xb8] ;  /* 0x0000b80001007983 */ /* 0x006ea40000100800 */
[----:B--2---:R-:W-:-:S13]  /*10d00*/  ISETP.NE.AND P0, PT, R0, RZ, PT ;  /* 0x000000ff0000720c */ /* 0x004fda0003f05270 */
[----:B------:R-:W-:Y:S01]  /*10d10*/  @P0 WARPSYNC 0xffffffff ;  /* 0xffffffff00000948 */ /* 0x000fe20003800000 */
[----:B------:R-:W-:Y:S06]  /*10d20*/  @P0 BAR.SYNC.DEFER_BLOCKING 0x5, 0x80 ;  /* 0x0142000000000b1d */ /* 0x000fec0000010000 */
[----:B------:R-:W1:Y:S04]  /*10d30*/  @P0 LDS R0, [0xc100] ;  /* 0x00c10000ff000984 */ /* 0x000e680000000800 */
[----:B-1----:R1:W-:Y:S04]  /*10d40*/  @P0 STL [R1+0x7c], R0 ;  /* 0x00007c0001000387 */ /* 0x0023e80000100800 */
[----:B------:R-:W-:Y:S06]  /*10d50*/  @P0 BAR.ARV 0x4, 0x80 ;  /* 0x0102000000000b1d */ /* 0x000fec0000002000 */
[----:B------:R-:W-:Y:S05]  /*10d60*/  @P0 BRA `(.L_x_1308) ;  /* 0x0000009000000947 */ /* 0x000fea0003800000 */
[----:B------:R-:W-:Y:S05]  /*10d70*/  BRA.DIV ~URZ, `(.L_x_1309) ;  /* 0x00002f427f007947 */ /* 0x000fea000b800000 */
[----:B-1----:R1:W2:Y:S02]  /*10d80*/  SHFL.IDX PT, R0, R24, RZ, 0x1f ;  /* 0x00001fff18007589 */ /* 0x0022a400000e0000 */
.L_x_1334:
[----:B---3--:R-:W3:Y:S01]  /*10d90*/  S2R R2, SR_TID.X ;  /* 0x0000000000027919 */ /* 0x008ee20000002100 */
[----:B------:R-:W-:Y:S03]  /*10da0*/  WARPSYNC 0xffffffff ;  /* 0xffffffff00007948 */ /* 0x000fe60003800000 */
[----:B------:R-:W-:Y:S06]  /*10db0*/  BAR.SYNC.DEFER_BLOCKING 0x4, 0x80 ;  /* 0x0102000000007b1d */ /* 0x000fec0000010000 */
[----:B--2---:R2:W-:Y:S01]  /*10dc0*/  STL [R1+0x7c], R0 ;  /* 0x00007c0001007387 */ /* 0x0045e20000100800 */
[----:B---3--:R-:W-:-:S13]  /*10dd0*/  LOP3.LUT P0, RZ, R2, 0x7f, RZ, 0xc0, !PT ;  /* 0x0000007f02ff7812 */ /* 0x008fda000780c0ff */
[----:B------:R2:W-:Y:S04]  /*10de0*/  @!P0 STS [0xc100], R24 ;  /* 0x00c10018ff008388 */ /* 0x0005e80000000800 */
[----:B------:R-:W-:Y:S06]  /*10df0*/  BAR.ARV 0x5, 0x80 ;  /* 0x0142000000007b1d */ /* 0x000fec0000002000 */
.L_x_1308:
[----:B-12---:R-:W2:Y:S02]  /*10e00*/  LDL R0, [R1+0x7c] ;  /* 0x00007c0001007983 */ /* 0x006ea40000100800 */
[----:B--2---:R-:W-:-:S13]  /*10e10*/  ISETP.GE.AND P0, PT, R0, c[0x0][0x538], PT ;  /* 0x00014e0000007a0c */ /* 0x004fda0003f06270 */
[----:B---345:R-:W-:Y:S01]  /*10e20*/  @P0 CALL.REL.NOINC `(.L_x_1310) ;  /* 0x0000001000000944 */ /* 0x038fe20003c00000 */
[----:B------:R-:W-:Y:S05]  /*10e30*/  BRA `(.L_x_1311) ;  /* 0xfffefcb000007947 */ /* 0x000fea000383ffff */
.L_x_1310:
[----:B------:R-:W-:Y:S05]  /*10e40*/  EXIT ;  /* 0x000000000000794d */ /* 0x000fea0003800000 */
.L_x_1256:
[----:B------:R-:W-:Y:S01]  /*10e50*/  IMAD.MOV.U32 R5, RZ, RZ, R10 ;  /* 0x000000ffff057224 */ /* 0x000fe200078e000a */
[----:B------:R-:W-:Y:S01]  /*10e60*/  MOV R3, RZ ;  /* 0x000000ff00037202 */ /* 0x000fe20000000f00 */
[----:B------:R-:W-:Y:S01]  /*10e70*/  IMAD.MOV.U32 R0, RZ, RZ, 0x1c1f ;  /* 0x00001c1fff007424 */ /* 0x000fe200078e00ff */
[----:B------:R-:W-:Y:S02]  /*10e80*/  MOV R2, 0x10ea0 ;  /* 0x00010ea000027802 */ /* 0x000fe40000000f00 */
[----:B-----5:R-:W-:Y:S05]  /*10e90*/  CALL.REL.NOINC `($__internal_18_$__cuda_sm70_shflsync_idx_p) ;  /* 0x00002ee000007944 */ /* 0x020fea0003c00000 */
[----:B------:R-:W-:Y:S01]  /*10ea0*/  MOV R4, R0 ;  /* 0x0000000000047202 */ /* 0x000fe20000000f00 */
[----:B------:R-:W-:Y:S05]  /*10eb0*/  BRA `(.L_x_1312) ;  /* 0xffff09f000007947 */ /* 0x000fea000383ffff */
.L_x_1257:
[----:B------:R-:W-:Y:S01]  /*10ec0*/  IMAD.MOV.U32 R5, RZ, RZ, R12 ;  /* 0x000000ffff057224 */ /* 0x000fe200078e000c */
[----:B------:R-:W-:Y:S01]  /*10ed0*/  MOV R3, RZ ;  /* 0x000000ff00037202 */ /* 0x000fe20000000f00 */
[----:B------:R-:W-:Y:S01]  /*10ee0*/  IMAD.MOV.U32 R0, RZ, RZ, 0x1c1f ;  /* 0x00001c1fff007424 */ /* 0x000fe200078e00ff */
[----:B------:R-:W-:Y:S02]  /*10ef0*/  MOV R2, 0x10f10 ;  /* 0x00010f1000027802 */ /* 0x000fe40000000f00 */
[----:B-12--5:R-:W-:Y:S05]  /*10f00*/  CALL.REL.NOINC `($__internal_18_$__cuda_sm70_shflsync_idx_p) ;  /* 0x00002e7000007944 */ /* 0x026fea0003c00000 */
[----:B------:R-:W-:Y:S05]  /*10f10*/  BRA `(.L_x_1313) ;  /* 0xffff09b000007947 */ /* 0x000fea000383ffff */
.L_x_1260:
[----:B------:R-:W-:Y:S01]  /*10f20*/  IMAD.MOV.U32 R5, RZ, RZ, R10 ;  /* 0x000000ffff057224 */ /* 0x000fe200078e000a */
[----:B-1----:R-:W-:Y:S01]  /*10f30*/  MOV R3, 0x1 ;  /* 0x0000000100037802 */ /* 0x002fe20000000f00 */
[----:B----4-:R-:W-:Y:S01]  /*10f40*/  IMAD.MOV.U32 R0, RZ, RZ, 0x1c1f ;  /* 0x00001c1fff007424 */ /* 0x010fe200078e00ff */
[----:B------:R-:W-:-:S02]  /*10f50*/  MOV R2, 0x10f70 ;  /* 0x00010f7000027802 */ /* 0x000fc40000000f00 */
[----:B--2--5:R-:W-:Y:S05]  /*10f60*/  CALL.REL.NOINC `($__internal_18_$__cuda_sm70_shflsync_idx_p) ;  /* 0x00002e1000007944 */ /* 0x024fea0003c00000 */
[----:B------:R-:W-:Y:S01]  /*10f70*/  IMAD.MOV.U32 R4, RZ, RZ, R0 ;  /* 0x000000ffff047224 */ /* 0x000fe200078e0000 */
[----:B------:R-:W-:Y:S01]  /*10f80*/  MOV R3, 0x1 ;  /* 0x0000000100037802 */ /* 0x000fe20000000f00 */
[----:B------:R-:W-:Y:S01]  /*10f90*/  IMAD.MOV.U32 R5, RZ, RZ, R12 ;  /* 0x000000ffff057224 */ /* 0x000fe200078e000c */
[----:B------:R-:W-:-:S02]  /*10fa0*/  MOV R0, 0x1c1f ;  /* 0x00001c1f00007802 */ /* 0x000fc40000000f00 */
[----:B------:R-:W-:Y:S02]  /*10fb0*/  MOV R2, 0x10fd0 ;  /* 0x00010fd000027802 */ /* 0x000fe40000000f00 */
[----:B------:R-:W-:Y:S05]  /*10fc0*/  CALL.REL.NOINC `($__internal_18_$__cuda_sm70_shflsync_idx_p) ;  /* 0x00002db000007944 */ /* 0x000fea0003c00000 */
[----:B------:R-:W-:Y:S05]  /*10fd0*/  BRA `(.L_x_1314) ;  /* 0xffff0b3000007947 */ /* 0x000fea000383ffff */
.L_x_1263:
[----:B------:R-:W-:Y:S01]  /*10fe0*/  IMAD.MOV.U32 R5, RZ, RZ, R10 ;  /* 0x000000ffff057224 */ /* 0x000fe200078e000a */
[----:B-1----:R-:W-:Y:S01]  /*10ff0*/  MOV R3, 0x2 ;  /* 0x0000000200037802 */ /* 0x002fe20000000f00 */
[----:B------:R-:W-:Y:S01]  /*11000*/  IMAD.MOV.U32 R0, RZ, RZ, 0x1c1f ;  /* 0x00001c1fff007424 */ /* 0x000fe200078e00ff */
[----:B------:R-:W-:Y:S02]  /*11010*/  MOV R2, 0x11030 ;  /* 0x0001103000027802 */ /* 0x000fe40000000f00 */
[----:B--23-5:R-:W-:Y:S05]  /*11020*/  CALL.REL.NOINC `($__internal_18_$__cuda_sm70_shflsync_idx_p) ;  /* 0x00002d5000007944 */ /* 0x02cfea0003c00000 */
[----:B------:R-:W-:Y:S01]  /*11030*/  MOV R4, R0 ;  /* 0x0000000000047202 */ /* 0x000fe20000000f00 */
[----:B------:R-:W-:Y:S05]  /*11040*/  BRA `(.L_x_1315) ;  /* 0xffff0c8000007947 */ /* 0x000fea000383ffff */
.L_x_1264:
[----:B------:R-:W-:Y:S01]  /*11050*/  IMAD.MOV.U32 R5, RZ, RZ, R12 ;  /* 0x000000ffff057224 */ /* 0x000fe200078e000c */
[----:B-1----:R-:W-:Y:S01]  /*11060*/  MOV R3, 0x2 ;  /* 0x0000000200037802 */ /* 0x002fe20000000f00 */
[----:B------:R-:W-:Y:S01]  /*11070*/  IMAD.MOV.U32 R0, RZ, RZ, 0x1c1f ;  /* 0x00001c1fff007424 */ /* 0x000fe200078e00ff */
[----:B------:R-:W-:Y:S02]  /*11080*/  MOV R2, 0x110a0 ;  /* 0x000110a000027802 */ /* 0x000fe40000000f00 */
[----:B--2345:R-:W-:Y:S05]  /*11090*/  CALL.REL.NOINC `($__internal_18_$__cuda_sm70_shflsync_idx_p) ;  /* 0x00002ce000007944 */ /* 0x03cfea0003c00000 */
[----:B------:R-:W-:Y:S05]  /*110a0*/  BRA `(.L_x_1316) ;  /* 0xffff0c4000007947 */ /* 0x000fea000383ffff */
.L_x_1267:
[----:B------:R-:W-:Y:S01]  /*110b0*/  IMAD.MOV.U32 R5, RZ, RZ, R10 ;  /* 0x000000ffff057224 */ /* 0x000fe200078e000a */
[----:B--2---:R-:W-:Y:S01]  /*110c0*/  MOV R3, 0x3 ;  /* 0x0000000300037802 */ /* 0x004fe20000000f00 */
[----:B------:R-:W-:Y:S01]  /*110d0*/  IMAD.MOV.U32 R0, RZ, RZ, 0x1c1f ;  /* 0x00001c1fff007424 */ /* 0x000fe200078e00ff */
[----:B------:R-:W-:-:S02]  /*110e0*/  MOV R2, 0x11100 ;  /* 0x0001110000027802 */ /* 0x000fc40000000f00 */
[----:B-1-345:R-:W-:Y:S05]  /*110f0*/  CALL.REL.NOINC `($__internal_18_$__cuda_sm70_shflsync_idx_p) ;  /* 0x00002c8000007944 */ /* 0x03afea0003c00000 */
[----:B------:R-:W-:Y:S01]  /*11100*/  IMAD.MOV.U32 R4, RZ, RZ, R0 ;  /* 0x000000ffff047224 */ /* 0x000fe200078e0000 */
[----:B------:R-:W-:Y:S01]  /*11110*/  MOV R3, 0x3 ;  /* 0x0000000300037802 */ /* 0x000fe20000000f00 */
[----:B------:R-:W-:Y:S01]  /*11120*/  IMAD.MOV.U32 R5, RZ, RZ, R12 ;  /* 0x000000ffff057224 */ /* 0x000fe200078e000c */
[----:B------:R-:W-:-:S02]  /*11130*/  MOV R0, 0x1c1f ;  /* 0x00001c1f00007802 */ /* 0x000fc40000000f00 */
[----:B------:R-:W-:Y:S02]  /*11140*/  MOV R2, 0x11160 ;  /* 0x0001116000027802 */ /* 0x000fe40000000f00 */
[----:B------:R-:W-:Y:S05]  /*11150*/  CALL.REL.NOINC `($__internal_18_$__cuda_sm70_shflsync_idx_p) ;  /* 0x00002c2000007944 */ /* 0x000fea0003c00000 */
[----:B------:R-:W-:Y:S05]  /*11160*/  BRA `(.L_x_1317) ;  /* 0xffff0d5000007947 */ /* 0x000fea000383ffff */
.L_x_1270:
[----:B------:R-:W-:Y:S01]  /*11170*/  IMAD.MOV.U32 R5, RZ, RZ, R10 ;  /* 0x000000ffff057224 */ /* 0x000fe200078e000a */
[----:B------:R-:W-:Y:S01]  /*11180*/  MOV R3, RZ ;  /* 0x000000ff00037202 */ /* 0x000fe20000000f00 */
[----:B------:R-:W-:Y:S01]  /*11190*/  IMAD.MOV.U32 R0, RZ, RZ, 0x1c1f ;  /* 0x00001c1fff007424 */ /* 0x000fe200078e00ff */
[----:B------:R-:W-:Y:S02]  /*111a0*/  MOV R2, 0x111c0 ;  /* 0x000111c000027802 */ /* 0x000fe40000000f00 */
[----:B------:R-:W-:Y:S05]  /*111b0*/  CALL.REL.NOINC `($__internal_18_$__cuda_sm70_shflsync_idx_p) ;  /* 0x00002bc000007944 */ /* 0x000fea0003c00000 */
[----:B------:R-:W-:Y:S01]  /*111c0*/  MOV R4, R0 ;  /* 0x0000000000047202 */ /* 0x000fe20000000f00 */
[----:B------:R-:W-:Y:S05]  /*111d0*/  BRA `(.L_x_1318) ;  /* 0xffff2a1000007947 */ /* 0x000fea000383ffff */
.L_x_1271:
[----:B------:R-:W-:Y:S01]  /*111e0*/  IMAD.MOV.U32 R5, RZ, RZ, R13 ;  /* 0x000000ffff057224 */ /* 0x000fe200078e000d */
[----:B------:R-:W-:Y:S01]  /*111f0*/  MOV R3, RZ ;  /* 0x000000ff00037202 */ /* 0x000fe20000000f00 */
[----:B------:R-:W-:Y:S01]  /*11200*/  IMAD.MOV.U32 R0, RZ, RZ, 0x1c1f ;  /* 0x00001c1fff007424 */ /* 0x000fe200078e00ff */
[----:B------:R-:W-:Y:S02]  /*11210*/  MOV R2, 0x11230 ;  /* 0x0001123000027802 */ /* 0x000fe40000000f00 */
[----:B-12---:R-:W-:Y:S05]  /*11220*/  CALL.REL.NOINC `($__internal_18_$__cuda_sm70_shflsync_idx_p) ;  /* 0x00002b5000007944 */ /* 0x006fea0003c00000 */
[----:B------:R-:W-:Y:S01]  /*11230*/  IADD3 R8, P0, R0, R159, RZ ;  /* 0x0000009f00087210 */ /* 0x000fe20007f1e0ff */
[----:B------:R-:W-:Y:S01]  /*11240*/  IMAD.MOV.U32 R5, RZ, RZ, R10 ;  /* 0x000000ffff057224 */ /* 0x000fe200078e000a */
[C---:B------:R-:W-:Y:S02]  /*11250*/  IADD3 R3, R240.reuse, 0x20, RZ ;  /* 0x00000020f0037810 */ /* 0x040fe40007ffe0ff */
[----:B------:R-:W-:Y:S01]  /*11260*/  IADD3 R2, R240, 0x40, RZ ;  /* 0x00000040f0027810 */ /* 0x000fe20007ffe0ff */
[----:B------:R-:W-:Y:S01]  /*11270*/  IMAD.X R9, R4, 0x1, R125, P0 ;  /* 0x0000000104097824 */ /* 0x000fe200000e067d */
[----:B------:R-:W-:-:S02]  /*11280*/  IADD3 R6, P6, R0, R160, RZ ;  /* 0x000000a000067210 */ /* 0x000fc40007fde0ff */
[----:B------:R-:W-:Y:S02]  /*11290*/  ISETP.GE.AND P5, PT, R240, c[0x0][0x1d4], PT ;  /* 0x00007500f0007a0c */ /* 0x000fe40003fa6270 */
[----:B------:R-:W-:Y:S01]  /*112a0*/  ISETP.GE.AND P4, PT, R3, c[0x0][0x1d4], PT ;  /* 0x0000750003007a0c */ /* 0x000fe20003f86270 */
[----:B------:R-:W-:Y:S01]  /*112b0*/  IMAD.X R7, R4, 0x1, R127, P6 ;  /* 0x0000000104077824 */ /* 0x000fe200030e067f */
[----:B------:R-:W-:Y:S02]  /*112c0*/  ISETP.GE.AND P0, PT, R2, c[0x0][0x1d4], PT ;  /* 0x0000750002007a0c */ /* 0x000fe40003f06270 */
[----:B------:R-:W-:Y:S01]  /*112d0*/  IADD3 R2, P6, R0, R161, RZ ;  /* 0x000000a100027210 */ /* 0x000fe20007fde0ff */
[----:B------:R-:W-:Y:S01]  /*112e0*/  IMAD.MOV.U32 R0, RZ, RZ, 0x1c1f ;  /* 0x00001c1fff007424 */ /* 0x000fe200078e00ff */
[----:B------:R-:W-:Y:S02]  /*112f0*/  SEL R12, RZ, 0x10, P5 ;  /* 0x00000010ff0c7807 */ /* 0x000fe40002800000 */
[----:B------:R-:W-:Y:S01]  /*11300*/  SEL R11, RZ, 0x10, P4 ;  /* 0x00000010ff0b7807 */ /* 0x000fe20002000000 */
[----:B------:R-:W-:Y:S01]  /*11310*/  IMAD.X R3, R4, 0x1, R126, P6 ;  /* 0x0000000104037824 */ /* 0x000fe200030e067e */
[----:B------:R-:W-:Y:S01]  /*11320*/  SEL R10, RZ, 0x10, P0 ;  /* 0x00000010ff0a7807 */ /* 0x000fe20000000000 */
[----:B------:R-:W-:Y:S01]  /*11330*/  @!PT LDS RZ, [RZ] ;  /* 0x00000000fffff984 */ /* 0x000fe20000000800 */
[----:B------:R-:W-:Y:S01]  /*11340*/  @!PT LDS RZ, [RZ] ;  /* 0x00000000fffff984 */ /* 0x000fe20000000800 */
[----:B------:R-:W-:Y:S01]  /*11350*/  @!PT LDS RZ, [RZ] ;  /* 0x00000000fffff984 */ /* 0x000fe20000000800 */
[----:B------:R1:W-:Y:S04]  /*11360*/  LDGSTS.E.BYPASS.LTC128B.128 [R217+0x3100], [R8.64], !P5 ;  /* 0x0310000008d97fae */ /* 0x0003e8000e901d46 */
[----:B------:R1:W-:Y:S04]  /*11370*/  LDGSTS.E.BYPASS.LTC128B.128 [R217+0x4100], [R6.64], !P4 ;  /* 0x0410000006d97fae */ /* 0x0003e8000e101d46 */
[----:B------:R2:W-:Y:S02]  /*11380*/  LDGSTS.E.BYPASS.LTC128B.128 [R217+0x5100], [R2.64], !P0 ;  /* 0x0510000002d97fae */ /* 0x0005e4000c101d46 */
[----:B--2---:R-:W-:Y:S01]  /*11390*/  IMAD.MOV.U32 R3, RZ, RZ, 0x1 ;  /* 0x00000001ff037424 */ /* 0x004fe200078e00ff */
[----:B------:R-:W-:-:S02]  /*113a0*/  MOV R2, 0x113c0 ;  /* 0x000113c000027802 */ /* 0x000fc40000000f00 */
[----:B-1----:R-:W-:Y:S05]  /*113b0*/  CALL.REL.NOINC `($__internal_18_$__cuda_sm70_shflsync_idx_p) ;  /* 0x000029c000007944 */ /* 0x002fea0003c00000 */
[----:B------:R-:W-:Y:S01]  /*113c0*/  IMAD.MOV.U32 R4, RZ, RZ, R0 ;  /* 0x000000ffff047224 */ /* 0x000fe200078e0000 */
[----:B------:R-:W-:Y:S01]  /*113d0*/  MOV R3, 0x1 ;  /* 0x0000000100037802 */ /* 0x000fe20000000f00 */
[----:B------:R-:W-:Y:S01]  /*113e0*/  IMAD.MOV.U32 R5, RZ, RZ, R13 ;  /* 0x000000ffff057224 */ /* 0x000fe200078e000d */
[----:B------:R-:W-:-:S02]  /*113f0*/  MOV R0, 0x1c1f ;  /* 0x00001c1f00007802 */ /* 0x000fc40000000f00 */
[----:B------:R-:W-:Y:S02]  /*11400*/  MOV R2, 0x11420 ;  /* 0x0001142000027802 */ /* 0x000fe40000000f00 */
[----:B------:R-:W-:Y:S05]  /*11410*/  CALL.REL.NOINC `($__internal_18_$__cuda_sm70_shflsync_idx_p) ;  /* 0x0000296000007944 */ /* 0x000fea0003c00000 */
[----:B------:R-:W-:Y:S05]  /*11420*/  BRA `(.L_x_1319) ;  /* 0xffff293000007947 */ /* 0x000fea000383ffff */
.L_x_1272:
[----:B------:R-:W-:Y:S01]  /*11430*/  IMAD.MOV.U32 R5, RZ, RZ, R4 ;  /* 0x000000ffff057224 */ /* 0x000fe200078e0004 */
[----:B------:R-:W-:Y:S01]  /*11440*/  MOV R3, RZ ;  /* 0x000000ff00037202 */ /* 0x000fe20000000f00 */
[----:B------:R-:W-:Y:S01]  /*11450*/  IMAD.MOV.U32 R0, RZ, RZ, 0x1c1f ;  /* 0x00001c1fff007424 */ /* 0x000fe200078e00ff */
[----:B------:R-:W-:Y:S02]  /*11460*/  MOV R2, 0x11480 ;  /* 0x0001148000027802 */ /* 0x000fe40000000f00 */
[----:B------:R-:W-:Y:S05]  /*11470*/  CALL.REL.NOINC `($__internal_18_$__cuda_sm70_shflsync_idx_p) ;  /* 0x0000290000007944 */ /* 0x000fea0003c00000 */
[----:B------:R-:W-:Y:S05]  /*11480*/  BRA `(.L_x_1320) ;  /* 0xffff2b3000007947 */ /* 0x000fea000383ffff */
.L_x_1273:
[----:B------:R-:W-:Y:S01]  /*11490*/  IMAD.MOV.U32 R5, RZ, RZ, R4 ;  /* 0x000000ffff057224 */ /* 0x000fe200078e0004 */
[----:B------:R-:W-:Y:S01]  /*114a0*/  MOV R3, 0x1 ;  /* 0x0000000100037802 */ /* 0x000fe20000000f00 */
[----:B------:R-:W-:Y:S01]  /*114b0*/  IMAD.MOV.U32 R0, RZ, RZ, 0x1c1f ;  /* 0x00001c1fff007424 */ /* 0x000fe200078e00ff */
[----:B------:R-:W-:Y:S02]  /*114c0*/  MOV R2, 0x114e0 ;  /* 0x000114e000027802 */ /* 0x000fe40000000f00 */
[----:B-1----:R-:W-:Y:S05]  /*114d0*/  CALL.REL.NOINC `($__internal_18_$__cuda_sm70_shflsync_idx_p) ;  /* 0x000028a000007944 */ /* 0x002fea0003c00000 */
[----:B------:R-:W-:Y:S01]  /*114e0*/  IMAD.IADD R0, R6, 0x1, R0 ;  /* 0x0000000106007824 */ /* 0x000fe200078e0200 */
[----:B------:R-:W-:Y:S01]  /*114f0*/  MOV R2, 0x11750 ;  /* 0x0001175000027802 */ /* 0x000fe20000000f00 */
[----:B------:R-:W-:Y:S02]  /*11500*/  IMAD.MOV.U32 R5, RZ, RZ, R4 ;  /* 0x000000ffff057224 */ /* 0x000fe400078e0004 */
[----:B------:R-:W-:Y:S01]  /*11510*/  IMAD.MOV.U32 R3, RZ, RZ, 0x2 ;  /* 0x00000002ff037424 */ /* 0x000fe200078e00ff */
        /* <DEDUP_REMOVED lines=28> */
[----:B------:R-:W-:Y:S01]  /*116e0*/  ISETP.GT.AND P0, PT, R0, 0x39, PT ;  /* 0x000000390000780c */ /* 0x000fe20003f04270 */
[----:B------:R-:W-:Y:S01]  /*116f0*/  IMAD.MOV.U32 R0, RZ, RZ, 0x1c1f ;  /* 0x00001c1fff007424 */ /* 0x000fe200078e00ff */
[----:B------:R-:W-:Y:S02]  /*11700*/  FSEL R117, R46, -INF , P6 ;  /* 0xff8000002e757808 */ /* 0x000fe40003000000 */
[----:B------:R-:W-:-:S02]  /*11710*/  FSEL R123, R47, -INF , P5 ;  /* 0xff8000002f7b7808 */ /* 0x000fc40002800000 */
[----:B------:R-:W-:Y:S02]  /*11720*/  FSEL R122, R34, -INF , P4 ;  /* 0xff800000227a7808 */ /* 0x000fe40002000000 */
[----:B------:R-:W-:Y:S02]  /*11730*/  FSEL R121, R32, -INF , P0 ;  /* 0xff80000020797808 */ /* 0x000fe40000000000 */
[----:B------:R-:W-:Y:S05]  /*11740*/  CALL.REL.NOINC `($__internal_18_$__cuda_sm70_shflsync_idx_p) ;  /* 0x0000263000007944 */ /* 0x000fea0003c00000 */
        /* <DEDUP_REMOVED lines=40> */
[----:B------:R-:W-:Y:S02]  /*119d0*/  FMNMX.FTZ R6, R9, R11, !PT ;  /* 0x0000000b09067209 */ /* 0x000fe40007810000 */
[----:B------:R-:W-:Y:S02]  /*119e0*/  FMNMX.FTZ R2, R23, R25, !PT ;  /* 0x0000001917027209 */ /* 0x000fe40007810000 */
[----:B------:R-:W-:Y:S02]  /*119f0*/  IMNMX R0, R7, R0, PT ;  /* 0x0000000007007217 */ /* 0x000fe40003800200 */
[----:B------:R-:W-:Y:S02]  /*11a00*/  FMNMX.FTZ R3, R13, R6, !PT ;  /* 0x000000060d037209 */ /* 0x000fe40007810000 */
[----:B------:R-:W-:-:S02]  /*11a10*/  ISETP.GT.AND P6, PT, R0, RZ, PT ;  /* 0x000000ff0000720c */ /* 0x000fc40003fc4270 */
[----:B------:R-:W-:Y:S02]  /*11a20*/  ISETP.GT.AND P5, PT, R0, 0x1, PT ;  /* 0x000000010000780c */ /* 0x000fe40003fa4270 */
[----:B------:R-:W-:Y:S02]  /*11a30*/  FMNMX.FTZ R4, R8, R10, !PT ;  /* 0x0000000a08047209 */ /* 0x000fe40007810000 */
[----:B------:R-:W-:Y:S02]  /*11a40*/  ISETP.GT.AND P4, PT, R0, 0x8, PT ;  /* 0x000000080000780c */ /* 0x000fe40003f84270 */
[----:B------:R-:W-:Y:S02]  /*11a50*/  FSEL R7, R156, -INF , P6 ;  /* 0xff8000009c077808 */ /* 0x000fe40003000000 */
[----:B------:R-:W-:Y:S02]  /*11a60*/  FSEL R28, R154, -INF , P5 ;  /* 0xff8000009a1c7808 */ /* 0x000fe40002800000 */
[----:B------:R-:W-:-:S02]  /*11a70*/  ISETP.GT.AND P5, PT, R0, 0x11, PT ;  /* 0x000000110000780c */ /* 0x000fc40003fa4270 */
[----:B------:R-:W-:Y:S02]  /*11a80*/  FMNMX.FTZ R2, R26, R2, !PT ;  /* 0x000000021a027209 */ /* 0x000fe40007810000 */
[----:B------:R-:W-:Y:S02]  /*11a90*/  FMNMX.FTZ R103, R15, R3, !PT ;  /* 0x000000030f677209 */ /* 0x000fe40007810000 */
[----:B------:R-:W-:Y:S02]  /*11aa0*/  ISETP.GT.AND P0, PT, R0, 0x9, PT ;  /* 0x000000090000780c */ /* 0x000fe40003f04270 */
[----:B------:R-:W-:Y:S02]  /*11ab0*/  FSEL R31, R141, -INF , P4 ;  /* 0xff8000008d1f7808 */ /* 0x000fe40002000000 */
[----:B------:R-:W-:Y:S02]  /*11ac0*/  FMNMX.FTZ R4, R12, R4, !PT ;  /* 0x000000040c047209 */ /* 0x000fe40007810000 */
[----:B------:R-:W-:-:S02]  /*11ad0*/  FMNMX.FTZ R3, R7, R28, !PT ;  /* 0x0000001c07037209 */ /* 0x000fc40007810000 */
[----:B------:R-:W-:Y:S02]  /*11ae0*/  FSEL R35, R102, -INF , P5 ;  /* 0xff80000066237808 */ /* 0x000fe40002800000 */
[----:B------:R-:W-:Y:S02]  /*11af0*/  ISETP.GT.AND P6, PT, R0, 0x10, PT ;  /* 0x000000100000780c */ /* 0x000fe40003fc4270 */
[----:B------:R-:W-:Y:S02]  /*11b00*/  FMNMX.FTZ R102, R27, R2, !PT ;  /* 0x000000021b667209 */ /* 0x000fe40007810000 */
[----:B------:R-:W-:Y:S02]  /*11b10*/  FSEL R32, R115, -INF , P0 ;  /* 0xff80000073207808 */ /* 0x000fe40000000000 */
[----:B------:R-:W-:Y:S02]  /*11b20*/  FMNMX.FTZ R4, R14, R4, !PT ;  /* 0x000000040e047209 */ /* 0x000fe40007810000 */
[----:B------:R-:W-:-:S02]  /*11b30*/  FMNMX.FTZ R2, R31, R3, !PT ;  /* 0x000000031f027209 */ /* 0x000fc40007810000 */
[----:B------:R-:W-:Y:S02]  /*11b40*/  FSEL R34, R104, -INF , P6 ;  /* 0xff80000068227808 */ /* 0x000fe40003000000 */
[----:B------:R-:W-:Y:S02]  /*11b50*/  FMNMX.FTZ R104, R16, R4, !PT ;  /* 0x0000000410687209 */ /* 0x000fe40007810000 */
[----:B------:R-:W-:Y:S02]  /*11b60*/  FMNMX.FTZ R2, R32, R2, !PT ;  /* 0x0000000220027209 */ /* 0x000fe40007810000 */
[----:B------:R-:W-:Y:S02]  /*11b70*/  ISETP.GT.AND P4, PT, R0, 0x18, PT ;  /* 0x000000180000780c */ /* 0x000fe40003f84270 */
[----:B------:R-:W-:Y:S02]  /*11b80*/  FMNMX.FTZ R104, R18, R104, !PT ;  /* 0x0000006812687209 */ /* 0x000fe40007810000 */
[----:B------:R-:W-:-:S02]  /*11b90*/  FMNMX.FTZ R2, R34, R2, !PT ;  /* 0x0000000222027209 */ /* 0x000fc40007810000 */
[----:B------:R-:W-:Y:S02]  /*11ba0*/  FMNMX.FTZ R103, R17, R103, !PT ;  /* 0x0000006711677209 */ /* 0x000fe40007810000 */
[----:B------:R-:W-:Y:S02]  /*11bb0*/  FMNMX.FTZ R102, R29, R102, !PT ;  /* 0x000000661d667209 */ /* 0x000fe40007810000 */
[----:B------:R-:W-:Y:S02]  /*11bc0*/  ISETP.GT.AND P0, PT, R0, 0x19, PT ;  /* 0x000000190000780c */ /* 0x000fe40003f04270 */
[----:B------:R-:W-:Y:S02]  /*11bd0*/  FSEL R52, R93, -INF , P4 ;  /* 0xff8000005d347808 */ /* 0x000fe40002000000 */
        /* <DEDUP_REMOVED lines=46> */
[----:B------:R-:W-:Y:S01]  /*11ec0*/  ISETP.GT.AND P0, PT, R0, 0x39, PT ;  /* 0x000000390000780c */ /* 0x000fe20003f04270 */
[----:B------:R-:W-:Y:S01]  /*11ed0*/  IMAD.MOV.U32 R0, RZ, RZ, 0x2 ;  /* 0x00000002ff007424 */ /* 0x000fe200078e00ff */
[----:B------:R-:W-:Y:S02]  /*11ee0*/  FSEL R110, R36, -INF , P4 ;  /* 0xff800000246e7808 */ /* 0x000fe40002000000 */
[----:B------:R-:W-:Y:S02]  /*11ef0*/  FMNMX.FTZ R104, R97, R104, !PT ;  /* 0x0000006861687209 */ /* 0x000fe40007810000 */
[----:B------:R-:W-:-:S02]  /*11f00*/  FMNMX.FTZ R2, R111, R2, !PT ;  /* 0x000000026f027209 */ /* 0x000fc40007810000 */
[----:B------:R-:W-:Y:S02]  /*11f10*/  FMNMX.FTZ R103, R123, R103, !PT ;  /* 0x000000677b677209 */ /* 0x000fe40007810000 */
[----:B------:R-:W-:Y:S02]  /*11f20*/  FMNMX.FTZ R102, R128, R102, !PT ;  /* 0x0000006680667209 */ /* 0x000fe40007810000 */
[----:B------:R-:W-:Y:S02]  /*11f30*/  FSEL R108, R42, -INF , P0 ;  /* 0xff8000002a6c7808 */ /* 0x000fe40000000000 */
[----:B------:R-:W-:Y:S02]  /*11f40*/  FMNMX.FTZ R104, R96, R104, !PT ;  /* 0x0000006860687209 */ /* 0x000fe40007810000 */
[----:B------:R-:W-:Y:S02]  /*11f50*/  FMNMX.FTZ R2, R110, R2, !PT ;  /* 0x000000026e027209 */ /* 0x000fe40007810000 */
[----:B------:R-:W-:Y:S01]  /*11f60*/  FMNMX.FTZ R103, R122, R103, !PT ;  /* 0x000000677a677209 */ /* 0x000fe20007810000 */
[----:B------:R-:W-:Y:S01]  /*11f70*/  IMAD.MOV.U32 R4, RZ, RZ, R104 ;  /* 0x000000ffff047224 */ /* 0x000fe200078e0068 */
[----:B------:R-:W-:-:S02]  /*11f80*/  FMNMX.FTZ R102, R127, R102, !PT ;  /* 0x000000667f667209 */ /* 0x000fc40007810000 */
[----:B------:R-:W-:Y:S02]  /*11f90*/  FMNMX.FTZ R6, R108, R2, !PT ;  /* 0x000000026c067209 */ /* 0x000fe40007810000 */
[----:B------:R-:W-:Y:S02]  /*11fa0*/  FMNMX.FTZ R103, R121, R103, !PT ;  /* 0x0000006779677209 */ /* 0x000fe40007810000 */
[----:B------:R-:W-:Y:S02]  /*11fb0*/  FMNMX.FTZ R102, R126, R102, !PT ;  /* 0x000000667e667209 */ /* 0x000fe40007810000 */
[----:B------:R-:W-:Y:S02]  /*11fc0*/  MOV R2, 0x11fe0 ;  /* 0x00011fe000027802 */ /* 0x000fe40000000f00 */
[----:B------:R-:W-:Y:S05]  /*11fd0*/  CALL.REL.NOINC `($__internal_17_$__cuda_sm70_shflsync_bfly_p) ;  /* 0x00001d4000007944 */ /* 0x000fea0003c00000 */
[----:B------:R-:W-:Y:S01]  /*11fe0*/  FMNMX.FTZ R104, R104, R0, !PT ;  /* 0x0000000068687209 */ /* 0x000fe20007810000 */
[----:B------:R-:W-:Y:S01]  /*11ff0*/  IMAD.MOV.U32 R0, RZ, RZ, 0x1 ;  /* 0x00000001ff007424 */ /* 0x000fe200078e00ff */
[----:B------:R-:W-:-:S03]  /*12000*/  MOV R2, 0x12030 ;  /* 0x0001203000027802 */ /* 0x000fc60000000f00 */
[----:B------:R-:W-:Y:S02]  /*12010*/  IMAD.MOV.U32 R4, RZ, RZ, R104 ;  /* 0x000000ffff047224 */ /* 0x000fe400078e0068 */
[----:B------:R-:W-:Y:S05]  /*12020*/  CALL.REL.NOINC `($__internal_17_$__cuda_sm70_shflsync_bfly_p) ;  /* 0x00001cf000007944 */ /* 0x000fea0003c00000 */
[----:B------:R-:W-:Y:S01]  /*12030*/  FMNMX.FTZ R104, R104, R0, !PT ;  /* 0x0000000068687209 */ /* 0x000fe20007810000 */
[----:B------:R-:W-:Y:S01]  /*12040*/  IMAD.MOV.U32 R4, RZ, RZ, R103 ;  /* 0x000000ffff047224 */ /* 0x000fe200078e0067 */
[----:B------:R-:W-:Y:S01]  /*12050*/  MOV R2, 0x12080 ;  /* 0x0001208000027802 */ /* 0x000fe20000000f00 */
[----:B------:R-:W-:Y:S02]  /*12060*/  IMAD.MOV.U32 R0, RZ, RZ, 0x2 ;  /* 0x00000002ff007424 */ /* 0x000fe400078e00ff */
        /* <DEDUP_REMOVED lines=26> */
[----:B------:R-:W-:Y:S01]  /*12210*/  MOV R101, R0 ;  /* 0x0000000000657202 */ /* 0x000fe20000000f00 */
[----:B------:R-:W-:Y:S05]  /*12220*/  BRA `(.L_x_1321) ;  /* 0xffff2b0000007947 */ /* 0x000fea000383ffff */
.L_x_1277:
[----:B------:R-:W-:Y:S01]  /*12230*/  MOV R3, RZ ;  /* 0x000000ff00037202 */ /* 0x000fe20000000f00 */
[----:B------:R-:W-:Y:S01]  /*12240*/  IMAD.MOV.U32 R5, RZ, RZ, R10 ;  /* 0x000000ffff057224 */ /* 0x000fe200078e000a */
[----:B------:R-:W-:Y:S01]  /*12250*/  MOV R2, 0x12280 ;  /* 0x0001228000027802 */ /* 0x000fe20000000f00 */
[----:B------:R-:W-:Y:S02]  /*12260*/  IMAD.MOV.U32 R0, RZ, RZ, 0x1c1f ;  /* 0x00001c1fff007424 */ /* 0x000fe400078e00ff */
[----:B------:R-:W-:Y:S05]  /*12270*/  CALL.REL.NOINC `($__internal_18_$__cuda_sm70_shflsync_idx_p) ;  /* 0x00001b0000007944 */ /* 0x000fea0003c00000 */
[----:B------:R-:W-:Y:S01]  /*12280*/  MOV R4, R0 ;  /* 0x0000000000047202 */ /* 0x000fe20000000f00 */
[----:B------:R-:W-:-:S05]  /*12290*/  BRA `(.L_x_1322) ;  /* 0xffff44e000007947 */ /* 0x000fca000383ffff */
.L_x_1278:
[----:B------:R-:W-:Y:S01]  /*122a0*/  MOV R3, RZ ;  /* 0x000000ff00037202 */ /* 0x000fe20000000f00 */
[----:B------:R-:W-:Y:S01]  /*122b0*/  IMAD.MOV.U32 R5, RZ, RZ, R13 ;  /* 0x000000ffff057224 */ /* 0x000fe200078e000d */
[----:B------:R-:W-:Y:S01]  /*122c0*/  MOV R2, 0x122f0 ;  /* 0x000122f000027802 */ /* 0x000fe20000000f00 */
[----:B------:R-:W-:Y:S02]  /*122d0*/  IMAD.MOV.U32 R0, RZ, RZ, 0x1c1f ;  /* 0x00001c1fff007424 */ /* 0x000fe400078e00ff */
[----:B-12---:R-:W-:Y:S05]  /*122e0*/  CALL.REL.NOINC `($__internal_18_$__cuda_sm70_shflsync_idx_p) ;  /* 0x00001a9000007944 */ /* 0x006fea0003c00000 */
[----:B------:R-:W-:Y:S02]  /*122f0*/  ISETP.GE.AND P6, PT, R240, c[0x0][0x1d4], PT ;  /* 0x00007500f0007a0c */ /* 0x000fe40003fc6270 */
[----:B------:R-:W-:Y:S02]  /*12300*/  IADD3 R2, P0, R0, R21, RZ ;  /* 0x0000001500027210 */ /* 0x000fe40007f1e0ff */
[C---:B------:R-:W-:Y:S02]  /*12310*/  IADD3 R6, R240.reuse, 0x20, RZ ;  /* 0x00000020f0067810 */ /* 0x040fe40007ffe0ff */
[----:B------:R-:W-:Y:S01]  /*12320*/  IADD3 R5, R240, 0x40, RZ ;  /* 0x00000040f0057810 */ /* 0x000fe20007ffe0ff */
[----:B------:R-:W-:Y:S01]  /*12330*/  IMAD.X R3, R4, 0x1, R14, P0 ;  /* 0x0000000104037824 */ /* 0x000fe200000e060e */
[----:B------:R-:W-:Y:S02]  /*12340*/  ISETP.GE.AND P5, PT, R6, c[0x0][0x1d4], PT ;  /* 0x0000750006007a0c */ /* 0x000fe40003fa6270 */
[----:B------:R-:W-:Y:S02]  /*12350*/  IADD3 R6, P4, R0, R22, RZ ;  /* 0x0000001600067210 */ /* 0x000fe40007f9e0ff */
[----:B------:R-:W-:Y:S01]  /*12360*/  ISETP.GE.AND P0, PT, R5, c[0x0][0x1d4], PT ;  /* 0x0000750005007a0c */ /* 0x000fe20003f06270 */
[----:B------:R-:W-:Y:S01]  /*12370*/  @!PT LDS RZ, [RZ] ;  /* 0x00000000fffff984 */ /* 0x000fe20000000800 */
[----:B------:R-:W-:Y:S01]  /*12380*/  @!PT LDS RZ, [RZ] ;  /* 0x00000000fffff984 */ /* 0x000fe20000000800 */
[----:B------:R-:W-:Y:S01]  /*12390*/  @!PT LDS RZ, [RZ] ;  /* 0x00000000fffff984 */ /* 0x000fe20000000800 */
[----:B------:R1:W-:Y:S01]  /*123a0*/  LDGSTS.E.BYPASS.LTC128B.128 [R217+0x100], [R2.64], !P6 ;  /* 0x0010000002d97fae */ /* 0x0003e2000f101d46 */
[----:B------:R-:W-:Y:S01]  /*123b0*/  IMAD.MOV.U32 R5, RZ, RZ, R10 ;  /* 0x000000ffff057224 */ /* 0x000fe200078e000a */
[----:B------:R-:W-:Y:S01]  /*123c0*/  SEL R12, RZ, 0x10, P6 ;  /* 0x00000010ff0c7807 */ /* 0x000fe20003000000 */
[----:B------:R-:W-:Y:S01]  /*123d0*/  IMAD.X R7, R4, 0x1, R15, P4 ;  /* 0x0000000104077824 */ /* 0x000fe200020e060f */
[----:B------:R-:W-:Y:S02]  /*123e0*/  SEL R11, RZ, 0x10, P5 ;  /* 0x00000010ff0b7807 */ /* 0x000fe40002800000 */
[----:B------:R-:W-:Y:S02]  /*123f0*/  SEL R10, RZ, 0x10, P0 ;  /* 0x00000010ff0a7807 */ /* 0x000fe40000000000 */
[----:B------:R2:W-:Y:S01]  /*12400*/  LDGSTS.E.BYPASS.LTC128B.128 [R217+0x1100], [R6.64], !P5 ;  /* 0x0110000006d97fae */ /* 0x0005e2000e901d46 */
[----:B-1----:R-:W-:Y:S01]  /*12410*/  IADD3 R2, P4, R0, R23, RZ ;  /* 0x0000001700027210 */ /* 0x002fe20007f9e0ff */
[----:B------:R-:W-:Y:S04]  /*12420*/  IMAD.MOV.U32 R0, RZ, RZ, 0x1c1f ;  /* 0x00001c1fff007424 */ /* 0x000fe800078e00ff */
[----:B------:R-:W-:Y:S05]  /*12430*/  IMAD.X R3, R4, 0x1, R20, P4 ;  /* 0x0000000104037824 */ /* 0x000fea00020e0614 */
[----:B------:R1:W-:Y:S02]  /*12440*/  LDGSTS.E.BYPASS.LTC128B.128 [R217+0x2100], [R2.64], !P0 ;  /* 0x0210000002d97fae */ /* 0x0003e4000c101d46 */
[----:B-1----:R-:W-:Y:S01]  /*12450*/  MOV R2, 0x12480 ;  /* 0x0001248000027802 */ /* 0x002fe20000000f00 */
[----:B------:R-:W-:Y:S02]  /*12460*/  IMAD.MOV.U32 R3, RZ, RZ, 0x1 ;  /* 0x00000001ff037424 */ /* 0x000fe400078e00ff */
[----:B--2---:R-:W-:Y:S05]  /*12470*/  CALL.REL.NOINC `($__internal_18_$__cuda_sm70_shflsync_idx_p) ;  /* 0x0000190000007944 */ /* 0x004fea0003c00000 */
[----:B------:R-:W-:Y:S01]  /*12480*/  MOV R3, 0x1 ;  /* 0x0000000100037802 */ /* 0x000fe20000000f00 */
[----:B------:R-:W-:Y:S01]  /*12490*/  IMAD.MOV.U32 R4, RZ, RZ, R0 ;  /* 0x000000ffff047224 */ /* 0x000fe200078e0000 */
[----:B------:R-:W-:Y:S01]  /*124a0*/  MOV R0, 0x1c1f ;  /* 0x00001c1f00007802 */ /* 0x000fe20000000f00 */
[----:B------:R-:W-:Y:S01]  /*124b0*/  IMAD.MOV.U32 R5, RZ, RZ, R13 ;  /* 0x000000ffff057224 */ /* 0x000fe200078e000d */
[----:B------:R-:W-:Y:S02]  /*124c0*/  MOV R2, 0x124e0 ;  /* 0x000124e000027802 */ /* 0x000fe40000000f00 */
[----:B------:R-:W-:Y:S05]  /*124d0*/  CALL.REL.NOINC `($__internal_18_$__cuda_sm70_shflsync_idx_p) ;  /* 0x000018a000007944 */ /* 0x000fea0003c00000 */
[----:B------:R-:W-:-:S05]  /*124e0*/  BRA `(.L_x_1323) ;  /* 0xffff440000007947 */ /* 0x000fca000383ffff */
.L_x_1281:
[----:B------:R-:W-:Y:S01]  /*124f0*/  MOV R3, RZ ;  /* 0x000000ff00037202 */ /* 0x000fe20000000f00 */
[----:B------:R-:W-:Y:S01]  /*12500*/  IMAD.MOV.U32 R5, RZ, RZ, R8 ;  /* 0x000000ffff057224 */ /* 0x000fe200078e0008 */
[----:B------:R-:W-:Y:S01]  /*12510*/  MOV R2, 0x12540 ;  /* 0x0001254000027802 */ /* 0x000fe20000000f00 */
[----:B------:R-:W-:Y:S02]  /*12520*/  IMAD.MOV.U32 R0, RZ, RZ, 0x1c1f ;  /* 0x00001c1fff007424 */ /* 0x000fe400078e00ff */
[----:B-1----:R-:W-:Y:S05]  /*12530*/  CALL.REL.NOINC `($__internal_18_$__cuda_sm70_shflsync_idx_p) ;  /* 0x0000184000007944 */ /* 0x002fea0003c00000 */
[----:B------:R-:W-:Y:S01]  /*12540*/  MOV R4, R0 ;  /* 0x0000000000047202 */ /* 0x000fe20000000f00 */
[----:B------:R-:W-:-:S05]  /*12550*/  BRA `(.L_x_1324) ;  /* 0xffff57e000007947 */ /* 0x000fca000383ffff */
.L_x_1282:
[----:B------:R-:W-:Y:S01]  /*12560*/  MOV R3, RZ ;  /* 0x000000ff00037202 */ /* 0x000fe20000000f00 */
[----:B------:R-:W-:Y:S01]  /*12570*/  IMAD.MOV.U32 R5, RZ, RZ, R9 ;  /* 0x000000ffff057224 */ /* 0x000fe200078e0009 */
[----:B------:R-:W-:Y:S01]  /*12580*/  MOV R2, 0x125b0 ;  /* 0x000125b000027802 */ /* 0x000fe20000000f00 */
[----:B------:R-:W-:Y:S02]  /*12590*/  IMAD.MOV.U32 R0, RZ, RZ, 0x1c1f ;  /* 0x00001c1fff007424 */ /* 0x000fe400078e00ff */
[----:B-123--:R-:W-:Y:S05]  /*125a0*/  CALL.REL.NOINC `($__internal_18_$__cuda_sm70_shflsync_idx_p) ;  /* 0x000017d000007944 */ /* 0x00efea0003c00000 */
        /* <DEDUP_REMOVED lines=14> */
[----:B------:R-:W-:Y:S05]  /*12690*/  IMAD.X R7, R4, 0x1, R11, P4 ;  /* 0x0000000104077824 */ /* 0x000fea00020e060b */
[----:B------:R2:W-:Y:S01]  /*126a0*/  LDGSTS.E.BYPASS.LTC128B.128 [R217+0x4100], [R6.64], !P5 ;  /* 0x0410000006d97fae */ /* 0x0005e2000e901d46 */
[----:B-1----:R-:W-:Y:S01]  /*126b0*/  IADD3 R2, P4, R0, R21, RZ ;  /* 0x0000001500027210 */ /* 0x002fe20007f9e0ff */
[----:B------:R-:W-:Y:S04]  /*126c0*/  IMAD.MOV.U32 R0, RZ, RZ, 0x1c1f ;  /* 0x00001c1fff007424 */ /* 0x000fe800078e00ff */
[----:B------:R-:W-:Y:S01]  /*126d0*/  IMAD.X R3, R4, 0x1, R12, P4 ;  /* 0x0000000104037824 */ /* 0x000fe200020e060c */
[----:B--2---:R-:W-:Y:S04]  /*126e0*/  SEL R6, RZ, 0x10, P6 ;  /* 0x00000010ff067807 */ /* 0x004fe80003000000 */
[----:B------:R1:W-:Y:S01]  /*126f0*/  LDGSTS.E.BYPASS.LTC128B.128 [R217+0x5100], [R2.64], !P0 ;  /* 0x0510000002d97fae */ /* 0x0003e2000c101d46 */
[----:B------:R-:W-:Y:S02]  /*12700*/  SEL R7, RZ, 0x10, P0 ;  /* 0x00000010ff077807 */ /* 0x000fe40000000000 */
[----:B-1----:R-:W-:Y:S01]  /*12710*/  MOV R2, 0x12740 ;  /* 0x0001274000027802 */ /* 0x002fe20000000f00 */
[----:B------:R-:W-:Y:S02]  /*12720*/  IMAD.MOV.U32 R3, RZ, RZ, 0x1 ;  /* 0x00000001ff037424 */ /* 0x000fe400078e00ff */
[----:B------:R-:W-:Y:S05]  /*12730*/  CALL.REL.NOINC `($__internal_18_$__cuda_sm70_shflsync_idx_p) ;  /* 0x0000164000007944 */ /* 0x000fea0003c00000 */
[----:B------:R-:W-:Y:S01]  /*12740*/  MOV R3, 0x1 ;  /* 0x0000000100037802 */ /* 0x000fe20000000f00 */
[----:B------:R-:W-:Y:S01]  /*12750*/  IMAD.MOV.U32 R4, RZ, RZ, R0 ;  /* 0x000000ffff047224 */ /* 0x000fe200078e0000 */
[----:B------:R-:W-:Y:S01]  /*12760*/  MOV R0, 0x1c1f ;  /* 0x00001c1f00007802 */ /* 0x000fe20000000f00 */
[----:B------:R-:W-:Y:S01]  /*12770*/  IMAD.MOV.U32 R5, RZ, RZ, R9 ;  /* 0x000000ffff057224 */ /* 0x000fe200078e0009 */
[----:B------:R-:W-:Y:S02]  /*12780*/  MOV R2, 0x127a0 ;  /* 0x000127a000027802 */ /* 0x000fe40000000f00 */
[----:B------:R-:W-:Y:S05]  /*12790*/  CALL.REL.NOINC `($__internal_18_$__cuda_sm70_shflsync_idx_p) ;  /* 0x000015e000007944 */ /* 0x000fea0003c00000 */
[----:B------:R-:W-:-:S05]  /*127a0*/  BRA `(.L_x_1325) ;  /* 0xffff570000007947 */ /* 0x000fca000383ffff */
.L_x_1283:
[----:B------:R-:W-:Y:S01]  /*127b0*/  MOV R0, 0x1c1f ;  /* 0x00001c1f00007802 */ /* 0x000fe20000000f00 */
[----:B------:R-:W-:Y:S01]  /*127c0*/  IMAD.MOV.U32 R3, RZ, RZ, RZ ;  /* 0x000000ffff037224 */ /* 0x000fe200078e00ff */
[----:B------:R-:W-:Y:S02]  /*127d0*/  MOV R2, 0x127f0 ;  /* 0x000127f000027802 */ /* 0x000fe40000000f00 */
[----:B----4-:R-:W-:Y:S05]  /*127e0*/  CALL.REL.NOINC `($__internal_18_$__cuda_sm70_shflsync_idx_p) ;  /* 0x0000159000007944 */ /* 0x010fea0003c00000 */
[----:B------:R-:W-:-:S05]  /*127f0*/  BRA `(.L_x_1326) ;  /* 0xffff58f000007947 */ /* 0x000fca000383ffff */
.L_x_1284:
[----:B------:R-:W-:Y:S01]  /*12800*/  MOV R0, 0x1c1f ;  /* 0x00001c1f00007802 */ /* 0x000fe20000000f00 */
[----:B------:R-:W-:Y:S01]  /*12810*/  IMAD.MOV.U32 R3, RZ, RZ, 0x1 ;  /* 0x00000001ff037424 */ /* 0x000fe200078e00ff */
[----:B------:R-:W-:Y:S02]  /*12820*/  MOV R2, 0x12840 ;  /* 0x0001284000027802 */ /* 0x000fe40000000f00 */
[----:B-1----:R-:W-:Y:S05]  /*12830*/  CALL.REL.NOINC `($__internal_18_$__cuda_sm70_shflsync_idx_p) ;  /* 0x0000154000007944 */ /* 0x002fea0003c00000 */
[----:B------:R-:W-:Y:S01]  /*12840*/  MOV R2, 0x12a90 ;  /* 0x00012a9000027802 */ /* 0x000fe20000000f00 */
[----:B------:R-:W-:Y:S02]  /*12850*/  IMAD.IADD R0, R4, 0x1, R0 ;  /* 0x0000000104007824 */ /* 0x000fe400078e0200 */
[----:B------:R-:W-:Y:S03]  /*12860*/  IMAD.MOV.U32 R3, RZ, RZ, 0x2 ;  /* 0x00000002ff037424 */ /* 0x000fe600078e00ff */
        /* <DEDUP_REMOVED lines=27> */
[----:B------:R-:W-:Y:S01]  /*12a20*/  ISETP.GT.AND P0, PT, R0, 0x39, PT ;  /* 0x000000390000780c */ /* 0x000fe20003f04270 */
[----:B------:R-:W-:Y:S01]  /*12a30*/  IMAD.MOV.U32 R0, RZ, RZ, 0x1c1f ;  /* 0x00001c1fff007424 */ /* 0x000fe200078e00ff */
[----:B------:R-:W-:Y:S02]  /*12a40*/  FSEL R39, R39, -INF , P6 ;  /* 0xff80000027277808 */ /* 0x000fe40003000000 */
[----:B------:R-:W-:Y:S02]  /*12a50*/  FSEL R38, R38, -INF , P5 ;  /* 0xff80000026267808 */ /* 0x000fe40002800000 */
[----:B------:R-:W-:Y:S02]  /*12a60*/  FSEL R37, R37, -INF , P4 ;  /* 0xff80000025257808 */ /* 0x000fe40002000000 */
[----:B------:R-:W-:Y:S02]  /*12a70*/  FSEL R36, R36, -INF , P0 ;  /* 0xff80000024247808 */ /* 0x000fe40000000000 */
[----:B------:R-:W-:Y:S05]  /*12a80*/  CALL.REL.NOINC `($__internal_18_$__cuda_sm70_shflsync_idx_p) ;  /* 0x000012f000007944 */ /* 0x000fea0003c00000 */
        /* <DEDUP_REMOVED lines=37> */
[----:B------:R-:W-:Y:S01]  /*12ce0*/  FMNMX.FTZ R2, R9, R100, !PT ;  /* 0x0000006409027209 */ /* 0x000fe20007810000 */
[----:B------:R-:W-:Y:S01]  /*12cf0*/  IMAD.IADD R0, R4, 0x1, R0 ;  /* 0x0000000104007824 */ /* 0x000fe200078e0200 */
[----:B------:R-:W-:Y:S02]  /*12d00*/  FMNMX.FTZ R5, R53, R106, !PT ;  /* 0x0000006a35057209 */ /* 0x000fe40007810000 */
[----:B------:R-:W-:Y:S02]  /*12d10*/  FMNMX.FTZ R4, R14, R2, !PT ;  /* 0x000000020e047209 */ /* 0x000fe40007810000 */
        /* <DEDUP_REMOVED lines=30> */
[----:B------:R-:W-:Y:S01]  /*12f00*/  FMNMX.FTZ R3, R33, R0, !PT ;  /* 0x0000000021037209 */ /* 0x000fe20007810000 */
[----:B------:R-:W-:Y:S01]  /*12f10*/  IMAD.MOV.U32 R0, RZ, RZ, 0x2 ;  /* 0x00000002ff007424 */ /* 0x000fe200078e00ff */
        /* <DEDUP_REMOVED lines=62> */
[----:B------:R-:W-:Y:S02]  /*13300*/  MOV R2, 0x13320 ;  /* 0x0001332000027802 */ /* 0x000fe40000000f00 */
[----:B------:R-:W-:Y:S05]  /*13310*/  CALL.REL.NOINC `($__internal_17_$__cuda_sm70_shflsync_bfly_p) ;  /* 0x00000a0000007944 */ /* 0x000fea0003c00000 */
[----:B------:R-:W-:Y:S01]  /*13320*/  FMNMX.FTZ R4, R4, R0, !PT ;  /* 0x0000000004047209 */ /* 0x000fe20007810000 */
[----:B------:R-:W-:Y:S01]  /*13330*/  IMAD.MOV.U32 R0, RZ, RZ, 0x1 ;  /* 0x00000001ff007424 */ /* 0x000fe200078e00ff */
[----:B------:R-:W-:Y:S02]  /*13340*/  MOV R2, 0x13360 ;  /* 0x0001336000027802 */ /* 0x000fe40000000f00 */
        /* <DEDUP_REMOVED lines=28> */
[----:B------:R-:W-:-:S05]  /*13510*/  BRA `(.L_x_1327) ;  /* 0xffff594000007947 */ /* 0x000fca000383ffff */
.L_x_1287:
[----:B-1--4-:R-:W-:Y:S01]  /*13520*/  MOV R3, RZ ;  /* 0x000000ff00037202 */ /* 0x012fe20000000f00 */
[----:B------:R-:W-:Y:S01]  /*13530*/  IMAD.MOV.U32 R5, RZ, RZ, R52 ;  /* 0x000000ffff057224 */ /* 0x000fe200078e0034 */
[----:B------:R-:W-:Y:S01]  /*13540*/  MOV R2, 0x13570 ;  /* 0x0001357000027802 */ /* 0x000fe20000000f00 */
[----:B------:R-:W-:Y:S02]  /*13550*/  IMAD.MOV.U32 R0, RZ, RZ, 0x1c1f ;  /* 0x00001c1fff007424 */ /* 0x000fe400078e00ff */
[----:B------:R-:W-:Y:S05]  /*13560*/  CALL.REL.NOINC `($__internal_18_$__cuda_sm70_shflsync_idx_p) ;  /* 0x0000081000007944 */ /* 0x000fea0003c00000 */
[----:B------:R-:W-:-:S05]  /*13570*/  BRA `(.L_x_1328) ;  /* 0xffff7a2000007947 */ /* 0x000fca000383ffff */
.L_x_1290:
[----:B------:R-:W-:Y:S01]  /*13580*/  MOV R3, RZ ;  /* 0x000000ff00037202 */ /* 0x000fe20000000f00 */
[----:B------:R-:W-:Y:S01]  /*13590*/  IMAD.MOV.U32 R5, RZ, RZ, R8 ;  /* 0x000000ffff057224 */ /* 0x000fe200078e0008 */
[----:B------:R-:W-:Y:S01]  /*135a0*/  MOV R2, 0x135d0 ;  /* 0x000135d000027802 */ /* 0x000fe20000000f00 */
[----:B------:R-:W-:Y:S02]  /*135b0*/  IMAD.MOV.U32 R0, RZ, RZ, 0x1c1f ;  /* 0x00001c1fff007424 */ /* 0x000fe400078e00ff */
[----:B-1----:R-:W-:Y:S05]  /*135c0*/  CALL.REL.NOINC `($__internal_18_$__cuda_sm70_shflsync_idx_p) ;  /* 0x000007b000007944 */ /* 0x002fea0003c00000 */
[----:B------:R-:W-:Y:S01]  /*135d0*/  MOV R4, R0 ;  /* 0x0000000000047202 */ /* 0x000fe20000000f00 */
[----:B------:R-:W-:-:S05]  /*135e0*/  BRA `(.L_x_1329) ;  /* 0xffff8ed000007947 */ /* 0x000fca000383ffff */
.L_x_1291:
[----:B------:R-:W-:Y:S01]  /*135f0*/  MOV R3, RZ ;  /* 0x000000ff00037202 */ /* 0x000fe20000000f00 */
[----:B------:R-:W-:Y:S01]  /*13600*/  IMAD.MOV.U32 R5, RZ, RZ, R9 ;  /* 0x000000ffff057224 */ /* 0x000fe200078e0009 */
[----:B------:R-:W-:Y:S01]  /*13610*/  MOV R2, 0x13640 ;  /* 0x0001364000027802 */ /* 0x000fe20000000f00 */
[----:B------:R-:W-:Y:S02]  /*13620*/  IMAD.MOV.U32 R0, RZ, RZ, 0x1c1f ;  /* 0x00001c1fff007424 */ /* 0x000fe400078e00ff */
[----:B-123--:R-:W-:Y:S05]  /*13630*/  CALL.REL.NOINC `($__internal_18_$__cuda_sm70_shflsync_idx_p) ;  /* 0x0000074000007944 */ /* 0x00efea0003c00000 */
[C---:B------:R-:W-:Y:S01]  /*13640*/  IADD3 R2, -R101.reuse, 0x10, RZ ;  /* 0x0000001065027810 */ /* 0x040fe20007ffe1ff */
[----:B------:R-:W-:Y:S01]  /*13650*/  IMAD.MOV.U32 R5, RZ, RZ, R8 ;  /* 0x000000ffff057224 */ /* 0x000fe200078e0008 */
[----:B------:R-:W-:Y:S02]  /*13660*/  ISETP.NE.U32.AND P0, PT, R101, RZ, PT ;  /* 0x000000ff6500720c */ /* 0x000fe40003f05070 */
[----:B------:R-:W-:Y:S04]  /*13670*/  LOP3.LUT R2, R2, 0xf, RZ, 0xc0, !PT ;  /* 0x0000000f02027812 */ /* 0x000fe800078ec0ff */
[----:B------:R-:W-:Y:S04]  /*13680*/  IADD3 R2, P6, P5, R2, R0, R43 ;  /* 0x0000000002027210 */ /* 0x000fe80007dde02b */
[----:B------:R-:W-:Y:S05]  /*13690*/  IADD3.X R3, RZ, R4, R10, P6, P5 ;  /* 0x00000004ff037210 */ /* 0x000fea00037ea40a */
[----:B------:R-:W-:Y:S01]  /*136a0*/  @!PT LDS RZ, [RZ] ;  /* 0x00000000fffff984 */ /* 0x000fe20000000800 */
[----:B------:R-:W-:Y:S01]  /*136b0*/  @!PT LDS RZ, [RZ] ;  /* 0x00000000fffff984 */ /* 0x000fe20000000800 */
[----:B------:R-:W-:Y:S01]  /*136c0*/  @!PT LDS RZ, [RZ] ;  /* 0x00000000fffff984 */ /* 0x000fe20000000800 */
[----:B------:R1:W-:Y:S01]  /*136d0*/  LDGSTS.E.BYPASS.LTC128B.128.ZFILL [R217+0x3100], [R2.64], P0 ;  /* 0x0310000002d97fae */ /* 0x0003e20008141d46 */
[----:B------:R-:W-:Y:S05]  /*136e0*/  IADD3 R6, P0, R0, R44, RZ ;  /* 0x0000002c00067210 */ /* 0x000fea0007f1e0ff */
[----:B------:R-:W-:Y:S05]  /*136f0*/  IMAD.X R7, R4, 0x1, R11, P0 ;  /* 0x0000000104077824 */ /* 0x000fea00000e060b */
        /* <DEDUP_REMOVED lines=15> */
.L_x_1292:
[----:B------:R-:W-:Y:S02]  /*137f0*/  MOV R0, 0x2 ;  /* 0x0000000200007802 */ /* 0x000fe40000000f00 */
        /* <DEDUP_REMOVED lines=34> */
.L_x_1294:
[----:B------:R-:W-:Y:S01]  /*13a20*/  IMAD.MOV.U32 R4, RZ, RZ, R243 ;  /* 0x000000ffff047224 */ /* 0x000fe200078e00f3 */
[----:B------:R-:W-:-:S02]  /*13a30*/  MOV R0, 0x2 ;  /* 0x0000000200007802 */ /* 0x000fc40000000f00 */
[----:B------:R-:W-:Y:S02]  /*13a40*/  MOV R2, 0x13a60 ;  /* 0x00013a6000027802 */ /* 0x000fe40000000f00 */
[----:B-1----:R-:W-:Y:S05]  /*13a50*/  CALL.REL.NOINC `($__internal_17_$__cuda_sm70_shflsync_bfly_p) ;  /* 0x000002c000007944 */ /* 0x002fea0003c00000 */
[----:B------:R-:W-:Y:S01]  /*13a60*/  MOV R7, R0 ;  /* 0x0000000000077202 */ /* 0x000fe20000000f00 */
[----:B------:R-:W-:Y:S05]  /*13a70*/  BRA `(.L_x_1332) ;  /* 0xffffaef000007947 */ /* 0x000fea000383ffff */
.L_x_1295:
[----:B------:R-:W-:Y:S01]  /*13a80*/  IMAD.MOV.U32 R4, RZ, RZ, R7 ;  /* 0x000000ffff047224 */ /* 0x000fe200078e0007 */
[----:B------:R-:W-:Y:S02]  /*13a90*/  MOV R0, 0x1 ;  /* 0x0000000100007802 */ /* 0x000fe40000000f00 */
[----:B------:R-:W-:Y:S02]  /*13aa0*/  MOV R2, 0x13ac0 ;  /* 0x00013ac000027802 */ /* 0x000fe40000000f00 */
[----:B-12---:R-:W-:Y:S05]  /*13ab0*/  CALL.REL.NOINC `($__internal_17_$__cuda_sm70_shflsync_bfly_p) ;  /* 0x0000026000007944 */ /* 0x006fea0003c00000 */
[----:B------:R-:W-:Y:S01]  /*13ac0*/  FADD.FTZ R7, R7, R0 ;  /* 0x0000000007077221 */ /* 0x000fe20000010000 */
[----:B------:R-:W-:Y:S02]  /*13ad0*/  MOV R4, R247 ;  /* 0x000000f700047202 */ /* 0x000fe40000000f00 */
[----:B------:R-:W-:Y:S02]  /*13ae0*/  MOV R0, 0x2 ;  /* 0x0000000200007802 */ /* 0x000fe40000000f00 */
[----:B------:R-:W-:Y:S02]  /*13af0*/  MOV R2, 0x13b10 ;  /* 0x00013b1000027802 */ /* 0x000fe40000000f00 */
[----:B------:R-:W-:Y:S05]  /*13b00*/  CALL.REL.NOINC `($__internal_17_$__cuda_sm70_shflsync_bfly_p) ;  /* 0x0000021000007944 */ /* 0x000fea0003c00000 */
[----:B------:R-:W-:Y:S01]  /*13b10*/  FADD.FTZ R6, R247, R0 ;  /* 0x00000000f7067221 */ /* 0x000fe20000010000 */
[----:B------:R-:W-:-:S02]  /*13b20*/  MOV R0, 0x1 ;  /* 0x0000000100007802 */ /* 0x000fc40000000f00 */
[----:B------:R-:W-:Y:S02]  /*13b30*/  MOV R2, 0x13b60 ;  /* 0x00013b6000027802 */ /* 0x000fe40000000f00 */
[----:B------:R-:W-:Y:S02]  /*13b40*/  MOV R4, R6 ;  /* 0x0000000600047202 */ /* 0x000fe40000000f00 */
[----:B------:R-:W-:Y:S05]  /*13b50*/  CALL.REL.NOINC `($__internal_17_$__cuda_sm70_shflsync_bfly_p) ;  /* 0x000001c000007944 */ /* 0x000fea0003c00000 */
[----:B------:R-:W-:Y:S01]  /*13b60*/  FADD.FTZ R6, R6, R0 ;  /* 0x0000000006067221 */ /* 0x000fe20000010000 */
[----:B------:R-:W-:Y:S02]  /*13b70*/  MOV R4, R248 ;  /* 0x000000f800047202 */ /* 0x000fe40000000f00 */
[----:B------:R-:W-:Y:S02]  /*13b80*/  MOV R0, 0x2 ;  /* 0x0000000200007802 */ /* 0x000fe40000000f00 */
[----:B------:R-:W-:Y:S02]  /*13b90*/  MOV R2, 0x13bb0 ;  /* 0x00013bb000027802 */ /* 0x000fe40000000f00 */
[----:B------:R-:W-:Y:S05]  /*13ba0*/  CALL.REL.NOINC `($__internal_17_$__cuda_sm70_shflsync_bfly_p) ;  /* 0x0000017000007944 */ /* 0x000fea0003c00000 */
[----:B------:R-:W-:Y:S01]  /*13bb0*/  FADD.FTZ R5, R248, R0 ;  /* 0x00000000f8057221 */ /* 0x000fe20000010000 */
[----:B------:R-:W-:Y:S02]  /*13bc0*/  MOV R0, 0x1 ;  /* 0x0000000100007802 */ /* 0x000fe40000000f00 */
[----:B------:R-:W-:-:S02]  /*13bd0*/  MOV R2, 0x13c00 ;  /* 0x00013c0000027802 */ /* 0x000fc40000000f00 */
        /* <DEDUP_REMOVED lines=9> */
[----:B------:R-:W-:Y:S02]  /*13c70*/  MOV R2, 0x13ca0 ;  /* 0x00013ca000027802 */ /* 0x000fe40000000f00 */
[----:B------:R-:W-:-:S02]  /*13c80*/  MOV R4, R249 ;  /* 0x000000f900047202 */ /* 0x000fc40000000f00 */
[----:B------:R-:W-:Y:S05]  /*13c90*/  CALL.REL.NOINC `($__internal_17_$__cuda_sm70_shflsync_bfly_p) ;  /* 0x0000008000007944 */ /* 0x000fea0003c00000 */
[----:B------:R-:W-:Y:S01]  /*13ca0*/  MOV R4, R0 ;  /* 0x0000000000047202 */ /* 0x000fe20000000f00 */
[----:B------:R-:W-:Y:S05]  /*13cb0*/  BRA `(.L_x_1333) ;  /* 0xffffada000007947 */ /* 0x000fea000383ffff */
.L_x_1309:
[----:B---3--:R-:W-:Y:S01]  /*13cc0*/  IMAD.MOV.U32 R5, RZ, RZ, R24 ;  /* 0x000000ffff057224 */ /* 0x008fe200078e0018 */
[----:B------:R-:W-:Y:S01]  /*13cd0*/  MOV R3, RZ ;  /* 0x000000ff00037202 */ /* 0x000fe20000000f00 */
[----:B-1----:R-:W-:Y:S01]  /*13ce0*/  IMAD.MOV.U32 R0, RZ, RZ, 0x1f ;  /* 0x0000001fff007424 */ /* 0x002fe200078e00ff */
[----:B------:R-:W-:-:S02]  /*13cf0*/  MOV R2, 0x13d10 ;  /* 0x00013d1000027802 */ /* 0x000fc40000000f00 */
[----:B----45:R-:W-:Y:S05]  /*13d00*/  CALL.REL.NOINC `($__internal_18_$__cuda_sm70_shflsync_idx_p) ;  /* 0x0000007000007944 */ /* 0x030fea0003c00000 */
[----:B------:R-:W-:Y:S05]  /*13d10*/  BRA `(.L_x_1334) ;  /* 0xffffd07000007947 */ /* 0x000fea000383ffff */
        .weak           $__internal_17_$__cuda_sm70_shflsync_bfly_p
        .type           $__internal_17_$__cuda_sm70_shflsync_bfly_p,@function
        .size           $__internal_17_$__cuda_sm70_shflsync_bfly_p,($__internal_18_$__cuda_sm70_shflsync_idx_p - $__internal_17_$__cuda_sm70_shflsync_bfly_p)
$__internal_17_$__cuda_sm70_shflsync_bfly_p:
[----:B------:R-:W-:Y:S02]  /*13d20*/  MOV R176, 0xffffffff ;  /* 0xffffffff00b07802 */ /* 0x000fe40000000f00 */
[----:B------:R-:W-:-:S02]  /*13d30*/  MOV R3, 0x1f ;  /* 0x0000001f00037802 */ /* 0x000fc40000000f00 */
[----:B------:R-:W-:Y:S04]  /*13d40*/  WARPSYNC R176 ;  /* 0x000000b000007348 */ /* 0x000fe80003800000 */
[----:B------:R1:W2:Y:S02]  /*13d50*/  SHFL.BFLY PT, R0, R4, R0, R3 ;  /* 0x0c00000004007389 */ /* 0x0002a400000e0003 */
[----:B-1----:R-:W-:-:S04]  /*13d60*/  MOV R3, 0x0 ;  /* 0x0000000000037802 */ /* 0x002fc80000000f00 */
[----:B--2---:R-:W-:Y:S05]  /*13d70*/  RET.REL.NODEC R2 `(_ZN7cutlass13device_kernelIN5flash19enable_sm80_to_sm89INS1_16FlashAttnFwdSm80INS1_25CollectiveMainloopFwdSm80ILi4ELi1ELb0EN4cute5tupleIJNS5_1CILi128EEENS7_ILi64EEENS7_ILi96EEEEEELi96ENS_6half_tEfNS_4arch4Sm80ELb1ELb0ELb1ELb0ELb1ELb0ELb1ELb1EEENS1_21CollectiveEpilogueFwdINS6_IJS8_SA_S9_EEENS6_IJNS7_ILi1EEESI_SI_EEESC_SE_Li128ELb0ELb1ELb1ELb0EEENS1_30DynamicPersistentTileSchedulerILi128ELi128ELb1ELb1ELb0EEEEEEEEEvNT_6ParamsE) ;  /* 0xfffec28002007950 */ /* 0x004fea0003c3ffff */
        .weak           $__internal_18_$__cuda_sm70_shflsync_idx_p
        .type           $__internal_18_$__cuda_sm70_shflsync_idx_p,@function
        .size           $__internal_18_$__cuda_sm70_shflsync_idx_p,(.L_x_1837 - $__internal_18_$__cuda_sm70_shflsync_idx_p)
$__internal_18_$__cuda_sm70_shflsync_idx_p:
[----:B------:R-:W-:-:S04]  /*13d80*/  MOV R55, 0xffffffff ;  /* 0xffffffff00377802 */ /* 0x000fc80000000f00 */
[----:B------:R-:W-:Y:S04]  /*13d90*/  WARPSYNC R55 ;  /* 0x0000003700007348 */ /* 0x000fe80003800000 */
[----:B------:R1:W2:Y:S02]  /*13da0*/  SHFL.IDX PT, R0, R5, R3, R0 ;  /* 0x0000000305007389 */ /* 0x0002a400000e0000 */
[----:B-1----:R-:W-:-:S04]  /*13db0*/  MOV R3, 0x0 ;  /* 0x0000000000037802 */ /* 0x002fc80000000f00 */
[----:B--2---:R-:W-:Y:S05]  /*13dc0*/  RET.REL.NODEC R2 `(_ZN7cutlass13device_kernelIN5flash19enable_sm80_to_sm89INS1_16FlashAttnFwdSm80INS1_25CollectiveMainloopFwdSm80ILi4ELi1ELb0EN4cute5tupleIJNS5_1CILi128EEENS7_ILi64EEENS7_ILi96EEEEEELi96ENS_6half_tEfNS_4arch4Sm80ELb1ELb0ELb1ELb0ELb1ELb0ELb1ELb1EEENS1_21CollectiveEpilogueFwdINS6_IJS8_SA_S9_EEENS6_IJNS7_ILi1EEESI_SI_EEESC_SE_Li128ELb0ELb1ELb1ELb0EEENS1_30DynamicPersistentTileSchedulerILi128ELi128ELb1ELb1ELb0EEEEEEEEEvNT_6ParamsE) ;  /* 0xfffec23002007950 */ /* 0x004fea0003c3ffff */
.L_x_1335:
        /* <DEDUP_REMOVED lines=11> */
.L_x_1837:


//--------------------- .text._ZN7cutlass13device_kernelIN5flash19enable_sm80_to_sm89INS1_16FlashAttnFwdSm80INS1_25CollectiveMainloopFwdSm80ILi4ELi1ELb0EN4cute5tupleIJNS5_1CILi128EEENS7_ILi48EEENS7_ILi96EEEEEELi96ENS_6half_tEfNS_4arch4Sm80ELb1ELb0ELb1ELb1ELb1ELb0ELb1ELb1EEENS1_21CollectiveEpilogueFwdINS6_IJS8_SA_S9_EEENS6_IJNS7_ILi1EEESI_SI_EEESC_SE_Li128ELb1ELb1ELb1ELb0EEENS1_36VarlenDynamicPersistentTileSchedulerILi128ELi48ELi128ELi128ELb1ELb1ELb0ELb1ELb1ELb1EEEEEEEEEvNT_6ParamsE --------------------------
	.section	.text._ZN7cutlass13device_kernelIN5flash19enable_sm80_to_sm89INS1_16FlashAttnFwdSm80INS1_25CollectiveMainloopFwdSm80ILi4ELi1ELb0EN4cute5tupleIJNS5_1CILi128EEENS7_ILi48EEENS7_ILi96EEEEEELi96ENS_6half_tEfNS_4arch4Sm80ELb1ELb0ELb1ELb1ELb1ELb0ELb1ELb1EEENS1_21CollectiveEpilogueFwdINS6_IJS8_SA_S9_EEENS6_IJNS7_ILi1EEESI_SI_EEESC_SE_Li128ELb1ELb1ELb1ELb0EEENS1_36VarlenDynamicPersistentTileSchedulerILi128ELi48ELi128ELi128ELb1ELb1ELb0ELb1ELb1ELb1EEEEEEEEEvNT_6ParamsE,"ax",@progbits
	.sectioninfo	@"SHI_REGISTERS=255"
	.align	128
.text._ZN7cutlass13device_kernelIN5flash19enable_sm80_to_sm89INS1_16FlashAttnFwdSm80INS1_25CollectiveMainloopFwdSm80ILi4ELi1ELb0EN4cute5tupleIJNS5_1CILi128EEENS7_ILi48EEENS7_ILi96EEEEEELi96ENS_6half_tEfNS_4arch4Sm80ELb1ELb0ELb1ELb1ELb1ELb0ELb1ELb1EEENS1_21CollectiveEpilogueFwdINS6_IJS8_SA_S9_EEENS6_IJNS7_ILi1EEESI_SI_EEESC_SE_Li128ELb1ELb1ELb1ELb0EEENS1_36VarlenDynamicPersistentTileSchedulerILi128ELi48ELi128ELi128ELb1ELb1ELb0ELb1ELb1ELb1EEEEEEEEEvNT_6ParamsE:
        .type           _ZN7cutlass13device_kernelIN5flash19enable_sm80_to_sm89INS1_16FlashAttnFwdSm80INS1_25CollectiveMainloopFwdSm80ILi4ELi1ELb0EN4cute5tupleIJNS5_1CILi128EEENS7_ILi48EEENS7_ILi96EEEEEELi96ENS_6half_tEfNS_4arch4Sm80ELb1ELb0ELb1ELb1ELb1ELb0ELb1ELb1EEENS1_21CollectiveEpilogueFwdINS6_IJS8_SA_S9_EEENS6_IJNS7_ILi1EEESI_SI_EEESC_SE_Li128ELb1ELb1ELb1ELb0EEENS1_36VarlenDynamicPersistentTileSchedulerILi128ELi48ELi128ELi128ELb1ELb1ELb0ELb1ELb1ELb1EEEEEEEEEvNT_6ParamsE,@function
        .size           _ZN7cutlass13device_kernelIN5flash19enable_sm80_to_sm89INS1_16FlashAttnFwdSm80INS1_25CollectiveMainloopFwdSm80ILi4ELi1ELb0EN4cute5tupleIJNS5_1CILi128EEENS7_ILi48EEENS7_ILi96EEEEEELi96ENS_6half_tEfNS_4arch4Sm80ELb1ELb0ELb1ELb1ELb1ELb0ELb1ELb1EEENS1_21CollectiveEpilogueFwdINS6_IJS8_SA_S9_EEENS6_IJNS7_ILi1EEESI_SI_EEESC_SE_Li128ELb1ELb1ELb1ELb0EEENS1_36VarlenDynamicPersistentTileSchedulerILi128ELi48ELi128ELi128ELb1ELb1ELb0ELb1ELb1ELb1EEEEEEEEEvNT_6ParamsE,(.L_x_1840 - _ZN7cutlass13device_kernelIN5flash19enable_sm80_to_sm89INS1_16FlashAttnFwdSm80INS1_25CollectiveMainloopFwdSm80ILi4ELi1ELb0EN4cute5tupleIJNS5_1CILi128EEENS7_ILi48EEENS7_ILi96EEEEEELi96ENS_6half_tEfNS_4arch4Sm80ELb1ELb0ELb1ELb1ELb1ELb0ELb1ELb1EEENS1_21CollectiveEpilogueFwdINS6_IJS8_SA_S9_EEENS6_IJNS7_ILi1EEESI_SI_EEESC_SE_Li128ELb1ELb1ELb1ELb0EEENS1_36VarlenDynamicPersistentTileSchedulerILi128ELi48ELi128ELi128ELb1ELb1ELb0ELb1ELb1ELb1EEEEEEEEEvNT_6ParamsE)
        .other          _ZN7cutlass13device_kernelIN5flash19enable_sm80_to_sm89INS1_16FlashAttnFwdSm80INS1_25CollectiveMainloopFwdSm80ILi4ELi1ELb0EN4cute5tupleIJNS5_1CILi128EEENS7_ILi48EEENS7_ILi96EEEEEELi96ENS_6half_tEfNS_4arch4Sm80ELb1ELb0ELb1ELb1ELb1ELb0ELb1ELb1EEENS1_21CollectiveEpilogueFwdINS6_IJS8_SA_S9_EEENS6_IJNS7_ILi1EEESI_SI_EEESC_SE_Li128ELb1ELb1ELb1ELb0EEENS1_36VarlenDynamicPersistentTileSchedulerILi128ELi48ELi128ELi128ELb1ELb1ELb0ELb1ELb1ELb1EEEEEEEEEvNT_6ParamsE,@"STO_CUDA_ENTRY STV_DEFAULT"
_ZN7cutlass13device_kernelIN5flash19enable_sm80_to_sm89INS1_16FlashAttnFwdSm80INS1_25CollectiveMainloopFwdSm80ILi4ELi1ELb0EN4cute5tupleIJNS5_1CILi128EEENS7_ILi48EEENS7_ILi96EEEEEELi96ENS_6half_tEfNS_4arch4Sm80ELb1ELb0ELb1ELb1ELb1ELb0ELb1ELb1EEENS1_21CollectiveEpilogueFwdINS6_IJS8_SA_S9_EEENS6_IJNS7_ILi1EEESI_SI_EEESC_SE_Li128ELb1ELb1ELb1ELb0EEENS1_36VarlenDynamicPersistentTileSchedulerILi128ELi48ELi128ELi128ELb1ELb1ELb0ELb1ELb1ELb1EEEEEEEEEvNT_6ParamsE:
        /* <DEDUP_REMOVED lines=54> */
.L_x_1341:
        /* <DEDUP_REMOVED lines=16> */
.L_x_1478:
        /* <DEDUP_REMOVED lines=16> */
.L_x_1479:
[----:B--2---:R-:W-:-:S05]  /*0560*/  IMAD R0, R0, c[0x0][0x538], RZ ;  /* 0x00014e0000007a24 */ /* 0x004fca00078e02ff */
[----:B------:R-:W-:-:S04]  /*0570*/  IADD3 R6, R0, R6, RZ ;  /* 0x0000000600067210 */ /* 0x000fc80007ffe0ff */
[----:B------:R-:W-:-:S13]  /*0580*/  ISETP.GT.AND P0, PT, R6, UR4, PT ;  /* 0x0000000406007c0c */ /* 0x000fda000bf04270 */
[----:B-1----:R-:W-:Y:S05]  /*0590*/  @!P0 BRA `(.L_x_1341) ;  /* 0xfffffdc000008947 */ /* 0x002fea000383ffff */
.L_x_1337:
[----:B------:R-:W-:-:S05]  /*05a0*/  IADD3 R11, -R0, R6, RZ ;  /* 0x00000006000b7210 */ /* 0x000fca0007ffe1ff */
[----:B------:R-:W-:-:S05]  /*05b0*/  IMAD R0, R4, c[0x0][0x538], R11 ;  /* 0x00014e0004007a24 */ /* 0x000fca00078e020b */
[----:B------:R-:W-:Y:S01]  /*05c0*/  ISETP.GT.AND P0, PT, R0, UR4, PT ;  /* 0x0000000400007c0c */ /* 0x000fe2000bf04270 */
[----:B------:R-:W-:-:S12]  /*05d0*/  BRA.DIV ~URZ, `(.L_x_1342) ;  /* 0x000123c27f007947 */ /* 0x000fd8000b800000 */
[----:B------:R-:W-:-:S04]  /*05e0*/  VOTE.ANY R10, PT, !P0 ;  /* 0x00000000000a7806 */ /* 0x000fc800040e0100 */
.L_x_1480:
[----:B------:R-:W1:Y:S02]  /*05f0*/  POPC R5, R10 ;  /* 0x0000000a00057309 */ /* 0x000e640000000000 */
[----:B-1----:R-:W-:-:S05]  /*0600*/  IADD3 R0, R5, R7, RZ ;  /* 0x0000000705007210 */ /* 0x002fca0007ffe0ff */
[----:B------:R1:W-:Y:S01]  /*0610*/  STL [R1+0xc], R0 ;  /* 0x00000c0001007387 */ /* 0x0003e20000100800 */
[----:B------:R-:W-:Y:S05]  /*0620*/  BRA.DIV ~URZ, `(.L_x_1343) ;  /* 0x000123c27f007947 */ /* 0x000fea000b800000 */
[----:B------:R2:W3:Y:S01]  /*0630*/  SHFL.IDX PT, R12, R9, R5, 0x1f ;  /* 0x00001f05090c7589 */ /* 0x0004e200000e0000 */
[----:B------:R-:W-:-:S03]  /*0640*/  MOV R6, RZ ;  /* 0x000000ff00067202 */ /* 0x000fc60000000f00 */
[----:B------:R2:W4:Y:S04]  /*0650*/  SHFL.IDX PT, R9, R8, R5, 0x1f ;  /* 0x00001f0508097589 */ /* 0x00052800000e0000 */
.L_x_1481:
[----:B------:R-:W-:Y:S01]  /*0660*/  ISETP.NE.AND P0, PT, R10, RZ, PT ;  /* 0x000000ff0a00720c */ /* 0x000fe20003f05270 */
[----:B------:R-:W-:-:S12]  /*0670*/  BSSY B0, `(.L_x_1344) ;  /* 0x0000005000007945 */ /* 0x000fd80003800000 */
[----:B------:R-:W-:Y:S05]  /*0680*/  @!P0 BRA `(.L_x_1345) ;  /* 0x0000003000008947 */ /* 0x000fea0003800000 */
[----:B-1----:R-:W-:Y:S01]  /*0690*/  IADD3 R0, R5, -0x1, RZ ;  /* 0xffffffff05007810 */ /* 0x002fe20007ffe0ff */
[----:B------:R-:W-:Y:S05]  /*06a0*/  BRA.DIV ~URZ, `(.L_x_1346) ;  /* 0x000124227f007947 */ /* 0x000fea000b800000 */
[----:B------:R1:W2:Y:S02]  /*06b0*/  SHFL.IDX PT, R6, R4, R0, 0x1f ;  /* 0x00001f0004067589 */ /* 0x0002a400000e0000 */
.L_x_1345:
[----:B------:R-:W-:Y:S05]  /*06c0*/  BSYNC B0 ;  /* 0x0000000000007941 */ /* 0x000fea0003800000 */
.L_x_1344:
        /* <DEDUP_REMOVED lines=69> */
.L_x_1348:
        /* <DEDUP_REMOVED lines=70> */
.L_x_1349:
[----:B------:R-:W-:Y:S05]  /*0f80*/  BSYNC B0 ;  /* 0x0000000000007941 */ /* 0x000fea0003800000 */
.L_x_1347:
[----:B------:R-:W-:-:S04]  /*0f90*/  LOP3.LUT R0, RZ, R0, RZ, 0x33, !PT ;  /* 0x00000000ff007212 */ /* 0x000fc800078e33ff */
[----:B------:R-:W-:-:S05]  /*0fa0*/  IADD3 R0, R0, R12, RZ ;  /* 0x0000000c00007210 */ /* 0x000fca0007ffe0ff */
[----:B------:R2:W-:Y:S01]  /*0fb0*/  STL [R1+0x4], R0 ;  /* 0x0000040001007387 */ /* 0x0005e20000100800 */
[----:B------:R-:W-:Y:S05]  /*0fc0*/  BRA `(.L_x_1350) ;  /* 0x0000006000007947 */ /* 0x000fea0003800000 */
.L_x_1338:
[----:B------:R-:W-:Y:S01]  /*0fd0*/  MOV R0, UR4 ;  /* 0x0000000400007c02 */ /* 0x000fe20008000f00 */
[----:B------:R-:W-:Y:S04]  /*0fe0*/  STL [R1+0x4], RZ ;  /* 0x000004ff01007387 */ /* 0x000fe80000100800 */
[----:B------:R1:W-:Y:S04]  /*0ff0*/  STL [R1], R0 ;  /* 0x0000000001007387 */ /* 0x0003e80000100800 */
[----:B------:R2:W-:Y:S01]  /*1000*/  STL [R1+0x8], RZ ;  /* 0x000008ff01007387 */ /* 0x0005e20000100800 */
[----:B-1----:R-:W-:-:S05]  /*1010*/  MOV R0, c[0x0][0x53c] ;  /* 0x00014f0000007a02 */ /* 0x002fca0000000f00 */
[----:B------:R2:W-:Y:S02]  /*1020*/  STL [R1+0xc], R0 ;  /* 0x00000c0001007387 */ /* 0x0005e40000100800 */
.L_x_1350:
        /* <DEDUP_REMOVED lines=8> */
.L_x_1336:
        /* <DEDUP_REMOVED lines=169> */
.L_x_1477:
[----:B------:R-:W2:Y:S01]  /*1b40*/  LDL R0, [R1+0xc] ;  /* 0x00000c0001007983 */ /* 0x000ea20000100800 */
        /* <DEDUP_REMOVED lines=33> */
.L_x_1351:
[----:B------:R-:W-:-:S04]  /*1d60*/  ISETP.NE.U32.AND P1, PT, RZ, c[0x0][0x368], PT ;  /* 0x0000da00ff007a0c */ /* 0x000fc80003f25070 */
[----:B------:R-:W-:-:S13]  /*1d70*/  ISETP.NE.AND.EX P1, PT, RZ, c[0x0][0x36c], PT, P1 ;  /* 0x0000db00ff007a0c */ /* 0x000fda0003f25310 */
[----:B------:R-:W-:Y:S05]  /*1d80*/  @!P1 BRA `(.L_x_1352) ;  /* 0x0000004000009947 */ /* 0x000fea0003800000 */
[----:B-1----:R-:W-:-:S04]  /*1d90*/  IADD3 R2, P1, R15, c[0x0][0x368], RZ ;  /* 0x0000da000f027a10 */ /* 0x002fc80007f3e0ff */
[----:B------:R-:W-:-:S05]  /*1da0*/  IADD3.X R3, R14, c[0x0][0x36c], RZ, P1, !PT ;  /* 0x0000db000e037a10 */ /* 0x000fca0000ffe4ff */
[----:B------:R1:W5:Y:S01]  /*1db0*/  LDG.E R0, [R2.64] ;  /* 0x0000000602007981 */ /* 0x000362000c1e1900 */
[----:B------:R-:W-:Y:S05]  /*1dc0*/  BRA `(.L_x_1353) ;  /* 0x0000008000007947 */ /* 0x000fea0003800000 */
.L_x_1352:
        /* <DEDUP_REMOVED lines=8> */
.L_x_1353:
[----:B-1----:R-:W2:Y:S04]  /*1e50*/  LDL.LU R3, [R1+0x4] ;  /* 0x0000040001037983 */ /* 0x002ea80000300800 */
[----:B------:R-:W3:Y:S01]  /*1e60*/  LDL R13, [R1+0x8] ;  /* 0x00000800010d7983 */ /* 0x000ee20000100800 */
[----:B------:R-:W-:Y:S01]  /*1e70*/  IMAD.MOV.U32 R2, RZ, RZ, c[0x0][0x2c4] ;  /* 0x0000b100ff027624 */ /* 0x000fe200078e00ff */
[----:B------:R-:W-:Y:S01]  /*1e80*/  BSSY B0, `(.L_x_1354) ;  /* 0x000003b000007945 */ /* 0x000fe20003800000 */
[----:B-----5:R-:W-:-:S03]  /*1e90*/  IMAD.IADD R248, R0, 0x1, -R237 ;  /* 0x0000000100f87824 */ /* 0x020fc600078e0aed */
[----:B------:R-:W-:Y:S01]  /*1ea0*/  ISETP.NE.AND P3, PT, R2, 0x1, PT ;  /* 0x000000010200780c */ /* 0x000fe20003f65270 */
[----:B--2---:R-:W-:-:S05]  /*1eb0*/  IMAD.SHL.U32 R249, R3, 0x80, RZ ;  /* 0x0000008003f97824 */ /* 0x004fca00078e00ff */
[----:B------:R-:W-:-:S07]  /*1ec0*/  IADD3 R2, R249, 0x7f, RZ ;  /* 0x0000007ff9027810 */ /* 0x000fce0007ffe0ff */
[----:B------:R-:W-:-:S04]  /*1ed0*/  @P3 IMAD.HI.U32 R3, R2, c[0x0][0x2c8], RZ ;  /* 0x0000b20002033a27 */ /* 0x000fc800078e00ff */
[----:B------:R-:W-:Y:S01]  /*1ee0*/  IMAD.MOV.U32 R0, RZ, RZ, R2 ;  /* 0x000000ffff007224 */ /* 0x000fe200078e0002 */
[C---:B------:R-:W-:Y:S02]  /*1ef0*/  IADD3 R2, R248.reuse, 0x30, -R247 ;  /* 0x00000030f8027810 */ /* 0x040fe40007ffe8f7 */
[----:B------:R-:W-:Y:S02]  /*1f00*/  @P3 SHF.R.U32.HI R0, RZ, c[0x0][0x2cc], R3 ;  /* 0x0000b300ff003a19 */ /* 0x000fe40000011603 */
[----:B------:R-:W-:-:S03]  /*1f10*/  IADD3 R3, R248, 0x2f, RZ ;  /* 0x0000002ff8037810 */ /* 0x000fc60007ffe0ff */
[----:B------:R-:W-:Y:S02]  /*1f20*/  IMAD.IADD R0, R2, 0x1, R0 ;  /* 0x0000000102007824 */ /* 0x000fe400078e0200 */
[----:B------:R-:W-:-:S04]  /*1f30*/  IMAD.HI R2, R3, 0x2aaaaaab, RZ ;  /* 0x2aaaaaab03027827 */ /* 0x000fc800078e02ff */
[----:B------:R-:W-:Y:S01]  /*1f40*/  IMAD.HI R0, R0, 0x2aaaaaab, RZ ;  /* 0x2aaaaaab00007827 */ /* 0x000fe200078e02ff */
[----:B------:R-:W-:-:S04]  /*1f50*/  SHF.R.U32.HI R4, RZ, 0x1f, R2 ;  /* 0x0000001fff047819 */ /* 0x000fc80000011602 */
[----:B------:R-:W-:Y:S02]  /*1f60*/  SHF.R.U32.HI R3, RZ, 0x1f, R0 ;  /* 0x0000001fff037819 */ /* 0x000fe40000011600 */
[----:B------:R-:W-:Y:S02]  /*1f70*/  LEA.HI.SX32 R4, R2, R4, 0x1d ;  /* 0x0000000402047211 */ /* 0x000fe400078feaff */
[----:B------:R-:W-:Y:S02]  /*1f80*/  LEA.HI.SX32 R0, R0, R3, 0x1d ;  /* 0x0000000300007211 */ /* 0x000fe400078feaff */
[C---:B---3--:R-:W-:Y:S02]  /*1f90*/  LOP3.LUT R2, R13.reuse, 0xff000000, RZ, 0xc0, !PT ;  /* 0xff0000000d027812 */ /* 0x048fe400078ec0ff */
[----:B------:R-:W-:Y:S02]  /*1fa0*/  IMNMX R6, R4, R0, PT ;  /* 0x0000000004067217 */ /* 0x000fe40003800200 */
[----:B------:R-:W-:-:S02]  /*1fb0*/  LOP3.LUT R3, R13, 0xff0000, RZ, 0xc0, !PT ;  /* 0x00ff00000d037812 */ /* 0x000fc400078ec0ff */
[----:B------:R-:W-:Y:S01]  /*1fc0*/  SHF.R.U32.HI R0, RZ, 0x8, R2 ;  /* 0x00000008ff007819 */ /* 0x000fe20000011602 */
[----:B------:R-:W-:Y:S01]  /*1fd0*/  IMAD.MOV.U32 R2, RZ, RZ, RZ ;  /* 0x000000ffff027224 */ /* 0x000fe200078e00ff */
[----:B------:R-:W-:Y:S02]  /*1fe0*/  ISETP.GE.AND P1, PT, R6, 0x1, PT ;  /* 0x000000010600780c */ /* 0x000fe40003f26270 */
        /* <DEDUP_REMOVED lines=36> */
.L_x_1355:
[----:B------:R-:W-:Y:S05]  /*2230*/  BSYNC B0 ;  /* 0x0000000000007941 */ /* 0x000fea0003800000 */
.L_x_1354:
        /* <DEDUP_REMOVED lines=59> */
[----:B------:R-:W-:-:S04]  /*25f0*/  @P1 IADD3 R2, P2, R15, c[0x0][0x340], RZ ;  /* 0x0000d0000f021a10 */ /* 0x000fc80007f5e0ff */
[----:B------:R-:W-:-:S05]  /*2600*/  @P1 IADD3.X R3, R14, c[0x0][0x344], RZ, P2, !PT ;  /* 0x0000d1000e031a10 */ /* 0x000fca00017fe4ff */
[----:B------:R2:W5:Y:S01]  /*2610*/  @P1 LDG.E R14, [R2.64] ;  /* 0x00000006020e1981 */ /* 0x000562000c1e1900 */
[----:B------:R-:W-:Y:S01]  /*2620*/  SHF.R.S32.HI R0, RZ, 0x1f, R11 ;  /* 0x0000001fff007819 */ /* 0x000fe2000001140b */
[----:B-1----:R-:W-:Y:S01]  /*2630*/  IMAD.IADD R5, R231, 0x1, R249 ;  /* 0x00000001e7057824 */ /* 0x002fe200078e02f9 */
[----:B------:R-:W-:Y:S02]  /*2640*/  LOP3.LUT R13, R13, 0xffff, RZ, 0xc0, !PT ;  /* 0x0000ffff0d0d7812 */ /* 0x000fe400078ec0ff */
[----:B------:R-:W-:Y:S01]  /*2650*/  SEL R6, R12, RZ, !P0 ;  /* 0x000000ff0c067207 */ /* 0x000fe20004000000 */
[----:B------:R-:W-:Y:S01]  /*2660*/  IMAD R0, R0, c[0x0][0x178], RZ ;  /* 0x00005e0000007a24 */ /* 0x000fe200078e02ff */
[----:B------:R-:W-:Y:S01]  /*2670*/  SEL R4, R252, RZ, !P0 ;  /* 0x000000fffc047207 */ /* 0x000fe20004000000 */
[----:B------:R-:W-:Y:S01]  /*2680*/  @P3 IMAD.HI.U32 R7, R5, c[0x0][0x2c8], RZ ;  /* 0x0000b20005073a27 */ /* 0x000fe200078e00ff */
[----:B------:R-:W-:Y:S02]  /*2690*/  ISETP.GE.AND P6, PT, R210, c[0x0][0x198], PT ;  /* 0x00006600d2007a0c */ /* 0x000fe40003fc6270 */
[----:B------:R-:W-:Y:S01]  /*26a0*/  ISETP.GE.AND P5, PT, R232, c[0x0][0x198], PT ;  /* 0x00006600e8007a0c */ /* 0x000fe20003fa6270 */
[----:B------:R-:W-:Y:S01]  /*26b0*/  IMAD R0, R11, c[0x0][0x17c], R0 ;  /* 0x00005f000b007a24 */ /* 0x000fe200078e0200 */
[----:B------:R-:W-:Y:S01]  /*26c0*/  ISETP.GE.AND P4, PT, R233, c[0x0][0x198], PT ;  /* 0x00006600e9007a0c */ /* 0x000fe20003f86270 */
[----:B------:R-:W-:Y:S01]  /*26d0*/  IMAD R6, R6, c[0x0][0x1c0], RZ ;  /* 0x0000700006067a24 */ /* 0x000fe200078e02ff */
[----:B------:R-:W-:-:S03]  /*26e0*/  IADD3 R122, R203, -0x1, RZ ;  /* 0xffffffffcb7a7810 */ /* 0x000fc60007ffe0ff */
[----:B------:R-:W-:Y:S02]  /*26f0*/  IMAD R6, R4, c[0x0][0x1c4], R6 ;  /* 0x0000710004067a24 */ /* 0x000fe400078e0206 */
[----:B--2---:R-:W-:-:S04]  /*2700*/  IMAD.WIDE.U32 R2, R11, c[0x0][0x178], RZ ;  /* 0x00005e000b027a25 */ /* 0x004fc800078e00ff */
[----:B------:R-:W-:Y:S01]  /*2710*/  IMAD.IADD R3, R3, 0x1, R0 ;  /* 0x0000000103037824 */ /* 0x000fe200078e0200 */
[----:B------:R-:W-:Y:S02]  /*2720*/  MOV R0, R5 ;  /* 0x0000000500007202 */ /* 0x000fe40000000f00 */
[----:B------:R-:W-:Y:S01]  /*2730*/  @P3 SHF.R.U32.HI R0, RZ, c[0x0][0x2cc], R7 ;  /* 0x0000b300ff003a19 */ /* 0x000fe20000011607 */
[----:B------:R-:W-:-:S03]  /*2740*/  IMAD.WIDE.U32 R2, R13, c[0x0][0x1b8], R2 ;  /* 0x00006e000d027a25 */ /* 0x000fc600078e0002 */
[----:B------:R-:W-:Y:S01]  /*2750*/  SHF.R.S32.HI R7, RZ, 0x1f, R0 ;  /* 0x0000001fff077819 */ /* 0x000fe20000011400 */
[----:B------:R-:W-:-:S04]  /*2760*/  IMAD R3, R13, c[0x0][0x1bc], R3 ;  /* 0x00006f000d037a24 */ /* 0x000fc800078e0203 */
[----:B------:R-:W-:-:S04]  /*2770*/  IMAD.WIDE.U32 R2, R4, c[0x0][0x1c0], R2 ;  /* 0x0000700004027a25 */ /* 0x000fc800078e0002 */
[----:B------:R-:W-:Y:S01]  /*2780*/  IMAD.MOV R4, RZ, RZ, -R0 ;  /* 0x000000ffff047224 */ /* 0x000fe200078e0a00 */
[----:B------:R-:W-:-:S03]  /*2790*/  IADD3 R3, R3, R6, RZ ;  /* 0x0000000603037210 */ /* 0x000fc60007ffe0ff */
        /* <DEDUP_REMOVED lines=15> */
.L_x_1482:
[----:B------:R-:W-:Y:S05]  /*2890*/  BRA.DIV ~URZ, `(.L_x_1358) ;  /* 0x000103027f007947 */ /* 0x000fea000b800000 */
[----:B------:R3:W4:Y:S02]  /*28a0*/  SHFL.IDX PT, R0, R12, RZ, 0x1c1f ;  /* 0x001c1fff0c007589 */ /* 0x00072400000e0000 */
.L_x_1483:
[----:B------:R-:W-:Y:S01]  /*28b0*/  IMAD R11, R247, c[0x0][0x2c4], RZ ;  /* 0x0000b100f70b7a24 */ /* 0x000fe200078e02ff */
[----:B------:R-:W-:Y:S01]  /*28c0*/  IADD3 R10, R236, R249, RZ ;  /* 0x000000f9ec0a7210 */ /* 0x000fe20007ffe0ff */
[----:B------:R-:W-:Y:S03]  /*28d0*/  BSSY B0, `(.L_x_1359) ;  /* 0x0000014000007945 */ /* 0x000fe60003800000 */
[----:B------:R-:W-:-:S13]  /*28e0*/  ISETP.GE.AND P0, PT, R10, R11, PT ;  /* 0x0000000b0a00720c */ /* 0x000fda0003f06270 */
[----:B------:R-:W-:Y:S05]  /*28f0*/  @P0 BRA `(.L_x_1360) ;  /* 0x0000011000000947 */ /* 0x000fea0003800000 */
[----:B---3--:R-:W3:Y:S01]  /*2900*/  LDL R15, [R1+0x2c] ;  /* 0x00002c00010f7983 */ /* 0x008ee20000100800 */
        /* <DEDUP_REMOVED lines=16> */
.L_x_1360:
[----:B------:R-:W-:Y:S05]  /*2a10*/  BSYNC B0 ;  /* 0x0000000000007941 */ /* 0x000fea0003800000 */
.L_x_1359:
[----:B------:R-:W-:Y:S05]  /*2a20*/  BRA.DIV ~URZ, `(.L_x_1361) ;  /* 0x000101d27f007947 */ /* 0x000fea000b800000 */
[----:B--2---:R2:W1:Y:S04]  /*2a30*/  SHFL.IDX PT, R4, R5, 0x1, 0x1c1f ;  /* 0x003c1f0005047f89 */ /* 0x00446800000e0000 */
[----:B----4-:R2:W4:Y:S02]  /*2a40*/  SHFL.IDX PT, R0, R12, 0x1, 0x1c1f ;  /* 0x003c1f000c007f89 */ /* 0x01052400000e0000 */
.L_x_1484:
        /* <DEDUP_REMOVED lines=21> */
.L_x_1363:
[----:B------:R-:W-:Y:S05]  /*2ba0*/  BSYNC B0 ;  /* 0x0000000000007941 */ /* 0x000fea0003800000 */
.L_x_1362:
[----:B------:R-:W-:Y:S05]  /*2bb0*/  BRA.DIV ~URZ, `(.L_x_1364) ;  /* 0x000101027f007947 */ /* 0x000fea000b800000 */
[----:B-1----:R1:W2:Y:S02]  /*2bc0*/  SHFL.IDX PT, R4, R5, 0x2, 0x1c1f ;  /* 0x005c1f0005047f89 */ /* 0x0022a400000e0000 */
.L_x_1485:
[----:B------:R-:W-:Y:S05]  /*2bd0*/  BRA.DIV ~URZ, `(.L_x_1365) ;  /* 0x000101527f007947 */ /* 0x000fea000b800000 */
[----:B----4-:R4:W1:Y:S02]  /*2be0*/  SHFL.IDX PT, R0, R12, 0x2, 0x1c1f ;  /* 0x005c1f000c007f89 */ /* 0x01086400000e0000 */
.L_x_1486:
[----:B------:R-:W-:Y:S01]  /*2bf0*/  IADD3 R2, R10, 0x40, RZ ;  /* 0x000000400a027810 */ /* 0x000fe20007ffe0ff */
[----:B------:R-:W-:Y:S03]  /*2c00*/  BSSY B0, `(.L_x_1366) ;  /* 0x0000014000007945 */ /* 0x000fe60003800000 */
[----:B------:R-:W-:-:S13]  /*2c10*/  ISETP.GE.AND P0, PT, R2, R11, PT ;  /* 0x0000000b0200720c */ /* 0x000fda0003f06270 */
[----:B------:R-:W-:Y:S05]  /*2c20*/  @P0 BRA `(.L_x_1367) ;  /* 0x0000011000000947 */ /* 0x000fea0003800000 */
[----:B---3--:R-:W3:Y:S01]  /*2c30*/  LDL R15, [R1+0x2c] ;  /* 0x00002c00010f7983 */ /* 0x008ee20000100800 */
[-C--:B-1----:R-:W-:Y:S02]  /*2c40*/  LEA R8, P2, R210, R0.reuse, 0x1 ;  /* 0x00000000d2087211 */ /* 0x082fe400078408ff */
        /* <DEDUP_REMOVED lines=15> */
.L_x_1367:
[----:B------:R-:W-:Y:S05]  /*2d40*/  BSYNC B0 ;  /* 0x0000000000007941 */ /* 0x000fea0003800000 */
.L_x_1366:
[----:B------:R-:W-:Y:S05]  /*2d50*/  BRA.DIV ~URZ, `(.L_x_1368) ;  /* 0x000100327f007947 */ /* 0x000fea000b800000 */
[----:B--2---:R2:W3:Y:S04]  /*2d60*/  SHFL.IDX PT, R4, R5, 0x3, 0x1c1f ;  /* 0x007c1f0005047f89 */ /* 0x0044e800000e0000 */
[----:B-1----:R2:W1:Y:S02]  /*2d70*/  SHFL.IDX PT, R0, R12, 0x3, 0x1c1f ;  /* 0x007c1f000c007f89 */ /* 0x00246400000e0000 */
.L_x_1487:
[----:B--2---:R-:W2:Y:S01]  /*2d80*/  LDL R16, [R1+0x2c] ;  /* 0x00002c0001107983 */ /* 0x004ea20000100800 */
[----:B------:R-:W-:Y:S01]  /*2d90*/  IADD3 R2, R10, 0x60, RZ ;  /* 0x000000600a027810 */ /* 0x000fe20007ffe0ff */
[----:B-----5:R-:W-:Y:S01]  /*2da0*/  IMAD.WIDE.U32 R240, R14, c[0x0][0x2b0], RZ ;  /* 0x0000ac000ef07a25 */ /* 0x020fe200078e00ff */
[----:B------:R-:W-:-:S02]  /*2db0*/  SHF.R.S32.HI R15, RZ, 0x1f, R210 ;  /* 0x0000001fff0f7819 */ /* 0x000fc400000114d2 */
[----:B------:R-:W-:Y:S02]  /*2dc0*/  ISETP.GE.AND P2, PT, R2, R11, PT ;  /* 0x0000000b0200720c */ /* 0x000fe40003f46270 */
[----:B------:R-:W-:Y:S02]  /*2dd0*/  SHF.R.S32.HI R29, RZ, 0x1f, R232 ;  /* 0x0000001fff1d7819 */ /* 0x000fe400000114e8 */
[----:B------:R-:W-:-:S09]  /*2de0*/  SHF.R.S32.HI R28, RZ, 0x1f, R233 ;  /* 0x0000001fff1c7819 */ /* 0x000fd200000114e9 */
[-C--:B-1----:R-:W-:Y:S02]  /*2df0*/  @!P2 LEA R8, P0, R210, R0.reuse, 0x1 ;  /* 0x00000000d208a211 */ /* 0x082fe400078008ff */
[----:B------:R-:W-:Y:S02]  /*2e00*/  @!P2 LEA R6, P1, R232, R0, 0x1 ;  /* 0x00000000e806a211 */ /* 0x000fe400078208ff */
[----:B---3--:R-:W-:Y:S02]  /*2e10*/  @!P2 LEA.HI.X R9, R210, R4, R15, 0x1, P0 ;  /* 0x00000004d209a211 */ /* 0x008fe400000f0c0f */
[----:B------:R-:W-:Y:S02]  /*2e20*/  @!P2 LEA R2, P0, R233, R0, 0x1 ;  /* 0x00000000e902a211 */ /* 0x000fe400078008ff */
[----:B------:R-:W-:Y:S02]  /*2e30*/  SHF.R.S32.HI R0, RZ, 0x1f, R14 ;  /* 0x0000001fff007819 */ /* 0x000fe4000001140e */
[----:B------:R-:W-:-:S02]  /*2e40*/  @!P2 LEA.HI.X R7, R232, R4, R29, 0x1, P1 ;  /* 0x00000004e807a211 */ /* 0x000fc400008f0c1d */
[----:B------:R-:W-:Y:S01]  /*2e50*/  @!P2 LEA.HI.X R3, R233, R4, R28, 0x1, P0 ;  /* 0x00000004e903a211 */ /* 0x000fe200000f0c1c */
        /* <DEDUP_REMOVED lines=14> */
[----:B------:R-:W-:-:S02]  /*2f40*/  IMAD.MOV.U32 R0, RZ, RZ, c[0x0][0x2b8] ;  /* 0x0000ae00ff007624 */ /* 0x000fc400078e00ff */
[----:B------:R-:W-:Y:S02]  /*2f50*/  IMAD R121, R203, R121, -0x30 ;  /* 0xffffffd0cb797424 */ /* 0x000fe400078e0279 */
[----:B------:R-:W-:Y:S01]  /*2f60*/  IMAD.MOV.U32 R200, RZ, RZ, RZ ;  /* 0x000000ffffc87224 */ /* 0x000fe200078e00ff */
[----:B------:R-:W-:Y:S01]  /*2f70*/  ISETP.NE.AND P2, PT, R0, 0x1, PT ;  /* 0x000000010000780c */ /* 0x000fe20003f45270 */
[----:B-1----:R-:W-:-:S05]  /*2f80*/  IMAD.IADD R2, R231, 0x1, R121 ;  /* 0x00000001e7027824 */ /* 0x002fca00078e0279 */
[C---:B------:R-:W-:Y:S01]  /*2f90*/  ISETP.GE.AND P1, PT, R2.reuse, R248, PT ;  /* 0x000000f80200720c */ /* 0x040fe20003f26270 */
[----:B------:R-:W-:-:S03]  /*2fa0*/  IMAD.IADD R2, R2, 0x1, R237 ;  /* 0x0000000102027824 */ /* 0x000fc600078e02ed */
[----:B------:R-:W-:Y:S01]  /*2fb0*/  ISETP.GT.OR P1, PT, R231, 0x2f, P1 ;  /* 0x0000002fe700780c */ /* 0x000fe20000f24670 */
[----:B------:R-:W-:Y:S02]  /*2fc0*/  IMAD.MOV.U32 R0, RZ, RZ, R2 ;  /* 0x000000ffff007224 */ /* 0x000fe400078e0002 */
[----:B------:R-:W-:-:S05]  /*2fd0*/  @P2 IMAD.HI.U32 R3, R2, c[0x0][0x2bc], RZ ;  /* 0x0000af0002032a27 */ /* 0x000fca00078e00ff */
[----:B------:R-:W-:-:S05]  /*2fe0*/  @P2 SHF.R.U32.HI R0, RZ, c[0x0][0x2c0], R3 ;  /* 0x0000b000ff002a19 */ /* 0x000fca0000011603 */
[----:B------:R-:W-:-:S04]  /*2ff0*/  @!P1 IADD3 R3, P0, R0, R240, RZ ;  /* 0x000000f000039210 */ /* 0x000fc80007f1e0ff */
[----:B------:R-:W-:Y:S02]  /*3000*/  @!P1 LEA.HI.X.SX32 R5, R0, R245, 0x1, P0 ;  /* 0x000000f500059211 */ /* 0x000fe400000f0eff */
[----:B------:R-:W-:-:S04]  /*3010*/  @!P1 LEA R4, P0, R3, c[0x0][0x2a0], 0x2 ;  /* 0x0000a80003049a11 */ /* 0x000fc800078010ff */
[----:B------:R-:W-:-:S05]  /*3020*/  @!P1 LEA.HI.X R5, R3, c[0x0][0x2a4], R5, 0x2, P0 ;  /* 0x0000a90003059a11 */ /* 0x000fca00000f1405 */
[----:B------:R-:W2:Y:S01]  /*3030*/  @!P1 LDG.E R200, [R4.64] ;  /* 0x0000000604c89981 */ /* 0x000ea2000c1e1900 */
[----:B------:R-:W-:Y:S01]  /*3040*/  IMAD.MOV R0, RZ, RZ, -R0 ;  /* 0x000000ffff007224 */ /* 0x000fe200078e0a00 */
[----:B------:R-:W-:Y:S01]  /*3050*/  SHF.L.U64.HI R219, R210, 0x1, R15 ;  /* 0x00000001d2db7819 */ /* 0x000fe2000001020f */
[----:B------:R-:W-:Y:S01]  /*3060*/  IMAD.WIDE.U32 R238, R13, c[0x0][0x1e8], RZ ;  /* 0x00007a000dee7a25 */ /* 0x000fe200078e00ff */
[----:B------:R-:W-:Y:S01]  /*3070*/  SHF.L.U64.HI R217, R232, 0x1, R29 ;  /* 0x00000001e8d97819 */ /* 0x000fe2000001021d */
[----:B------:R-:W-:Y:S01]  /*3080*/  BSSY B0, `(.L_x_1369) ;  /* 0x0000080000007945 */ /* 0x000fe20003800000 */
[----:B------:R-:W-:Y:S01]  /*3090*/  SHF.L.U64.HI R218, R233, 0x1, R28 ;  /* 0x00000001e9da7819 */ /* 0x000fe2000001021c */
[----:B------:R-:W-:Y:S02]  /*30a0*/  IMAD R204, R0, c[0x0][0x2b8], R2 ;  /* 0x0000ae0000cc7a24 */ /* 0x000fe400078e0202 */
[----:B------:R-:W-:Y:S02]  /*30b0*/  IMAD R244, R13, c[0x0][0x1ec], R239 ;  /* 0x00007b000df47a24 */ /* 0x000fe400078e02ef */
[----:B------:R-:W-:Y:S01]  /*30c0*/  IMAD.WIDE.U32 R2, R204, c[0x0][0x1e0], RZ ;  /* 0x00007800cc027a25 */ /* 0x000fe200078e00ff */
[----:B------:R-:W-:-:S03]  /*30d0*/  SHF.R.S32.HI R7, RZ, 0x1f, R204 ;  /* 0x0000001fff077819 */ /* 0x000fc600000114cc */
[----:B------:R-:W-:Y:S02]  /*30e0*/  IMAD R120, R122, -0x30, R248 ;  /* 0xffffffd07a787824 */ /* 0x000fe400078e02f8 */
[C---:B------:R-:W-:Y:S02]  /*30f0*/  IMAD R0, R7.reuse, c[0x0][0x1e0], RZ ;  /* 0x0000780007007a24 */ /* 0x040fe400078e02ff */
[----:B------:R-:W-:Y:S02]  /*3100*/  IMAD R7, R7, c[0x0][0x208], RZ ;  /* 0x0000820007077a24 */ /* 0x000fe400078e02ff */
[C---:B------:R-:W-:Y:S02]  /*3110*/  IMAD R0, R204.reuse, c[0x0][0x1e4], R0 ;  /* 0x00007900cc007a24 */ /* 0x040fe400078e0200 */
[----:B------:R-:W-:Y:S02]  /*3120*/  IMAD R7, R204, c[0x0][0x20c], R7 ;  /* 0x00008300cc077a24 */ /* 0x000fe400078e0207 */
[----:B------:R-:W-:-:S02]  /*3130*/  IMAD.IADD R3, R3, 0x1, R0 ;  /* 0x0000000103037824 */ /* 0x000fc400078e0200 */
[----:B------:R-:W-:-:S04]  /*3140*/  IMAD.WIDE.U32 R242, R13, c[0x0][0x210], RZ ;  /* 0x000084000df27a25 */ /* 0x000fc800078e00ff */
[----:B------:R-:W-:Y:S01]  /*3150*/  IMAD R246, R13, c[0x0][0x214], R243 ;  /* 0x000085000df67a24 */ /* 0x000fe200078e02f3 */
[----:B--2---:R-:W-:Y:S01]  /*3160*/  SHF.R.S32.HI R9, RZ, 0x1f, R200 ;  /* 0x0000001fff097819 */ /* 0x004fe200000114c8 */
[----:B------:R-:W-:-:S04]  /*3170*/  IMAD.WIDE.U32 R2, R200, c[0x0][0x1f0], R2 ;  /* 0x00007c00c8027a25 */ /* 0x000fc800078e0002 */
[----:B------:R-:W-:-:S04]  /*3180*/  IMAD R0, R9, c[0x0][0x1f0], RZ ;  /* 0x00007c0009007a24 */ /* 0x000fc800078e02ff */
[----:B------:R-:W-:Y:S01]  /*3190*/  IMAD R4, R200, c[0x0][0x1f4], R0 ;  /* 0x00007d00c8047a24 */ /* 0x000fe200078e0200 */
[----:B------:R-:W-:-:S04]  /*31a0*/  IADD3 R0, P0, R2, R238, RZ ;  /* 0x000000ee02007210 */ /* 0x000fc80007f1e0ff */
[----:B------:R-:W-:Y:S02]  /*31b0*/  IADD3.X R2, R244, R3, R4, P0, !PT ;  /* 0x00000003f4027210 */ /* 0x000fe400007fe404 */
[----:B------:R-:W-:Y:S02]  /*31c0*/  LEA R6, P0, R0, c[0x0][0x1c8], 0x1 ;  /* 0x0000720000067a11 */ /* 0x000fe400078008ff */
[----:B------:R-:W-:Y:S02]  /*31d0*/  IMNMX R3, R120, 0x30, PT ;  /* 0x0000003078037817 */ /* 0x000fe40003800200 */
[----:B----4-:R-:W-:Y:S01]  /*31e0*/  LEA.HI.X R12, R0, c[0x0][0x1cc], R2, 0x1, P0 ;  /* 0x00007300000c7a11 */ /* 0x010fe200000f0c02 */
[----:B------:R-:W-:Y:S02]  /*31f0*/  SHFL.IDX PT, R11, R6, 0x1, 0x1c1f ;  /* 0x003c1f00060b7f89 */ /* 0x000fe400000e0000 */
[----:B------:R-:W-:Y:S02]  /*3200*/  IMAD.IADD R5, R3, 0x1, -R236 ;  /* 0x0000000103057824 */ /* 0x000fe400078e0aec */
[----:B------:R-:W1:Y:S01]  /*3210*/  SHFL.IDX PT, R0, R6, RZ, 0x1c1f ;  /* 0x001c1fff06007589 */ /* 0x000e6200000e0000 */
[----:B------:R-:W-:-:S02]  /*3220*/  IMAD.WIDE.U32 R2, R204, c[0x0][0x208], RZ ;  /* 0x00008200cc027a25 */ /* 0x000fc400078e00ff */
[C---:B------:R-:W-:Y:S01]  /*3230*/  ISETP.GE.AND P6, PT, R5.reuse, 0x1, PT ;  /* 0x000000010500780c */ /* 0x040fe20003fc6270 */
[----:B------:R-:W2:Y:S01]  /*3240*/  SHFL.IDX PT, R8, R12, RZ, 0x1c1f ;  /* 0x001c1fff0c087589 */ /* 0x000ea200000e0000 */
[----:B------:R-:W-:Y:S01]  /*3250*/  ISETP.GE.AND P1, PT, R5, 0x21, PT ;  /* 0x000000210500780c */ /* 0x000fe20003f26270 */
[----:B------:R-:W-:-:S04]  /*3260*/  IMAD.IADD R3, R3, 0x1, R7 ;  /* 0x0000000103037824 */ /* 0x000fc800078e0207 */
[----:B------:R-:W-:-:S06]  /*3270*/  IMAD.WIDE.U32 R2, R200, c[0x0][0x218], R2 ;  /* 0x00008600c8027a25 */ /* 0x000fcc00078e0002 */
[----:B------:R-:W-:Y:S01]  /*3280*/  @P6 ISETP.GE.AND P4, PT, R210, c[0x0][0x1d4], PT ;  /* 0x00007500d2006a0c */ /* 0x000fe20003f86270 */
[----:B------:R-:W-:Y:S01]  /*3290*/  @P6 IMAD.SHL.U32 R10, R16, 0x2, RZ ;  /* 0x00000002100a6824 */ /* 0x000fe200078e00ff */
[----:B------:R-:W-:Y:S02]  /*32a0*/  @P6 ISETP.GE.AND P5, PT, R232, c[0x0][0x1d4], PT ;  /* 0x00007500e8006a0c */ /* 0x000fe40003fa6270 */
[----:B-1----:R-:W-:-:S04]  /*32b0*/  @P6 LEA R4, P0, R210, R0, 0x1 ;  /* 0x00000000d2046211 */ /* 0x002fc800078008ff */
[----:B--2---:R-:W-:Y:S02]  /*32c0*/  @P6 LEA.HI.X R5, R210, R8, R15, 0x1, P0 ;  /* 0x00000008d2056211 */ /* 0x004fe400000f0c0f */
[----:B------:R-:W-:-:S03]  /*32d0*/  @P6 LEA R6, P0, R232, R0, 0x1 ;  /* 0x00000000e8066211 */ /* 0x000fc600078008ff */
[----:B------:R1:W-:Y:S01]  /*32e0*/  @P6 LDGSTS.E.BYPASS.LTC128B.128 [R10+0x3c80], [R4.64], !P4 ;  /* 0x03c80000040a6fae */ /* 0x0003e2000e101d46 */
[----:B------:R-:W-:-:S05]  /*32f0*/  @P6 LEA.HI.X R7, R232, R8, R29, 0x1, P0 ;  /* 0x00000008e8076211 */ /* 0x000fca00000f0c1d */
[----:B------:R2:W-:Y:S01]  /*3300*/  @P6 LDGSTS.E.BYPASS.LTC128B.128 [R10+0x4880], [R6.64], !P5 ;  /* 0x04880000060a6fae */ /* 0x0005e2000e901d46 */
[----:B------:R-:W-:Y:S01]  /*3310*/  @P1 ISETP.GE.AND P5, PT, R210, c[0x0][0x1d4], PT ;  /* 0x00007500d2001a0c */ /* 0x000fe20003fa6270 */
[----:B-1----:R-:W-:Y:S01]  /*3320*/  IMAD R5, R9, c[0x0][0x218], RZ ;  /* 0x0000860009057a24 */ /* 0x002fe200078e02ff */
[C---:B------:R-:W-:Y:S01]  /*3330*/  @P6 LEA R4, P4, R233.reuse, R0, 0x1 ;  /* 0x00000000e9046211 */ /* 0x040fe200078808ff */
[----:B------:R1:W3:Y:S01]  /*3340*/  SHFL.IDX PT, R9, R12, 0x1, 0x1c1f ;  /* 0x003c1f000c097f89 */ /* 0x0002e200000e0000 */
[----:B------:R-:W-:Y:S01]  /*3350*/  IADD3 R0, P0, R2, R242, RZ ;  /* 0x000000f202007210 */ /* 0x000fe20007f1e0ff */
[----:B-1----:R-:W-:Y:S01]  /*3360*/  IMAD R12, R200, c[0x0][0x21c], R5 ;  /* 0x00008700c80c7a24 */ /* 0x002fe200078e0205 */
[C---:B------:R-:W-:Y:S01]  /*3370*/  @P6 LEA.HI.X R5, R233.reuse, R8, R28, 0x1, P4 ;  /* 0x00000008e9056211 */ /* 0x040fe200020f0c1c */
[----:B------:R-:W-:Y:S01]  /*3380*/  IMAD.SHL.U32 R8, R210, 0x2, RZ ;  /* 0x00000002d2087824 */ /* 0x000fe200078e00ff */
[----:B------:R-:W-:Y:S02]  /*3390*/  @P6 ISETP.GE.AND P4, PT, R233, c[0x0][0x1d4], PT ;  /* 0x00007500e9006a0c */ /* 0x000fe40003f86270 */
[----:B------:R-:W-:-:S02]  /*33a0*/  IADD3.X R2, R246, R3, R12, P0, !PT ;  /* 0x00000003f6027210 */ /* 0x000fc400007fe40c */
[----:B------:R-:W-:-:S04]  /*33b0*/  LEA R19, P0, R0, c[0x0][0x1f8], 0x1 ;  /* 0x00007e0000137a11 */ /* 0x000fc800078008ff */
[----:B------:R-:W-:Y:S01]  /*33c0*/  LEA.HI.X R18, R0, c[0x0][0x1fc], R2, 0x1, P0 ;  /* 0x00007f0000127a11 */ /* 0x000fe200000f0c02 */
[----:B------:R-:W-:Y:S01]  /*33d0*/  @P1 IMAD.SHL.U32 R0, R16, 0x2, RZ ;  /* 0x0000000210001824 */ /* 0x000fe200078e00ff */
[C---:B--2---:R-:W-:Y:S01]  /*33e0*/  @P1 LEA R6, P0, R210.reuse, R11, 0x1 ;  /* 0x0000000bd2061211 */ /* 0x044fe200078008ff */
[----:B------:R-:W1:Y:S03]  /*33f0*/  SHFL.IDX PT, R17, R19, RZ, 0x1c1f ;  /* 0x001c1fff13117589 */ /* 0x000e6600000e0000 */
[----:B---3--:R-:W-:Y:S01]  /*3400*/  @P1 LEA.HI.X R7, R210, R9, R15, 0x1, P0 ;  /* 0x00000009d2071211 */ /* 0x008fe200000f0c0f */
[----:B------:R2:W-:Y:S01]  /*3410*/  @P6 LDGSTS.E.BYPASS.LTC128B.128 [R10+0x5480], [R4.64], !P4 ;  /* 0x05480000040a6fae */ /* 0x0005e2000e101d46 */
[C---:B------:R-:W-:Y:S02]  /*3420*/  @P1 ISETP.GE.AND P4, PT, R232.reuse, c[0x0][0x1d4], PT ;  /* 0x00007500e8001a0c */ /* 0x040fe40003f86270 */
[----:B------:R-:W-:Y:S01]  /*3430*/  @P1 ISETP.GE.AND P0, PT, R233, c[0x0][0x1d4], PT ;  /* 0x00007500e9001a0c */ /* 0x000fe20003f06270 */
[----:B------:R3:W-:Y:S01]  /*3440*/  @P1 LDGSTS.E.BYPASS.LTC128B.128 [R0+0x4480], [R6.64], !P5 ;  /* 0x0448000006001fae */ /* 0x0007e2000e901d46 */
[----:B------:R-:W-:-:S03]  /*3450*/  ISETP.GE.AND P5, PT, R232, c[0x0][0x1d4], PT ;  /* 0x00007500e8007a0c */ /* 0x000fc60003fa6270 */
[----:B------:R-:W4:Y:S01]  /*3460*/  SHFL.IDX PT, R16, R18, RZ, 0x1c1f ;  /* 0x001c1fff12107589 */ /* 0x000f2200000e0000 */
[----:B--2---:R-:W-:-:S04]  /*3470*/  @P1 LEA R4, P6, R232, R11, 0x1 ;  /* 0x0000000be8041211 */ /* 0x004fc800078c08ff */
[----:B------:R-:W-:Y:S02]  /*3480*/  @P1 LEA.HI.X R5, R232, R9, R29, 0x1, P6 ;  /* 0x00000009e8051211 */ /* 0x000fe400030f0c1d */
[----:B------:R-:W-:-:S03]  /*3490*/  @P1 LEA R2, P6, R233, R11, 0x1 ;  /* 0x0000000be9021211 */ /* 0x000fc600078c08ff */
[----:B------:R2:W-:Y:S01]  /*34a0*/  @P1 LDGSTS.E.BYPASS.LTC128B.128 [R0+0x5080], [R4.64], !P4 ;  /* 0x0508000004001fae */ /* 0x0005e2000e101d46 */
[C---:B------:R-:W-:Y:S02]  /*34b0*/  @P1 LEA.HI.X R3, R233.reuse, R9, R28, 0x1, P6 ;  /* 0x00000009e9031211 */ /* 0x040fe400030f0c1c */
[----:B------:R-:W-:Y:S02]  /*34c0*/  ISETP.GE.AND P6, PT, R210, c[0x0][0x1d4], PT ;  /* 0x00007500d2007a0c */ /* 0x000fe40003fc6270 */
[----:B------:R-:W-:Y:S01]  /*34d0*/  ISETP.GE.AND P4, PT, R233, c[0x0][0x1d4], PT ;  /* 0x00007500e9007a0c */ /* 0x000fe20003f86270 */
[----:B------:R1:W-:Y:S04]  /*34e0*/  @P1 LDGSTS.E.BYPASS.LTC128B.128 [R0+0x5c80], [R2.64], !P0 ;  /* 0x05c8000002001fae */ /* 0x0003e8000c101d46 */
[----:B------:R-:W0:Y:S01]  /*34f0*/  LDGDEPBAR ;  /* 0x00000000000079af */ /* 0x000e220000000000 */
[----:B--2---:R-:W-:-:S02]  /*3500*/  IMAD.IADD R4, R120, 0x1, -R236 ;  /* 0x0000000178047824 */ /* 0x004fc400078e0aec */
[----:B------:R-:W-:Y:S01]  /*3510*/  IMAD.SHL.U32 R5, R232, 0x2, RZ ;  /* 0x00000002e8057824 */ /* 0x000fe200078e00ff */
[----:B-1----:R-:W-:Y:S01]  /*3520*/  IADD3 R2, P0, R17, R8, RZ ;  /* 0x0000000811027210 */ /* 0x002fe20007f1e0ff */
[----:B------:R-:W-:-:S04]  /*3530*/  DEPBAR.LE SB0, 0x1 ;  /* 0x000080400000791a */ /* 0x000fc80000000000 */
[----:B------:R-:W-:-:S04]  /*3540*/  DEPBAR.LE SB0, 0x0 ;  /* 0x000080000000791a */ /* 0x000fc80000000000 */
[----:B------:R-:W-:Y:S01]  /*3550*/  BAR.SYNC.DEFER_BLOCKING 0x0 ;  /* 0x0000000000007b1d */ /* 0x000fe20000010000 */
[----:B----4-:R-:W-:Y:S01]  /*3560*/  IMAD.X R3, R16, 0x1, R219, P0 ;  /* 0x0000000110037824 */ /* 0x010fe200000e06db */
[----:B------:R-:W-:Y:S01]  /*3570*/  ISETP.LT.OR P0, PT, R4, 0x1, P6 ;  /* 0x000000010400780c */ /* 0x000fe20003701670 */
[----:B---3--:R-:W-:Y:S01]  /*3580*/  IMAD.SHL.U32 R0, R233, 0x2, RZ ;  /* 0x00000002e9007824 */ /* 0x008fe200078e00ff */
[----:B------:R-:W-:-:S05]  /*3590*/  IADD3 R6, P1, R17, R5, RZ ;  /* 0x0000000511067210 */ /* 0x000fca0007f3e0ff */
[----:B------:R-:W-:Y:S01]  /*35a0*/  IMAD.X R7, R16, 0x1, R217, P1 ;  /* 0x0000000110077824 */ /* 0x000fe200008e06d9 */
[----:B------:R-:W-:Y:S01]  /*35b0*/  ISETP.LT.OR P1, PT, R4, 0x1, P5 ;  /* 0x000000010400780c */ /* 0x000fe20002f21670 */
[----:B------:R1:W2:Y:S04]  /*35c0*/  LDSM.16.M88.4 R12, [R183] ;  /* 0x00000000b70c783b */ /* 0x0002a80000000200 */
        /* <DEDUP_REMOVED lines=12> */
[----:B------:R5:W-:Y:S04]  /*3690*/  LDGSTS.E.BYPASS.LTC128B.128 [R194+0x1880], [R2.64], !P0 ;  /* 0x0188000002c27fae */ /* 0x000be8000c101d46 */
[----:B------:R1:W-:Y:S01]  /*36a0*/  LDGSTS.E.BYPASS.LTC128B.128 [R194+0x2480], [R6.64], !P1 ;  /* 0x0248000006c27fae */ /* 0x0003e2000c901d46 */
[----:B------:R-:W-:-:S02]  /*36b0*/  ISETP.GT.AND P1, PT, R231, 0x2f, PT ;  /* 0x0000002fe700780c */ /* 0x000fc40003f24270 */
[----:B-----5:R-:W-:Y:S02]  /*36c0*/  IADD3 R2, P0, R17, R0, RZ ;  /* 0x0000000011027210 */ /* 0x020fe40007f1e0ff */
[----:B------:R-:W5:Y:S03]  /*36d0*/  S2R R0, SR_TID.X ;  /* 0x0000000000007919 */ /* 0x000f660000002100 */
[----:B------:R-:W-:Y:S01]  /*36e0*/  IMAD.X R3, R16, 0x1, R218, P0 ;  /* 0x0000000110037824 */ /* 0x000fe200000e06da */
[----:B------:R-:W-:-:S13]  /*36f0*/  ISETP.LT.OR P0, PT, R4, 0x1, P4 ;  /* 0x000000010400780c */ /* 0x000fda0002701670 */
[----:B------:R1:W-:Y:S01]  /*3700*/  LDGSTS.E.BYPASS.LTC128B.128 [R194+0x3080], [R2.64], !P0 ;  /* 0x0308000002c27fae */ /* 0x0003e2000c101d46 */
[----:B-----5:R-:W-:-:S13]  /*3710*/  ISETP.GT.AND P0, PT, R0, 0x3f, PT ;  /* 0x0000003f0000780c */ /* 0x020fda0003f04270 */
[----:B------:R-:W-:Y:S05]  /*3720*/  @P0 BRA `(.L_x_1370) ;  /* 0x0000015000000947 */ /* 0x000fea0003800000 */
[----:B--234-:R-:W-:Y:S05]  /*3730*/  BRA.DIV ~URZ, `(.L_x_1371) ;  /* 0x0000f7127f007947 */ /* 0x01cfea000b800000 */
[----:B------:R2:W3:Y:S04]  /*3740*/  SHFL.IDX PT, R5, R18, 0x1, 0x1c1f ;  /* 0x003c1f0012057f89 */ /* 0x0004e800000e0000 */
[----:B------:R2:W4:Y:S02]  /*3750*/  SHFL.IDX PT, R0, R19, 0x1, 0x1c1f ;  /* 0x003c1f0013007f89 */ /* 0x00052400000e0000 */
.L_x_1488:
[----:B-1----:R-:W-:Y:S01]  /*3760*/  IMAD.SHL.U32 R3, R210, 0x2, RZ ;  /* 0x00000002d2037824 */ /* 0x002fe200078e00ff */
[----:B------:R-:W-:Y:S01]  /*3770*/  ISETP.LT.OR P6, PT, R4, 0x21, P6 ;  /* 0x000000210400780c */ /* 0x000fe200037c1670 */
[----:B------:R-:W-:Y:S01]  /*3780*/  IMAD.SHL.U32 R2, R232, 0x2, RZ ;  /* 0x00000002e8027824 */ /* 0x000fe200078e00ff */
[----:B------:R-:W-:Y:S02]  /*3790*/  ISETP.LT.OR P5, PT, R4, 0x21, P5 ;  /* 0x000000210400780c */ /* 0x000fe40002fa1670 */
[----:B----4-:R-:W-:Y:S02]  /*37a0*/  IADD3 R16, P0, R0, R3, RZ ;  /* 0x0000000300107210 */ /* 0x010fe40007f1e0ff */
[----:B------:R-:W-:-:S03]  /*37b0*/  ISETP.LT.OR P4, PT, R4, 0x21, P4 ;  /* 0x000000210400780c */ /* 0x000fc60002781670 */
[----:B---3--:R-:W-:Y:S01]  /*37c0*/  IMAD.X R17, R5, 0x1, R219, P0 ;  /* 0x0000000105117824 */ /* 0x008fe200000e06db */
[----:B------:R-:W-:Y:S01]  /*37d0*/  IADD3 R6, P0, R0, R2, RZ ;  /* 0x0000000200067210 */ /* 0x000fe20007f1e0ff */
[----:B------:R-:W-:-:S03]  /*37e0*/  IMAD.SHL.U32 R2, R233, 0x2, RZ ;  /* 0x00000002e9027824 */ /* 0x000fc600078e00ff */
[----:B------:R-:W-:Y:S01]  /*37f0*/  @!PT LDS RZ, [RZ] ;  /* 0x00000000fffff984 */ /* 0x000fe20000000800 */
[----:B------:R-:W-:Y:S01]  /*3800*/  @!PT LDS RZ, [RZ] ;  /* 0x00000000fffff984 */ /* 0x000fe20000000800 */
[----:B------:R-:W-:Y:S01]  /*3810*/  @!PT LDS RZ, [RZ] ;  /* 0x00000000fffff984 */ /* 0x000fe20000000800 */
[----:B------:R1:W-:Y:S01]  /*3820*/  LDGSTS.E.BYPASS.LTC128B.128 [R194+0x2080], [R16.64], !P6 ;  /* 0x0208000010c27fae */ /* 0x0003e2000f101d46 */
[----:B------:R-:W-:Y:S01]  /*3830*/  IMAD.X R7, R5, 0x1, R217, P0 ;  /* 0x0000000105077824 */ /* 0x000fe200000e06d9 */
[----:B------:R-:W-:-:S04]  /*3840*/  IADD3 R2, P0, R0, R2, RZ ;  /* 0x0000000200027210 */ /* 0x000fc80007f1e0ff */
[----:B------:R1:W-:Y:S01]  /*3850*/  LDGSTS.E.BYPASS.LTC128B.128 [R194+0x2c80], [R6.64], !P5 ;  /* 0x02c8000006c27fae */ /* 0x0003e2000e901d46 */
[----:B------:R-:W-:-:S05]  /*3860*/  IMAD.X R3, R5, 0x1, R218, P0 ;  /* 0x0000000105037824 */ /* 0x000fca00000e06da */
[----:B------:R1:W-:Y:S03]  /*3870*/  LDGSTS.E.BYPASS.LTC128B.128 [R194+0x3880], [R2.64], !P4 ;  /* 0x0388000002c27fae */ /* 0x0003e6000e101d46 */
.L_x_1370:
[----:B--234-:R-:W-:Y:S05]  /*3880*/  BSYNC B0 ;  /* 0x0000000000007941 */ /* 0x01cfea0003800000 */
.L_x_1369:
        /* <DEDUP_REMOVED lines=61> */
[----:B------:R-:W-:Y:S08]  /*3c60*/  HMMA.16816.F32 R52, R12, R54, R72 ;  /* 0x000000360c34723c */ /* 0x000ff00000001848 */
[----:B------:R-:W-:Y:S01]  /*3c70*/  HMMA.16816.F32 R40, R28, R48, R100 ;  /* 0x000000301c28723c */ /* 0x000fe20000001864 */
[----:B--2---:R-:W-:-:S04]  /*3c80*/  FMUL.FTZ R0, R82, c[0x0][0x320] ;  /* 0x0000c80052007a20 */ /* 0x004fc80000410000 */
[----:B------:R2:W1:Y:S03]  /*3c90*/  MUFU.TANH R102, R0 ;  /* 0x0000000000667308 */ /* 0x0004660000002400 */
[----:B----4-:R-:W-:Y:S08]  /*3ca0*/  HMMA.16816.F32 R64, R24, R60, R68 ;  /* 0x0000003c1840723c */ /* 0x010ff00000001844 */
[----:B------:R-:W-:Y:S01]  /*3cb0*/  HMMA.16816.F32 R72, R8, R46, R56 ;  /* 0x0000002e0848723c */ /* 0x000fe20000001838 */
[----:B------:R-:W4:Y:S01]  /*3cc0*/  LDSM.16.M88.4 R56, [R187] ;  /* 0x00000000bb38783b */ /* 0x000f220000000200 */
[----:B--2---:R-:W-:-:S06]  /*3cd0*/  FMUL.FTZ R0, R83, c[0x0][0x320] ;  /* 0x0000c80053007a20 */ /* 0x004fcc0000410000 */
[----:B------:R-:W-:Y:S01]  /*3ce0*/  HMMA.16816.F32 R80, R4, R46, R52 ;  /* 0x0000002e0450723c */ /* 0x000fe20000001834 */
[----:B------:R2:W1:Y:S01]  /*3cf0*/  MUFU.TANH R100, R0 ;  /* 0x0000000000647308 */ /* 0x0004620000002400 */
[----:B------:R-:W5:Y:S06]  /*3d00*/  LDSM.16.M88.4 R52, [R180+0x1400] ;  /* 0x00140000b434783b */ /* 0x000f6c0000000200 */
        /* <DEDUP_REMOVED lines=13> */
[----:B----4-:R-:W-:Y:S01]  /*3de0*/  HMMA.16816.F32 R84, R4, R56, R40 ;  /* 0x000000380454723c */ /* 0x010fe20000001828 */
[----:B------:R-:W4:Y:S07]  /*3df0*/  LDSM.16.M88.4 R40, [R180+0x2000] ;  /* 0x00200000b428783b */ /* 0x000f2e0000000200 */
[----:B------:R-:W-:Y:S01]  /*3e00*/  HMMA.16816.F32 R48, R16, R34, R48 ;  /* 0x000000221030723c */ /* 0x000fe20000001830 */
[----:B-1----:R-:W-:-:S07]  /*3e10*/  FMUL.FTZ R0, R79, c[0x0][0x320] ;  /* 0x0000c8004f007a20 */ /* 0x002fce0000410000 */
[----:B------:R-:W-:Y:S01]  /*3e20*/  HMMA.16816.F32 R76, R8, R56, R64 ;  /* 0x00000038084c723c */ /* 0x000fe20000001840 */
[----:B------:R1:W1:Y:S07]  /*3e30*/  MUFU.TANH R99, R0 ;  /* 0x0000000000637308 */ /* 0x00026e0000002400 */
[----:B------:R-:W-:Y:S08]  /*3e40*/  HMMA.16816.F32 R64, R20, R62, R68 ;  /* 0x0000003e1440723c */ /* 0x000ff00000001844 */
[----:B-----5:R-:W-:Y:S01]  /*3e50*/  HMMA.16816.F32 R60, R36, R52, R108 ;  /* 0x00000034243c723c */ /* 0x020fe2000000186c */
[----:B-1----:R-:W-:-:S04]  /*3e60*/  FMUL.FTZ R0, R72, c[0x0][0x320] ;  /* 0x0000c80048007a20 */ /* 0x002fc80000410000 */
[----:B------:R1:W1:Y:S03]  /*3e70*/  MUFU.TANH R93, R0 ;  /* 0x00000000005d7308 */ /* 0x0002660000002400 */
[----:B------:R-:W-:Y:S08]  /*3e80*/  HMMA.16816.F32 R36, R36, R54, R112 ;  /* 0x000000362424723c */ /* 0x000ff00000001870 */
[----:B------:R-:W-:Y:S01]  /*3e90*/  HMMA.16816.F32 R68, R12, R34, R64 ;  /* 0x000000220c44723c */ /* 0x000fe20000001840 */
[----:B------:R-:W5:Y:S01]  /*3ea0*/  LDSM.16.M88.4 R32, [R186] ;  /* 0x00000000ba20783b */ /* 0x000f620000000200 */
        /* <DEDUP_REMOVED lines=18> */
[C---:B----4-:R-:W-:Y:S08]  /*3fd0*/  HMMA.16816.F32 R36, R12.reuse, R40, R64 ;  /* 0x000000280c24723c */ /* 0x050ff00000001840 */
[----:B------:R-:W-:Y:S01]  /*3fe0*/  HMMA.16816.F32 R12, R12, R42, R44 ;  /* 0x0000002a0c0c723c */ /* 0x000fe2000000182c */
[----:B-1----:R-:W-:-:S04]  /*3ff0*/  FMUL.FTZ R0, R82, c[0x0][0x320] ;  /* 0x0000c80052007a20 */ /* 0x002fc80000410000 */
[----:B------:R1:W4:Y:S11]  /*4000*/  MUFU.TANH R94, R0 ;  /* 0x00000000005e7308 */ /* 0x0003360000002400 */
[----:B-----5:R-:W-:Y:S01]  /*4010*/  HMMA.16816.F32 R20, R4, R32, R36 ;  /* 0x000000200414723c */ /* 0x020fe20000001824 */
        /* <DEDUP_REMOVED lines=74> */
[----:B--234-:R-:W-:Y:S01]  /*44c0*/  IADD3 R2, R231, R121, R237 ;  /* 0x00000079e7027210 */ /* 0x01cfe20007ffe0ed */
[----:B------:R-:W-:-:S03]  /*44d0*/  IMAD.MOV.U32 R200, RZ, RZ, RZ ;  /* 0x000000ffffc87224 */ /* 0x000fc600078e00ff */
[----:B------:R-:W-:-:S05]  /*44e0*/  IADD3 R2, R2, -0x30, RZ ;  /* 0xffffffd002027810 */ /* 0x000fca0007ffe0ff */
        /* <DEDUP_REMOVED lines=27> */
.L_x_1489:
[----:B------:R-:W-:Y:S05]  /*46a0*/  BRA.DIV ~URZ, `(.L_x_1375) ;  /* 0x0000e8d27f007947 */ /* 0x000fea000b800000 */
[----:B------:R3:W4:Y:S02]  /*46b0*/  SHFL.IDX PT, R0, R10, RZ, 0x1c1f ;  /* 0x001c1fff0a007589 */ /* 0x00072400000e0000 */
.L_x_1490:
[----:B------:R-:W-:Y:S01]  /*46c0*/  BSSY B0, `(.L_x_1376) ;  /* 0x0000014000007945 */ /* 0x000fe20003800000 */
[----:B------:R-:W-:Y:S05]  /*46d0*/  @!P5 BRA `(.L_x_1377) ;  /* 0x000001200000d947 */ /* 0x000fea0003800000 */
[C---:B------:R-:W-:Y:S01]  /*46e0*/  IMAD.SHL.U32 R3, R210.reuse, 0x2, RZ ;  /* 0x00000002d2037824 */ /* 0x040fe200078e00ff */
[----:B------:R-:W-:Y:S01]  /*46f0*/  ISETP.GE.AND P5, PT, R210, c[0x0][0x1d4], PT ;  /* 0x00007500d2007a0c */ /* 0x000fe20003fa6270 */
[C---:B------:R-:W-:Y:S01]  /*4700*/  IMAD.SHL.U32 R2, R232.reuse, 0x2, RZ ;  /* 0x00000002e8027824 */ /* 0x040fe200078e00ff */
[----:B------:R-:W-:Y:S02]  /*4710*/  ISETP.GE.AND P4, PT, R232, c[0x0][0x1d4], PT ;  /* 0x00007500e8007a0c */ /* 0x000fe40003f86270 */
[C---:B----4-:R-:W-:Y:S02]  /*4720*/  IADD3 R8, P0, R0.reuse, R3, RZ ;  /* 0x0000000300087210 */ /* 0x050fe40007f1e0ff */
[----:B------:R-:W-:Y:S01]  /*4730*/  IADD3 R6, P6, R0, R2, RZ ;  /* 0x0000000200067210 */ /* 0x000fe20007fde0ff */
[----:B------:R-:W-:-:S02]  /*4740*/  IMAD.SHL.U32 R2, R233, 0x2, RZ ;  /* 0x00000002e9027824 */ /* 0x000fc400078e00ff */
[C---:B--2---:R-:W-:Y:S01]  /*4750*/  IMAD.X R9, R4.reuse, 0x1, R219, P0 ;  /* 0x0000000104097824 */ /* 0x044fe200000e06db */
[----:B------:R-:W-:Y:S01]  /*4760*/  ISETP.GE.AND P0, PT, R233, c[0x0][0x1d4], PT ;  /* 0x00007500e9007a0c */ /* 0x000fe20003f06270 */
[----:B------:R-:W-:Y:S01]  /*4770*/  IMAD.X R7, R4, 0x1, R217, P6 ;  /* 0x0000000104077824 */ /* 0x000fe200030e06d9 */
[----:B------:R-:W-:Y:S02]  /*4780*/  IADD3 R2, P6, R0, R2, RZ ;  /* 0x0000000200027210 */ /* 0x000fe40007fde0ff */
[----:B------:R-:W-:Y:S01]  /*4790*/  @!PT LDS RZ, [RZ] ;  /* 0x00000000fffff984 */ /* 0x000fe20000000800 */
[----:B------:R-:W-:Y:S01]  /*47a0*/  @!PT LDS RZ, [RZ] ;  /* 0x00000000fffff984 */ /* 0x000fe20000000800 */
[----:B------:R-:W-:Y:S01]  /*47b0*/  @!PT LDS RZ, [RZ] ;  /* 0x00000000fffff984 */ /* 0x000fe20000000800 */
[----:B------:R2:W-:Y:S03]  /*47c0*/  LDGSTS.E.BYPASS.LTC128B.128 [R194+0x3c80], [R8.64], !P5 ;  /* 0x03c8000008c27fae */ /* 0x0005e6000e901d46 */
[----:B------:R-:W-:Y:S01]  /*47d0*/  IMAD.X R3, R4, 0x1, R218, P6 ;  /* 0x0000000104037824 */ /* 0x000fe200030e06da */
[----:B------:R2:W-:Y:S05]  /*47e0*/  LDGSTS.E.BYPASS.LTC128B.128 [R194+0x4880], [R6.64], !P4 ;  /* 0x0488000006c27fae */ /* 0x0005ea000e101d46 */
[----:B------:R2:W-:Y:S02]  /*47f0*/  LDGSTS.E.BYPASS.LTC128B.128 [R194+0x5480], [R2.64], !P0 ;  /* 0x0548000002c27fae */ /* 0x0005e4000c101d46 */
.L_x_1377:
[----:B------:R-:W-:Y:S05]  /*4800*/  BSYNC B0 ;  /* 0x0000000000007941 */ /* 0x000fea0003800000 */
.L_x_1376:
[----:B------:R-:W-:Y:S01]  /*4810*/  ISETP.GE.AND P0, PT, R11, 0x21, PT ;  /* 0x000000210b00780c */ /* 0x000fe20003f06270 */
[----:B------:R-:W-:Y:S06]  /*4820*/  BRA.DIV ~URZ, `(.L_x_1378) ;  /* 0x0000e7b27f007947 */ /* 0x000fec000b800000 */
[----:B--2---:R2:W1:Y:S04]  /*4830*/  SHFL.IDX PT, R4, R5, 0x1, 0x1c1f ;  /* 0x003c1f0005047f89 */ /* 0x00446800000e0000 */
[----:B----4-:R2:W4:Y:S02]  /*4840*/  SHFL.IDX PT, R0, R10, 0x1, 0x1c1f ;  /* 0x003c1f000a007f89 */ /* 0x01052400000e0000 */
.L_x_1491:
[----:B------:R-:W-:Y:S05]  /*4850*/  @!P0 BRA `(.L_x_1373) ;  /* 0x0000012000008947 */ /* 0x000fea0003800000 */
[C---:B------:R-:W-:Y:S01]  /*4860*/  IMAD.SHL.U32 R3, R210.reuse, 0x2, RZ ;  /* 0x00000002d2037824 */ /* 0x040fe200078e00ff */
[----:B------:R-:W-:Y:S01]  /*4870*/  ISETP.GE.AND P5, PT, R210, c[0x0][0x1d4], PT ;  /* 0x00007500d2007a0c */ /* 0x000fe20003fa6270 */
[C---:B------:R-:W-:Y:S01]  /*4880*/  IMAD.SHL.U32 R2, R232.reuse, 0x2, RZ ;  /* 0x00000002e8027824 */ /* 0x040fe200078e00ff */
[----:B------:R-:W-:-:S02]  /*4890*/  ISETP.GE.AND P4, PT, R232, c[0x0][0x1d4], PT ;  /* 0x00007500e8007a0c */ /* 0x000fc40003f86270 */
[C---:B----4-:R-:W-:Y:S02]  /*48a0*/  IADD3 R8, P0, R0.reuse, R3, RZ ;  /* 0x0000000300087210 */ /* 0x050fe40007f1e0ff */
[----:B------:R-:W-:Y:S01]  /*48b0*/  IADD3 R6, P6, R0, R2, RZ ;  /* 0x0000000200067210 */ /* 0x000fe20007fde0ff */
[C---:B------:R-:W-:Y:S02]  /*48c0*/  IMAD.SHL.U32 R2, R233.reuse, 0x2, RZ ;  /* 0x00000002e9027824 */ /* 0x040fe400078e00ff */
[C---:B-1----:R-:W-:Y:S01]  /*48d0*/  IMAD.X R9, R4.reuse, 0x1, R219, P0 ;  /* 0x0000000104097824 */ /* 0x042fe200000e06db */
        /* <DEDUP_REMOVED lines=10> */
.L_x_1373:
[----:B--234-:R-:W-:Y:S05]  /*4980*/  BSYNC B1 ;  /* 0x0000000000017941 */ /* 0x01cfea0003800000 */
.L_x_1372:
[----:B-1----:R-:W-:Y:S01]  /*4990*/  IMAD.IADD R0, R251, 0x1, R249 ;  /* 0x00000001fb007824 */ /* 0x002fe200078e02f9 */
[----:B------:R-:W0:Y:S01]  /*49a0*/  LDGDEPBAR ;  /* 0x00000000000079af */ /* 0x000e220000000000 */
[----:B------:R-:W-:-:S02]  /*49b0*/  IADD3 R6, -R250, R120, RZ ;  /* 0x00000078fa067210 */ /* 0x000fc40007ffe1ff */
[----:B------:R-:W-:-:S04]  /*49c0*/  @P3 IMAD.HI.U32 R2, R0, c[0x0][0x2c8], RZ ;  /* 0x0000b20000023a27 */ /* 0x000fc800078e00ff */
[----:B------:R-:W-:Y:S01]  /*49d0*/  IMAD.MOV.U32 R4, RZ, RZ, R0 ;  /* 0x000000ffff047224 */ /* 0x000fe200078e0000 */
[----:B------:R-:W-:Y:S02]  /*49e0*/  IADD3 R0, -R250, 0x1, R120 ;  /* 0x00000001fa007810 */ /* 0x000fe40007ffe178 */
[----:B------:R-:W-:Y:S02]  /*49f0*/  @P3 SHF.R.U32.HI R4, RZ, c[0x0][0x2cc], R2 ;  /* 0x0000b300ff043a19 */ /* 0x000fe40000011602 */
[----:B------:R-:W-:Y:S01]  /*4a00*/  IADD3 R5, R0, -R247, RZ ;  /* 0x800000f700057210 */ /* 0x000fe20007ffe0ff */
[----:B------:R-:W-:Y:S05]  /*4a10*/  BRA.DIV ~URZ, `(.L_x_1379) ;  /* 0x0000e6827f007947 */ /* 0x000fea000b800000 */
[----:B------:R1:W2:Y:S02]  /*4a20*/  SHFL.IDX PT, R0, R4, RZ, 0x1c1f ;  /* 0x001c1fff04007589 */ /* 0x0002a400000e0000 */
.L_x_1492:
        /* <DEDUP_REMOVED lines=55> */
[----:B------:R-:W-:Y:S02]  /*4da0*/  IMNMX R3, R6, R3, PT ;  /* 0x0000000306037217 */ /* 0x000fe40003800200 */
[----:B------:R-:W-:-:S02]  /*4db0*/  FSEL R131, R40, -INF , P6 ;  /* 0xff80000028837808 */ /* 0x000fc40003000000 */
[----:B------:R-:W-:Y:S02]  /*4dc0*/  FSEL R130, R32, -INF , P5 ;  /* 0xff80000020827808 */ /* 0x000fe40002800000 */
[----:B------:R-:W-:Y:S02]  /*4dd0*/  FSEL R129, R22, -INF , P4 ;  /* 0xff80000016817808 */ /* 0x000fe40002000000 */
[----:B------:R-:W-:Y:S02]  /*4de0*/  FSEL R128, R20, -INF , P0 ;  /* 0xff80000014807808 */ /* 0x000fe40000000000 */
[C---:B------:R-:W-:Y:S02]  /*4df0*/  ISETP.GT.AND P6, PT, R3.reuse, RZ, PT ;  /* 0x000000ff0300720c */ /* 0x040fe40003fc4270 */
        /* <DEDUP_REMOVED lines=19> */
[----:B------:R-:W-:-:S02]  /*4f30*/  IMNMX R0, R6, R0, PT ;  /* 0x0000000006007217 */ /* 0x000fc40003800200 */
[----:B------:R-:W-:Y:S02]  /*4f40*/  FSEL R107, R44, -INF , P6 ;  /* 0xff8000002c6b7808 */ /* 0x000fe40003000000 */
[----:B------:R-:W-:Y:S02]  /*4f50*/  FSEL R106, R41, -INF , P5 ;  /* 0xff800000296a7808 */ /* 0x000fe40002800000 */
[----:B------:R-:W-:Y:S02]  /*4f60*/  FSEL R102, R31, -INF , P4 ;  /* 0xff8000001f667808 */ /* 0x000fe40002000000 */
[----:B------:R-:W-:Y:S02]  /*4f70*/  FSEL R100, R27, -INF , P0 ;  /* 0xff8000001b647808 */ /* 0x000fe40000000000 */
[C---:B------:R-:W-:Y:S02]  /*4f80*/  ISETP.GT.AND P6, PT, R0.reuse, RZ, PT ;  /* 0x000000ff0000720c */ /* 0x040fe40003fc4270 */
        /* <DEDUP_REMOVED lines=61> */
[----:B------:R-:W-:Y:S02]  /*5360*/  FMNMX.FTZ R0, R120, R0, !PT ;  /* 0x0000000078007209 */ /* 0x000fe40007810000 */
[----:B------:R-:W-:Y:S02]  /*5370*/  FMNMX.FTZ R3, R128, R3, !PT ;  /* 0x0000000380037209 */ /* 0x000fe40007810000 */
[----:B------:R-:W-:Y:S01]  /*5380*/  FSEL R124, R46, -INF , P0 ;  /* 0xff8000002e7c7808 */ /* 0x000fe20000000000 */
[----:B------:R-:W1:Y:S01]  /*5390*/  SHFL.BFLY PT, R6, R0, 0x2, 0x1f ;  /* 0x0c401f0000067f89 */ /* 0x000e6200000e0000 */
[----:B------:R-:W-:-:S03]  /*53a0*/  FMNMX.FTZ R4, R125, R5, !PT ;  /* 0x000000057d047209 */ /* 0x000fc60007810000 */
[----:B------:R-:W2:Y:S01]  /*53b0*/  SHFL.BFLY PT, R5, R2, 0x2, 0x1f ;  /* 0x0c401f0002057f89 */ /* 0x000ea200000e0000 */
[----:B------:R-:W-:-:S03]  /*53c0*/  FMNMX.FTZ R4, R124, R4, !PT ;  /* 0x000000047c047209 */ /* 0x000fc60007810000 */
[----:B------:R-:W3:Y:S04]  /*53d0*/  SHFL.BFLY PT, R7, R3, 0x2, 0x1f ;  /* 0x0c401f0003077f89 */ /* 0x000ee800000e0000 */
[----:B------:R-:W4:Y:S01]  /*53e0*/  SHFL.BFLY PT, R8, R4, 0x2, 0x1f ;  /* 0x0c401f0004087f89 */ /* 0x000f2200000e0000 */
[----:B-1----:R-:W-:Y:S02]  /*53f0*/  FMNMX.FTZ R0, R6, R0, !PT ;  /* 0x0000000006007209 */ /* 0x002fe40007810000 */
        /* <DEDUP_REMOVED lines=9> */
[----:B---3--:R-:W-:Y:S02]  /*5490*/  FMNMX.FTZ R103, R3, R7, !PT ;  /* 0x0000000703677209 */ /* 0x008fe40007810000 */
.L_x_1493:
[C---:B------:R-:W-:Y:S01]  /*54a0*/  FMUL.FTZ R0, R105.reuse, c[0x0][0x2d0] ;  /* 0x0000b40069007a20 */ /* 0x040fe20000410000 */
[----:B------:R-:W-:Y:S01]  /*54b0*/  FSETP.NEU.FTZ.AND P0, PT, R105, -INF , PT ;  /* 0xff8000006900780b */ /* 0x000fe20003f1d000 */
[----:B------:R-:W-:Y:S01]  /*54c0*/  FMUL.FTZ R3, R104, c[0x0][0x2d0] ;  /* 0x0000b40068037a20 */ /* 0x000fe20000410000 */
[----:B----4-:R-:W-:Y:S01]  /*54d0*/  FMNMX.FTZ R101, R9, R8, !PT ;  /* 0x0000000809657209 */ /* 0x010fe20007810000 */
[----:B------:R-:W-:Y:S01]  /*54e0*/  WARPSYNC 0xffffffff ;  /* 0xffffffff00007948 */ /* 0x000fe20003800000 */
[----:B------:R-:W-:Y:S01]  /*54f0*/  FSEL R20, R0, RZ, P0 ;  /* 0x000000ff00147208 */ /* 0x000fe20000000000 */
[----:B------:R-:W-:Y:S01]  /*5500*/  LDSM.16.MT88.4 R68, [R182+0xc00] ;  /* 0x000c0000b644783b */ /* 0x000fe20000004200 */
[----:B------:R-:W-:-:S02]  /*5510*/  FSETP.NEU.FTZ.AND P0, PT, R104, -INF , PT ;  /* 0xff8000006800780b */ /* 0x000fc40003f1d000 */
[----:B------:R-:W-:Y:S01]  /*5520*/  IADD3 R203, R203, -0x2, RZ ;  /* 0xfffffffecbcb7810 */ /* 0x000fe20007ffe0ff */
[--C-:B------:R-:W-:Y:S01]  /*5530*/  FFMA.FTZ R0, R10, c[0x0][0x2d0], -R20.reuse ;  /* 0x0000b4000a007a23 */ /* 0x100fe20000010814 */
[----:B------:R-:W-:Y:S01]  /*5540*/  FSEL R3, R3, RZ, P0 ;  /* 0x000000ff03037208 */ /* 0x000fe20000000000 */
[----:B------:R-:W-:Y:S01]  /*5550*/  FFMA.FTZ R2, R24, c[0x0][0x2d0], -R20 ;  /* 0x0000b40018027a23 */ /* 0x000fe20000010814 */
[----:B------:R-:W-:Y:S01]  /*5560*/  FSETP.NEU.FTZ.AND P0, PT, R103, -INF , PT ;  /* 0xff8000006700780b */ /* 0x000fe20003f1d000 */
[----:B------:R1:W-:Y:S01]  /*5570*/  MUFU.EX2 R224, R0 ;  /* 0x0000000000e07308 */ /* 0x0003e20000000800 */
[----:B------:R-:W2:Y:S01]  /*5580*/  LDSM.16.MT88.4 R48, [R181+0xc00] ;  /* 0x000c0000b530783b */ /* 0x000ea20000004200 */
[----:B------:R-:W-:-:S03]  /*5590*/  FFMA.FTZ R4, R25, c[0x0][0x2d0], -R3 ;  /* 0x0000b40019047a23 */ /* 0x000fc60000010803 */
[----:B------:R-:W3:Y:S03]  /*55a0*/  LDSM.16.MT88.4 R72, [R182+0x1800] ;  /* 0x00180000b648783b */ /* 0x000ee60000004200 */
[----:B------:R4:W-:Y:S01]  /*55b0*/  MUFU.EX2 R146, R2 ;  /* 0x0000000200927308 */ /* 0x0009e20000000800 */
[----:B------:R-:W-:Y:S04]  /*55c0*/  LDSM.16.MT88.4 R56, [R182+0x1c00] ;  /* 0x001c0000b638783b */ /* 0x000fe80000004200 */
[----:B------:R-:W5:Y:S01]  /*55d0*/  LDSM.16.MT88.4 R52, [R181+0x1800] ;  /* 0x00180000b534783b */ /* 0x000f620000004200 */
[----:B-1----:R-:W-:Y:S02]  /*55e0*/  FFMA.FTZ R0, R12, c[0x0][0x2d0], -R20 ;  /* 0x0000b4000c007a23 */ /* 0x002fe40000010814 */
[----:B------:R1:W-:Y:S01]  /*55f0*/  MUFU.EX2 R147, R4 ;  /* 0x0000000400937308 */ /* 0x0003e20000000800 */
[----:B------:R-:W2:Y:S01]  /*5600*/  LDSM.16.MT88.4 R60, [R181+0x1c00] ;  /* 0x001c0000b53c783b */ /* 0x000ea20000004200 */
[----:B----4-:R-:W-:-:S06]  /*5610*/  FMUL.FTZ R2, R103, c[0x0][0x2d0] ;  /* 0x0000b40067027a20 */ /* 0x010fcc0000410000 */
[----:B------:R4:W2:Y:S01]  /*5620*/  MUFU.EX2 R222, R0 ;  /* 0x0000000000de7308 */ /* 0x0008a20000000800 */
[----:B------:R-:W-:Y:S02]  /*5630*/  FSEL R2, R2, RZ, P0 ;  /* 0x000000ff02027208 */ /* 0x000fe40000000000 */
[----:B------:R-:W-:-:S03]  /*5640*/  FSETP.NEU.FTZ.AND P0, PT, R101, -INF , PT ;  /* 0xff8000006500780b */ /* 0x000fc60003f1d000 */
[----:B-1----:R-:W-:-:S04]  /*5650*/  FFMA.FTZ R4, R38, c[0x0][0x2d0], -R2 ;  /* 0x0000b40026047a23 */ /* 0x002fc80000010802 */
[----:B------:R1:W-:Y:S01]  /*5660*/  MUFU.EX2 R153, R4 ;  /* 0x0000000400997308 */ /* 0x0003e20000000800 */
[----:B----4-:R-:W-:-:S07]  /*5670*/  FFMA.FTZ R0, R14, c[0x0][0x2d0], -R20 ;  /* 0x0000b4000e007a23 */ /* 0x010fce0000010814 */
[----:B------:R4:W-:Y:S01]  /*5680*/  MUFU.EX2 R225, R0 ;  /* 0x0000000000e17308 */ /* 0x0009e20000000800 */
[----:B-1----:R-:W-:-:S07]  /*5690*/  FFMA.FTZ R4, R39, c[0x0][0x2d0], -R2 ;  /* 0x0000b40027047a23 */ /* 0x002fce0000010802 */
[----:B------:R-:W1:Y:S01]  /*56a0*/  MUFU.EX2 R64, R4 ;  /* 0x0000000400407308 */ /* 0x000e620000000800 */
[----:B----4-:R-:W-:Y:S01]  /*56b0*/  FFMA.FTZ R0, R16, c[0x0][0x2d0], -R20 ;  /* 0x0000b40010007a23 */ /* 0x010fe20000010814 */
[----:B--2---:R-:W-:-:S06]  /*56c0*/  F2FP.PACK_AB R16, R222, R224 ;  /* 0x000000e0de10723e */ /* 0x004fcc00000000ff */
[----:B------:R2:W4:Y:S01]  /*56d0*/  MUFU.EX2 R226, R0 ;  /* 0x0000000000e27308 */ /* 0x0005220000000800 */
[----:B-1----:R-:W-:Y:S01]  /*56e0*/  F2FP.PACK_AB R6, R64, R153 ;  /* 0x000000994006723e */ /* 0x002fe200000000ff */
[----:B--2---:R-:W-:Y:S01]  /*56f0*/  FFMA.FTZ R0, R18, c[0x0][0x2d0], -R20 ;  /* 0x0000b40012007a23 */ /* 0x004fe20000010814 */
[----:B----4-:R-:W-:-:S05]  /*5700*/  F2FP.PACK_AB R18, R226, R225 ;  /* 0x000000e1e212723e */ /* 0x010fca00000000ff */
        /* <DEDUP_REMOVED lines=9> */
[----:B-1----:R-:W-:-:S06]  /*57a0*/  FFMA.FTZ R0, R13, c[0x0][0x2d0], -R3 ;  /* 0x0000b4000d007a23 */ /* 0x002fcc0000010803 */
[----:B------:R1:W2:Y:S02]  /*57b0*/  MUFU.EX2 R209, R0 ;  /* 0x0000000000d17308 */ /* 0x0002a40000000800 */
[----:B-1----:R-:W-:-:S06]  /*57c0*/  FFMA.FTZ R0, R15, c[0x0][0x2d0], -R3 ;  /* 0x0000b4000f007a23 */ /* 0x002fcc0000010803 */
[----:B------:R1:W-:Y:S02]  /*57d0*/  MUFU.EX2 R211, R0 ;  /* 0x0000000000d37308 */ /* 0x0003e40000000800 */
[----:B-1----:R-:W-:Y:S01]  /*57e0*/  FFMA.FTZ R0, R17, c[0x0][0x2d0], -R3 ;  /* 0x0000b40011007a23 */ /* 0x002fe20000010803 */
[----:B--2---:R-:W-:-:S05]  /*57f0*/  F2FP.PACK_AB R17, R209, R216 ;  /* 0x000000d8d111723e */ /* 0x004fca00000000ff */
[----:B------:R1:W2:Y:S02]  /*5800*/  MUFU.EX2 R220, R0 ;  /* 0x0000000000dc7308 */ /* 0x0002a40000000800 */
[----:B-1----:R-:W-:Y:S01]  /*5810*/  FFMA.FTZ R0, R19, c[0x0][0x2d0], -R3 ;  /* 0x0000b40013007a23 */ /* 0x002fe20000010803 */
[----:B--2---:R-:W-:-:S05]  /*5820*/  F2FP.PACK_AB R19, R220, R211 ;  /* 0x000000d3dc13723e */ /* 0x004fca00000000ff */
[----:B------:R1:W-:Y:S02]  /*5830*/  MUFU.EX2 R227, R0 ;  /* 0x0000000000e37308 */ /* 0x0003e40000000800 */
[C---:B------:R-:W-:Y:S08]  /*5840*/  HMMA.16816.F32 R112, R16.reuse, R48, RZ ;  /* 0x000000301070723c */ /* 0x040ff000000018ff */
[----:B------:R-:W-:Y:S01]  /*5850*/  HMMA.16816.F32 R108, R16, R68, RZ ;  /* 0x00000044106c723c */ /* 0x000fe200000018ff */
[----:B-1----:R-:W-:-:S04]  /*5860*/  FFMA.FTZ R0, R23, c[0x0][0x2d0], -R3 ;  /* 0x0000b40017007a23 */ /* 0x002fc80000010803 */
[----:B------:R1:W2:Y:S03]  /*5870*/  MUFU.EX2 R144, R0 ;  /* 0x0000000000907308 */ /* 0x0002a60000000800 */
[C---:B---3--:R-:W-:Y:S08]  /*5880*/  HMMA.16816.F32 R76, R16.reuse, R72, RZ ;  /* 0x00000048104c723c */ /* 0x048ff000000018ff */
[----:B-----5:R-:W-:Y:S01]  /*5890*/  HMMA.16816.F32 R84, R16, R52, RZ ;  /* 0x000000341054723c */ /* 0x020fe200000018ff */
[----:B-1----:R-:W-:Y:S01]  /*58a0*/  FFMA.FTZ R0, R29, c[0x0][0x2d0], -R3 ;  /* 0x0000b4001d007a23 */ /* 0x002fe20000010803 */
[----:B--2---:R-:W-:-:S03]  /*58b0*/  F2FP.PACK_AB R9, R144, R227 ;  /* 0x000000e39009723e */ /* 0x004fc600000000ff */
[----:B------:R1:W2:Y:S02]  /*58c0*/  MUFU.EX2 R156, R0 ;  /* 0x00000000009c7308 */ /* 0x0002a40000000800 */
[----:B-1----:R-:W-:Y:S01]  /*58d0*/  FFMA.FTZ R0, R28, c[0x0][0x2d0], -R2 ;  /* 0x0000b4001c007a23 */ /* 0x002fe20000010802 */
[----:B--2---:R-:W-:-:S05]  /*58e0*/  F2FP.PACK_AB R11, R156, R147 ;  /* 0x000000939c0b723e */ /* 0x004fca00000000ff */
[----:B------:R1:W-:Y:S03]  /*58f0*/  MUFU.EX2 R207, R0 ;  /* 0x0000000000cf7308 */ /* 0x0003e60000000800 */
[C---:B------:R-:W-:Y:S08]  /*5900*/  HMMA.16816.F32 R164, R8.reuse, R56, R76 ;  /* 0x0000003808a4723c */ /* 0x040ff0000000184c */
[----:B------:R-:W-:Y:S01]  /*5910*/  HMMA.16816.F32 R168, R8, R60, R84 ;  /* 0x0000003c08a8723c */ /* 0x000fe20000001854 */
        /* <DEDUP_REMOVED lines=10> */
[----:B-1----:R-:W-:Y:S02]  /*59c0*/  FFMA.FTZ R0, R37, c[0x0][0x2d0], -R2 ;  /* 0x0000b40025007a23 */ /* 0x002fe40000010802 */
[----:B------:R-:W1:Y:S04]  /*59d0*/  LDSM.16.MT88.4 R36, [R181] ;  /* 0x00000000b524783b */ /* 0x000e680000004200 */
[----:B------:R2:W-:Y:S02]  /*59e0*/  MUFU.EX2 R145, R0 ;  /* 0x0000000000917308 */ /* 0x0005e40000000800 */
[----:B--2---:R-:W-:-:S05]  /*59f0*/  FMUL.FTZ R0, R101, c[0x0][0x2d0] ;  /* 0x0000b40065007a20 */ /* 0x004fca0000410000 */
[----:B------:R-:W-:-:S05]  /*5a00*/  FSEL R0, R0, RZ, P0 ;  /* 0x000000ff00007208 */ /* 0x000fca0000000000 */
[----:B------:R-:W-:-:S04]  /*5a10*/  FFMA.FTZ R4, R22, c[0x0][0x2d0], -R0 ;  /* 0x0000b40016047a23 */ /* 0x000fc80000010800 */
[----:B------:R2:W-:Y:S02]  /*5a20*/  MUFU.EX2 R201, R4 ;  /* 0x0000000400c97308 */ /* 0x0005e40000000800 */
[----:B--2---:R-:W-:-:S06]  /*5a30*/  FFMA.FTZ R4, R27, c[0x0][0x2d0], -R0 ;  /* 0x0000b4001b047a23 */ /* 0x004fcc0000010800 */
[----:B------:R2:W3:Y:S02]  /*5a40*/  MUFU.EX2 R195, R4 ;  /* 0x0000000400c37308 */ /* 0x0004e40000000800 */
[--C-:B--2---:R-:W-:Y:S01]  /*5a50*/  FFMA.FTZ R4, R31, c[0x0][0x2d0], -R0.reuse ;  /* 0x0000b4001f047a23 */ /* 0x104fe20000010800 */
[----:B---3--:R-:W-:Y:S01]  /*5a60*/  F2FP.PACK_AB R13, R195, R201 ;  /* 0x000000c9c30d723e */ /* 0x008fe200000000ff */
[----:B------:R-:W2:Y:S04]  /*5a70*/  LDSM.16.MT88.4 R28, [R181+0x400] ;  /* 0x00040000b51c783b */ /* 0x000ea80000004200 */
[----:B------:R3:W-:Y:S02]  /*5a80*/  MUFU.EX2 R202, R4 ;  /* 0x0000000400ca7308 */ /* 0x0007e40000000800 */
[----:B---3--:R-:W-:-:S06]  /*5a90*/  FFMA.FTZ R4, R32, c[0x0][0x2d0], -R0 ;  /* 0x0000b40020047a23 */ /* 0x008fcc0000010800 */
[----:B------:R3:W4:Y:S02]  /*5aa0*/  MUFU.EX2 R229, R4 ;  /* 0x0000000400e57308 */ /* 0x0007240000000800 */
[--C-:B---3--:R-:W-:Y:S01]  /*5ab0*/  FFMA.FTZ R4, R34, c[0x0][0x2d0], -R0.reuse ;  /* 0x0000b40022047a23 */ /* 0x108fe20000010800 */
[----:B----4-:R-:W-:Y:S01]  /*5ac0*/  F2FP.PACK_AB R15, R229, R202 ;  /* 0x000000cae50f723e */ /* 0x010fe200000000ff */
[-C--:B-1----:R-:W-:Y:S04]  /*5ad0*/  HMMA.16816.F32 R32, R16, R36.reuse, RZ ;  /* 0x000000241020723c */ /* 0x082fe800000018ff */
[----:B------:R1:W-:Y:S04]  /*5ae0*/  MUFU.EX2 R235, R4 ;  /* 0x0000000400eb7308 */ /* 0x0003e80000000800 */
[C---:B------:R-:W-:Y:S08]  /*5af0*/  HMMA.16816.F32 R24, R12.reuse, R36, RZ ;  /* 0x000000240c18723c */ /* 0x040ff000000018ff */
[----:B------:R-:W-:Y:S01]  /*5b00*/  HMMA.16816.F32 R88, R12, R68, RZ ;  /* 0x000000440c58723c */ /* 0x000fe200000018ff */
[----:B-1----:R-:W-:-:S04]  /*5b10*/  FFMA.FTZ R4, R40, c[0x0][0x2d0], -R0 ;  /* 0x0000b40028047a23 */ /* 0x002fc80000010800 */
[----:B------:R1:W3:Y:S03]  /*5b20*/  MUFU.EX2 R154, R4 ;  /* 0x00000004009a7308 */ /* 0x0002e60000000800 */
[----:B--2---:R-:W-:Y:S01]  /*5b30*/  HMMA.16816.F32 R132, R8, R28, R32 ;  /* 0x0000001c0884723c */ /* 0x004fe20000001820 */
[----:B------:R-:W-:Y:S07]  /*5b40*/  LDSM.16.MT88.4 R32, [R182+0x400] ;  /* 0x00040000b620783b */ /* 0x000fee0000004200 */
[C---:B------:R-:W-:Y:S01]  /*5b50*/  HMMA.16816.F32 R92, R12.reuse, R48, RZ ;  /* 0x000000300c5c723c */ /* 0x040fe200000018ff */
[--C-:B-1----:R-:W-:Y:S01]  /*5b60*/  FFMA.FTZ R4, R41, c[0x0][0x2d0], -R0.reuse ;  /* 0x0000b40029047a23 */ /* 0x102fe20000010800 */
[----:B---3--:R-:W-:Y:S01]  /*5b70*/  F2FP.PACK_AB R5, R154, R235 ;  /* 0x000000eb9a05723e */ /* 0x008fe200000000ff */
[----:B------:R-:W1:Y:S04]  /*5b80*/  LDSM.16.MT88.4 R40, [R182] ;  /* 0x00000000b628783b */ /* 0x000e680000004200 */
[----:B------:R-:W-:Y:S01]  /*5b90*/  MOV R48, R64 ;  /* 0x0000004000307202 */ /* 0x000fe20000000f00 */
[----:B------:R2:W3:Y:S01]  /*5ba0*/  MUFU.EX2 R65, R4 ;  /* 0x0000000400417308 */ /* 0x0004e20000000800 */
[C---:B------:R-:W-:Y:S08]  /*5bb0*/  HMMA.16816.F32 R80, R12.reuse, R52, RZ ;  /* 0x000000340c50723c */ /* 0x040ff000000018ff */
[-C--:B------:R-:W-:Y:S01]  /*5bc0*/  HMMA.16816.F32 R76, R12, R38.reuse, RZ ;  /* 0x000000260c4c723c */ /* 0x080fe200000018ff */
[----:B--2---:R-:W-:Y:S01]  /*5bd0*/  FFMA.FTZ R4, R44, c[0x0][0x2d0], -R0 ;  /* 0x0000b4002c047a23 */ /* 0x004fe20000010800 */
[----:B---3--:R-:W-:Y:S01]  /*5be0*/  MOV R49, R65 ;  /* 0x0000004100317202 */ /* 0x008fe20000000f00 */
[----:B------:R-:W2:Y:S05]  /*5bf0*/  LDSM.16.MT88.4 R44, [R182+0x1000] ;  /* 0x00100000b62c783b */ /* 0x000eaa0000004200 */
[----:B------:R-:W-:Y:S01]  /*5c00*/  HMMA.16816.F32 R36, R16, R38, RZ ;  /* 0x000000261024723c */ /* 0x000fe200000018ff */
[----:B------:R3:W4:Y:S02]  /*5c10*/  MUFU.EX2 R66, R4 ;  /* 0x0000000400427308 */ /* 0x0007240000000800 */
[----:B---3--:R-:W-:-:S05]  /*5c20*/  F2FP.PACK_AB R4, R145, R221 ;  /* 0x000000dd9104723e */ /* 0x008fca00000000ff */
[----:B-1----:R-:W-:Y:S01]  /*5c30*/  HMMA.16816.F32 R116, R16, R40, RZ ;  /* 0x000000281074723c */ /* 0x002fe200000018ff */
[----:B----4-:R-:W-:-:S07]  /*5c40*/  F2FP.PACK_AB R7, R66, R65 ;  /* 0x000000414207723e */ /* 0x010fce00000000ff */
[----:B------:R-:W-:Y:S07]  /*5c50*/  HMMA.16816.F32 R96, R12, R40, RZ ;  /* 0x000000280c60723c */ /* 0x000fee00000018ff */
[----:B------:R-:W-:Y:S01]  /*5c60*/  FFMA.FTZ R40, R123, c[0x0][0x2d0], -R20 ;  /* 0x0000b4007b287a23 */ /* 0x000fe20000010814 */
[----:B------:R-:W-:Y:S01]  /*5c70*/  HMMA.16816.F32 R136, R4, R28, R24 ;  /* 0x0000001c0488723c */ /* 0x000fe20000001818 */
[----:B------:R-:W1:Y:S01]  /*5c80*/  LDSM.16.MT88.4 R24, [R181+0x1000] ;  /* 0x00100000b518783b */ /* 0x000e620000004200 */
[----:B------:R-:W-:-:S03]  /*5c90*/  MOV R41, R66 ;  /* 0x0000004200297202 */ /* 0x000fc60000000f00 */
[----:B------:R-:W-:Y:S02]  /*5ca0*/  MUFU.EX2 R40, R40 ;  /* 0x0000002800287308 */ /* 0x000fe40000000800 */
[--C-:B------:R-:W-:Y:S01]  /*5cb0*/  FFMA.FTZ R29, R120, c[0x0][0x2d0], -R20.reuse ;  /* 0x0000b400781d7a23 */ /* 0x100fe20000010814 */
[-C--:B------:R-:W-:Y:S01]  /*5cc0*/  HMMA.16816.F32 R140, R8, R32.reuse, R116 ;  /* 0x00000020088c723c */ /* 0x080fe20000001874 */
[----:B------:R-:W-:Y:S01]  /*5cd0*/  FFMA.FTZ R28, R107, c[0x0][0x2d0], -R3 ;  /* 0x0000b4006b1c7a23 */ /* 0x000fe20000010803 */
[----:B------:R-:W-:Y:S01]  /*5ce0*/  MOV R107, R154 ;  /* 0x0000009a006b7202 */ /* 0x000fe20000000f00 */
[----:B------:R-:W3:Y:S02]  /*5cf0*/  LDSM.16.MT88.4 R116, [R182+0x800] ;  /* 0x00080000b674783b */ /* 0x000ee40000004200 */
[----:B------:R-:W-:Y:S03]  /*5d00*/  MUFU.EX2 R230, R29 ;  /* 0x0000001d00e67308 */ /* 0x000fe60000000800 */
[C---:B------:R-:W-:Y:S05]  /*5d10*/  HMMA.16816.F32 R148, R4.reuse, R32, R96 ;  /* 0x000000200494723c */ /* 0x040fea0000001860 */
[----:B------:R-:W-:Y:S02]  /*5d20*/  MUFU.EX2 R28, R28 ;  /* 0x0000001c001c7308 */ /* 0x000fe40000000800 */
[--C-:B------:R-:W-:Y:S01]  /*5d30*/  FFMA.FTZ R33, R122, c[0x0][0x2d0], -R20.reuse ;  /* 0x0000b4007a217a23 */ /* 0x100fe20000010814 */
[----:B--2---:R-:W-:Y:S01]  /*5d40*/  HMMA.16816.F32 R212, R4, R44, R88 ;  /* 0x0000002c04d4723c */ /* 0x004fe20000001858 */
[----:B------:R-:W-:-:S04]  /*5d50*/  FFMA.FTZ R32, R121, c[0x0][0x2d0], -R20 ;  /* 0x0000b40079207a23 */ /* 0x000fc80000010814 */
[----:B------:R-:W2:Y:S03]  /*5d60*/  MUFU.EX2 R33, R33 ;  /* 0x0000002100217308 */ /* 0x000ea60000000800 */
[C---:B------:R-:W-:Y:S05]  /*5d70*/  HMMA.16816.F32 R20, R12.reuse, R50, RZ ;  /* 0x000000320c14723c */ /* 0x040fea00000018ff */
[----:B------:R-:W4:Y:S03]  /*5d80*/  MUFU.EX2 R32, R32 ;  /* 0x0000002000207308 */ /* 0x000f260000000800 */
[----:B------:R-:W-:Y:S01]  /*5d90*/  HMMA.16816.F32 R64, R12, R72, RZ ;  /* 0x000000480c40723c */ /* 0x000fe200000018ff */
[----:B--2---:R-:W-:-:S07]  /*5da0*/  F2FP.PACK_AB R96, R33, R40 ;  /* 0x000000282160723e */ /* 0x004fce00000000ff */
[----:B------:R-:W-:Y:S01]  /*5db0*/  HMMA.16816.F32 R172, R8, R44, R108 ;  /* 0x0000002c08ac723c */ /* 0x000fe2000000186c */
[----:B------:R-:W2:Y:S01]  /*5dc0*/  LDSM.16.MT88.4 R108, [R181+0x1400] ;  /* 0x00140000b56c783b */ /* 0x000ea20000004200 */
[----:B----4-:R-:W-:-:S05]  /*5dd0*/  F2FP.PACK_AB R98, R230, R32 ;  /* 0x00000020e662723e */ /* 0x010fca00000000ff */
[----:B------:R-:W-:Y:S01]  /*5de0*/  MOV R45, R156 ;  /* 0x0000009c002d7202 */ /* 0x000fe20000000f00 */
[----:B-1----:R-:W-:Y:S01]  /*5df0*/  HMMA.16816.F32 R88, R4, R26, R20 ;  /* 0x0000001a0458723c */ /* 0x002fe20000001814 */
[----:B------:R-:W-:-:S07]  /*5e00*/  MOV R44, R155 ;  /* 0x0000009b002c7202 */ /* 0x000fce0000000f00 */
[----:B------:R-:W-:Y:S08]  /*5e10*/  HMMA.16816.F32 R20, R12, R70, RZ ;  /* 0x000000460c14723c */ /* 0x000ff000000018ff */
[----:B------:R-:W-:Y:S08]  /*5e20*/  HMMA.16816.F32 R176, R4, R56, R64 ;  /* 0x0000003804b0723c */ /* 0x000ff00000001840 */
[----:B------:R-:W-:Y:S08]  /*5e30*/  HMMA.16816.F32 R64, R12, R42, RZ ;  /* 0x0000002a0c40723c */ /* 0x000ff000000018ff */
[----:B------:R-:W-:Y:S08]  /*5e40*/  HMMA.16816.F32 R156, R4, R46, R20 ;  /* 0x0000002e049c723c */ /* 0x000ff00000001814 */
[C---:B------:R-:W-:Y:S08]  /*5e50*/  HMMA.16816.F32 R20, R12.reuse, R54, RZ ;  /* 0x000000360c14723c */ /* 0x040ff000000018ff */
[----:B------:R-:W-:Y:S08]  /*5e60*/  HMMA.16816.F32 R12, R12, R74, RZ ;  /* 0x0000004a0c0c723c */ /* 0x000ff000000018ff */
[-C--:B------:R-:W-:Y:S08]  /*5e70*/  HMMA.16816.F32 R160, R8, R24.reuse, R112 ;  /* 0x0000001808a0723c */ /* 0x080ff00000001870 */
[C---:B------:R-:W-:Y:S07]  /*5e80*/  HMMA.16816.F32 R112, R4.reuse, R24, R92 ;  /* 0x000000180470723c */ /* 0x040fee000000185c */
[--C-:B------:R-:W-:Y:S01]  /*5e90*/  FFMA.FTZ R25, R106, c[0x0][0x2d0], -R3.reuse ;  /* 0x0000b4006a197a23 */ /* 0x100fe20000010803 */
[----:B------:R-:W-:Y:S01]  /*5ea0*/  HMMA.16816.F32 R196, R4, R60, R80 ;  /* 0x0000003c04c4723c */ /* 0x000fe20000001850 */
[--C-:B------:R-:W-:Y:S01]  /*5eb0*/  FFMA.FTZ R24, R102, c[0x0][0x2d0], -R3.reuse ;  /* 0x0000b40066187a23 */ /* 0x100fe20000010803 */
[----:B------:R-:W-:Y:S01]  /*5ec0*/  MOV R102, R147 ;  /* 0x0000009300667202 */ /* 0x000fe20000000f00 */
[----:B------:R-:W-:Y:S01]  /*5ed0*/  FFMA.FTZ R3, R100, c[0x0][0x2d0], -R3 ;  /* 0x0000b40064037a23 */ /* 0x000fe20000010803 */
[----:B------:R-:W-:-:S02]  /*5ee0*/  MOV R100, R146 ;  /* 0x0000009200647202 */ /* 0x000fc40000000f00 */
[----:B------:R-:W-:Y:S01]  /*5ef0*/  MOV R106, R153 ;  /* 0x00000099006a7202 */ /* 0x000fe20000000f00 */
[----:B------:R1:W-:Y:S01]  /*5f00*/  MUFU.EX2 R223, R3 ;  /* 0x0000000300df7308 */ /* 0x0003e20000000800 */
[C---:B------:R-:W-:Y:S08]  /*5f10*/  HMMA.16816.F32 R76, R4.reuse, R30, R76 ;  /* 0x0000001e044c723c */ /* 0x040ff0000000184c */
[----:B------:R-:W-:Y:S01]  /*5f20*/  HMMA.16816.F32 R84, R4, R34, R64 ;  /* 0x000000220454723c */ /* 0x000fe20000001840 */
[----:B-1----:R-:W-:-:S07]  /*5f30*/  FFMA.FTZ R3, R131, c[0x0][0x2d0], -R2 ;  /* 0x0000b40083037a23 */ /* 0x002fce0000010802 */
[C---:B------:R-:W-:Y:S08]  /*5f40*/  HMMA.16816.F32 R20, R4.reuse, R62, R20 ;  /* 0x0000003e0414723c */ /* 0x040ff00000001814 */
[----:B------:R-:W-:Y:S08]  /*5f50*/  HMMA.16816.F32 R12, R4, R58, R12 ;  /* 0x0000003a040c723c */ /* 0x000ff0000000180c */
[----:B------:R-:W-:Y:S07]  /*5f60*/  HMMA.16816.F32 R4, R16, R42, RZ ;  /* 0x0000002a1004723c */ /* 0x000fee00000018ff */
[----:B------:R-:W-:Y:S01]  /*5f70*/  MOV R43, R145 ;  /* 0x00000091002b7202 */ /* 0x000fe20000000f00 */
[C---:B------:R-:W-:Y:S01]  /*5f80*/  HMMA.16816.F32 R36, R8.reuse, R30, R36 ;  /* 0x0000001e0824723c */ /* 0x040fe20000001824 */
[----:B------:R-:W-:Y:S01]  /*5f90*/  MOV R42, R144 ;  /* 0x00000090002a7202 */ /* 0x000fe20000000f00 */
[----:B------:R-:W1:Y:S08]  /*5fa0*/  MUFU.EX2 R30, R25 ;  /* 0x00000019001e7308 */ /* 0x000e700000000800 */
[----:B------:R-:W4:Y:S06]  /*5fb0*/  MUFU.EX2 R31, R24 ;  /* 0x00000018001f7308 */ /* 0x000f2c0000000800 */
[----:B------:R-:W-:Y:S01]  /*5fc0*/  HMMA.16816.F32 R144, R8, R34, R4 ;  /* 0x000000220890723c */ /* 0x000fe20000001804 */
[----:B-1----:R-:W-:-:S06]  /*5fd0*/  F2FP.PACK_AB R97, R30, R28 ;  /* 0x0000001c1e61723e */ /* 0x002fcc00000000ff */
[----:B------:R-:W-:Y:S01]  /*5fe0*/  MOV R35, R152 ;  /* 0x0000009800237202 */ /* 0x000fe20000000f00 */
[----:B------:R-:W-:Y:S01]  /*5ff0*/  HMMA.16816.F32 R4, R16, R50, RZ ;  /* 0x000000321004723c */ /* 0x000fe200000018ff */
[----:B----4-:R-:W-:-:S07]  /*6000*/  F2FP.PACK_AB R99, R223, R31 ;  /* 0x0000001fdf63723e */ /* 0x010fce00000000ff */
[C---:B---3--:R-:W-:Y:S08]  /*6010*/  HMMA.16816.F32 R140, R96.reuse, R116, R140 ;  /* 0x00000074608c723c */ /* 0x048ff0000000188c */
[----:B------:R-:W-:Y:S08]  /*6020*/  HMMA.16816.F32 R144, R96, R118, R144 ;  /* 0x000000766090723c */ /* 0x000ff00000001890 */
[----:B------:R-:W-:Y:S01]  /*6030*/  HMMA.16816.F32 R152, R8, R26, R4 ;  /* 0x0000001a0898723c */ /* 0x000fe20000001804 */
[----:B------:R1:W-:Y:S07]  /*6040*/  MUFU.EX2 R26, R3 ;  /* 0x00000003001a7308 */ /* 0x0003ee0000000800 */
[----:B------:R-:W-:Y:S01]  /*6050*/  HMMA.16816.F32 R4, R16, R70, RZ ;  /* 0x000000461004723c */ /* 0x000fe200000018ff */
[----:B-1----:R-:W-:-:S04]  /*6060*/  FFMA.FTZ R3, R130, c[0x0][0x2d0], -R2 ;  /* 0x0000b40082037a23 */ /* 0x002fc80000010802 */
[----:B------:R1:W3:Y:S11]  /*6070*/  MUFU.EX2 R27, R3 ;  /* 0x00000003001b7308 */ /* 0x0002f60000000800 */
[----:B--2---:R-:W-:Y:S08]  /*6080*/  HMMA.16816.F32 R152, R96, R110, R152 ;  /* 0x0000006e6098723c */ /* 0x004ff00000001898 */
[----:B------:R-:W-:Y:S01]  /*6090*/  HMMA.16816.F32 R64, R8, R46, R4 ;  /* 0x0000002e0840723c */ /* 0x000fe20000001804 */
[--C-:B-1----:R-:W-:Y:S01]  /*60a0*/  FFMA.FTZ R3, R129, c[0x0][0x2d0], -R2.reuse ;  /* 0x0000b40081037a23 */ /* 0x102fe20000010802 */
[----:B---3--:R-:W-:Y:S01]  /*60b0*/  F2FP.PACK_AB R92, R27, R26 ;  /* 0x0000001a1b5c723e */ /* 0x008fe200000000ff */
[----:B------:R-:W-:-:S05]  /*60c0*/  FFMA.FTZ R2, R128, c[0x0][0x2d0], -R2 ;  /* 0x0000b40080027a23 */ /* 0x000fca0000010802 */
[C---:B------:R-:W-:Y:S01]  /*60d0*/  HMMA.16816.F32 R4, R16.reuse, R54, RZ ;  /* 0x000000361004723c */ /* 0x040fe200000018ff */
[----:B------:R1:W-:Y:S07]  /*60e0*/  MUFU.EX2 R29, R3 ;  /* 0x00000003001d7308 */ /* 0x0003ee0000000800 */
[----:B------:R-:W-:Y:S01]  /*60f0*/  HMMA.16816.F32 R16, R16, R74, RZ ;  /* 0x0000004a1010723c */ /* 0x000fe200000018ff */
[----:B-1----:R-:W-:-:S04]  /*6100*/  FFMA.FTZ R3, R127, c[0x0][0x2d0], -R0 ;  /* 0x0000b4007f037a23 */ /* 0x002fc80000010800 */
[----:B------:R1:W-:Y:S11]  /*6110*/  MUFU.EX2 R25, R3 ;  /* 0x0000000300197308 */ /* 0x0003f60000000800 */
[C---:B------:R-:W-:Y:S01]  /*6120*/  HMMA.16816.F32 R80, R8.reuse, R62, R4 ;  /* 0x0000003e0850723c */ /* 0x040fe20000001804 */
[----:B------:R-:W2:Y:S06]  /*6130*/  LDSM.16.MT88.4 R60, [R182+0x1400] ;  /* 0x00140000b63c783b */ /* 0x000eac0000004200 */
[----:B------:R-:W-:Y:S01]  /*6140*/  FADD.FTZ R5, R224, R222 ;  /* 0x000000dee0057221 */ /* 0x000fe20000010000 */
[----:B------:R-:W-:Y:S01]  /*6150*/  HMMA.16816.F32 R16, R8, R58, R16 ;  /* 0x0000003a0810723c */ /* 0x000fe20000001810 */
[----:B------:R-:W3:Y:S01]  /*6160*/  MUFU.EX2 R224, R2 ;  /* 0x0000000200e07308 */ /* 0x000ee20000000800 */
[----:B------:R-:W-:-:S02]  /*6170*/  FFMA.FTZ R4, R125, c[0x0][0x2d0], -R0 ;  /* 0x0000b4007d047a23 */ /* 0x000fc40000010800 */
[----:B------:R-:W-:Y:S02]  /*6180*/  FADD.FTZ R5, R225, R5 ;  /* 0x00000005e1057221 */ /* 0x000fe40000010000 */
[----:B------:R-:W-:Y:S02]  /*6190*/  FADD.FTZ R6, R216, R209 ;  /* 0x000000d1d8067221 */ /* 0x000fe40000010000 */
[----:B------:R-:W-:Y:S01]  /*61a0*/  FADD.FTZ R7, R207, R205 ;  /* 0x000000cdcf077221 */ /* 0x000fe20000010000 */
[----:B------:R-:W-:Y:S01]  /*61b0*/  MUFU.EX2 R11, R4 ;  /* 0x00000004000b7308 */ /* 0x000fe20000000800 */
[----:B-1----:R-:W-:Y:S02]  /*61c0*/  FADD.FTZ R3, R211, R6 ;  /* 0x00000006d3037221 */ /* 0x002fe40000010000 */
[----:B------:R-:W-:Y:S02]  /*61d0*/  FADD.FTZ R6, R206, R7 ;  /* 0x00000007ce067221 */ /* 0x000fe40000010000 */
[----:B------:R-:W-:-:S02]  /*61e0*/  FADD.FTZ R7, R201, R195 ;  /* 0x000000c3c9077221 */ /* 0x000fc40000010000 */
[----:B------:R-:W-:Y:S01]  /*61f0*/  FADD.FTZ R5, R226, R5 ;  /* 0x00000005e2057221 */ /* 0x000fe20000010000 */
[----:B---3--:R-:W-:Y:S01]  /*6200*/  F2FP.PACK_AB R94, R224, R29 ;  /* 0x0000001de05e723e */ /* 0x008fe200000000ff */
[--C-:B------:R-:W-:Y:S02]  /*6210*/  FFMA.FTZ R2, R126, c[0x0][0x2d0], -R0.reuse ;  /* 0x0000b4007e027a23 */ /* 0x100fe40000010800 */
[----:B------:R-:W-:Y:S02]  /*6220*/  FFMA.FTZ R0, R124, c[0x0][0x2d0], -R0 ;  /* 0x0000b4007c007a23 */ /* 0x000fe40000010800 */
[----:B------:R-:W1:Y:S01]  /*6230*/  LDSM.16.MT88.4 R124, [R181+0x800] ;  /* 0x00080000b57c783b */ /* 0x000e620000004200 */
[----:B------:R-:W3:Y:S01]  /*6240*/  MUFU.EX2 R24, R2 ;  /* 0x0000000200187308 */ /* 0x000ee20000000800 */
[----:B------:R-:W-:Y:S02]  /*6250*/  FADD.FTZ R10, R202, R7 ;  /* 0x00000007ca0a7221 */ /* 0x000fe40000010000 */
[----:B------:R-:W-:-:S02]  /*6260*/  FADD.FTZ R9, R228, R5 ;  /* 0x00000005e4097221 */ /* 0x000fc40000010000 */
[----:B------:R-:W-:-:S03]  /*6270*/  FADD.FTZ R3, R220, R3 ;  /* 0x00000003dc037221 */ /* 0x000fc60000010000 */
[----:B------:R-:W4:Y:S01]  /*6280*/  MUFU.EX2 R225, R0 ;  /* 0x0000000000e17308 */ /* 0x000f220000000800 */
[----:B------:R-:W-:Y:S01]  /*6290*/  FADD.FTZ R3, R227, R3 ;  /* 0x00000003e3037221 */ /* 0x000fe20000010000 */
[----:B--2---:R-:W-:Y:S03]  /*62a0*/  HMMA.16816.F32 R52, R96, R60, R172 ;  /* 0x0000003c6034723c */ /* 0x004fe600000018ac */
[----:B------:R-:W-:Y:S01]  /*62b0*/  FADD.FTZ R3, R42, R3 ;  /* 0x000000032a037221 */ /* 0x000fe20000010000 */
[----:B---3--:R-:W-:Y:S01]  /*62c0*/  F2FP.PACK_AB R93, R24, R25 ;  /* 0x00000019185d723e */ /* 0x008fe200000000ff */
[----:B------:R-:W-:-:S03]  /*62d0*/  FADD.FTZ R2, R208, R6 ;  /* 0x00000006d0027221 */ /* 0x000fc60000010000 */
[----:B------:R-:W-:Y:S01]  /*62e0*/  HMMA.16816.F32 R64, R96, R62, R64 ;  /* 0x0000003e6040723c */ /* 0x000fe20000001840 */
[----:B------:R-:W-:Y:S01]  /*62f0*/  LDSM.16.MT88.4 R4, [R182+0x2000] ;  /* 0x00200000b604783b */ /* 0x000fe20000004200 */
[----:B------:R-:W-:Y:S02]  /*6300*/  FADD.FTZ R8, R221, R2 ;  /* 0x00000002dd087221 */ /* 0x000fe40000010000 */
[----:B------:R-:W-:Y:S01]  /*6310*/  @P3 IMAD.HI.U32 R2, R249, c[0x0][0x2c8], RZ ;  /* 0x0000b200f9023a27 */ /* 0x000fe200078e00ff */
[----:B----4-:R-:W-:Y:S02]  /*6320*/  F2FP.PACK_AB R95, R225, R11 ;  /* 0x0000000be15f723e */ /* 0x010fe400000000ff */
[----:B------:R-:W-:Y:S02]  /*6330*/  MOV R0, R249 ;  /* 0x000000f900007202 */ /* 0x000fe40000000f00 */
[----:B------:R-:W-:-:S03]  /*6340*/  @P3 SHF.R.U32.HI R0, RZ, c[0x0][0x2cc], R2 ;  /* 0x0000b300ff003a19 */ /* 0x000fc60000011602 */
[----:B------:R-:W-:Y:S01]  /*6350*/  HMMA.16816.F32 R120, R92, R116, R148 ;  /* 0x000000745c78723c */ /* 0x000fe20000001894 */
[----:B------:R-:W-:-:S05]  /*6360*/  IADD3 R0, R0, R248, -R247 ;  /* 0x000000f800007210 */ /* 0x000fca0007ffe8f7 */
[----:B------:R-:W-:Y:S02]  /*6370*/  IMAD.HI R0, R0, 0x2aaaaaab, RZ ;  /* 0x2aaaaaab00007827 */ /* 0x000fe400078e02ff */
[----:B-1----:R-:W-:Y:S03]  /*6380*/  HMMA.16816.F32 R128, R92, R124, R136 ;  /* 0x0000007c5c80723c */ /* 0x002fe60000001888 */
[----:B------:R-:W-:-:S05]  /*6390*/  SHF.R.U32.HI R2, RZ, 0x1f, R0 ;  /* 0x0000001fff027819 */ /* 0x000fca0000011600 */
[C---:B------:R-:W-:Y:S08]  /*63a0*/  HMMA.16816.F32 R132, R96.reuse, R124, R132 ;  /* 0x0000007c6084723c */ /* 0x040ff00000001884 */
[-C--:B------:R-:W-:Y:S08]  /*63b0*/  HMMA.16816.F32 R136, R96, R126.reuse, R36 ;  /* 0x0000007e6088723c */ /* 0x080ff00000001824 */
[----:B------:R-:W-:Y:S01]  /*63c0*/  HMMA.16816.F32 R124, R92, R126, R76 ;  /* 0x0000007e5c7c723c */ /* 0x000fe2000000184c */
[----:B------:R-:W1:Y:S07]  /*63d0*/  LDSM.16.MT88.4 R76, [R181+0x2000] ;  /* 0x00200000b54c783b */ /* 0x000e6e0000004200 */
[-C--:B------:R-:W-:Y:S08]  /*63e0*/  HMMA.16816.F32 R148, R96, R108.reuse, R160 ;  /* 0x0000006c6094723c */ /* 0x080ff000000018a0 */
[C---:B------:R-:W-:Y:S08]  /*63f0*/  HMMA.16816.F32 R112, R92.reuse, R108, R112 ;  /* 0x0000006c5c70723c */ /* 0x040ff00000001870 */
[C---:B------:R-:W-:Y:S08]  /*6400*/  HMMA.16816.F32 R116, R92.reuse, R118, R84 ;  /* 0x000000765c74723c */ /* 0x040ff00000001854 */
[C---:B------:R-:W-:Y:S08]  /*6410*/  HMMA.16816.F32 R108, R92.reuse, R110, R88 ;  /* 0x0000006e5c6c723c */ /* 0x040ff00000001858 */
[----:B------:R-:W-:Y:S08]  /*6420*/  HMMA.16816.F32 R56, R92, R60, R212 ;  /* 0x0000003c5c38723c */ /* 0x000ff000000018d4 */
[C---:B-1----:R-:W-:Y:S08]  /*6430*/  HMMA.16816.F32 R68, R96.reuse, R76, R168 ;  /* 0x0000004c6044723c */ /* 0x042ff000000018a8 */
[----:B------:R-:W-:Y:S08]  /*6440*/  HMMA.16816.F32 R80, R96, R78, R80 ;  /* 0x0000004e6050723c */ /* 0x000ff00000001850 */
[----:B------:R-:W-:Y:S08]  /*6450*/  HMMA.16816.F32 R72, R92, R76, R196 ;  /* 0x0000004c5c48723c */ /* 0x000ff000000018c4 */
[----:B------:R-:W-:Y:S08]  /*6460*/  HMMA.16816.F32 R84, R96, R4, R164 ;  /* 0x000000046054723c */ /* 0x000ff000000018a4 */
[C---:B------:R-:W-:Y:S08]  /*6470*/  HMMA.16816.F32 R60, R92.reuse, R62, R156 ;  /* 0x0000003e5c3c723c */ /* 0x040ff0000000189c */
[C---:B------:R-:W-:Y:S08]  /*6480*/  HMMA.16816.F32 R76, R92.reuse, R78, R20 ;  /* 0x0000004e5c4c723c */ /* 0x040ff00000001814 */
[----:B------:R-:W-:Y:S07]  /*6490*/  HMMA.16816.F32 R88, R92, R4, R176 ;  /* 0x000000045c58723c */ /* 0x000fee00000018b0 */
[----:B------:R-:W-:Y:S01]  /*64a0*/  FADD.FTZ R4, R43, R8 ;  /* 0x000000082b047221 */ /* 0x000fe20000010000 */
[----:B------:R-:W-:Y:S03]  /*64b0*/  HMMA.16816.F32 R96, R96, R6, R16 ;  /* 0x000000066060723c */ /* 0x000fe60000001810 */
[----:B------:R-:W-:-:S05]  /*64c0*/  FADD.FTZ R4, R106, R4 ;  /* 0x000000046a047221 */ /* 0x000fca0000010000 */
[----:B------:R-:W-:Y:S07]  /*64d0*/  HMMA.16816.F32 R92, R92, R6, R12 ;  /* 0x000000065c5c723c */ /* 0x000fee000000180c */
[----:B------:R-:W-:Y:S01]  /*64e0*/  LEA.HI.SX32 R7, R0, R2, 0x1d ;  /* 0x0000000200077211 */ /* 0x000fe200078feaff */
[----:B------:R-:W-:Y:S02]  /*64f0*/  FADD.FTZ R2, R229, R10 ;  /* 0x0000000ae5027221 */ /* 0x000fe40000010000 */
[----:B------:R-:W-:-:S02]  /*6500*/  FADD.FTZ R0, R35, R9 ;  /* 0x0000000923007221 */ /* 0x000fc40000010000 */
[----:B------:R-:W-:Y:S01]  /*6510*/  FADD.FTZ R5, R235, R2 ;  /* 0x00000002eb057221 */ /* 0x000fe20000010000 */
[----:B------:R-:W-:Y:S01]  /*6520*/  IMNMX R235, R234, R7, !PT ;  /* 0x00000007eaeb7217 */ /* 0x000fe20007800200 */
[----:B------:R-:W-:Y:S02]  /*6530*/  FADD.FTZ R2, R100, R0 ;  /* 0x0000000064027221 */ /* 0x000fe40000010000 */
[----:B------:R-:W-:Y:S01]  /*6540*/  FADD.FTZ R0, R102, R3 ;  /* 0x0000000366007221 */ /* 0x000fe20000010000 */
[----:B------:R-:W-:Y:S01]  /*6550*/  ISETP.GE.AND P0, PT, R203, R235, PT ;  /* 0x000000ebcb00720c */ /* 0x000fe20003f06270 */
        /* <DEDUP_REMOVED lines=21> */
[----:B------:R-:W-:Y:S01]  /*66b0*/  FADD.FTZ R225, R225, R0 ;  /* 0x00000000e1e17221 */ /* 0x000fe20000010000 */
[----:B------:R-:W-:Y:S05]  /*66c0*/  @!P0 BRA `(.L_x_1381) ;  /* 0x0000392000008947 */ /* 0x000fea0003800000 */
[----:B------:R-:W-:Y:S01]  /*66d0*/  IMAD.MOV.U32 R102, RZ, RZ, R104 ;  /* 0x000000ffff667224 */ /* 0x000fe200078e0068 */
[----:B------:R-:W-:Y:S01]  /*66e0*/  MOV R107, R101 ;  /* 0x00000065006b7202 */ /* 0x000fe20000000f00 */
[----:B------:R-:W-:Y:S01]  /*66f0*/  IMAD.MOV.U32 R100, RZ, RZ, R105 ;  /* 0x000000ffff647224 */ /* 0x000fe200078e0069 */
[----:B------:R-:W-:Y:S02]  /*6700*/  MOV R106, R103 ;  /* 0x00000067006a7202 */ /* 0x000fe40000000f00 */
.L_x_1394:
        /* <DEDUP_REMOVED lines=16> */
[----:B------:R-:W-:Y:S01]  /*6810*/  IMAD.WIDE.U32 R2, R204, c[0x0][0x208], RZ ;  /* 0x00008200cc027a25 */ /* 0x000fe200078e00ff */
[----:B------:R-:W-:Y:S05]  /*6820*/  SHF.R.S32.HI R0, RZ, 0x1f, R204 ;  /* 0x0000001fff007819 */ /* 0x000fea00000114cc */
[----:B------:R-:W-:Y:S04]  /*6830*/  IMAD R0, R0, c[0x0][0x208], RZ ;  /* 0x0000820000007a24 */ /* 0x000fe800078e02ff */
[----:B------:R-:W-:Y:S05]  /*6840*/  IMAD R0, R204, c[0x0][0x20c], R0 ;  /* 0x00008300cc007a24 */ /* 0x000fea00078e0200 */
[----:B------:R-:W-:Y:S02]  /*6850*/  IADD3 R3, R3, R0, RZ ;  /* 0x0000000003037210 */ /* 0x000fe40007ffe0ff */
[----:B------:R-:W-:Y:S03]  /*6860*/  SHF.R.S32.HI R0, RZ, 0x1f, R200 ;  /* 0x0000001fff007819 */ /* 0x000fe600000114c8 */
[----:B------:R-:W-:Y:S04]  /*6870*/  IMAD.WIDE.U32 R2, R200, c[0x0][0x218], R2 ;  /* 0x00008600c8027a25 */ /* 0x000fe800078e0002 */
[----:B------:R-:W-:Y:S01]  /*6880*/  IMAD R4, R0, c[0x0][0x218], RZ ;  /* 0x0000860000047a24 */ /* 0x000fe200078e02ff */
[----:B------:R-:W-:Y:S03]  /*6890*/  IADD3 R0, P4, R242, R2, RZ ;  /* 0x00000002f2007210 */ /* 0x000fe60007f9e0ff */
[----:B------:R-:W-:Y:S01]  /*68a0*/  IMAD R4, R200, c[0x0][0x21c], R4 ;  /* 0x00008700c8047a24 */ /* 0x000fe200078e0204 */
[----:B------:R-:W-:Y:S04]  /*68b0*/  LEA R10, P0, R0, c[0x0][0x1f8], 0x1 ;  /* 0x00007e00000a7a11 */ /* 0x000fe800078008ff */
[----:B------:R-:W-:Y:S04]  /*68c0*/  IADD3.X R2, R246, R3, R4, P4, !PT ;  /* 0x00000003f6027210 */ /* 0x000fe800027fe404 */
[----:B------:R-:W-:Y:S01]  /*68d0*/  LEA.HI.X R5, R0, c[0x0][0x1fc], R2, 0x1, P0 ;  /* 0x00007f0000057a11 */ /* 0x000fe200000f0c02 */
[----:B------:R-:W-:-:S05]  /*68e0*/  BRA.DIV ~URZ, `(.L_x_1384) ;  /* 0x0000d3327f007947 */ /* 0x000fca000b800000 */
[----:B------:R4:W3:Y:S02]  /*68f0*/  SHFL.IDX PT, R4, R5, RZ, 0x1c1f ;  /* 0x001c1fff05047589 */ /* 0x0008e400000e0000 */
.L_x_1494:
[----:B------:R-:W-:-:S05]  /*6900*/  BRA.DIV ~URZ, `(.L_x_1385) ;  /* 0x0000d3827f007947 */ /* 0x000fca000b800000 */
[----:B------:R4:W3:Y:S02]  /*6910*/  SHFL.IDX PT, R0, R10, RZ, 0x1c1f ;  /* 0x001c1fff0a007589 */ /* 0x0008e400000e0000 */
.L_x_1495:
[----:B------:R-:W5:Y:S01]  /*6920*/  S2R R11, SR_TID.X ;  /* 0x00000000000b7919 */ /* 0x000f620000002100 */
[C---:B------:R-:W-:Y:S01]  /*6930*/  ISETP.GE.AND P6, PT, R210.reuse, c[0x0][0x1d4], PT ;  /* 0x00007500d2007a0c */ /* 0x040fe20003fc6270 */
[----:B------:R-:W-:Y:S01]  /*6940*/  IMAD.SHL.U32 R3, R210, 0x2, RZ ;  /* 0x00000002d2037824 */ /* 0x000fe200078e00ff */
[C---:B------:R-:W-:Y:S01]  /*6950*/  ISETP.GE.AND P5, PT, R232.reuse, c[0x0][0x1d4], PT ;  /* 0x00007500e8007a0c */ /* 0x040fe20003fa6270 */
[----:B------:R-:W-:Y:S03]  /*6960*/  IMAD.SHL.U32 R2, R232, 0x2, RZ ;  /* 0x00000002e8027824 */ /* 0x000fe600078e00ff */
[C---:B---3--:R-:W-:Y:S02]  /*6970*/  IADD3 R8, P4, R0.reuse, R3, RZ ;  /* 0x0000000300087210 */ /* 0x048fe40007f9e0ff */
[----:B------:R-:W-:Y:S01]  /*6980*/  IADD3 R6, P0, R0, R2, RZ ;  /* 0x0000000200067210 */ /* 0x000fe20007f1e0ff */
[C---:B------:R-:W-:Y:S02]  /*6990*/  IMAD.SHL.U32 R2, R233.reuse, 0x2, RZ ;  /* 0x00000002e9027824 */ /* 0x040fe400078e00ff */
[C---:B------:R-:W-:Y:S01]  /*69a0*/  IMAD.X R9, R4.reuse, 0x1, R219, P4 ;  /* 0x0000000104097824 */ /* 0x040fe200020e06db */
        /* <DEDUP_REMOVED lines=8> */
[----:B------:R3:W-:Y:S01]  /*6a30*/  LDGSTS.E.BYPASS.LTC128B.128 [R194+0x2480], [R6.64], !P5 ;  /* 0x0248000006c27fae */ /* 0x0007e2000e901d46 */
[----:B-----5:R-:W-:Y:S04]  /*6a40*/  ISETP.GT.AND P0, PT, R11, 0x3f, PT ;  /* 0x0000003f0b00780c */ /* 0x020fe80003f04270 */
[----:B------:R3:W-:Y:S09]  /*6a50*/  LDGSTS.E.BYPASS.LTC128B.128 [R194+0x3080], [R2.64], !P4 ;  /* 0x0308000002c27fae */ /* 0x0007f2000e101d46 */
[----:B------:R-:W-:-:S05]  /*6a60*/  @P0 BRA `(.L_x_1383) ;  /* 0x0000012000000947 */ /* 0x000fca0003800000 */
[----:B------:R-:W-:-:S05]  /*6a70*/  BRA.DIV ~URZ, `(.L_x_1386) ;  /* 0x0000d2727f007947 */ /* 0x000fca000b800000 */
[----:B------:R3:W4:Y:S04]  /*6a80*/  SHFL.IDX PT, R4, R5, 0x1, 0x1c1f ;  /* 0x003c1f0005047f89 */ /* 0x00072800000e0000 */
[----:B------:R3:W2:Y:S02]  /*6a90*/  SHFL.IDX PT, R0, R10, 0x1, 0x1c1f ;  /* 0x003c1f000a007f89 */ /* 0x0006a400000e0000 */
.L_x_1496:
        /* <DEDUP_REMOVED lines=15> */
.L_x_1383:
[----:B------:R-:W-:Y:S05]  /*6b90*/  BSYNC B0 ;  /* 0x0000000000007941 */ /* 0x000fea0003800000 */
.L_x_1382:
        /* <DEDUP_REMOVED lines=197> */
[----:B--234-:R-:W-:Y:S01]  /*77f0*/  IMAD R2, R203, 0x30, R237 ;  /* 0x00000030cb027824 */ /* 0x01cfe200078e02ed */
[----:B------:R-:W-:Y:S01]  /*7800*/  IADD3 R5, -R236, 0x30, RZ ;  /* 0x00000030ec057810 */ /* 0x000fe20007ffe1ff */
[----:B------:R-:W-:Y:S03]  /*7810*/  IMAD.MOV.U32 R200, RZ, RZ, RZ ;  /* 0x000000ffffc87224 */ /* 0x000fe600078e00ff */
[----:B------:R-:W-:Y:S02]  /*7820*/  IADD3 R2, R2, -0x30, R231 ;  /* 0xffffffd002027810 */ /* 0x000fe40007ffe0e7 */
[----:B------:R-:W-:Y:S03]  /*7830*/  ISETP.GE.AND P5, PT, R5, 0x1, PT ;  /* 0x000000010500780c */ /* 0x000fe60003fa6270 */
[----:B------:R-:W-:Y:S04]  /*7840*/  @P2 IMAD.HI.U32 R3, R2, c[0x0][0x2bc], RZ ;  /* 0x0000af0002032a27 */ /* 0x000fe800078e00ff */
[----:B-1----:R-:W-:Y:S01]  /*7850*/  IMAD.MOV.U32 R0, RZ, RZ, R2 ;  /* 0x000000ffff007224 */ /* 0x002fe200078e0002 */
        /* <DEDUP_REMOVED lines=23> */
.L_x_1497:
[----:B------:R-:W-:-:S05]  /*79d0*/  BRA.DIV ~URZ, `(.L_x_1390) ;  /* 0x0000c4427f007947 */ /* 0x000fca000b800000 */
[----:B------:R3:W4:Y:S02]  /*79e0*/  SHFL.IDX PT, R0, R9, RZ, 0x1c1f ;  /* 0x001c1fff09007589 */ /* 0x00072400000e0000 */
.L_x_1498:
[C---:B------:R-:W-:Y:S01]  /*79f0*/  @P5 ISETP.GE.AND P0, PT, R210.reuse, c[0x0][0x1d4], PT ;  /* 0x00007500d2005a0c */ /* 0x040fe20003f06270 */
[----:B------:R-:W-:Y:S02]  /*7a00*/  IMAD.SHL.U32 R2, R210, 0x2, RZ ;  /* 0x00000002d2027824 */ /* 0x000fe400078e00ff */
[----:B------:R-:W-:Y:S02]  /*7a10*/  IMAD.SHL.U32 R6, R232, 0x2, RZ ;  /* 0x00000002e8067824 */ /* 0x000fe400078e00ff */
[C---:B------:R-:W-:Y:S01]  /*7a20*/  IMAD.SHL.U32 R14, R233.reuse, 0x2, RZ ;  /* 0x00000002e90e7824 */ /* 0x040fe200078e00ff */
[C---:B----4-:R-:W-:Y:S02]  /*7a30*/  @P5 IADD3 R2, P4, R0.reuse, R2, RZ ;  /* 0x0000000200025210 */ /* 0x050fe40007f9e0ff */
[----:B------:R-:W-:Y:S03]  /*7a40*/  @P5 IADD3 R6, P6, R0, R6, RZ ;  /* 0x0000000600065210 */ /* 0x000fe60007fde0ff */
[----:B--2---:R-:W-:Y:S01]  /*7a50*/  @P5 IMAD.X R3, R4, 0x1, R219, P4 ;  /* 0x0000000104035824 */ /* 0x004fe200020e06db */
[----:B------:R-:W-:Y:S01]  /*7a60*/  @P5 ISETP.GE.AND P4, PT, R232, c[0x0][0x1d4], PT ;  /* 0x00007500e8005a0c */ /* 0x000fe20003f86270 */
[----:B------:R-:W-:Y:S03]  /*7a70*/  @P5 IMAD.X R7, R4, 0x1, R217, P6 ;  /* 0x0000000104075824 */ /* 0x000fe600030e06d9 */
[----:B------:R-:W-:Y:S01]  /*7a80*/  @!PT LDS RZ, [RZ] ;  /* 0x00000000fffff984 */ /* 0x000fe20000000800 */
[----:B------:R-:W-:Y:S01]  /*7a90*/  @!PT LDS RZ, [RZ] ;  /* 0x00000000fffff984 */ /* 0x000fe20000000800 */
[----:B------:R-:W-:Y:S01]  /*7aa0*/  @!PT LDS RZ, [RZ] ;  /* 0x00000000fffff984 */ /* 0x000fe20000000800 */
[----:B------:R2:W-:Y:S01]  /*7ab0*/  @P5 LDGSTS.E.BYPASS.LTC128B.128 [R194+0x3c80], [R2.64], !P0 ;  /* 0x03c8000002c25fae */ /* 0x0005e2000c101d46 */
[----:B------:R-:W-:Y:S08]  /*7ac0*/  @P5 ISETP.GE.AND P0, PT, R233, c[0x0][0x1d4], PT ;  /* 0x00007500e9005a0c */ /* 0x000ff00003f06270 */
[----:B------:R4:W-:Y:S01]  /*7ad0*/  @P5 LDGSTS.E.BYPASS.LTC128B.128 [R194+0x4880], [R6.64], !P4 ;  /* 0x0488000006c25fae */ /* 0x0009e2000e101d46 */
[----:B--2---:R-:W-:Y:S05]  /*7ae0*/  @P5 IADD3 R2, P6, R0, R14, RZ ;  /* 0x0000000e00025210 */ /* 0x004fea0007fde0ff */
[----:B------:R-:W-:Y:S05]  /*7af0*/  @P5 IMAD.X R3, R4, 0x1, R218, P6 ;  /* 0x0000000104035824 */ /* 0x000fea00030e06da */
[----:B------:R4:W-:Y:S01]  /*7b00*/  @P5 LDGSTS.E.BYPASS.LTC128B.128 [R194+0x5480], [R2.64], !P0 ;  /* 0x0548000002c25fae */ /* 0x0009e2000c101d46 */
[----:B------:R-:W-:Y:S01]  /*7b10*/  ISETP.GE.AND P5, PT, R5, 0x21, PT ;  /* 0x000000210500780c */ /* 0x000fe20003fa6270 */
[----:B------:R-:W-:-:S06]  /*7b20*/  BRA.DIV ~URZ, `(.L_x_1391) ;  /* 0x0000c3527f007947 */ /* 0x000fcc000b800000 */
[----:B------:R2:W1:Y:S04]  /*7b30*/  SHFL.IDX PT, R4, R8, 0x1, 0x1c1f ;  /* 0x003c1f0008047f89 */ /* 0x00046800000e0000 */
[----:B------:R2:W3:Y:S02]  /*7b40*/  SHFL.IDX PT, R0, R9, 0x1, 0x1c1f ;  /* 0x003c1f0009007f89 */ /* 0x0004e400000e0000 */
.L_x_1499:
[C---:B----4-:R-:W-:Y:S01]  /*7b50*/  IMAD.SHL.U32 R2, R210.reuse, 0x2, RZ ;  /* 0x00000002d2027824 */ /* 0x050fe200078e00ff */
[----:B------:R-:W-:Y:S01]  /*7b60*/  @P5 ISETP.GE.AND P0, PT, R210, c[0x0][0x1d4], PT ;  /* 0x00007500d2005a0c */ /* 0x000fe20003f06270 */
[----:B------:R-:W-:Y:S02]  /*7b70*/  IMAD.SHL.U32 R6, R232, 0x2, RZ ;  /* 0x00000002e8067824 */ /* 0x000fe400078e00ff */
[C---:B------:R-:W-:Y:S01]  /*7b80*/  IMAD.SHL.U32 R5, R233.reuse, 0x2, RZ ;  /* 0x00000002e9057824 */ /* 0x040fe200078e00ff */
[C---:B---3--:R-:W-:Y:S02]  /*7b90*/  @P5 IADD3 R2, P4, R0.reuse, R2, RZ ;  /* 0x0000000200025210 */ /* 0x048fe40007f9e0ff */
[----:B------:R-:W-:Y:S03]  /*7ba0*/  @P5 IADD3 R6, P6, R0, R6, RZ ;  /* 0x0000000600065210 */ /* 0x000fe60007fde0ff */
[----:B-1----:R-:W-:Y:S01]  /*7bb0*/  @P5 IMAD.X R3, R4, 0x1, R219, P4 ;  /* 0x0000000104035824 */ /* 0x002fe200020e06db */
        /* <DEDUP_REMOVED lines=8> */
[----:B-1----:R-:W-:Y:S05]  /*7c40*/  @P5 IADD3 R2, P6, R0, R5, RZ ;  /* 0x0000000500025210 */ /* 0x002fea0007fde0ff */
[----:B------:R-:W-:Y:S05]  /*7c50*/  @P5 IMAD.X R3, R4, 0x1, R218, P6 ;  /* 0x0000000104035824 */ /* 0x000fea00030e06da */
[----:B------:R3:W-:Y:S03]  /*7c60*/  @P5 LDGSTS.E.BYPASS.LTC128B.128 [R194+0x5c80], [R2.64], !P0 ;  /* 0x05c8000002c25fae */ /* 0x0007e6000c101d46 */
.L_x_1388:
[----:B--234-:R-:W-:Y:S05]  /*7c70*/  BSYNC B0 ;  /* 0x0000000000007941 */ /* 0x01cfea0003800000 */
.L_x_1387:
[----:B------:R-:W-:Y:S01]  /*7c80*/  IADD3 R4, R251, R249, RZ ;  /* 0x000000f9fb047210 */ /* 0x000fe20007ffe0ff */
[----:B------:R-:W0:Y:S04]  /*7c90*/  LDGDEPBAR ;  /* 0x00000000000079af */ /* 0x000e280000000000 */
[----:B-1----:R-:W-:Y:S05]  /*7ca0*/  @P3 IMAD.HI.U32 R0, R4, c[0x0][0x2c8], RZ ;  /* 0x0000b20004003a27 */ /* 0x002fea00078e00ff */
[----:B------:R-:W-:Y:S01]  /*7cb0*/  @P3 SHF.R.U32.HI R4, RZ, c[0x0][0x2cc], R0 ;  /* 0x0000b300ff043a19 */ /* 0x000fe20000011600 */
[----:B------:R-:W-:Y:S05]  /*7cc0*/  IMAD R0, R203, -0x30, RZ ;  /* 0xffffffd0cb007824 */ /* 0x000fea00078e02ff */
[----:B------:R-:W-:Y:S04]  /*7cd0*/  IADD3 R0, -R250, 0x1, R0 ;  /* 0x00000001fa007810 */ /* 0x000fe80007ffe100 */
[----:B------:R-:W-:Y:S01]  /*7ce0*/  IADD3 R5, -R247, R0, R248 ;  /* 0x00000000f7057210 */ /* 0x000fe20007ffe1f8 */
[----:B------:R-:W-:-:S05]  /*7cf0*/  BRA.DIV ~URZ, `(.L_x_1392) ;  /* 0x0000c2427f007947 */ /* 0x000fca000b800000 */
[----:B------:R1:W2:Y:S02]  /*7d00*/  SHFL.IDX PT, R0, R4, RZ, 0x1c1f ;  /* 0x001c1fff04007589 */ /* 0x0002a400000e0000 */
.L_x_1500:
[----:B--2---:R-:W-:Y:S05]  /*7d10*/  IMAD.IADD R0, R5, 0x1, R0 ;  /* 0x0000000105007824 */ /* 0x004fea00078e0200 */
[C---:B------:R-:W-:Y:S02]  /*7d20*/  ISETP.GT.AND P6, PT, R0.reuse, RZ, PT ;  /* 0x000000ff0000720c */ /* 0x040fe40003fc4270 */
[C---:B------:R-:W-:Y:S02]  /*7d30*/  ISETP.GT.AND P5, PT, R0.reuse, 0x1, PT ;  /* 0x000000010000780c */ /* 0x040fe40003fa4270 */
[C---:B------:R-:W-:Y:S02]  /*7d40*/  ISETP.GT.AND P4, PT, R0.reuse, 0x8, PT ;  /* 0x000000080000780c */ /* 0x040fe40003f84270 */
        /* <DEDUP_REMOVED lines=18> */
[----:B------:R-:W-:Y:S02]  /*7e70*/  FSEL R12, R12, -INF , P5 ;  /* 0xff8000000c0c7808 */ /* 0x000fe40002800000 */
[----:B------:R-:W-:Y:S02]  /*7e80*/  FSEL R11, R11, -INF , P4 ;  /* 0xff8000000b0b7808 */ /* 0x000fe40002000000 */
[----:B------:R-:W-:Y:S01]  /*7e90*/  FSEL R10, R10, -INF , P0 ;  /* 0xff8000000a0a7808 */ /* 0x000fe20000000000 */
[----:B------:R-:W-:-:S05]  /*7ea0*/  BRA.DIV ~URZ, `(.L_x_1393) ;  /* 0x0000c0f27f007947 */ /* 0x000fca000b800000 */
[----:B------:R-:W-:Y:S08]  /*7eb0*/  SHFL.IDX PT, R3, R4, 0x1, 0x1c1f ;  /* 0x003c1f0004037f89 */ /* 0x000ff000000e0000 */
[----:B------:R-:W-:Y:S08]  /*7ec0*/  SHFL.IDX PT, R2, R4, 0x2, 0x1c1f ;  /* 0x005c1f0004027f89 */ /* 0x000ff000000e0000 */
[----:B------:R-:W2:Y:S02]  /*7ed0*/  SHFL.IDX PT, R0, R4, 0x3, 0x1c1f ;  /* 0x007c1f0004007f89 */ /* 0x000ea400000e0000 */
[C---:B--2---:R-:W-:Y:S02]  /*7ee0*/  IMAD.IADD R0, R5.reuse, 0x1, R0 ;  /* 0x0000000105007824 */ /* 0x044fe400078e0200 */
[C---:B------:R-:W-:Y:S02]  /*7ef0*/  IMAD.IADD R3, R5.reuse, 0x1, R3 ;  /* 0x0000000105037824 */ /* 0x040fe400078e0203 */
[----:B------:R-:W-:Y:S03]  /*7f00*/  IMAD.IADD R2, R5, 0x1, R2 ;  /* 0x0000000105027824 */ /* 0x000fe600078e0202 */
[C---:B------:R-:W-:Y:S02]  /*7f10*/  ISETP.GT.AND P6, PT, R3.reuse, RZ, PT ;  /* 0x000000ff0300720c */ /* 0x040fe40003fc4270 */
[C---:B------:R-:W-:Y:S02]  /*7f20*/  ISETP.GT.AND P5, PT, R3.reuse, 0x1, PT ;  /* 0x000000010300780c */ /* 0x040fe40003fa4270 */
[C---:B------:R-:W-:Y:S02]  /*7f30*/  ISETP.GT.AND P4, PT, R3.reuse, 0x8, PT ;  /* 0x000000080300780c */ /* 0x040fe40003f84270 */
        /* <DEDUP_REMOVED lines=18> */
[C---:B------:R-:W-:Y:S02]  /*8060*/  ISETP.GT.AND P6, PT, R2.reuse, RZ, PT ;  /* 0x000000ff0200720c */ /* 0x040fe40003fc4270 */
        /* <DEDUP_REMOVED lines=22> */
[----:B------:R-:W-:Y:S02]  /*81d0*/  FMNMX.FTZ R2, R9, R100, !PT ;  /* 0x0000006409027209 */ /* 0x000fe40007810000 */
[----:B------:R-:W-:Y:S02]  /*81e0*/  FSEL R45, R33, -INF , P6 ;  /* 0xff800000212d7808 */ /* 0x000fe40003000000 */
[----:B------:R-:W-:Y:S02]  /*81f0*/  FMNMX.FTZ R2, R14, R2, !PT ;  /* 0x000000020e027209 */ /* 0x000fe40007810000 */
[----:B------:R-:W-:Y:S02]  /*8200*/  ISETP.GT.AND P6, PT, R0, RZ, PT ;  /* 0x000000ff0000720c */ /* 0x000fe40003fc4270 */
[----:B------:R-:W-:Y:S02]  /*8210*/  FMNMX.FTZ R2, R21, R2, !PT ;  /* 0x0000000215027209 */ /* 0x000fe40007810000 */
[----:B------:R-:W-:Y:S02]  /*8220*/  FSEL R43, R32, -INF , P5 ;  /* 0xff800000202b7808 */ /* 0x000fe40002800000 */
[----:B------:R-:W-:Y:S02]  /*8230*/  FMNMX.FTZ R2, R20, R2, !PT ;  /* 0x0000000214027209 */ /* 0x000fe40007810000 */
[----:B------:R-:W-:Y:S02]  /*8240*/  ISETP.GT.AND P5, PT, R0, 0x1, PT ;  /* 0x000000010000780c */ /* 0x000fe40003fa4270 */
        /* <DEDUP_REMOVED lines=11> */
[C---:B------:R-:W-:Y:S02]  /*8300*/  ISETP.GT.AND P6, PT, R0.reuse, 0x10, PT ;  /* 0x000000100000780c */ /* 0x040fe40003fc4270 */
[----:B------:R-:W-:Y:S02]  /*8310*/  FMNMX.FTZ R2, R11, R2, !PT ;  /* 0x000000020b027209 */ /* 0x000fe40007810000 */
        /* <DEDUP_REMOVED lines=15> */
[----:B------:R-:W-:Y:S01]  /*8410*/  FSEL R7, R169, -INF , P6 ;  /* 0xff800000a9077808 */ /* 0x000fe20003000000 */
[----:B------:R-:W2:Y:S01]  /*8420*/  SHFL.BFLY PT, R0, R2, 0x2, 0x1f ;  /* 0x0c401f0002007f89 */ /* 0x000ea200000e0000 */
[----:B------:R-:W-:Y:S02]  /*8430*/  FSEL R6, R168, -INF , P5 ;  /* 0xff800000a8067808 */ /* 0x000fe40002800000 */
[----:B------:R-:W-:Y:S02]  /*8440*/  FSEL R5, R157, -INF , P4 ;  /* 0xff8000009d057808 */ /* 0x000fe40002000000 */
[----:B------:R-:W-:Y:S02]  /*8450*/  FSEL R8, R156, -INF , P0 ;  /* 0xff8000009c087808 */ /* 0x000fe40000000000 */
[----:B--2---:R-:W-:Y:S05]  /*8460*/  FMNMX.FTZ R0, R0, R2, !PT ;  /* 0x0000000200007209 */ /* 0x004fea0007810000 */
[----:B------:R-:W2:Y:S02]  /*8470*/  SHFL.BFLY PT, R2, R0, 0x1, 0x1f ;  /* 0x0c201f0000027f89 */ /* 0x000ea400000e0000 */
[----:B--2---:R-:W-:Y:S02]  /*8480*/  FMNMX.FTZ R105, R0, R2, !PT ;  /* 0x0000000200697209 */ /* 0x004fe40007810000 */
        /* <DEDUP_REMOVED lines=12> */
[----:B------:R-:W2:Y:S02]  /*8550*/  SHFL.BFLY PT, R2, R0, 0x2, 0x1f ;  /* 0x0c401f0000027f89 */ /* 0x000ea400000e0000 */
[----:B--2---:R-:W-:Y:S06]  /*8560*/  FMNMX.FTZ R0, R0, R2, !PT ;  /* 0x0000000200007209 */ /* 0x004fec0007810000 */
        /* <DEDUP_REMOVED lines=31> */
[----:B-12---:R-:W-:Y:S06]  /*8760*/  FMNMX.FTZ R4, R0, R2, !PT ;  /* 0x0000000200047209 */ /* 0x006fec0007810000 */
[----:B------:R1:W2:Y:S02]  /*8770*/  SHFL.BFLY PT, R0, R4, 0x1, 0x1f ;  /* 0x0c201f0004007f89 */ /* 0x0002a400000e0000 */
.L_x_1501:
        /* <DEDUP_REMOVED lines=22> */
[----:B------:R-:W-:Y:S01]  /*88e0*/  FFMA.FTZ R207, R10, c[0x0][0x2d0], -R2 ;  /* 0x0000b4000acf7a23 */ /* 0x000fe20000010802 */
[----:B------:R-:W-:Y:S10]  /*88f0*/  MUFU.EX2 R13, R9 ;  /* 0x00000009000d7308 */ /* 0x000ff40000000800 */
[----:B------:R-:W2:Y:S10]  /*8900*/  MUFU.EX2 R2, R4 ;  /* 0x0000000400027308 */ /* 0x000eb40000000800 */
[----:B------:R-:W-:Y:S01]  /*8910*/  MUFU.EX2 R14, R14 ;  /* 0x0000000e000e7308 */ /* 0x000fe20000000800 */
[C---:B-1----:R-:W-:Y:S02]  /*8920*/  FFMA.FTZ R0, R100.reuse, R230, R3 ;  /* 0x000000e664007223 */ /* 0x042fe40000010003 */
[C---:B------:R-:W-:Y:S02]  /*8930*/  FMUL.FTZ R52, R100.reuse, R52 ;  /* 0x0000003464347220 */ /* 0x040fe40000410000 */
[C---:B------:R-:W-:Y:S02]  /*8940*/  FMUL.FTZ R53, R100.reuse, R53 ;  /* 0x0000003564357220 */ /* 0x040fe40000410000 */
[C---:B------:R-:W-:Y:S02]  /*8950*/  FMUL.FTZ R64, R100.reuse, R64 ;  /* 0x0000004064407220 */ /* 0x040fe40000410000 */
[C---:B------:R-:W-:Y:S02]  /*8960*/  FMUL.FTZ R65, R100.reuse, R65 ;  /* 0x0000004164417220 */ /* 0x040fe40000410000 */
[C---:B------:R-:W-:Y:S02]  /*8970*/  FMUL.FTZ R68, R100.reuse, R68 ;  /* 0x0000004464447220 */ /* 0x040fe40000410000 */
[----:B------:R-:W-:Y:S01]  /*8980*/  FMUL.FTZ R69, R100, R69 ;  /* 0x0000004564457220 */ /* 0x000fe20000410000 */
[C---:B--2---:R-:W-:Y:S01]  /*8990*/  F2FP.PACK_AB R156, R2.reuse, R3 ;  /* 0x00000003029c723e */ /* 0x044fe200000000ff */
        /* <DEDUP_REMOVED lines=28> */
[----:B------:R-:W-:Y:S09]  /*8b60*/  FMUL.FTZ R85, R100, R85 ;  /* 0x0000005564557220 */ /* 0x000ff20000410000 */
[----:B------:R3:W-:Y:S01]  /*8b70*/  MUFU.EX2 R215, R38 ;  /* 0x0000002600d77308 */ /* 0x0007e20000000800 */
[C---:B-1----:R-:W-:Y:S02]  /*8b80*/  FFMA.FTZ R0, R3.reuse, R223, R11 ;  /* 0x000000df03007223 */ /* 0x042fe4000001000b */
[C---:B------:R-:W-:Y:S02]  /*8b90*/  FMUL.FTZ R54, R3.reuse, R54 ;  /* 0x0000003603367220 */ /* 0x040fe40000410000 */
[C---:B------:R-:W-:Y:S02]  /*8ba0*/  FMUL.FTZ R55, R3.reuse, R55 ;  /* 0x0000003703377220 */ /* 0x040fe40000410000 */
[C---:B------:R-:W-:Y:S03]  /*8bb0*/  FMUL.FTZ R66, R3.reuse, R66 ;  /* 0x0000004203427220 */ /* 0x040fe60000410000 */
[----:B------:R-:W-:Y:S01]  /*8bc0*/  MUFU.EX2 R222, R171 ;  /* 0x000000ab00de7308 */ /* 0x000fe20000000800 */
[----:B------:R-:W-:Y:S02]  /*8bd0*/  FMUL.FTZ R67, R3, R67 ;  /* 0x0000004303437220 */ /* 0x000fe40000410000 */
[C---:B--2---:R-:W-:Y:S01]  /*8be0*/  FADD.FTZ R35, R2.reuse, R0 ;  /* 0x0000000002237221 */ /* 0x044fe20000010000 */
[----:B------:R-:W-:Y:S01]  /*8bf0*/  F2FP.PACK_AB R157, R2, R11 ;  /* 0x0000000b029d723e */ /* 0x000fe200000000ff */
[C---:B------:R-:W-:Y:S01]  /*8c00*/  FMUL.FTZ R2, R103.reuse, c[0x0][0x2d0] ;  /* 0x0000b40067027a20 */ /* 0x040fe20000410000 */
[----:B------:R-:W-:Y:S01]  /*8c10*/  FSEL R0, R103, RZ, P0 ;  /* 0x000000ff67007208 */ /* 0x000fe20000000000 */
[C---:B------:R-:W-:Y:S02]  /*8c20*/  FMUL.FTZ R70, R3.reuse, R70 ;  /* 0x0000004603467220 */ /* 0x040fe40000410000 */
[----:B------:R-:W-:Y:S01]  /*8c30*/  FMUL.FTZ R71, R3, R71 ;  /* 0x0000004703477220 */ /* 0x000fe20000410000 */
[----:B------:R-:W-:Y:S01]  /*8c40*/  FSEL R2, R2, RZ, P0 ;  /* 0x000000ff02027208 */ /* 0x000fe20000000000 */
[----:B------:R-:W-:Y:S01]  /*8c50*/  FADD.FTZ R0, -R0, R106 ;  /* 0x0000006a00007221 */ /* 0x000fe20000010100 */
[----:B------:R-:W-:Y:S01]  /*8c60*/  FSETP.NEU.FTZ.AND P0, PT, R101, -INF , PT ;  /* 0xff8000006500780b */ /* 0x000fe20003f1d000 */
[----:B------:R-:W-:Y:S01]  /*8c70*/  FMUL.FTZ R82, R3, R82 ;  /* 0x0000005203527220 */ /* 0x000fe20000410000 */
[----:B------:R-:W-:Y:S01]  /*8c80*/  MUFU.EX2 R106, R173 ;  /* 0x000000ad006a7308 */ /* 0x000fe20000000800 */
[--C-:B------:R-:W-:Y:S02]  /*8c90*/  FFMA.FTZ R4, R40, c[0x0][0x2d0], -R2.reuse ;  /* 0x0000b40028047a23 */ /* 0x100fe40000010802 */
[--C-:B------:R-:W-:Y:S02]  /*8ca0*/  FFMA.FTZ R197, R39, c[0x0][0x2d0], -R2.reuse ;  /* 0x0000b40027c57a23 */ /* 0x100fe40000010802 */
[--C-:B------:R-:W-:Y:S01]  /*8cb0*/  FFMA.FTZ R9, R46, c[0x0][0x2d0], -R2.reuse ;  /* 0x0000b4002e097a23 */ /* 0x100fe20000010802 */
[----:B---3--:R-:W-:Y:S01]  /*8cc0*/  LDSM.16.MT88.4 R36, [R182] ;  /* 0x00000000b624783b */ /* 0x008fe20000004200 */
[--C-:B------:R-:W-:Y:S01]  /*8cd0*/  FFMA.FTZ R34, R158, c[0x0][0x2d0], -R2.reuse ;  /* 0x0000b4009e227a23 */ /* 0x100fe20000010802 */
[----:B------:R-:W-:Y:S01]  /*8ce0*/  F2FP.PACK_AB R158, R14, R13 ;  /* 0x0000000d0e9e723e */ /* 0x000fe200000000ff */
        /* <DEDUP_REMOVED lines=9> */
[----:B------:R-:W-:Y:S01]  /*8d80*/  FFMA.FTZ R195, R45, c[0x0][0x2d0], -R2 ;  /* 0x0000b4002dc37a23 */ /* 0x000fe20000010802 */
[C---:B------:R-:W-:Y:S01]  /*8d90*/  FSEL R2, R101.reuse, RZ, P0 ;  /* 0x000000ff65027208 */ /* 0x040fe20000000000 */
[----:B------:R-:W-:Y:S02]  /*8da0*/  FMUL.FTZ R0, R0, c[0x0][0x2d0] ;  /* 0x0000b40000007a20 */ /* 0x000fe40000410000 */
[----:B------:R-:W-:Y:S02]  /*8db0*/  FMUL.FTZ R48, R100, R152 ;  /* 0x0000009864307220 */ /* 0x000fe40000410000 */
[----:B------:R-:W-:Y:S01]  /*8dc0*/  FADD.FTZ R2, -R2, R107 ;  /* 0x0000006b02027221 */ /* 0x000fe20000010100 */
[----:B------:R-:W-:Y:S01]  /*8dd0*/  MUFU.EX2 R214, R34 ;  /* 0x0000002200d67308 */ /* 0x000fe20000000800 */
[----:B------:R-:W-:Y:S02]  /*8de0*/  FMUL.FTZ R49, R100, R153 ;  /* 0x0000009964317220 */ /* 0x000fe40000410000 */
[----:B------:R-:W-:Y:S02]  /*8df0*/  FMUL.FTZ R2, R2, c[0x0][0x2d0] ;  /* 0x0000b40002027a20 */ /* 0x000fe40000410000 */
[----:B-1----:R-:W-:Y:S02]  /*8e00*/  FMUL.FTZ R4, R101, c[0x0][0x2d0] ;  /* 0x0000b40065047a20 */ /* 0x002fe40000410000 */
[C---:B------:R-:W-:Y:S02]  /*8e10*/  FMUL.FTZ R50, R3.reuse, R154 ;  /* 0x0000009a03327220 */ /* 0x040fe40000410000 */
[C---:B------:R-:W-:Y:S01]  /*8e20*/  FMUL.FTZ R51, R3.reuse, R155 ;  /* 0x0000009b03337220 */ /* 0x040fe20000410000 */
[----:B------:R-:W-:Y:S01]  /*8e30*/  FSEL R4, R4, RZ, P0 ;  /* 0x000000ff04047208 */ /* 0x000fe20000000000 */
[----:B------:R-:W1:Y:S01]  /*8e40*/  MUFU.EX2 R0, R0 ;  /* 0x0000000000007308 */ /* 0x000e620000000800 */
[----:B------:R-:W-:Y:S01]  /*8e50*/  LDSM.16.MT88.4 R152, [R181+0x1400] ;  /* 0x00140000b598783b */ /* 0x000fe20000004200 */
[----:B------:R-:W-:Y:S01]  /*8e60*/  FMUL.FTZ R83, R3, R83 ;  /* 0x0000005303537220 */ /* 0x000fe20000410000 */
[----:B------:R-:W-:Y:S01]  /*8e70*/  ISETP.GT.AND P0, PT, R203, R235, PT ;  /* 0x000000ebcb00720c */ /* 0x000fe20003f04270 */
[--C-:B------:R-:W-:Y:S01]  /*8e80*/  FFMA.FTZ R16, R33, c[0x0][0x2d0], -R4.reuse ;  /* 0x0000b40021107a23 */ /* 0x100fe20000010804 */
[----:B------:R-:W-:Y:S01]  /*8e90*/  IADD3 R203, R203, -0x1, RZ ;  /* 0xffffffffcbcb7810 */ /* 0x000fe20007ffe0ff */
[--C-:B------:R-:W-:Y:S02]  /*8ea0*/  FFMA.FTZ R11, R22, c[0x0][0x2d0], -R4.reuse ;  /* 0x0000b400160b7a23 */ /* 0x100fe40000010804 */
[--C-:B------:R-:W-:Y:S02]  /*8eb0*/  FFMA.FTZ R168, R23, c[0x0][0x2d0], -R4.reuse ;  /* 0x0000b40017a87a23 */ /* 0x100fe40000010804 */
[----:B------:R-:W2:Y:S01]  /*8ec0*/  MUFU.EX2 R33, R10 ;  /* 0x0000000a00217308 */ /* 0x000ea20000000800 */
[--C-:B------:R-:W-:Y:S02]  /*8ed0*/  FFMA.FTZ R18, R44, c[0x0][0x2d0], -R4.reuse ;  /* 0x0000b4002c127a23 */ /* 0x100fe40000010804 */
[--C-:B------:R-:W-:Y:S02]  /*8ee0*/  FFMA.FTZ R17, R41, c[0x0][0x2d0], -R4.reuse ;  /* 0x0000b40029117a23 */ /* 0x100fe40000010804 */
[--C-:B------:R-:W-:Y:S02]  /*8ef0*/  FFMA.FTZ R160, R32, c[0x0][0x2d0], -R4.reuse ;  /* 0x0000b40020a07a23 */ /* 0x100fe40000010804 */
[--C-:B------:R-:W-:Y:S02]  /*8f00*/  FFMA.FTZ R162, R26, c[0x0][0x2d0], -R4.reuse ;  /* 0x0000b4001aa27a23 */ /* 0x100fe40000010804 */
[--C-:B------:R-:W-:Y:S01]  /*8f10*/  FFMA.FTZ R167, R24, c[0x0][0x2d0], -R4.reuse ;  /* 0x0000b40018a77a23 */ /* 0x100fe20000010804 */
[----:B------:R-:W3:Y:S01]  /*8f20*/  MUFU.EX2 R2, R2 ;  /* 0x0000000200027308 */ /* 0x000ee20000000800 */
[--C-:B------:R-:W-:Y:S02]  /*8f30*/  FFMA.FTZ R178, R7, c[0x0][0x2d0], -R4.reuse ;  /* 0x0000b40007b27a23 */ /* 0x100fe40000010804 */
[--C-:B------:R-:W-:Y:S02]  /*8f40*/  FFMA.FTZ R196, R6, c[0x0][0x2d0], -R4.reuse ;  /* 0x0000b40006c47a23 */ /* 0x100fe40000010804 */
[--C-:B------:R-:W-:Y:S02]  /*8f50*/  FFMA.FTZ R198, R5, c[0x0][0x2d0], -R4.reuse ;  /* 0x0000b40005c67a23 */ /* 0x100fe40000010804 */
[----:B------:R-:W-:Y:S02]  /*8f60*/  FFMA.FTZ R199, R8, c[0x0][0x2d0], -R4 ;  /* 0x0000b40008c77a23 */ /* 0x000fe40000010804 */
[C---:B-1----:R-:W-:Y:S01]  /*8f70*/  FFMA.FTZ R4, R0.reuse, R224, R21 ;  /* 0x000000e000047223 */ /* 0x042fe20000010015 */
[----:B------:R-:W1:Y:S01]  /*8f80*/  MUFU.EX2 R228, R19 ;  /* 0x0000001300e47308 */ /* 0x000e620000000800 */
[----:B------:R-:W-:Y:S01]  /*8f90*/  FMUL.FTZ R44, R0, R108 ;  /* 0x0000006c002c7220 */ /* 0x000fe20000410000 */
[----:B------:R-:W-:Y:S01]  /*8fa0*/  F2FP.PACK_AB R108, R20, R21 ;  /* 0x00000015146c723e */ /* 0x000fe200000000ff */
[C---:B------:R-:W-:Y:S01]  /*8fb0*/  FMUL.FTZ R24, R0.reuse, R120 ;  /* 0x0000007800187220 */ /* 0x040fe20000410000 */
[----:B--2---:R-:W-:Y:S01]  /*8fc0*/  F2FP.PACK_AB R159, R215, R33 ;  /* 0x00000021d79f723e */ /* 0x004fe200000000ff */
[C---:B------:R-:W-:Y:S02]  /*8fd0*/  FMUL.FTZ R25, R0.reuse, R121 ;  /* 0x0000007900197220 */ /* 0x040fe40000410000 */
[C---:B------:R-:W-:Y:S02]  /*8fe0*/  FMUL.FTZ R28, R0.reuse, R116 ;  /* 0x00000074001c7220 */ /* 0x040fe40000410000 */
[C---:B------:R-:W-:Y:S01]  /*8ff0*/  FMUL.FTZ R29, R0.reuse, R117 ;  /* 0x00000075001d7220 */ /* 0x040fe20000410000 */
[----:B------:R-:W-:Y:S01]  /*9000*/  MUFU.EX2 R212, R18 ;  /* 0x0000001200d47308 */ /* 0x000fe20000000800 */
[C---:B------:R-:W-:Y:S02]  /*9010*/  FMUL.FTZ R40, R0.reuse, R112 ;  /* 0x0000007000287220 */ /* 0x040fe40000410000 */
[----:B------:R-:W-:Y:S02]  /*9020*/  FMUL.FTZ R41, R0, R113 ;  /* 0x0000007100297220 */ /* 0x000fe40000410000 */
[----:B---3--:R-:W-:Y:S02]  /*9030*/  FMUL.FTZ R10, R2, R130 ;  /* 0x00000082020a7220 */ /* 0x008fe40000410000 */
[----:B------:R-:W-:Y:S02]  /*9040*/  FADD.FTZ R130, R20, R4 ;  /* 0x0000000414827221 */ /* 0x000fe40000010000 */
[----:B------:R-:W2:Y:S01]  /*9050*/  LDSM.16.MT88.4 R20, [R181] ;  /* 0x00000000b514783b */ /* 0x000ea20000004200 */
[----:B------:R-:W-:Y:S01]  /*9060*/  FADD.FTZ R6, R13, R12 ;  /* 0x0000000c0d067221 */ /* 0x000fe20000010000 */
[----:B------:R-:W-:Y:S01]  /*9070*/  MUFU.EX2 R213, R17 ;  /* 0x0000001100d57308 */ /* 0x000fe20000000800 */
[C---:B------:R-:W-:Y:S02]  /*9080*/  FMUL.FTZ R12, R0.reuse, R124 ;  /* 0x0000007c000c7220 */ /* 0x040fe40000410000 */
[C---:B------:R-:W-:Y:S02]  /*9090*/  FMUL.FTZ R13, R0.reuse, R125 ;  /* 0x0000007d000d7220 */ /* 0x040fe40000410000 */
[C---:B------:R-:W-:Y:S02]  /*90a0*/  FMUL.FTZ R45, R0.reuse, R109 ;  /* 0x0000006d002d7220 */ /* 0x040fe40000410000 */
[C---:B------:R-:W-:Y:S02]  /*90b0*/  FMUL.FTZ R56, R0.reuse, R56 ;  /* 0x0000003800387220 */ /* 0x040fe40000410000 */
[C---:B------:R-:W-:Y:S01]  /*90c0*/  FMUL.FTZ R57, R0.reuse, R57 ;  /* 0x0000003900397220 */ /* 0x040fe20000410000 */
[----:B------:R-:W3:Y:S01]  /*90d0*/  MUFU.EX2 R229, R16 ;  /* 0x0000001000e57308 */ /* 0x000ee20000000800 */
        /* <DEDUP_REMOVED lines=14> */
[----:B------:R-:W-:Y:S02]  /*91c0*/  FADD.FTZ R165, R14, R6 ;  /* 0x000000060ea57221 */ /* 0x000fe40000010000 */
[C---:B------:R-:W-:Y:S02]  /*91d0*/  FMUL.FTZ R5, R100.reuse, R133 ;  /* 0x0000008564057220 */ /* 0x040fe40000410000 */
[C---:B------:R-:W-:Y:S01]  /*91e0*/  FMUL.FTZ R6, R3.reuse, R134 ;  /* 0x0000008603067220 */ /* 0x040fe20000410000 */
[----:B------:R-:W4:Y:S01]  /*91f0*/  MUFU.EX2 R0, R11 ;  /* 0x0000000b00007308 */ /* 0x000f220000000800 */
[----:B------:R-:W-:Y:S02]  /*9200*/  FMUL.FTZ R7, R3, R135 ;  /* 0x0000008703077220 */ /* 0x000fe40000410000 */
[----:B------:R-:W-:Y:S02]  /*9210*/  FMUL.FTZ R4, R100, R132 ;  /* 0x0000008464047220 */ /* 0x000fe40000410000 */
[C---:B------:R-:W-:Y:S02]  /*9220*/  FMUL.FTZ R14, R2.reuse, R126 ;  /* 0x0000007e020e7220 */ /* 0x040fe40000410000 */
[C---:B------:R-:W-:Y:S02]  /*9230*/  FMUL.FTZ R15, R2.reuse, R127 ;  /* 0x0000007f020f7220 */ /* 0x040fe40000410000 */
[----:B------:R-:W-:Y:S01]  /*9240*/  LDSM.16.MT88.4 R124, [R181+0x1000] ;  /* 0x00100000b57c783b */ /* 0x000fe20000004200 */
[-C--:B--2---:R-:W-:Y:S01]  /*9250*/  HMMA.16816.F32 R4, R156, R20.reuse, R4 ;  /* 0x000000149c04723c */ /* 0x084fe20000001804 */
[----:B------:R-:W-:Y:S04]  /*9260*/  MUFU.EX2 R132, R172 ;  /* 0x000000ac00847308 */ /* 0x000fe80000000800 */
[----:B------:R-:W-:Y:S01]  /*9270*/  FMUL.FTZ R46, R2, R110 ;  /* 0x0000006e022e7220 */ /* 0x000fe20000410000 */
[----:B-1----:R-:W-:Y:S01]  /*9280*/  F2FP.PACK_AB R110, R228, R214 ;  /* 0x000000d6e46e723e */ /* 0x002fe200000000ff */
[----:B------:R-:W-:Y:S01]  /*9290*/  FMUL.FTZ R47, R2, R111 ;  /* 0x0000006f022f7220 */ /* 0x000fe20000410000 */
[----:B---3--:R-:W-:Y:S01]  /*92a0*/  F2FP.PACK_AB R111, R229, R213 ;  /* 0x000000d5e56f723e */ /* 0x008fe200000000ff */
[C---:B------:R-:W-:Y:S02]  /*92b0*/  FMUL.FTZ R16, R100.reuse, R136 ;  /* 0x0000008864107220 */ /* 0x040fe40000410000 */
[----:B------:R-:W-:Y:S01]  /*92c0*/  MUFU.EX2 R223, R164 ;  /* 0x000000a400df7308 */ /* 0x000fe20000000800 */
[----:B------:R-:W-:Y:S01]  /*92d0*/  FMUL.FTZ R17, R100, R137 ;  /* 0x0000008964117220 */ /* 0x000fe20000410000 */
[----:B----4-:R-:W-:Y:S01]  /*92e0*/  F2FP.PACK_AB R109, R212, R0 ;  /* 0x00000000d46d723e */ /* 0x010fe200000000ff */
[C---:B------:R-:W-:Y:S02]  /*92f0*/  FMUL.FTZ R11, R2.reuse, R131 ;  /* 0x00000083020b7220 */ /* 0x040fe40000410000 */
[C---:B------:R-:W-:Y:S02]  /*9300*/  FMUL.FTZ R18, R3.reuse, R138 ;  /* 0x0000008a03127220 */ /* 0x040fe40000410000 */
[C---:B------:R-:W-:Y:S02]  /*9310*/  FMUL.FTZ R19, R3.reuse, R139 ;  /* 0x0000008b03137220 */ /* 0x040fe40000410000 */
[----:B------:R-:W-:Y:S01]  /*9320*/  LDSM.16.MT88.4 R136, [R181+0x800] ;  /* 0x00080000b588783b */ /* 0x000fe20000004200 */
[C---:B------:R-:W-:Y:S01]  /*9330*/  HMMA.16816.F32 R8, R108.reuse, R20, R8 ;  /* 0x000000146c08723c */ /* 0x040fe20000001808 */
[----:B------:R-:W-:Y:S03]  /*9340*/  MUFU.EX2 R131, R166 ;  /* 0x000000a600837308 */ /* 0x000fe60000000800 */
[C---:B------:R-:W-:Y:S02]  /*9350*/  FMUL.FTZ R42, R2.reuse, R114 ;  /* 0x00000072022a7220 */ /* 0x040fe40000410000 */
[C---:B------:R-:W-:Y:S02]  /*9360*/  FMUL.FTZ R43, R2.reuse, R115 ;  /* 0x00000073022b7220 */ /* 0x040fe40000410000 */
[-C--:B------:R-:W-:Y:S01]  /*9370*/  HMMA.16816.F32 R12, R108, R22.reuse, R12 ;  /* 0x000000166c0c723c */ /* 0x080fe2000000180c */
[----:B------:R-:W1:Y:S02]  /*9380*/  LDSM.16.MT88.4 R112, [R181+0xc00] ;  /* 0x000c0000b570783b */ /* 0x000e640000004200 */
[----:B------:R-:W-:Y:S01]  /*9390*/  MUFU.EX2 R224, R163 ;  /* 0x000000a300e07308 */ /* 0x000fe20000000800 */
[C---:B------:R-:W-:Y:S02]  /*93a0*/  FMUL.FTZ R26, R2.reuse, R122 ;  /* 0x0000007a021a7220 */ /* 0x040fe40000410000 */
[----:B------:R-:W-:Y:S02]  /*93b0*/  FMUL.FTZ R27, R2, R123 ;  /* 0x0000007b021b7220 */ /* 0x000fe40000410000 */
[C---:B------:R-:W-:Y:S01]  /*93c0*/  HMMA.16816.F32 R16, R156.reuse, R22, R16 ;  /* 0x000000169c10723c */ /* 0x040fe20000001810 */
[----:B------:R-:W-:Y:S03]  /*93d0*/  LDSM.16.MT88.4 R120, [R182+0x400] ;  /* 0x00040000b678783b */ /* 0x000fe60000004200 */
[C---:B------:R-:W-:Y:S01]  /*93e0*/  FMUL.FTZ R20, R100.reuse, R140 ;  /* 0x0000008c64147220 */ /* 0x040fe20000410000 */
[----:B------:R-:W-:Y:S01]  /*93f0*/  MUFU.EX2 R227, R161 ;  /* 0x000000a100e37308 */ /* 0x000fe20000000800 */
[----:B------:R-:W-:Y:S02]  /*9400*/  FMUL.FTZ R21, R100, R141 ;  /* 0x0000008d64157220 */ /* 0x000fe40000410000 */
[C---:B------:R-:W-:Y:S04]  /*9410*/  FMUL.FTZ R22, R3.reuse, R142 ;  /* 0x0000008e03167220 */ /* 0x040fe80000410000 */
[C---:B------:R-:W-:Y:S02]  /*9420*/  FMUL.FTZ R23, R3.reuse, R143 ;  /* 0x0000008f03177220 */ /* 0x040fe40000410000 */
[C---:B------:R-:W-:Y:S01]  /*9430*/  FMUL.FTZ R30, R2.reuse, R118 ;  /* 0x00000076021e7220 */ /* 0x040fe20000410000 */
[----:B------:R-:W-:Y:S01]  /*9440*/  MUFU.EX2 R221, R160 ;  /* 0x000000a000dd7308 */ /* 0x000fe20000000800 */
[----:B------:R-:W-:Y:S02]  /*9450*/  FMUL.FTZ R31, R2, R119 ;  /* 0x00000077021f7220 */ /* 0x000fe40000410000 */
[----:B------:R-:W-:Y:S01]  /*9460*/  LDSM.16.MT88.4 R116, [R181+0x400] ;  /* 0x00040000b574783b */ /* 0x000fe20000004200 */
[-C--:B------:R-:W-:Y:S03]  /*9470*/  HMMA.16816.F32 R20, R156, R36.reuse, R20 ;  /* 0x000000249c14723c */ /* 0x080fe60000001814 */
[C---:B------:R-:W-:Y:S02]  /*9480*/  FMUL.FTZ R32, R100.reuse, R144 ;  /* 0x0000009064207220 */ /* 0x040fe40000410000 */
[----:B------:R-:W-:Y:S01]  /*9490*/  FMUL.FTZ R34, R3, R146 ;  /* 0x0000009203227220 */ /* 0x000fe20000410000 */
[----:B------:R-:W-:Y:S01]  /*94a0*/  MUFU.EX2 R220, R162 ;  /* 0x000000a200dc7308 */ /* 0x000fe20000000800 */
[----:B------:R-:W-:Y:S01]  /*94b0*/  FADD.FTZ R128, R33, R35 ;  /* 0x0000002321807221 */ /* 0x000fe20000010000 */
[C---:B------:R-:W-:Y:S04]  /*94c0*/  HMMA.16816.F32 R24, R108.reuse, R36, R24 ;  /* 0x000000246c18723c */ /* 0x040fe80000001818 */
[C---:B------:R-:W-:Y:S02]  /*94d0*/  FMUL.FTZ R33, R100.reuse, R145 ;  /* 0x0000009164217220 */ /* 0x040fe40000410000 */
[C---:B------:R-:W-:Y:S02]  /*94e0*/  FMUL.FTZ R35, R3.reuse, R147 ;  /* 0x0000009303237220 */ /* 0x040fe40000410000 */
[-C--:B------:R-:W-:Y:S01]  /*94f0*/  HMMA.16816.F32 R28, R108, R38.reuse, R28 ;  /* 0x000000266c1c723c */ /* 0x080fe2000000181c */
[----:B------:R-:W-:Y:S01]  /*9500*/  LDSM.16.MT88.4 R144, [R182+0x800] ;  /* 0x00080000b690783b */ /* 0x000fe20000004200 */
[----:B------:R-:W-:Y:S02]  /*9510*/  MUFU.EX2 R216, R167 ;  /* 0x000000a700d87308 */ /* 0x000fe40000000800 */
[C---:B------:R-:W-:Y:S02]  /*9520*/  FMUL.FTZ R36, R100.reuse, R148 ;  /* 0x0000009464247220 */ /* 0x040fe40000410000 */
[----:B------:R-:W-:Y:S02]  /*9530*/  FMUL.FTZ R37, R100, R149 ;  /* 0x0000009564257220 */ /* 0x000fe40000410000 */
[C---:B------:R-:W-:Y:S04]  /*9540*/  HMMA.16816.F32 R32, R156.reuse, R38, R32 ;  /* 0x000000269c20723c */ /* 0x040fe80000001820 */
[C---:B------:R-:W-:Y:S01]  /*9550*/  FMUL.FTZ R58, R2.reuse, R58 ;  /* 0x0000003a023a7220 */ /* 0x040fe20000410000 */
[----:B------:R-:W-:Y:S01]  /*9560*/  MUFU.EX2 R176, R168 ;  /* 0x000000a800b07308 */ /* 0x000fe20000000800 */
[C---:B------:R-:W-:Y:S02]  /*9570*/  FMUL.FTZ R59, R2.reuse, R59 ;  /* 0x0000003b023b7220 */ /* 0x040fe40000410000 */
[C---:B------:R-:W-:Y:S04]  /*9580*/  FMUL.FTZ R38, R3.reuse, R150 ;  /* 0x0000009603267220 */ /* 0x040fe80000410000 */
[C---:B------:R-:W-:Y:S02]  /*9590*/  FMUL.FTZ R39, R3.reuse, R151 ;  /* 0x0000009703277220 */ /* 0x040fe40000410000 */
[C---:B------:R-:W-:Y:S01]  /*95a0*/  FMUL.FTZ R62, R2.reuse, R62 ;  /* 0x0000003e023e7220 */ /* 0x040fe20000410000 */
[----:B------:R-:W-:Y:S01]  /*95b0*/  MUFU.EX2 R171, R205 ;  /* 0x000000cd00ab7308 */ /* 0x000fe20000000800 */
[C---:B------:R-:W-:Y:S02]  /*95c0*/  FMUL.FTZ R63, R2.reuse, R63 ;  /* 0x0000003f023f7220 */ /* 0x040fe40000410000 */
[C---:B------:R-:W-:Y:S01]  /*95d0*/  FMUL.FTZ R74, R2.reuse, R74 ;  /* 0x0000004a024a7220 */ /* 0x040fe20000410000 */
[-C--:B-1----:R-:W-:Y:S03]  /*95e0*/  HMMA.16816.F32 R36, R156, R112.reuse, R36 ;  /* 0x000000709c24723c */ /* 0x082fe60000001824 */
[C---:B------:R-:W-:Y:S02]  /*95f0*/  FMUL.FTZ R75, R2.reuse, R75 ;  /* 0x0000004b024b7220 */ /* 0x040fe40000410000 */
[C---:B------:R-:W-:Y:S01]  /*9600*/  FMUL.FTZ R78, R2.reuse, R78 ;  /* 0x0000004e024e7220 */ /* 0x040fe20000410000 */
[----:B------:R-:W-:Y:S01]  /*9610*/  MUFU.EX2 R174, R202 ;  /* 0x000000ca00ae7308 */ /* 0x000fe20000000800 */
[C---:B------:R-:W-:Y:S01]  /*9620*/  FMUL.FTZ R79, R2.reuse, R79 ;  /* 0x0000004f024f7220 */ /* 0x040fe20000410000 */
[C---:B------:R-:W-:Y:S04]  /*9630*/  HMMA.16816.F32 R40, R108.reuse, R112, R40 ;  /* 0x000000706c28723c */ /* 0x040fe80000001828 */
[C---:B------:R-:W-:Y:S02]  /*9640*/  FMUL.FTZ R86, R3.reuse, R86 ;  /* 0x0000005603567220 */ /* 0x040fe40000410000 */
[C---:B------:R-:W-:Y:S02]  /*9650*/  FMUL.FTZ R87, R3.reuse, R87 ;  /* 0x0000005703577220 */ /* 0x040fe40000410000 */
[-C--:B------:R-:W-:Y:S01]  /*9660*/  HMMA.16816.F32 R44, R108, R114.reuse, R44 ;  /* 0x000000726c2c723c */ /* 0x080fe2000000182c */
[----:B------:R-:W-:Y:S03]  /*9670*/  MUFU.EX2 R169, R195 ;  /* 0x000000c300a97308 */ /* 0x000fe60000000800 */
[----:B------:R-:W-:Y:S02]  /*9680*/  FFMA.FTZ R129, R2, R225, R0 ;  /* 0x000000e102817223 */ /* 0x000fe40000010000 */
[C---:B------:R-:W-:Y:S02]  /*9690*/  FMUL.FTZ R98, R3.reuse, R98 ;  /* 0x0000006203627220 */ /* 0x040fe40000410000 */
[C---:B------:R-:W-:Y:S01]  /*96a0*/  HMMA.16816.F32 R48, R156.reuse, R114, R48 ;  /* 0x000000729c30723c */ /* 0x040fe20000001830 */
[----:B------:R-:W1:Y:S02]  /*96b0*/  LDSM.16.MT88.4 R112, [R182+0xc00] ;  /* 0x000c0000b670783b */ /* 0x000e640000004200 */
[----:B------:R-:W-:Y:S01]  /*96c0*/  MUFU.EX2 R225, R170 ;  /* 0x000000aa00e17308 */ /* 0x000fe20000000800 */
[----:B------:R-:W-:Y:S02]  /*96d0*/  FMUL.FTZ R99, R3, R99 ;  /* 0x0000006303637220 */ /* 0x000fe40000410000 */
[----:B------:R-:W-:Y:S02]  /*96e0*/  FADD.FTZ R3, R214, R130 ;  /* 0x00000082d6037221 */ /* 0x000fe40000010000 */
[----:B------:R-:W-:Y:S04]  /*96f0*/  FADD.FTZ R100, R215, R128 ;  /* 0x00000080d7647221 */ /* 0x000fe80000010000 */
        /* <DEDUP_REMOVED lines=9> */
[----:B------:R-:W-:Y:S03]  /*9790*/  MUFU.EX2 R175, R201 ;  /* 0x000000c900af7308 */ /* 0x000fe60000000800 */
[----:B--2---:R-:W-:Y:S01]  /*97a0*/  FADD.FTZ R0, R2, R0 ;  /* 0x0000000002007221 */ /* 0x004fe20000010000 */
[C---:B------:R-:W-:Y:S06]  /*97b0*/  HMMA.16816.F32 R56, R108.reuse, R112, R56 ;  /* 0x000000706c38723c */ /* 0x040fec0000001838 */
[----:B------:R-:W1:Y:S01]  /*97c0*/  MUFU.EX2 R172, R179 ;  /* 0x000000b300ac7308 */ /* 0x000e620000000800 */
[----:B------:R-:W-:Y:S01]  /*97d0*/  FADD.FTZ R0, R107, R0 ;  /* 0x000000006b007221 */ /* 0x000fe20000010000 */
[-C--:B------:R-:W-:Y:S08]  /*97e0*/  HMMA.16816.F32 R60, R108, R114.reuse, R60 ;  /* 0x000000726c3c723c */ /* 0x080ff0000000183c */
[----:B------:R-:W-:Y:S01]  /*97f0*/  MUFU.EX2 R173, R177 ;  /* 0x000000b100ad7308 */ /* 0x000fe20000000800 */
[C---:B------:R-:W-:Y:S01]  /*9800*/  HMMA.16816.F32 R64, R156.reuse, R114, R64 ;  /* 0x000000729c40723c */ /* 0x040fe20000001840 */
[----:B------:R-:W2:Y:S08]  /*9810*/  LDSM.16.MT88.4 R112, [R181+0x1800] ;  /* 0x00180000b570783b */ /* 0x000eb00000004200 */
[----:B------:R-:W3:Y:S03]  /*9820*/  MUFU.EX2 R168, R197 ;  /* 0x000000c500a87308 */ /* 0x000ee60000000800 */
[----:B-1----:R-:W-:Y:S07]  /*9830*/  F2FP.PACK_AB R160, R172, R169 ;  /* 0x000000a9aca0723e */ /* 0x002fee00000000ff */
[----:B------:R-:W-:Y:S10]  /*9840*/  MUFU.EX2 R167, R178 ;  /* 0x000000b200a77308 */ /* 0x000ff40000000800 */
[----:B------:R-:W1:Y:S01]  /*9850*/  MUFU.EX2 R166, R196 ;  /* 0x000000c400a67308 */ /* 0x000e620000000800 */
[----:B---3--:R-:W-:Y:S09]  /*9860*/  F2FP.PACK_AB R162, R168, R173 ;  /* 0x000000ada8a2723e */ /* 0x008ff200000000ff */
[----:B------:R-:W-:Y:S01]  /*9870*/  MUFU.EX2 R165, R198 ;  /* 0x000000c600a57308 */ /* 0x000fe20000000800 */
[-C--:B--2---:R-:W-:Y:S09]  /*9880*/  HMMA.16816.F32 R68, R156, R112.reuse, R68 ;  /* 0x000000709c44723c */ /* 0x084ff20000001844 */
[----:B------:R-:W2:Y:S01]  /*9890*/  MUFU.EX2 R164, R199 ;  /* 0x000000c700a47308 */ /* 0x000ea20000000800 */
[C---:B------:R-:W-:Y:S04]  /*98a0*/  HMMA.16816.F32 R72, R108.reuse, R112, R72 ;  /* 0x000000706c48723c */ /* 0x040fe80000001848 */
[----:B-1----:R-:W-:Y:S04]  /*98b0*/  F2FP.PACK_AB R161, R166, R167 ;  /* 0x000000a7a6a1723e */ /* 0x002fe800000000ff */
[-C--:B------:R-:W-:Y:S08]  /*98c0*/  HMMA.16816.F32 R76, R108, R114.reuse, R76 ;  /* 0x000000726c4c723c */ /* 0x080ff0000000184c */
[C---:B------:R-:W-:Y:S01]  /*98d0*/  HMMA.16816.F32 R80, R156.reuse, R114, R80 ;  /* 0x000000729c50723c */ /* 0x040fe20000001850 */
[----:B------:R-:W1:Y:S03]  /*98e0*/  LDSM.16.MT88.4 R112, [R182+0x1800] ;  /* 0x00180000b670783b */ /* 0x000e660000004200 */
[----:B--2---:R-:W-:Y:S04]  /*98f0*/  F2FP.PACK_AB R163, R164, R165 ;  /* 0x000000a5a4a3723e */ /* 0x004fe800000000ff */
        /* <DEDUP_REMOVED lines=18> */
[----:B------:R-:W-:Y:S02]  /*9a20*/  F2FP.PACK_AB R157, R171, R170 ;  /* 0x000000aaab9d723e */ /* 0x000fe400000000ff */
[----:B------:R-:W-:Y:S01]  /*9a30*/  F2FP.PACK_AB R159, R175, R174 ;  /* 0x000000aeaf9f723e */ /* 0x000fe200000000ff */
[C---:B------:R-:W-:Y:S04]  /*9a40*/  HMMA.16816.F32 R8, R112.reuse, R116, R8 ;  /* 0x000000747008723c */ /* 0x040fe80000001808 */
[----:B------:R-:W3:Y:S04]  /*9a50*/  MUFU.EX2 R106, R209 ;  /* 0x000000d1006a7308 */ /* 0x000ee80000000800 */
[-C--:B------:R-:W-:Y:S04]  /*9a60*/  HMMA.16816.F32 R12, R112, R118.reuse, R12 ;  /* 0x00000076700c723c */ /* 0x080fe8000000180c */
[----:B-1----:R-:W-:Y:S02]  /*9a70*/  FADD.FTZ R0, R107, R2 ;  /* 0x000000026b007221 */ /* 0x002fe40000010000 */
[----:B------:R-:W-:Y:S01]  /*9a80*/  FADD.FTZ R2, R229, R102 ;  /* 0x00000066e5027221 */ /* 0x000fe20000010000 */
[----:B------:R-:W-:Y:S01]  /*9a90*/  MOV R102, R104 ;  /* 0x0000006800667202 */ /* 0x000fe20000000f00 */
[C---:B------:R-:W-:Y:S01]  /*9aa0*/  HMMA.16816.F32 R16, R108.reuse, R118, R16 ;  /* 0x000000766c10723c */ /* 0x040fe20000001810 */
[----:B------:R-:W1:Y:S03]  /*9ab0*/  LDSM.16.MT88.4 R116, [R182+0x1000] ;  /* 0x00100000b674783b */ /* 0x000e660000004200 */
[----:B--2---:R-:W-:Y:S01]  /*9ac0*/  F2FP.PACK_AB R158, R128, R129 ;  /* 0x00000081809e723e */ /* 0x004fe200000000ff */
[----:B------:R-:W-:Y:S03]  /*9ad0*/  FADD.FTZ R2, R221, R2 ;  /* 0x00000002dd027221 */ /* 0x000fe60000010000 */
[-C--:B------:R-:W-:Y:S04]  /*9ae0*/  HMMA.16816.F32 R20, R108, R120.reuse, R20 ;  /* 0x000000786c14723c */ /* 0x080fe80000001814 */
[C---:B---3--:R-:W-:Y:S01]  /*9af0*/  F2FP.PACK_AB R156, R106.reuse, R107 ;  /* 0x0000006b6a9c723e */ /* 0x048fe200000000ff */
[----:B------:R-:W-:Y:S01]  /*9b00*/  FADD.FTZ R0, R106, R0 ;  /* 0x000000006a007221 */ /* 0x000fe20000010000 */
[----:B------:R-:W-:Y:S01]  /*9b10*/  MOV R106, R103 ;  /* 0x00000067006a7202 */ /* 0x000fe20000000f00 */
[----:B------:R-:W-:Y:S01]  /*9b20*/  FADD.FTZ R2, R220, R2 ;  /* 0x00000002dc027221 */ /* 0x000fe20000010000 */
[C---:B------:R-:W-:Y:S04]  /*9b30*/  HMMA.16816.F32 R24, R112.reuse, R120, R24 ;  /* 0x000000787018723c */ /* 0x040fe80000001818 */
[----:B------:R-:W-:Y:S01]  /*9b40*/  FADD.FTZ R0, R129, R0 ;  /* 0x0000000081007221 */ /* 0x000fe20000010000 */
[----:B------:R-:W-:Y:S01]  /*9b50*/  MOV R107, R101 ;  /* 0x00000065006b7202 */ /* 0x000fe20000000f00 */
        /* <DEDUP_REMOVED lines=10> */
[----:B------:R-:W-:Y:S01]  /*9c00*/  FADD.FTZ R3, R223, R100 ;  /* 0x00000064df037221 */ /* 0x000fe20000010000 */
[----:B------:R-:W-:Y:S01]  /*9c10*/  MOV R100, R105 ;  /* 0x0000006900647202 */ /* 0x000fe20000000f00 */
        /* <DEDUP_REMOVED lines=56> */
[-C--:B---3--:R-:W-:Y:S08]  /*9fa0*/  HMMA.16816.F32 R84, R156, R12.reuse, R84 ;  /* 0x0000000c9c54723c */ /* 0x088ff00000001854 */
[C---:B------:R-:W-:Y:S08]  /*9fb0*/  HMMA.16816.F32 R88, R160.reuse, R12, R88 ;  /* 0x0000000ca058723c */ /* 0x040ff00000001858 */
[-C--:B------:R-:W-:Y:S08]  /*9fc0*/  HMMA.16816.F32 R92, R160, R14.reuse, R92 ;  /* 0x0000000ea05c723c */ /* 0x080ff0000000185c */
[----:B------:R-:W-:Y:S01]  /*9fd0*/  HMMA.16816.F32 R96, R156, R14, R96 ;  /* 0x0000000e9c60723c */ /* 0x000fe20000001860 */
[----:B------:R-:W-:-:S07]  /*9fe0*/  @P0 BRA `(.L_x_1394) ;  /* 0xffffc72000000947 */ /* 0x000fce000383ffff */
.L_x_1381:
[----:B------:R-:W-:-:S13]  /*9ff0*/  ISETP.GE.AND P0, PT, R203, R234, PT ;  /* 0x000000eacb00720c */ /* 0x000fda0003f06270 */
[----:B------:R-:W-:Y:S05]  /*a000*/  @!P0 BRA `(.L_x_1395) ;  /* 0x000030c000008947 */ /* 0x000fea0003800000 */
.L_x_1407:
[----:B------:R-:W-:Y:S04]  /*a010*/  DEPBAR.LE SB0, 0x0 ;  /* 0x000080000000791a */ /* 0x000fe80000000000 */
[----:B------:R-:W-:Y:S01]  /*a020*/  WARPSYNC 0xffffffff ;  /* 0xffffffff00007948 */ /* 0x000fe20003800000 */
[----:B------:R-:W-:Y:S01]  /*a030*/  BAR.SYNC.DEFER_BLOCKING 0x0 ;  /* 0x0000000000007b1d */ /* 0x000fe20000010000 */
[----:B------:R-:W-:Y:S01]  /*a040*/  SHF.R.S32.HI R0, RZ, 0x1f, R204 ;  /* 0x0000001fff007819 */ /* 0x000fe200000114cc */
[----:B------:R-:W-:Y:S01]  /*a050*/  IMAD.WIDE.U32 R2, R204, c[0x0][0x208], RZ ;  /* 0x00008200cc027a25 */ /* 0x000fe200078e00ff */
[----:B------:R-:W-:Y:S02]  /*a060*/  MOV R107, R104 ;  /* 0x00000068006b7202 */ /* 0x000fe40000000f00 */
[----:B------:R-:W-:Y:S01]  /*a070*/  MOV R106, R103 ;  /* 0x00000067006a7202 */ /* 0x000fe20000000f00 */
[----:B------:R-:W-:Y:S02]  /*a080*/  IMAD R0, R0, c[0x0][0x208], RZ ;  /* 0x0000820000007a24 */ /* 0x000fe400078e02ff */
[----:B------:R-:W-:Y:S02]  /*a090*/  IMAD.MOV.U32 R100, RZ, RZ, R105 ;  /* 0x000000ffff647224 */ /* 0x000fe400078e0069 */
        /* <DEDUP_REMOVED lines=13> */
[----:B------:R-:W-:Y:S03]  /*a170*/  LEA.HI.X R8, R0, c[0x0][0x1fc], R2, 0x1, P0 ;  /* 0x00007f0000087a11 */ /* 0x000fe600000f0c02 */
        /* <DEDUP_REMOVED lines=8> */
.L_x_1502:
[----:B------:R-:W5:Y:S01]  /*a200*/  SHFL.IDX PT, R2, R9, RZ, 0x1c1f ;  /* 0x001c1fff09027589 */ /* 0x000f6200000e0000 */
[C---:B------:R-:W-:Y:S01]  /*a210*/  IMAD.SHL.U32 R3, R210.reuse, 0x2, RZ ;  /* 0x00000002d2037824 */ /* 0x040fe200078e00ff */
[----:B------:R-:W-:Y:S01]  /*a220*/  ISETP.GE.AND P5, PT, R210, c[0x0][0x1d4], PT ;  /* 0x00007500d2007a0c */ /* 0x000fe20003fa6270 */
[C---:B------:R-:W-:Y:S01]  /*a230*/  IMAD.SHL.U32 R4, R232.reuse, 0x2, RZ ;  /* 0x00000002e8047824 */ /* 0x040fe200078e00ff */
[----:B------:R-:W4:Y:S01]  /*a240*/  S2R R10, SR_TID.X ;  /* 0x00000000000a7919 */ /* 0x000f220000002100 */
[----:B------:R-:W-:Y:S01]  /*a250*/  ISETP.GE.AND P4, PT, R232, c[0x0][0x1d4], PT ;  /* 0x00007500e8007a0c */ /* 0x000fe20003f86270 */
[----:B------:R-:W-:Y:S01]  /*a260*/  BSSY B0, `(.L_x_1397) ;  /* 0x0000022000007945 */ /* 0x000fe20003800000 */
[C---:B------:R-:W-:Y:S02]  /*a270*/  ISETP.GE.AND P3, PT, R233.reuse, c[0x0][0x1d4], PT ;  /* 0x00007500e9007a0c */ /* 0x040fe40003f66270 */
[C---:B-----5:R-:W-:Y:S01]  /*a280*/  IADD3 R6, P0, R2.reuse, R3, RZ ;  /* 0x0000000302067210 */ /* 0x060fe20007f1e0ff */
[----:B------:R-:W-:Y:S01]  /*a290*/  IMAD.SHL.U32 R3, R233, 0x2, RZ ;  /* 0x00000002e9037824 */ /* 0x000fe200078e00ff */
[----:B------:R-:W-:Y:S03]  /*a2a0*/  IADD3 R4, P6, R2, R4, RZ ;  /* 0x0000000402047210 */ /* 0x000fe60007fde0ff */
[----:B---3--:R-:W-:Y:S01]  /*a2b0*/  IMAD.X R7, R0, 0x1, R219, P0 ;  /* 0x0000000100077824 */ /* 0x008fe200000e06db */
[----:B------:R-:W-:Y:S01]  /*a2c0*/  IADD3 R2, P0, R2, R3, RZ ;  /* 0x0000000302027210 */ /* 0x000fe20007f1e0ff */
[C---:B------:R-:W-:Y:S03]  /*a2d0*/  IMAD.X R5, R0.reuse, 0x1, R217, P6 ;  /* 0x0000000100057824 */ /* 0x040fe600030e06d9 */
[----:B------:R-:W-:Y:S01]  /*a2e0*/  @!PT LDS RZ, [RZ] ;  /* 0x00000000fffff984 */ /* 0x000fe20000000800 */
[----:B------:R-:W-:Y:S01]  /*a2f0*/  @!PT LDS RZ, [RZ] ;  /* 0x00000000fffff984 */ /* 0x000fe20000000800 */
[----:B------:R3:W-:Y:S01]  /*a300*/  LDGSTS.E.BYPASS.LTC128B.128 [R194+0x1880], [R6.64], !P5 ;  /* 0x0188000006c27fae */ /* 0x0007e2000e901d46 */
[----:B------:R-:W-:Y:S01]  /*a310*/  IMAD.X R3, R0, 0x1, R218, P0 ;  /* 0x0000000100037824 */ /* 0x000fe200000e06da */
[----:B----4-:R-:W-:Y:S02]  /*a320*/  ISETP.GT.AND P0, PT, R10, 0x3f, PT ;  /* 0x0000003f0a00780c */ /* 0x010fe40003f04270 */
[----:B------:R3:W-:Y:S04]  /*a330*/  LDGSTS.E.BYPASS.LTC128B.128 [R194+0x2480], [R4.64], !P4 ;  /* 0x0248000004c27fae */ /* 0x0007e8000e101d46 */
[----:B------:R3:W-:Y:S07]  /*a340*/  LDGSTS.E.BYPASS.LTC128B.128 [R194+0x3080], [R2.64], !P3 ;  /* 0x0308000002c27fae */ /* 0x0007ee000d901d46 */
[----:B------:R-:W-:-:S05]  /*a350*/  @P0 BRA `(.L_x_1398) ;  /* 0x0000012000000947 */ /* 0x000fca0003800000 */
[----:B------:R-:W-:-:S05]  /*a360*/  BRA.DIV ~URZ, `(.L_x_1399) ;  /* 0x0000a7627f007947 */ /* 0x000fca000b800000 */
[----:B---3--:R3:W4:Y:S04]  /*a370*/  SHFL.IDX PT, R4, R8, 0x1, 0x1c1f ;  /* 0x003c1f0008047f89 */ /* 0x00872800000e0000 */
[----:B------:R3:W2:Y:S02]  /*a380*/  SHFL.IDX PT, R0, R9, 0x1, 0x1c1f ;  /* 0x003c1f0009007f89 */ /* 0x0006a400000e0000 */
.L_x_1503:
[----:B------:R-:W-:Y:S01]  /*a390*/  IMAD.SHL.U32 R5, R210, 0x2, RZ ;  /* 0x00000002d2057824 */ /* 0x000fe200078e00ff */
[----:B------:R-:W-:Y:S01]  /*a3a0*/  SHF.L.U32 R2, R233, 0x1, RZ ;  /* 0x00000001e9027819 */ /* 0x000fe200000006ff */
[----:B------:R-:W-:Y:S03]  /*a3b0*/  IMAD.SHL.U32 R3, R232, 0x2, RZ ;  /* 0x00000002e8037824 */ /* 0x000fe600078e00ff */
[C---:B--23--:R-:W-:Y:S02]  /*a3c0*/  IADD3 R8, P0, R0.reuse, R5, RZ ;  /* 0x0000000500087210 */ /* 0x04cfe40007f1e0ff */
[----:B------:R-:W-:Y:S03]  /*a3d0*/  IADD3 R6, P6, R0, R3, RZ ;  /* 0x0000000300067210 */ /* 0x000fe60007fde0ff */
[----:B----4-:R-:W-:Y:S01]  /*a3e0*/  IMAD.X R9, R4, 0x1, R219, P0 ;  /* 0x0000000104097824 */ /* 0x010fe200000e06db */
[----:B------:R-:W-:Y:S02]  /*a3f0*/  IADD3 R2, P0, R0, R2, RZ ;  /* 0x0000000200027210 */ /* 0x000fe40007f1e0ff */
[C---:B------:R-:W-:Y:S02]  /*a400*/  IADD3.X R7, R4.reuse, R217, RZ, P6, !PT ;  /* 0x000000d904077210 */ /* 0x040fe400037fe4ff */
[----:B------:R-:W-:Y:S01]  /*a410*/  @!PT LDS RZ, [RZ] ;  /* 0x00000000fffff984 */ /* 0x000fe20000000800 */
[----:B------:R-:W-:Y:S01]  /*a420*/  @!PT LDS RZ, [RZ] ;  /* 0x00000000fffff984 */ /* 0x000fe20000000800 */
[----:B------:R-:W-:Y:S01]  /*a430*/  @!PT LDS RZ, [RZ] ;  /* 0x00000000fffff984 */ /* 0x000fe20000000800 */
[----:B------:R2:W-:Y:S01]  /*a440*/  LDGSTS.E.BYPASS.LTC128B.128 [R194+0x2080], [R8.64], !P5 ;  /* 0x0208000008c27fae */ /* 0x0005e2000e901d46 */
[----:B------:R-:W-:Y:S03]  /*a450*/  IMAD.X R3, R4, 0x1, R218, P0 ;  /* 0x0000000104037824 */ /* 0x000fe600000e06da */
[----:B------:R2:W-:Y:S04]  /*a460*/  LDGSTS.E.BYPASS.LTC128B.128 [R194+0x2c80], [R6.64], !P4 ;  /* 0x02c8000006c27fae */ /* 0x0005e8000e101d46 */
[----:B------:R2:W-:Y:S02]  /*a470*/  LDGSTS.E.BYPASS.LTC128B.128 [R194+0x3880], [R2.64], !P3 ;  /* 0x0388000002c27fae */ /* 0x0005e4000d901d46 */
.L_x_1398:
[----:B------:R-:W-:Y:S05]  /*a480*/  BSYNC B0 ;  /* 0x0000000000007941 */ /* 0x000fea0003800000 */
.L_x_1397:
[----:B------:R-:W0:Y:S01]  /*a490*/  LDGDEPBAR ;  /* 0x00000000000079af */ /* 0x000e220000000000 */
[----:B------:R-:W-:Y:S01]  /*a4a0*/  WARPSYNC 0xffffffff ;  /* 0xffffffff00007948 */ /* 0x000fe20003800000 */
[-C--:B--23--:R-:W-:Y:S01]  /*a4b0*/  HMMA.16816.F32 R4, R48, R16.reuse, RZ ;  /* 0x000000103004723c */ /* 0x08cfe200000018ff */
        /* <DEDUP_REMOVED lines=90> */
[----:B------:R-:W-:Y:S02]  /*aa60*/  FMUL.FTZ R11, R11, c[0x0][0x320] ;  /* 0x0000c8000b0b7a20 */ /* 0x000fe40000410000 */
[----:B------:R-:W-:Y:S02]  /*aa70*/  FMUL.FTZ R2, R13, c[0x0][0x320] ;  /* 0x0000c8000d027a20 */ /* 0x000fe40000410000 */
[----:B------:R-:W-:Y:S03]  /*aa80*/  FMUL.FTZ R3, R12, c[0x0][0x320] ;  /* 0x0000c8000c037a20 */ /* 0x000fe60000410000 */
[----:B------:R1:W4:Y:S10]  /*aa90*/  MUFU.TANH R177, R0 ;  /* 0x0000000000b17308 */ /* 0x0003340000002400 */
[----:B------:R-:W2:Y:S10]  /*aaa0*/  MUFU.TANH R199, R11 ;  /* 0x0000000b00c77308 */ /* 0x000eb40000002400 */
[----:B------:R-:W2:Y:S01]  /*aab0*/  MUFU.TANH R176, R2 ;  /* 0x0000000200b07308 */ /* 0x000ea20000002400 */
[----:B-1----:R-:W-:Y:S09]  /*aac0*/  FMUL.FTZ R0, R6, c[0x0][0x320] ;  /* 0x0000c80006007a20 */ /* 0x002ff20000410000 */
[----:B------:R1:W1:Y:S10]  /*aad0*/  MUFU.TANH R195, R0 ;  /* 0x0000000000c37308 */ /* 0x0002740000002400 */
        /* <DEDUP_REMOVED lines=99> */
[----:B------:R-:W-:Y:S05]  /*b110*/  IADD3 R2, R2, -0x30, R231 ;  /* 0xffffffd002027810 */ /* 0x000fea0007ffe0e7 */
        /* <DEDUP_REMOVED lines=26> */
.L_x_1504:
[----:B------:R-:W-:-:S05]  /*b2c0*/  BRA.DIV ~URZ, `(.L_x_1403) ;  /* 0x000099327f007947 */ /* 0x000fca000b800000 */
[----:B------:R3:W4:Y:S02]  /*b2d0*/  SHFL.IDX PT, R0, R9, RZ, 0x1c1f ;  /* 0x001c1fff09007589 */ /* 0x00072400000e0000 */
.L_x_1505:
[----:B------:R-:W-:Y:S01]  /*b2e0*/  IMAD.SHL.U32 R2, R210, 0x2, RZ ;  /* 0x00000002d2027824 */ /* 0x000fe200078e00ff */
[----:B------:R-:W-:Y:S01]  /*b2f0*/  SHF.L.U32 R10, R233, 0x1, RZ ;  /* 0x00000001e90a7819 */ /* 0x000fe200000006ff */
[----:B------:R-:W-:Y:S03]  /*b300*/  IMAD.SHL.U32 R6, R232, 0x2, RZ ;  /* 0x00000002e8067824 */ /* 0x000fe600078e00ff */
[----:B----4-:R-:W-:Y:S05]  /*b310*/  @P0 IADD3 R2, P6, R0, R2, RZ ;  /* 0x0000000200020210 */ /* 0x010fea0007fde0ff */
[----:B--2---:R-:W-:Y:S01]  /*b320*/  @P0 IMAD.X R3, R4, 0x1, R219, P6 ;  /* 0x0000000104030824 */ /* 0x004fe200030e06db */
[----:B------:R-:W-:Y:S04]  /*b330*/  @P0 IADD3 R6, P6, R0, R6, RZ ;  /* 0x0000000600060210 */ /* 0x000fe80007fde0ff */
[----:B------:R-:W-:Y:S01]  /*b340*/  @!PT LDS RZ, [RZ] ;  /* 0x00000000fffff984 */ /* 0x000fe20000000800 */
[----:B------:R-:W-:Y:S01]  /*b350*/  @!PT LDS RZ, [RZ] ;  /* 0x00000000fffff984 */ /* 0x000fe20000000800 */
[----:B------:R-:W-:Y:S01]  /*b360*/  @!PT LDS RZ, [RZ] ;  /* 0x00000000fffff984 */ /* 0x000fe20000000800 */
[----:B------:R2:W-:Y:S01]  /*b370*/  @P0 LDGSTS.E.BYPASS.LTC128B.128 [R194+0x3c80], [R2.64], !P5 ;  /* 0x03c8000002c20fae */ /* 0x0005e2000e901d46 */
[----:B------:R-:W-:Y:S05]  /*b380*/  @P0 IMAD.X R7, R4, 0x1, R217, P6 ;  /* 0x0000000104070824 */ /* 0x000fea00030e06d9 */
[----:B------:R4:W-:Y:S01]  /*b390*/  @P0 LDGSTS.E.BYPASS.LTC128B.128 [R194+0x4880], [R6.64], !P4 ;  /* 0x0488000006c20fae */ /* 0x0009e2000e101d46 */
[----:B--2---:R-:W-:Y:S04]  /*b3a0*/  @P0 IADD3 R2, P6, R0, R10, RZ ;  /* 0x0000000a00020210 */ /* 0x004fe80007fde0ff */
[----:B------:R-:W-:Y:S05]  /*b3b0*/  @P0 IADD3.X R3, R4, R218, RZ, P6, !PT ;  /* 0x000000da04030210 */ /* 0x000fea00037fe4ff */
[----:B------:R4:W-:Y:S01]  /*b3c0*/  @P0 LDGSTS.E.BYPASS.LTC128B.128 [R194+0x5480], [R2.64], !P3 ;  /* 0x0548000002c20fae */ /* 0x0009e2000d901d46 */
[----:B------:R-:W-:Y:S01]  /*b3d0*/  ISETP.GE.AND P0, PT, R5, 0x21, PT ;  /* 0x000000210500780c */ /* 0x000fe20003f06270 */
[----:B------:R-:W-:-:S06]  /*b3e0*/  BRA.DIV ~URZ, `(.L_x_1404) ;  /* 0x000098727f007947 */ /* 0x000fcc000b800000 */
[----:B------:R2:W1:Y:S04]  /*b3f0*/  SHFL.IDX PT, R4, R8, 0x1, 0x1c1f ;  /* 0x003c1f0008047f89 */ /* 0x00046800000e0000 */
[----:B------:R2:W3:Y:S02]  /*b400*/  SHFL.IDX PT, R0, R9, 0x1, 0x1c1f ;  /* 0x003c1f0009007f89 */ /* 0x0004e400000e0000 */
.L_x_1506:
[----:B----4-:R-:W-:Y:S02]  /*b410*/  IMAD.SHL.U32 R2, R210, 0x2, RZ ;  /* 0x00000002d2027824 */ /* 0x010fe400078e00ff */
[----:B------:R-:W-:Y:S02]  /*b420*/  IMAD.SHL.U32 R6, R232, 0x2, RZ ;  /* 0x00000002e8067824 */ /* 0x000fe400078e00ff */
[----:B------:R-:W-:Y:S01]  /*b430*/  IMAD.SHL.U32 R5, R233, 0x2, RZ ;  /* 0x00000002e9057824 */ /* 0x000fe200078e00ff */
[----:B---3--:R-:W-:Y:S04]  /*b440*/  @P0 IADD3 R2, P6, R0, R2, RZ ;  /* 0x0000000200020210 */ /* 0x008fe80007fde0ff */
[----:B-1----:R-:W-:Y:S05]  /*b450*/  @P0 IADD3.X R3, R4, R219, RZ, P6, !PT ;  /* 0x000000db04030210 */ /* 0x002fea00037fe4ff */
[----:B------:R-:W-:Y:S01]  /*b460*/  @!PT LDS RZ, [RZ] ;  /* 0x00000000fffff984 */ /* 0x000fe20000000800 */
[----:B------:R-:W-:Y:S01]  /*b470*/  @!PT LDS RZ, [RZ] ;  /* 0x00000000fffff984 */ /* 0x000fe20000000800 */
[----:B------:R-:W-:Y:S01]  /*b480*/  @!PT LDS RZ, [RZ] ;  /* 0x00000000fffff984 */ /* 0x000fe20000000800 */
[----:B------:R1:W-:Y:S01]  /*b490*/  @P0 LDGSTS.E.BYPASS.LTC128B.128 [R194+0x4480], [R2.64], !P5 ;  /* 0x0448000002c20fae */ /* 0x0003e2000e901d46 */
[----:B------:R-:W-:Y:S04]  /*b4a0*/  @P0 IADD3 R6, P5, R0, R6, RZ ;  /* 0x0000000600060210 */ /* 0x000fe80007fbe0ff */
[----:B------:R-:W-:Y:S05]  /*b4b0*/  @P0 IADD3.X R7, R4, R217, RZ, P5, !PT ;  /* 0x000000d904070210 */ /* 0x000fea0002ffe4ff */
[----:B------:R3:W-:Y:S01]  /*b4c0*/  @P0 LDGSTS.E.BYPASS.LTC128B.128 [R194+0x5080], [R6.64], !P4 ;  /* 0x0508000006c20fae */ /* 0x0007e2000e101d46 */
[----:B-1----:R-:W-:Y:S05]  /*b4d0*/  @P0 IADD3 R2, P5, R0, R5, RZ ;  /* 0x0000000500020210 */ /* 0x002fea0007fbe0ff */
[----:B------:R-:W-:Y:S05]  /*b4e0*/  @P0 IMAD.X R3, R4, 0x1, R218, P5 ;  /* 0x0000000104030824 */ /* 0x000fea00028e06da */
[----:B------:R3:W-:Y:S03]  /*b4f0*/  @P0 LDGSTS.E.BYPASS.LTC128B.128 [R194+0x5c80], [R2.64], !P3 ;  /* 0x05c8000002c20fae */ /* 0x0007e6000d901d46 */
.L_x_1401:
[----:B--234-:R-:W-:Y:S05]  /*b500*/  BSYNC B0 ;  /* 0x0000000000007941 */ /* 0x01cfea0003800000 */
.L_x_1400:
        /* <DEDUP_REMOVED lines=51> */
.L_x_1507:
        /* <DEDUP_REMOVED lines=15> */
.L_x_1508:
[----:B--2---:R-:W-:Y:S01]  /*b930*/  FMNMX.FTZ R102, R0, R4, !PT ;  /* 0x0000000400667209 */ /* 0x004fe20007810000 */
[C---:B------:R-:W-:Y:S01]  /*b940*/  FADD.FTZ R0, -R105.reuse, R100 ;  /* 0x0000006469007221 */ /* 0x040fe20000010100 */
[----:B------:R-:W-:Y:S01]  /*b950*/  WARPSYNC 0xffffffff ;  /* 0xffffffff00007948 */ /* 0x000fe20003800000 */
[----:B------:R-:W-:Y:S01]  /*b960*/  FMUL.FTZ R2, R105, c[0x0][0x2d0] ;  /* 0x0000b40069027a20 */ /* 0x000fe20000410000 */
[----:B------:R-:W-:Y:S01]  /*b970*/  LDSM.16.MT88.4 R36, [R182] ;  /* 0x00000000b624783b */ /* 0x000fe20000004200 */
[----:B------:R-:W-:Y:S01]  /*b980*/  FMUL.FTZ R0, R0, c[0x0][0x2d0] ;  /* 0x0000b40000007a20 */ /* 0x000fe20000410000 */
[----:B------:R-:W-:Y:S01]  /*b990*/  ISETP.GT.AND P0, PT, R203, R234, PT ;  /* 0x000000eacb00720c */ /* 0x000fe20003f04270 */
[--C-:B------:R-:W-:Y:S02]  /*b9a0*/  FFMA.FTZ R3, R177, c[0x0][0x2d0], -R2.reuse ;  /* 0x0000b400b1037a23 */ /* 0x100fe40000010802 */
[----:B------:R2:W-:Y:S01]  /*b9b0*/  MUFU.EX2 R100, R0 ;  /* 0x0000000000647308 */ /* 0x0005e20000000800 */
[--C-:B------:R-:W-:Y:S02]  /*b9c0*/  FFMA.FTZ R213, R12, c[0x0][0x2d0], -R2.reuse ;  /* 0x0000b4000cd57a23 */ /* 0x100fe40000010802 */
[--C-:B-1----:R-:W-:Y:S02]  /*b9d0*/  FFMA.FTZ R4, R178, c[0x0][0x2d0], -R2.reuse ;  /* 0x0000b400b2047a23 */ /* 0x102fe40000010802 */
        /* <DEDUP_REMOVED lines=9> */
[----:B------:R3:W4:Y:S01]  /*ba70*/  MUFU.EX2 R13, R4 ;  /* 0x00000004000d7308 */ /* 0x0007220000000800 */
[----:B------:R-:W-:Y:S02]  /*ba80*/  FFMA.FTZ R215, R19, c[0x0][0x2d0], -R2 ;  /* 0x0000b40013d77a23 */ /* 0x000fe40000010802 */
[----:B--2---:R-:W-:Y:S04]  /*ba90*/  FMUL.FTZ R0, R104, c[0x0][0x2d0] ;  /* 0x0000b40068007a20 */ /* 0x004fe80000410000 */
        /* <DEDUP_REMOVED lines=15> */
[C---:B------:R-:W-:Y:S02]  /*bb90*/  FADD.FTZ R0, -R103.reuse, R106 ;  /* 0x0000006a67007221 */ /* 0x040fe40000010100 */
[----:B-1----:R-:W-:Y:S02]  /*bba0*/  FMUL.FTZ R3, R103, c[0x0][0x2d0] ;  /* 0x0000b40067037a20 */ /* 0x002fe40000410000 */
[----:B------:R-:W-:Y:S02]  /*bbb0*/  FMUL.FTZ R0, R0, c[0x0][0x2d0] ;  /* 0x0000b40000007a20 */ /* 0x000fe40000410000 */
[--C-:B---3--:R-:W-:Y:S02]  /*bbc0*/  FFMA.FTZ R4, R198, c[0x0][0x2d0], -R3.reuse ;  /* 0x0000b400c6047a23 */ /* 0x108fe40000010803 */
        /* <DEDUP_REMOVED lines=14> */
[----:B-1----:R-:W-:Y:S02]  /*bcb0*/  FADD.FTZ R0, -R104, R107 ;  /* 0x0000006b68007221 */ /* 0x002fe40000010100 */
[----:B------:R-:W-:Y:S02]  /*bcc0*/  FMUL.FTZ R107, R102, c[0x0][0x2d0] ;  /* 0x0000b400666b7a20 */ /* 0x000fe40000410000 */
[----:B------:R-:W-:Y:S05]  /*bcd0*/  FMUL.FTZ R0, R0, c[0x0][0x2d0] ;  /* 0x0000b40000007a20 */ /* 0x000fea0000410000 */
[----:B------:R-:W-:Y:S10]  /*bce0*/  MUFU.EX2 R20, R5 ;  /* 0x0000000500147308 */ /* 0x000ff40000000800 */
[----:B------:R1:W-:Y:S10]  /*bcf0*/  MUFU.EX2 R3, R0 ;  /* 0x0000000000037308 */ /* 0x0003f40000000800 */
[----:B------:R-:W-:Y:S10]  /*bd00*/  MUFU.EX2 R18, R9 ;  /* 0x0000000900127308 */ /* 0x000ff40000000800 */
[----:B------:R-:W-:Y:S01]  /*bd10*/  MUFU.EX2 R17, R8 ;  /* 0x0000000800117308 */ /* 0x000fe20000000800 */
[----:B-1----:R-:W-:Y:S02]  /*bd20*/  FADD.FTZ R0, -R102, R101 ;  /* 0x0000006566007221 */ /* 0x002fe40000010100 */
[----:B------:R-:W-:Y:S02]  /*bd30*/  FFMA.FTZ R101, R169, c[0x0][0x2d0], -R107 ;  /* 0x0000b400a9657a23 */ /* 0x000fe4000001086b */
[----:B------:R-:W-:Y:S05]  /*bd40*/  FMUL.FTZ R0, R0, c[0x0][0x2d0] ;  /* 0x0000b40000007a20 */ /* 0x000fea0000410000 */
[----:B------:R-:W-:Y:S10]  /*bd50*/  MUFU.EX2 R198, R19 ;  /* 0x0000001300c67308 */ /* 0x000ff40000000800 */
[----:B------:R-:W1:Y:S10]  /*bd60*/  MUFU.EX2 R0, R0 ;  /* 0x0000000000007308 */ /* 0x000e740000000800 */
[----:B------:R-:W-:Y:S10]  /*bd70*/  MUFU.EX2 R227, R174 ;  /* 0x000000ae00e37308 */ /* 0x000ff40000000800 */
[----:B------:R-:W-:Y:S10]  /*bd80*/  MUFU.EX2 R226, R164 ;  /* 0x000000a400e27308 */ /* 0x000ff40000000800 */
[----:B------:R-:W-:Y:S10]  /*bd90*/  MUFU.EX2 R169, R212 ;  /* 0x000000d400a97308 */ /* 0x000ff40000000800 */
[----:B------:R-:W-:Y:S10]  /*bda0*/  MUFU.EX2 R174, R211 ;  /* 0x000000d300ae7308 */ /* 0x000ff40000000800 */
[----:B------:R-:W-:Y:S01]  /*bdb0*/  MUFU.EX2 R179, R179 ;  /* 0x000000b300b37308 */ /* 0x000fe20000000800 */
[----:B----4-:R-:W-:Y:S01]  /*bdc0*/  FFMA.FTZ R4, R100, R230, R13 ;  /* 0x000000e664047223 */ /* 0x010fe2000001000d */
[----:B------:R-:W-:Y:S01]  /*bdd0*/  F2FP.PACK_AB R156, R12, R13 ;  /* 0x0000000d0c9c723e */ /* 0x000fe200000000ff */
[----:B-1----:R-:W-:Y:S01]  /*bde0*/  FMUL.FTZ R15, R0, R127 ;  /* 0x0000007f000f7220 */ /* 0x002fe20000410000 */
[----:B------:R-:W-:Y:S01]  /*bdf0*/  F2FP.PACK_AB R157, R17, R18 ;  /* 0x00000012119d723e */ /* 0x000fe200000000ff */
[----:B------:R-:W-:Y:S01]  /*be00*/  FADD.FTZ R16, R12, R4 ;  /* 0x000000040c107221 */ /* 0x000fe20000010000 */
[----:B------:R-:W-:Y:S01]  /*be10*/  F2FP.PACK_AB R158, R221, R32 ;  /* 0x00000020dd9e723e */ /* 0x000fe200000000ff */
[--C-:B------:R-:W-:Y:S01]  /*be20*/  FFMA.FTZ R4, R197, c[0x0][0x2d0], -R107.reuse ;  /* 0x0000b400c5047a23 */ /* 0x100fe2000001086b */
[----:B------:R-:W-:Y:S01]  /*be30*/  F2FP.PACK_AB R159, R222, R220 ;  /* 0x000000dcde9f723e */ /* 0x000fe200000000ff */
[C---:B------:R-:W-:Y:S02]  /*be40*/  FMUL.FTZ R26, R0.reuse, R122 ;  /* 0x0000007a001a7220 */ /* 0x040fe40000410000 */
[----:B------:R1:W2:Y:S01]  /*be50*/  MUFU.EX2 R7, R4 ;  /* 0x0000000400077308 */ /* 0x0002a20000000800 */
        /* <DEDUP_REMOVED lines=12> */
[----:B-1----:R-:W-:Y:S02]  /*bf20*/  FFMA.FTZ R4, R199, c[0x0][0x2d0], -R107 ;  /* 0x0000b400c7047a23 */ /* 0x002fe4000001086b */
[----:B------:R1:W3:Y:S01]  /*bf30*/  MUFU.EX2 R199, R14 ;  /* 0x0000000e00c77308 */ /* 0x0002e20000000800 */
[C---:B------:R-:W-:Y:S02]  /*bf40*/  FMUL.FTZ R74, R0.reuse, R74 ;  /* 0x0000004a004a7220 */ /* 0x040fe40000410000 */
[C---:B------:R-:W-:Y:S02]  /*bf50*/  FMUL.FTZ R75, R0.reuse, R75 ;  /* 0x0000004b004b7220 */ /* 0x040fe40000410000 */
[C---:B------:R-:W-:Y:S02]  /*bf60*/  FMUL.FTZ R78, R0.reuse, R78 ;  /* 0x0000004e004e7220 */ /* 0x040fe40000410000 */
[C---:B------:R-:W-:Y:S02]  /*bf70*/  FMUL.FTZ R79, R0.reuse, R79 ;  /* 0x0000004f004f7220 */ /* 0x040fe40000410000 */
[C---:B------:R-:W-:Y:S02]  /*bf80*/  FMUL.FTZ R11, R0.reuse, R131 ;  /* 0x00000083000b7220 */ /* 0x040fe40000410000 */
[C---:B--2---:R-:W-:Y:S02]  /*bf90*/  FFMA.FTZ R5, R0.reuse, R225, R7 ;  /* 0x000000e100057223 */ /* 0x044fe40000010007 */
[C---:B------:R-:W-:Y:S01]  /*bfa0*/  FMUL.FTZ R90, R0.reuse, R90 ;  /* 0x0000005a005a7220 */ /* 0x040fe20000410000 */
[----:B------:R-:W-:Y:S01]  /*bfb0*/  MUFU.EX2 R225, R162 ;  /* 0x000000a200e17308 */ /* 0x000fe20000000800 */
[C---:B------:R-:W-:Y:S02]  /*bfc0*/  FMUL.FTZ R91, R0.reuse, R91 ;  /* 0x0000005b005b7220 */ /* 0x040fe40000410000 */
[C---:B------:R-:W-:Y:S02]  /*bfd0*/  FMUL.FTZ R94, R0.reuse, R94 ;  /* 0x0000005e005e7220 */ /* 0x040fe40000410000 */
[----:B------:R-:W-:Y:S02]  /*bfe0*/  FMUL.FTZ R95, R0, R95 ;  /* 0x0000005f005f7220 */ /* 0x000fe40000410000 */
[C---:B------:R-:W-:Y:S02]  /*bff0*/  FFMA.FTZ R6, R2.reuse, R224, R21 ;  /* 0x000000e002067223 */ /* 0x040fe40000010015 */
[----:B------:R-:W-:Y:S01]  /*c000*/  FMUL.FTZ R44, R2, R108 ;  /* 0x0000006c022c7220 */ /* 0x000fe20000410000 */
[----:B------:R-:W-:Y:S01]  /*c010*/  F2FP.PACK_AB R108, R20, R21 ;  /* 0x00000015146c723e */ /* 0x000fe200000000ff */
[----:B-1----:R-:W-:Y:S01]  /*c020*/  FMUL.FTZ R14, R0, R126 ;  /* 0x0000007e000e7220 */ /* 0x002fe20000410000 */
[----:B---3--:R-:W-:Y:S01]  /*c030*/  F2FP.PACK_AB R110, R198, R199 ;  /* 0x000000c7c66e723e */ /* 0x008fe200000000ff */
[--C-:B------:R-:W-:Y:S01]  /*c040*/  FFMA.FTZ R0, R202, c[0x0][0x2d0], -R107.reuse ;  /* 0x0000b400ca007a23 */ /* 0x100fe2000001086b */
[----:B------:R-:W-:Y:S01]  /*c050*/  MUFU.EX2 R224, R177 ;  /* 0x000000b100e07308 */ /* 0x000fe20000000800 */
[----:B------:R-:W-:Y:S02]  /*c060*/  FADD.FTZ R130, R20, R6 ;  /* 0x0000000614827221 */ /* 0x000fe40000010000 */
[----:B------:R-:W1:Y:S01]  /*c070*/  LDSM.16.MT88.4 R20, [R181] ;  /* 0x00000000b514783b */ /* 0x000e620000004200 */
[C---:B------:R-:W-:Y:S02]  /*c080*/  FMUL.FTZ R12, R2.reuse, R124 ;  /* 0x0000007c020c7220 */ /* 0x040fe40000410000 */
[C---:B------:R-:W-:Y:S02]  /*c090*/  FMUL.FTZ R13, R2.reuse, R125 ;  /* 0x0000007d020d7220 */ /* 0x040fe40000410000 */
[C---:B------:R-:W-:Y:S02]  /*c0a0*/  FMUL.FTZ R24, R2.reuse, R120 ;  /* 0x0000007802187220 */ /* 0x040fe40000410000 */
[----:B------:R2:W-:Y:S01]  /*c0b0*/  MUFU.EX2 R196, R0 ;  /* 0x0000000000c47308 */ /* 0x0005e20000000800 */
[C---:B------:R-:W-:Y:S01]  /*c0c0*/  FMUL.FTZ R25, R2.reuse, R121 ;  /* 0x0000007902197220 */ /* 0x040fe20000410000 */
[----:B------:R-:W-:Y:S01]  /*c0d0*/  LDSM.16.MT88.4 R124, [R181+0x1000] ;  /* 0x00100000b57c783b */ /* 0x000fe20000004200 */
[C---:B------:R-:W-:Y:S02]  /*c0e0*/  FMUL.FTZ R28, R2.reuse, R116 ;  /* 0x00000074021c7220 */ /* 0x040fe40000410000 */
[C---:B------:R-:W-:Y:S02]  /*c0f0*/  FMUL.FTZ R29, R2.reuse, R117 ;  /* 0x00000075021d7220 */ /* 0x040fe40000410000 */
[C---:B------:R-:W-:Y:S02]  /*c100*/  FMUL.FTZ R40, R2.reuse, R112 ;  /* 0x0000007002287220 */ /* 0x040fe40000410000 */
[C---:B------:R-:W-:Y:S01]  /*c110*/  FMUL.FTZ R41, R2.reuse, R113 ;  /* 0x0000007102297220 */ /* 0x040fe20000410000 */
[----:B------:R-:W-:Y:S01]  /*c120*/  LDSM.16.MT88.4 R116, [R181+0x400] ;  /* 0x00040000b574783b */ /* 0x000fe20000004200 */
[C---:B------:R-:W-:Y:S01]  /*c130*/  FMUL.FTZ R45, R2.reuse, R109 ;  /* 0x0000006d022d7220 */ /* 0x040fe20000410000 */
[----:B------:R-:W-:Y:S01]  /*c140*/  MUFU.EX2 R177, R195 ;  /* 0x000000c300b17308 */ /* 0x000fe20000000800 */
[C---:B------:R-:W-:Y:S02]  /*c150*/  FMUL.FTZ R56, R2.reuse, R56 ;  /* 0x0000003802387220 */ /* 0x040fe40000410000 */
[C---:B------:R-:W-:Y:S02]  /*c160*/  FMUL.FTZ R57, R2.reuse, R57 ;  /* 0x0000003902397220 */ /* 0x040fe40000410000 */
[C---:B------:R-:W-:Y:S01]  /*c170*/  FMUL.FTZ R60, R2.reuse, R60 ;  /* 0x0000003c023c7220 */ /* 0x040fe20000410000 */
[----:B------:R-:W3:Y:S01]  /*c180*/  LDSM.16.MT88.4 R112, [R181+0xc00] ;  /* 0x000c0000b570783b */ /* 0x000ee20000004200 */
[C---:B------:R-:W-:Y:S02]  /*c190*/  FMUL.FTZ R61, R2.reuse, R61 ;  /* 0x0000003d023d7220 */ /* 0x040fe40000410000 */
[C---:B------:R-:W-:Y:S02]  /*c1a0*/  FMUL.FTZ R72, R2.reuse, R72 ;  /* 0x0000004802487220 */ /* 0x040fe40000410000 */
[C---:B------:R-:W-:Y:S02]  /*c1b0*/  FMUL.FTZ R73, R2.reuse, R73 ;  /* 0x0000004902497220 */ /* 0x040fe40000410000 */
[C---:B------:R-:W-:Y:S01]  /*c1c0*/  FMUL.FTZ R76, R2.reuse, R76 ;  /* 0x0000004c024c7220 */ /* 0x040fe20000410000 */
[----:B------:R-:W-:Y:S01]  /*c1d0*/  LDSM.16.MT88.4 R120, [R182+0x400] ;  /* 0x00040000b678783b */ /* 0x000fe20000004200 */
[C---:B------:R-:W-:Y:S02]  /*c1e0*/  FMUL.FTZ R77, R2.reuse, R77 ;  /* 0x0000004d024d7220 */ /* 0x040fe40000410000 */
[C---:B------:R-:W-:Y:S02]  /*c1f0*/  FMUL.FTZ R8, R2.reuse, R128 ;  /* 0x0000008002087220 */ /* 0x040fe40000410000 */
[C---:B------:R-:W-:Y:S02]  /*c200*/  FMUL.FTZ R9, R2.reuse, R129 ;  /* 0x0000008102097220 */ /* 0x040fe40000410000 */
[C---:B------:R-:W-:Y:S02]  /*c210*/  FMUL.FTZ R88, R2.reuse, R88 ;  /* 0x0000005802587220 */ /* 0x040fe40000410000 */
[C---:B------:R-:W-:Y:S02]  /*c220*/  FMUL.FTZ R89, R2.reuse, R89 ;  /* 0x0000005902597220 */ /* 0x040fe40000410000 */
[C---:B------:R-:W-:Y:S02]  /*c230*/  FMUL.FTZ R92, R2.reuse, R92 ;  /* 0x0000005c025c7220 */ /* 0x040fe40000410000 */
[----:B------:R-:W-:Y:S02]  /*c240*/  FMUL.FTZ R93, R2, R93 ;  /* 0x0000005d025d7220 */ /* 0x000fe40000410000 */
[----:B------:R-:W-:Y:S02]  /*c250*/  FFMA.FTZ R2, R3, R223, R18 ;  /* 0x000000df03027223 */ /* 0x000fe40000010012 */
[----:B--2---:R-:W-:Y:S01]  /*c260*/  FFMA.FTZ R0, R201, c[0x0][0x2d0], -R107 ;  /* 0x0000b400c9007a23 */ /* 0x004fe2000001086b */
[----:B------:R-:W-:Y:S01]  /*c270*/  MUFU.EX2 R223, R166 ;  /* 0x000000a600df7308 */ /* 0x000fe20000000800 */
[----:B------:R-:W-:Y:S02]  /*c280*/  FADD.FTZ R165, R17, R2 ;  /* 0x0000000211a57221 */ /* 0x000fe40000010000 */
[C---:B------:R-:W-:Y:S02]  /*c290*/  FMUL.FTZ R6, R3.reuse, R134 ;  /* 0x0000008603067220 */ /* 0x040fe40000410000 */
[----:B------:R-:W-:Y:S02]  /*c2a0*/  FMUL.FTZ R17, R100, R137 ;  /* 0x0000008964117220 */ /* 0x000fe40000410000 */
[C---:B------:R-:W-:Y:S02]  /*c2b0*/  FMUL.FTZ R18, R3.reuse, R138 ;  /* 0x0000008a03127220 */ /* 0x040fe40000410000 */
[C---:B------:R-:W-:Y:S01]  /*c2c0*/  FMUL.FTZ R19, R3.reuse, R139 ;  /* 0x0000008b03137220 */ /* 0x040fe20000410000 */
[----:B------:R-:W2:Y:S01]  /*c2d0*/  MUFU.EX2 R2, R4 ;  /* 0x0000000400027308 */ /* 0x000ea20000000800 */
[----:B------:R-:W-:Y:S02]  /*c2e0*/  FADD.FTZ R129, R32, R16 ;  /* 0x0000001020817221 */ /* 0x000fe40000010000 */
[C---:B------:R-:W-:Y:S02]  /*c2f0*/  FMUL.FTZ R16, R100.reuse, R136 ;  /* 0x0000008864107220 */ /* 0x040fe40000410000 */
[C---:B------:R-:W-:Y:S01]  /*c300*/  FMUL.FTZ R32, R100.reuse, R144 ;  /* 0x0000009064207220 */ /* 0x040fe20000410000 */
[----:B------:R-:W-:Y:S01]  /*c310*/  LDSM.16.MT88.4 R136, [R181+0x800] ;  /* 0x00080000b588783b */ /* 0x000fe20000004200 */
[C---:B------:R-:W-:Y:S02]  /*c320*/  FMUL.FTZ R33, R100.reuse, R145 ;  /* 0x0000009164217220 */ /* 0x040fe40000410000 */
[C---:B------:R-:W-:Y:S01]  /*c330*/  FMUL.FTZ R34, R3.reuse, R146 ;  /* 0x0000009203227220 */ /* 0x040fe20000410000 */
[----:B------:R-:W4:Y:S01]  /*c340*/  MUFU.EX2 R197, R0 ;  /* 0x0000000000c57308 */ /* 0x000f220000000800 */
[C---:B------:R-:W-:Y:S02]  /*c350*/  FMUL.FTZ R35, R3.reuse, R147 ;  /* 0x0000009303237220 */ /* 0x040fe40000410000 */
[C---:B------:R-:W-:Y:S01]  /*c360*/  FMUL.FTZ R48, R100.reuse, R152 ;  /* 0x0000009864307220 */ /* 0x040fe20000410000 */
[----:B------:R-:W-:Y:S01]  /*c370*/  LDSM.16.MT88.4 R144, [R182+0x800] ;  /* 0x00080000b690783b */ /* 0x000fe20000004200 */
[C---:B------:R-:W-:Y:S02]  /*c380*/  FMUL.FTZ R49, R100.reuse, R153 ;  /* 0x0000009964317220 */ /* 0x040fe40000410000 */
[C---:B------:R-:W-:Y:S02]  /*c390*/  FMUL.FTZ R50, R3.reuse, R154 ;  /* 0x0000009a03327220 */ /* 0x040fe40000410000 */
[C---:B------:R-:W-:Y:S01]  /*c3a0*/  FMUL.FTZ R51, R3.reuse, R155 ;  /* 0x0000009b03337220 */ /* 0x040fe20000410000 */
[----:B------:R-:W-:Y:S01]  /*c3b0*/  MUFU.EX2 R134, R172 ;  /* 0x000000ac00867308 */ /* 0x000fe20000000800 */
[C---:B------:R-:W-:Y:S01]  /*c3c0*/  FMUL.FTZ R52, R100.reuse, R52 ;  /* 0x0000003464347220 */ /* 0x040fe20000410000 */
[----:B------:R-:W-:Y:S01]  /*c3d0*/  LDSM.16.MT88.4 R152, [R181+0x1400] ;  /* 0x00140000b598783b */ /* 0x000fe20000004200 */
[----:B------:R-:W-:Y:S01]  /*c3e0*/  FMUL.FTZ R53, R100, R53 ;  /* 0x0000003564357220 */ /* 0x000fe20000410000 */
[C---:B--2---:R-:W-:Y:S01]  /*c3f0*/  F2FP.PACK_AB R109, R2.reuse, R7 ;  /* 0x00000007026d723e */ /* 0x044fe200000000ff */
[----:B------:R-:W-:Y:S02]  /*c400*/  FADD.FTZ R128, R2, R5 ;  /* 0x0000000502807221 */ /* 0x000fe40000010000 */
[C---:B------:R-:W-:Y:S02]  /*c410*/  FMUL.FTZ R4, R100.reuse, R132 ;  /* 0x0000008464047220 */ /* 0x040fe40000410000 */
[C---:B------:R-:W-:Y:S01]  /*c420*/  FMUL.FTZ R5, R100.reuse, R133 ;  /* 0x0000008564057220 */ /* 0x040fe20000410000 */
[----:B------:R-:W-:Y:S01]  /*c430*/  MUFU.EX2 R172, R167 ;  /* 0x000000a700ac7308 */ /* 0x000fe20000000800 */
[C---:B------:R-:W-:Y:S02]  /*c440*/  FMUL.FTZ R7, R3.reuse, R135 ;  /* 0x0000008703077220 */ /* 0x040fe40000410000 */
[----:B------:R-:W-:Y:S01]  /*c450*/  FMUL.FTZ R54, R3, R54 ;  /* 0x0000003603367220 */ /* 0x000fe20000410000 */
[----:B----4-:R-:W-:Y:S01]  /*c460*/  F2FP.PACK_AB R111, R197, R196 ;  /* 0x000000c4c56f723e */ /* 0x010fe200000000ff */
[C---:B------:R-:W-:Y:S02]  /*c470*/  FMUL.FTZ R55, R3.reuse, R55 ;  /* 0x0000003703377220 */ /* 0x040fe40000410000 */
[C---:B------:R-:W-:Y:S01]  /*c480*/  FMUL.FTZ R64, R100.reuse, R64 ;  /* 0x0000004064407220 */ /* 0x040fe20000410000 */
[-C--:B-1----:R-:W-:Y:S02]  /*c490*/  HMMA.16816.F32 R4, R156, R20.reuse, R4 ;  /* 0x000000149c04723c */ /* 0x082fe40000001804 */
[----:B------:R-:W-:Y:S03]  /*c4a0*/  MUFU.EX2 R135, R209 ;  /* 0x000000d100877308 */ /* 0x000fe60000000800 */
[C---:B------:R-:W-:Y:S02]  /*c4b0*/  FMUL.FTZ R65, R100.reuse, R65 ;  /* 0x0000004164417220 */ /* 0x040fe40000410000 */
[C---:B------:R-:W-:Y:S01]  /*c4c0*/  FMUL.FTZ R66, R3.reuse, R66 ;  /* 0x0000004203427220 */ /* 0x040fe20000410000 */
[C---:B------:R-:W-:Y:S04]  /*c4d0*/  HMMA.16816.F32 R8, R108.reuse, R20, R8 ;  /* 0x000000146c08723c */ /* 0x040fe80000001808 */
[C---:B------:R-:W-:Y:S01]  /*c4e0*/  FMUL.FTZ R67, R3.reuse, R67 ;  /* 0x0000004303437220 */ /* 0x040fe20000410000 */
[----:B------:R-:W-:Y:S01]  /*c4f0*/  MUFU.EX2 R133, R161 ;  /* 0x000000a100857308 */ /* 0x000fe20000000800 */
[C---:B------:R-:W-:Y:S02]  /*c500*/  FMUL.FTZ R68, R100.reuse, R68 ;  /* 0x0000004464447220 */ /* 0x040fe40000410000 */
[-C--:B------:R-:W-:Y:S04]  /*c510*/  HMMA.16816.F32 R12, R108, R22.reuse, R12 ;  /* 0x000000166c0c723c */ /* 0x080fe8000000180c */
[C---:B------:R-:W-:Y:S02]  /*c520*/  FMUL.FTZ R69, R100.reuse, R69 ;  /* 0x0000004564457220 */ /* 0x040fe40000410000 */
[C---:B------:R-:W-:Y:S01]  /*c530*/  FMUL.FTZ R70, R3.reuse, R70 ;  /* 0x0000004603467220 */ /* 0x040fe20000410000 */
        /* <DEDUP_REMOVED lines=9> */
[----:B------:R-:W-:Y:S01]  /*c5d0*/  FMUL.FTZ R81, R100, R81 ;  /* 0x0000005164517220 */ /* 0x000fe20000410000 */
[-C--:B------:R-:W-:Y:S01]  /*c5e0*/  HMMA.16816.F32 R20, R156, R36.reuse, R20 ;  /* 0x000000249c14723c */ /* 0x080fe20000001814 */
[----:B------:R-:W-:Y:S02]  /*c5f0*/  MUFU.EX2 R142, R170 ;  /* 0x000000aa008e7308 */ /* 0x000fe40000000800 */
[C---:B------:R-:W-:Y:S02]  /*c600*/  FMUL.FTZ R82, R3.reuse, R82 ;  /* 0x0000005203527220 */ /* 0x040fe40000410000 */
[----:B------:R-:W-:Y:S02]  /*c610*/  FMUL.FTZ R83, R3, R83 ;  /* 0x0000005303537220 */ /* 0x000fe40000410000 */
[----:B------:R-:W-:Y:S01]  /*c620*/  FADD.FTZ R2, R199, R130 ;  /* 0x00000082c7027221 */ /* 0x000fe20000010000 */
[C---:B------:R-:W-:Y:S03]  /*c630*/  HMMA.16816.F32 R24, R108.reuse, R36, R24 ;  /* 0x000000246c18723c */ /* 0x040fe60000001818 */
[----:B------:R-:W-:Y:S01]  /*c640*/  MUFU.EX2 R141, R160 ;  /* 0x000000a0008d7308 */ /* 0x000fe20000000800 */
[----:B------:R-:W-:Y:S02]  /*c650*/  FADD.FTZ R129, R221, R129 ;  /* 0x00000081dd817221 */ /* 0x000fe40000010000 */
[--C-:B------:R-:W-:Y:S02]  /*c660*/  FFMA.FTZ R0, R206, c[0x0][0x2d0], -R107.reuse ;  /* 0x0000b400ce007a23 */ /* 0x100fe4000001086b */
[-C--:B------:R-:W-:Y:S04]  /*c670*/  HMMA.16816.F32 R28, R108, R38.reuse, R28 ;  /* 0x000000266c1c723c */ /* 0x080fe8000000181c */
[C---:B------:R-:W-:Y:S01]  /*c680*/  FMUL.FTZ R36, R100.reuse, R148 ;  /* 0x0000009464247220 */ /* 0x040fe20000410000 */
[----:B------:R1:W-:Y:S01]  /*c690*/  MUFU.EX2 R131, R0 ;  /* 0x0000000000837308 */ /* 0x0003e20000000800 */
[C---:B------:R-:W-:Y:S02]  /*c6a0*/  FMUL.FTZ R37, R100.reuse, R149 ;  /* 0x0000009564257220 */ /* 0x040fe40000410000 */
[C---:B------:R-:W-:Y:S04]  /*c6b0*/  HMMA.16816.F32 R32, R156.reuse, R38, R32 ;  /* 0x000000269c20723c */ /* 0x040fe80000001820 */
[C---:B------:R-:W-:Y:S02]  /*c6c0*/  FMUL.FTZ R96, R100.reuse, R96 ;  /* 0x0000006064607220 */ /* 0x040fe40000410000 */
[C---:B------:R-:W-:Y:S01]  /*c6d0*/  FMUL.FTZ R97, R100.reuse, R97 ;  /* 0x0000006164617220 */ /* 0x040fe20000410000 */
[----:B------:R-:W-:Y:S01]  /*c6e0*/  MUFU.EX2 R170, R216 ;  /* 0x000000d800aa7308 */ /* 0x000fe20000000800 */
[C---:B------:R-:W-:Y:S04]  /*c6f0*/  FMUL.FTZ R38, R3.reuse, R150 ;  /* 0x0000009603267220 */ /* 0x040fe80000410000 */
[C---:B------:R-:W-:Y:S02]  /*c700*/  FMUL.FTZ R39, R3.reuse, R151 ;  /* 0x0000009703277220 */ /* 0x040fe40000410000 */
[C---:B------:R-:W-:Y:S02]  /*c710*/  FMUL.FTZ R98, R3.reuse, R98 ;  /* 0x0000006203627220 */ /* 0x040fe40000410000 */
[----:B------:R-:W-:Y:S01]  /*c720*/  FMUL.FTZ R99, R3, R99 ;  /* 0x0000006303637220 */ /* 0x000fe20000410000 */
[----:B------:R-:W-:Y:S01]  /*c730*/  MUFU.EX2 R178, R215 ;  /* 0x000000d700b27308 */ /* 0x000fe20000000800 */
[----:B------:R-:W-:Y:S01]  /*c740*/  FMUL.FTZ R84, R100, R84 ;  /* 0x0000005464547220 */ /* 0x000fe20000410000 */
[-C--:B---3--:R-:W-:Y:S03]  /*c750*/  HMMA.16816.F32 R36, R156, R112.reuse, R36 ;  /* 0x000000709c24723c */ /* 0x088fe60000001824 */
[--C-:B-1----:R-:W-:Y:S02]  /*c760*/  FFMA.FTZ R0, R208, c[0x0][0x2d0], -R107.reuse ;  /* 0x0000b400d0007a23 */ /* 0x102fe4000001086b */
[----:B------:R-:W-:Y:S02]  /*c770*/  FMUL.FTZ R85, R100, R85 ;  /* 0x0000005564557220 */ /* 0x000fe40000410000 */
[----:B------:R-:W-:Y:S01]  /*c780*/  FFMA.FTZ R100, R171, c[0x0][0x2d0], -R107 ;  /* 0x0000b400ab647a23 */ /* 0x000fe2000001086b */
[C---:B------:R-:W-:Y:S01]  /*c790*/  HMMA.16816.F32 R40, R108.reuse, R112, R40 ;  /* 0x000000706c28723c */ /* 0x040fe20000001828 */
[----:B------:R1:W-:Y:S03]  /*c7a0*/  MUFU.EX2 R132, R0 ;  /* 0x0000000000847308 */ /* 0x0003e60000000800 */
[C---:B------:R-:W-:Y:S02]  /*c7b0*/  FMUL.FTZ R86, R3.reuse, R86 ;  /* 0x0000005603567220 */ /* 0x040fe40000410000 */
[----:B------:R-:W-:Y:S02]  /*c7c0*/  FMUL.FTZ R87, R3, R87 ;  /* 0x0000005703577220 */ /* 0x000fe40000410000 */
[-C--:B------:R-:W-:Y:S03]  /*c7d0*/  HMMA.16816.F32 R44, R108, R114.reuse, R44 ;  /* 0x000000726c2c723c */ /* 0x080fe6000000182c */
[----:B------:R-:W-:Y:S01]  /*c7e0*/  MUFU.EX2 R166, R100 ;  /* 0x0000006400a67308 */ /* 0x000fe20000000800 */
[----:B------:R-:W-:Y:S02]  /*c7f0*/  FADD.FTZ R3, R220, R165 ;  /* 0x000000a5dc037221 */ /* 0x000fe40000010000 */
[--C-:B------:R-:W-:Y:S02]  /*c800*/  FFMA.FTZ R106, R168, c[0x0][0x2d0], -R107.reuse ;  /* 0x0000b400a86a7a23 */ /* 0x100fe4000001086b */
[C---:B------:R-:W-:Y:S01]  /*c810*/  HMMA.16816.F32 R48, R156.reuse, R114, R48 ;  /* 0x000000729c30723c */ /* 0x040fe20000001830 */
[----:B------:R-:W2:Y:S04]  /*c820*/  LDSM.16.MT88.4 R112, [R182+0xc00] ;  /* 0x000c0000b670783b */ /* 0x000ea80000004200 */
[----:B------:R-:W3:Y:S01]  /*c830*/  MUFU.EX2 R165, R101 ;  /* 0x0000006500a57308 */ /* 0x000ee20000000800 */
[--C-:B-1----:R-:W-:Y:S09]  /*c840*/  FFMA.FTZ R0, R205, c[0x0][0x2d0], -R107.reuse ;  /* 0x0000b400cd007a23 */ /* 0x102ff2000001086b */
[----:B------:R1:W-:Y:S10]  /*c850*/  MUFU.EX2 R202, R0 ;  /* 0x0000000000ca7308 */ /* 0x0003f40000000800 */
[----:B------:R-:W-:Y:S01]  /*c860*/  MUFU.EX2 R168, R175 ;  /* 0x000000af00a87308 */ /* 0x000fe20000000800 */
[----:B---3--:R-:W-:Y:S09]  /*c870*/  F2FP.PACK_AB R161, R165, R166 ;  /* 0x000000a6a5a1723e */ /* 0x008ff200000000ff */
[----:B------:R-:W3:Y:S01]  /*c880*/  MUFU.EX2 R171, R173 ;  /* 0x000000ad00ab7308 */ /* 0x000ee20000000800 */
[--C-:B-1----:R-:W-:Y:S01]  /*c890*/  FFMA.FTZ R0, R207, c[0x0][0x2d0], -R107.reuse ;  /* 0x0000b400cf007a23 */ /* 0x102fe2000001086b */
[-C--:B--2---:R-:W-:Y:S03]  /*c8a0*/  HMMA.16816.F32 R52, R156, R112.reuse, R52 ;  /* 0x000000709c34723c */ /* 0x084fe60000001834 */
[----:B------:R-:W-:Y:S05]  /*c8b0*/  FFMA.FTZ R107, R163, c[0x0][0x2d0], -R107 ;  /* 0x0000b400a36b7a23 */ /* 0x000fea000001086b */
[----:B------:R1:W-:Y:S01]  /*c8c0*/  MUFU.EX2 R201, R0 ;  /* 0x0000000000c97308 */ /* 0x0003e20000000800 */
[C---:B------:R-:W-:Y:S09]  /*c8d0*/  HMMA.16816.F32 R56, R108.reuse, R112, R56 ;  /* 0x000000706c38723c */ /* 0x040ff20000001838 */
[----:B------:R-:W2:Y:S01]  /*c8e0*/  MUFU.EX2 R167, R176 ;  /* 0x000000b000a77308 */ /* 0x000ea20000000800 */
[-C--:B------:R-:W-:Y:S03]  /*c8f0*/  HMMA.16816.F32 R60, R108, R114.reuse, R60 ;  /* 0x000000726c3c723c */ /* 0x080fe6000000183c */
[----:B---3--:R-:W-:Y:S05]  /*c900*/  F2FP.PACK_AB R160, R171, R168 ;  /* 0x000000a8aba0723e */ /* 0x008fea00000000ff */
[C---:B------:R-:W-:Y:S01]  /*c910*/  HMMA.16816.F32 R64, R156.reuse, R114, R64 ;  /* 0x000000729c40723c */ /* 0x040fe20000001840 */
[----:B------:R-:W3:Y:S01]  /*c920*/  LDSM.16.MT88.4 R112, [R181+0x1800] ;  /* 0x00180000b570783b */ /* 0x000ee20000004200 */
[----:B------:R4:W-:Y:S02]  /*c930*/  MUFU.EX2 R164, R106 ;  /* 0x0000006a00a47308 */ /* 0x0009e40000000800 */
[----:B-1----:R-:W-:Y:S02]  /*c940*/  FADD.FTZ R0, R196, R128 ;  /* 0x00000080c4007221 */ /* 0x002fe40000010000 */
[----:B------:R-:W-:Y:S02]  /*c950*/  FADD.FTZ R128, R222, R3 ;  /* 0x00000003de807221 */ /* 0x000fe40000010000 */
[----:B------:R-:W-:Y:S04]  /*c960*/  FADD.FTZ R3, R198, R2 ;  /* 0x00000002c6037221 */ /* 0x000fe80000010000 */
[----:B------:R-:W-:Y:S01]  /*c970*/  FADD.FTZ R100, R134, R128 ;  /* 0x0000008086647221 */ /* 0x000fe20000010000 */
[----:B------:R-:W-:Y:S01]  /*c980*/  MUFU.EX2 R196, R214 ;  /* 0x000000d600c47308 */ /* 0x000fe20000000800 */
[----:B------:R-:W-:Y:S01]  /*c990*/  FADD.FTZ R3, R133, R3 ;  /* 0x0000000385037221 */ /* 0x000fe20000010000 */
[----:B--2---:R-:W-:Y:S01]  /*c9a0*/  F2FP.PACK_AB R162, R167, R172 ;  /* 0x000000aca7a2723e */ /* 0x004fe200000000ff */
[----:B------:R-:W-:Y:S02]  /*c9b0*/  FADD.FTZ R2, R197, R0 ;  /* 0x00000000c5027221 */ /* 0x000fe40000010000 */
[----:B------:R-:W-:Y:S02]  /*c9c0*/  FADD.FTZ R0, R135, R129 ;  /* 0x0000008187007221 */ /* 0x000fe40000010000 */
[----:B------:R-:W-:Y:S02]  /*c9d0*/  FADD.FTZ R2, R131, R2 ;  /* 0x0000000283027221 */ /* 0x000fe40000010000 */
[----:B------:R-:W-:Y:S01]  /*c9e0*/  FADD.FTZ R101, R142, R100 ;  /* 0x000000648e657221 */ /* 0x000fe20000010000 */
[----:B------:R-:W-:Y:S01]  /*c9f0*/  MUFU.EX2 R197, R213 ;  /* 0x000000d500c57308 */ /* 0x000fe20000000800 */
[----:B------:R-:W-:Y:S02]  /*ca00*/  FADD.FTZ R100, R132, R2 ;  /* 0x0000000284647221 */ /* 0x000fe40000010000 */
[----:B----4-:R-:W-:Y:S02]  /*ca10*/  FADD.FTZ R106, R140, R0 ;  /* 0x000000008c6a7221 */ /* 0x010fe40000010000 */
[----:B------:R-:W-:Y:S02]  /*ca20*/  FADD.FTZ R0, R141, R3 ;  /* 0x000000038d007221 */ /* 0x000fe40000010000 */
[----:B------:R-:W-:Y:S02]  /*ca30*/  FADD.FTZ R3, R224, R106 ;  /* 0x0000006ae0037221 */ /* 0x000fe40000010000 */
[----:B------:R-:W-:Y:S01]  /*ca40*/  FADD.FTZ R2, R223, R101 ;  /* 0x00000065df027221 */ /* 0x000fe20000010000 */
[----:B------:R-:W1:Y:S01]  /*ca50*/  MUFU.EX2 R107, R107 ;  /* 0x0000006b006b7308 */ /* 0x000e620000000800 */
[----:B------:R-:W-:Y:S01]  /*ca60*/  MOV R101, R102 ;  /* 0x0000006600657202 */ /* 0x000fe20000000f00 */
[----:B------:R-:W-:Y:S02]  /*ca70*/  FADD.FTZ R0, R209, R0 ;  /* 0x00000000d1007221 */ /* 0x000fe40000010000 */
[----:B------:R-:W-:Y:S02]  /*ca80*/  FADD.FTZ R3, R227, R3 ;  /* 0x00000003e3037221 */ /* 0x000fe40000010000 */
[----:B------:R-:W-:Y:S01]  /*ca90*/  FADD.FTZ R2, R226, R2 ;  /* 0x00000002e2027221 */ /* 0x000fe20000010000 */
[-C--:B---3--:R-:W-:Y:S03]  /*caa0*/  HMMA.16816.F32 R68, R156, R112.reuse, R68 ;  /* 0x000000709c44723c */ /* 0x088fe60000001844 */
[----:B------:R-:W-:Y:S05]  /*cab0*/  FADD.FTZ R0, R225, R0 ;  /* 0x00000000e1007221 */ /* 0x000fea0000010000 */
[C---:B------:R-:W-:Y:S08]  /*cac0*/  HMMA.16816.F32 R72, R108.reuse, R112, R72 ;  /* 0x000000706c48723c */ /* 0x040ff00000001848 */
[-C--:B------:R-:W-:Y:S04]  /*cad0*/  HMMA.16816.F32 R76, R108, R114.reuse, R76 ;  /* 0x000000726c4c723c */ /* 0x080fe8000000184c */
[----:B-1----:R-:W-:Y:S04]  /*cae0*/  F2FP.PACK_AB R163, R107, R164 ;  /* 0x000000a46ba3723e */ /* 0x002fe800000000ff */
        /* <DEDUP_REMOVED lines=9> */
[----:B------:R-:W-:Y:S02]  /*cb80*/  F2FP.PACK_AB R109, R142, R134 ;  /* 0x000000868e6d723e */ /* 0x000fe400000000ff */
[----:B------:R-:W-:Y:S02]  /*cb90*/  F2FP.PACK_AB R110, R227, R224 ;  /* 0x000000e0e36e723e */ /* 0x000fe400000000ff */
[----:B------:R-:W-:Y:S04]  /*cba0*/  F2FP.PACK_AB R111, R226, R223 ;  /* 0x000000dfe26f723e */ /* 0x000fe800000000ff */
[----:B------:R-:W-:Y:S02]  /*cbb0*/  F2FP.PACK_AB R114, R225, R209 ;  /* 0x000000d1e172723e */ /* 0x000fe400000000ff */
[----:B------:R-:W-:Y:S01]  /*cbc0*/  F2FP.PACK_AB R115, R201, R202 ;  /* 0x000000cac973723e */ /* 0x000fe200000000ff */
[-C--:B------:R-:W-:Y:S05]  /*cbd0*/  HMMA.16816.F32 R4, R108, R116.reuse, R4 ;  /* 0x000000746c04723c */ /* 0x080fea0000001804 */
[----:B------:R-:W-:Y:S02]  /*cbe0*/  F2FP.PACK_AB R156, R178, R170 ;  /* 0x000000aab29c723e */ /* 0x000fe400000000ff */
[----:B------:R-:W-:Y:S01]  /*cbf0*/  F2FP.PACK_AB R157, R174, R169 ;  /* 0x000000a9ae9d723e */ /* 0x000fe200000000ff */
[C---:B------:R-:W-:Y:S04]  /*cc00*/  HMMA.16816.F32 R8, R112.reuse, R116, R8 ;  /* 0x000000747008723c */ /* 0x040fe80000001808 */
[----:B------:R-:W-:Y:S02]  /*cc10*/  F2FP.PACK_AB R158, R197, R196 ;  /* 0x000000c4c59e723e */ /* 0x000fe400000000ff */
[----:B------:R-:W-:Y:S02]  /*cc20*/  F2FP.PACK_AB R159, R179, R177 ;  /* 0x000000b1b39f723e */ /* 0x000fe400000000ff */
        /* <DEDUP_REMOVED lines=62> */
[-C--:B---3--:R-:W-:Y:S04]  /*d010*/  HMMA.16816.F32 R84, R156, R12.reuse, R84 ;  /* 0x0000000c9c54723c */ /* 0x088fe80000001854 */
[----:B------:R-:W-:Y:S01]  /*d020*/  FADD.FTZ R2, R164, R6 ;  /* 0x00000006a4027221 */ /* 0x000fe20000010000 */
[----:B------:R-:W-:Y:S01]  /*d030*/  MOV R203, R0 ;  /* 0x0000000000cb7202 */ /* 0x000fe20000000f00 */
[----:B------:R-:W-:Y:S02]  /*d040*/  FADD.FTZ R230, R197, R5 ;  /* 0x00000005c5e67221 */ /* 0x000fe40000010000 */
[C---:B------:R-:W-:Y:S04]  /*d050*/  HMMA.16816.F32 R88, R160.reuse, R12, R88 ;  /* 0x0000000ca058723c */ /* 0x040fe80000001858 */
[----:B------:R-:W-:Y:S02]  /*d060*/  FADD.FTZ R223, R179, R4 ;  /* 0x00000004b3df7221 */ /* 0x000fe40000010000 */
[----:B------:R-:W-:Y:S02]  /*d070*/  FADD.FTZ R224, R167, R3 ;  /* 0x00000003a7e07221 */ /* 0x000fe40000010000 */
[-C--:B------:R-:W-:Y:S04]  /*d080*/  HMMA.16816.F32 R92, R160, R14.reuse, R92 ;  /* 0x0000000ea05c723c */ /* 0x080fe8000000185c */
[----:B------:R-:W-:Y:S04]  /*d090*/  FADD.FTZ R225, R107, R2 ;  /* 0x000000026be17221 */ /* 0x000fe80000010000 */
[----:B------:R-:W-:Y:S01]  /*d0a0*/  HMMA.16816.F32 R96, R156, R14, R96 ;  /* 0x0000000e9c60723c */ /* 0x000fe20000001860 */
[----:B------:R-:W-:Y:S07]  /*d0b0*/  @!UPT UIADD3 URZ, URZ, URZ, URZ ;  /* 0x0000003f3f3ff290 */ /* 0x000fee000fffe03f */
[----:B------:R-:W-:-:S11]  /*d0c0*/  @P0 BRA `(.L_x_1407) ;  /* 0xffffcf4000000947 */ /* 0x000fd6000383ffff */
.L_x_1395:
[----:B------:R-:W-:Y:S05]  /*d0d0*/  BRA.DIV ~URZ, `(.L_x_1408) ;  /* 0x00007e727f007947 */ /* 0x000fea000b800000 */
[----:B------:R1:W2:Y:S02]  /*d0e0*/  SHFL.BFLY PT, R0, R230, 0x2, 0x1f ;  /* 0x0c401f00e6007f89 */ /* 0x0002a400000e0000 */
.L_x_1509:
        /* <DEDUP_REMOVED lines=15> */
.L_x_1510:
        /* <DEDUP_REMOVED lines=61> */
[----:B------:R-:W-:Y:S02]  /*d5b0*/  FMUL.FTZ R49, R2, R57 ;  /* 0x0000003902317220 */ /* 0x000fe40000410000 */
        /* <DEDUP_REMOVED lines=72> */
.L_x_1356:
        /* <DEDUP_REMOVED lines=19> */
.L_x_1411:
[----:B--2---:R-:W-:Y:S05]  /*db70*/  BSYNC B0 ;  /* 0x0000000000007941 */ /* 0x004fea0003800000 */
.L_x_1410:
[----:B------:R-:W-:Y:S01]  /*db80*/  PRMT R0, R0, 0x9910, RZ ;  /* 0x0000991000007816 */ /* 0x000fe200000000ff */
[----:B------:R-:W-:Y:S01]  /*db90*/  BSSY B1, `(.L_x_1412) ;  /* 0x00003ad000017945 */ /* 0x000fe20003800000 */
[----:B-----5:R-:W-:Y:S02]  /*dba0*/  IMAD.MOV.U32 R74, RZ, RZ, R6 ;  /* 0x000000ffff4a7224 */ /* 0x020fe400078e0006 */
[----:B------:R-:W-:-:S13]  /*dbb0*/  ISETP.NE.AND P0, PT, R0, RZ, PT ;  /* 0x000000ff0000720c */ /* 0x000fda0003f05270 */
[----:B------:R-:W-:Y:S05]  /*dbc0*/  @!P0 BRA `(.L_x_1413) ;  /* 0x00002db000008947 */ /* 0x000fea0003800000 */
[----:B-1----:R-:W2:Y:S04]  /*dbd0*/  LDL R6, [R1+0x10] ;  /* 0x0000100001067983 */ /* 0x002ea80000100800 */
[----:B------:R-:W3:Y:S04]  /*dbe0*/  LDL R11, [R1+0x14] ;  /* 0x00001400010b7983 */ /* 0x000ee80000100800 */
[----:B------:R-:W4:Y:S04]  /*dbf0*/  LDL R10, [R1+0x1c] ;  /* 0x00001c00010a7983 */ /* 0x000f280000100800 */
[----:B------:R-:W4:Y:S04]  /*dc00*/  LDL.LU R9, [R1+0x20] ;  /* 0x0000200001097983 */ /* 0x000f280000300800 */
[----:B------:R-:W4:Y:S04]  /*dc10*/  LDL R8, [R1+0x18] ;  /* 0x0000180001087983 */ /* 0x000f280000100800 */
[----:B------:R-:W4:Y:S01]  /*dc20*/  LDL.LU R7, [R1+0x24] ;  /* 0x0000240001077983 */ /* 0x000f220000300800 */
        /* <DEDUP_REMOVED lines=8> */
[----:B------:R-:W-:Y:S01]  /*dcb0*/  ISETP.NE.AND.EX P2, PT, RZ, c[0x0][0x504], PT, P2 ;  /* 0x00014100ff007a0c */ /* 0x000fe20003f45320 */
        /* <DEDUP_REMOVED lines=78> */
[----:B------:R-:W-:Y:S02]  /*e1a0*/  ISETP.NE.U32.AND P3, PT, RZ, c[0x0][0x508], PT ;  /* 0x00014200ff007a0c */ /* 0x000fe40003f65070 */
[----:B---3--:R-:W-:-:S02]  /*e1b0*/  F2FP.PACK_AB R2, R81, R80 ;  /* 0x000000505102723e */ /* 0x008fc400000000ff */
[----:B------:R-:W-:Y:S02]  /*e1c0*/  ISETP.NE.AND.EX P3, PT, RZ, c[0x0][0x50c], PT, P3 ;  /* 0x00014300ff007a0c */ /* 0x000fe40003f65330 */
[----:B----4-:R-:W-:Y:S01]  /*e1d0*/  F2FP.PACK_AB R0, R169, R168 ;  /* 0x000000a8a900723e */ /* 0x010fe200000000ff */
[----:B------:R-:W-:-:S04]  /*e1e0*/  IMAD.MOV.U32 R11, RZ, RZ, c[0x0][0x388] ;  /* 0x0000e200ff0b7624 */ /* 0x000fc800078e00ff */
[----:B------:R1:W-:Y:S04]  /*e1f0*/  STS [R10+0x4080], R0 ;  /* 0x004080000a007388 */ /* 0x0003e80000000800 */
[----:B------:R3:W-:Y:S04]  /*e200*/  STS [R10+0x4280], R4 ;  /* 0x004280040a007388 */ /* 0x0007e80000000800 */
[----:B------:R4:W-:Y:S04]  /*e210*/  STS [R8+0x4000], R3 ;  /* 0x0040000308007388 */ /* 0x0009e80000000800 */
[----:B------:R4:W-:Y:S01]  /*e220*/  STS [R8+0x4200], R2 ;  /* 0x0042000208007388 */ /* 0x0009e20000000800 */
[----:B-1----:R-:W-:-:S02]  /*e230*/  F2FP.PACK_AB R0, R57, R56 ;  /* 0x000000383900723e */ /* 0x002fc400000000ff */
[----:B---3--:R-:W-:-:S03]  /*e240*/  @P3 IADD3 R4, P0, R9, c[0x0][0x508], RZ ;  /* 0x0001420009043a10 */ /* 0x008fc60007f1e0ff */
[----:B------:R1:W-:Y:S01]  /*e250*/  STS [R10+0x5080], R0 ;  /* 0x005080000a007388 */ /* 0x0003e20000000800 */
[----:B----4-:R-:W-:Y:S02]  /*e260*/  F2FP.PACK_AB R3, R27, R26 ;  /* 0x0000001a1b03723e */ /* 0x010fe400000000ff */
[----:B------:R-:W-:Y:S02]  /*e270*/  @P3 IADD3.X R5, R7, c[0x0][0x50c], RZ, P0, !PT ;  /* 0x0001430007053a10 */ /* 0x000fe400007fe4ff */
[----:B------:R-:W-:-:S05]  /*e280*/  F2FP.PACK_AB R2, R33, R32 ;  /* 0x000000202102723e */ /* 0x000fca00000000ff */
[----:B------:R3:W-:Y:S01]  /*e290*/  STS [R10+0x5280], R2 ;  /* 0x005280020a007388 */ /* 0x0007e20000000800 */
[----:B-1----:R-:W-:-:S05]  /*e2a0*/  F2FP.PACK_AB R0, R29, R28 ;  /* 0x0000001c1d00723e */ /* 0x002fca00000000ff */
[----:B------:R1:W-:Y:S04]  /*e2b0*/  STS [R8+0x5000], R0 ;  /* 0x0050000008007388 */ /* 0x0003e80000000800 */
[----:B------:R4:W-:Y:S04]  /*e2c0*/  STS [R8+0x5200], R3 ;  /* 0x0052000308007388 */ /* 0x0009e80000000800 */
[----:B------:R-:W-:Y:S01]  /*e2d0*/  BAR.SYNC.DEFER_BLOCKING 0x1, 0x80 ;  /* 0x0042000000007b1d */ /* 0x000fe20000010000 */
[----:B---3--:R-:W-:Y:S01]  /*e2e0*/  IADD3 R2, P1, R9, c[0x0][0x500], RZ ;  /* 0x0001400009027a10 */ /* 0x008fe20007f3e0ff */
[----:B-1----:R-:W-:-:S03]  /*e2f0*/  IMAD.MOV.U32 R0, RZ, RZ, RZ ;  /* 0x000000ffff007224 */ /* 0x002fc600078e00ff */
[----:B----4-:R-:W-:Y:S01]  /*e300*/  IADD3.X R3, R7, c[0x0][0x504], RZ, P1, !PT ;  /* 0x0001410007037a10 */ /* 0x010fe20000ffe4ff */
[----:B------:R1:W5:Y:S04]  /*e310*/  @P3 LDG.E R11, [R4.64] ;  /* 0x00000006040b3981 */ /* 0x000368000c1e1900 */
[----:B------:R3:W5:Y:S01]  /*e320*/  @P2 LDG.E R0, [R2.64] ;  /* 0x0000000602002981 */ /* 0x000762000c1e1900 */
[----:B--2---:R-:W-:-:S04]  /*e330*/  ISETP.NE.AND P0, PT, R6, RZ, PT ;  /* 0x000000ff0600720c */ /* 0x004fc80003f05270 */
[----:B-1----:R-:W-:Y:S01]  /*e340*/  SEL R5, R6, c[0x0][0x3d4], P0 ;  /* 0x0000f50006057a07 */ /* 0x002fe20000000000 */
[----:B------:R-:W-:Y:S05]  /*e350*/  @P3 BRA `(.L_x_1414) ;  /* 0x0000004000003947 */ /* 0x000fea0003800000 */
[----:B---3--:R-:W-:Y:S05]  /*e360*/  @!P2 BRA `(.L_x_1414) ;  /* 0x000000300000a947 */ /* 0x008fea0003800000 */
[----:B------:R1:W2:Y:S04]  /*e370*/  LDG.E R4, [R2.64] ;  /* 0x0000000602047981 */ /* 0x0002a8000c1e1900 */
[----:B-1----:R-:W2:Y:S02]  /*e380*/  LDG.E R2, [R2.64+0x4] ;  /* 0x0000040602027981 */ /* 0x002ea4000c1e1900 */
[----:B--2--5:R-:W-:Y:S02]  /*e390*/  IADD3 R11, -R4, R2, RZ ;  /* 0x00000002040b7210 */ /* 0x024fe40007ffe1ff */
.L_x_1414:
[----:B---3--:R-:W2:Y:S04]  /*e3a0*/  LDL.LU R4, [R1+0x34] ;  /* 0x0000340001047983 */ /* 0x008ea80000300800 */
[----:B------:R-:W3:Y:S04]  /*e3b0*/  LDL.LU R3, [R1+0x8] ;  /* 0x0000080001037983 */ /* 0x000ee80000300800 */
[----:B------:R-:W4:Y:S01]  /*e3c0*/  LDL R18, [R1+0x30] ;  /* 0x0000300001127983 */ /* 0x000f220000100800 */
[----:B------:R-:W-:Y:S01]  /*e3d0*/  IMAD.MOV.U32 R2, RZ, RZ, 0x368 ;  /* 0x00000368ff027424 */ /* 0x000fe200078e00ff */
[----:B------:R-:W-:Y:S01]  /*e3e0*/  ISETP.GT.AND P3, PT, R5, 0x1, PT ;  /* 0x000000010500780c */ /* 0x000fe20003f64270 */
[----:B------:R-:W-:Y:S01]  /*e3f0*/  IMAD.IADD R10, R251, 0x1, R249 ;  /* 0x00000001fb0a7824 */ /* 0x000fe200078e02f9 */
[----:B------:R-:W4:Y:S01]  /*e400*/  LDL R75, [R1+0x3c] ;  /* 0x00003c00014b7983 */ /* 0x000f220000100800 */
[----:B------:R-:W-:-:S02]  /*e410*/  ISETP.NE.U32.AND P0, PT, RZ, c[0x0][0x500], PT ;  /* 0x00014000ff007a0c */ /* 0x000fc40003f05070 */
[----:B------:R-:W-:Y:S02]  /*e420*/  SEL R2, R2, 0x328, P3 ;  /* 0x0000032802027807 */ /* 0x000fe40001800000 */
[----:B------:R-:W-:Y:S02]  /*e430*/  ISETP.NE.AND.EX P0, PT, RZ, c[0x0][0x504], PT, P0 ;  /* 0x00014100ff007a0c */ /* 0x000fe40003f05300 */
[----:B------:R1:W2:Y:S08]  /*e440*/  LDC.64 R6, c[0x0][R2+0x170] ;  /* 0x00005c0002067b82 */ /* 0x0002b00000000a00 */
[----:B------:R1:W2:Y:S08]  /*e450*/  LDC.64 R14, c[0x0][R2+0x168] ;  /* 0x00005a00020e7b82 */ /* 0x0002b00000000a00 */
[----:B------:R1:W2:Y:S08]  /*e460*/  LDC.64 R16, c[0x0][R2+0x178] ;  /* 0x00005e0002107b82 */ /* 0x0002b00000000a00 */
[----:B------:R1:W2:Y:S02]  /*e470*/  LDC.64 R20, c[0x0][R2+0x160] ;  /* 0x0000580002147b82 */ /* 0x0002a40000000a00 */
        /* <DEDUP_REMOVED lines=8> */
[----:B--2---:R-:W-:Y:S01]  /*e500*/  SEL R5, R4, RZ, !P0 ;  /* 0x000000ff04057207 */ /* 0x004fe20004000000 */
[----:B------:R-:W-:Y:S01]  /*e510*/  IMAD R4, R7, R2, RZ ;  /* 0x0000000207047224 */ /* 0x000fe200078e02ff */
[----:B---3--:R-:W-:-:S03]  /*e520*/  LOP3.LUT R3, R3, 0xffff, RZ, 0xc0, !PT ;  /* 0x0000ffff03037812 */ /* 0x008fc600078ec0ff */
[----:B------:R-:W-:Y:S02]  /*e530*/  IMAD R13, R6, R5, R4 ;  /* 0x00000005060d7224 */ /* 0x000fe400078e0204 */
[----:B------:R-:W-:-:S04]  /*e540*/  @P2 IMAD.HI.U32 R5, R10, c[0x0][0x4ec], RZ ;  /* 0x00013b000a052a27 */ /* 0x000fc800078e00ff */
[----:B------:R-:W-:-:S04]  /*e550*/  IMAD.WIDE.U32 R6, R6, R2, RZ ;  /* 0x0000000206067225 */ /* 0x000fc800078e00ff */
[----:B------:R-:W-:-:S04]  /*e560*/  IMAD.WIDE.U32 R8, R14, R3, RZ ;  /* 0x000000030e087225 */ /* 0x000fc800078e00ff */
[----:B------:R-:W-:Y:S01]  /*e570*/  IMAD.MOV.U32 R4, RZ, RZ, R10 ;  /* 0x000000ffff047224 */ /* 0x000fe200078e000a */
[----:B------:R-:W-:Y:S01]  /*e580*/  @P2 SHF.R.U32.HI R4, RZ, c[0x0][0x4f0], R5 ;  /* 0x00013c00ff042a19 */ /* 0x000fe20000011605 */
[----:B------:R-:W-:Y:S01]  /*e590*/  IMAD R12, R15, R3, RZ ;  /* 0x000000030f0c7224 */ /* 0x000fe200078e02ff */
[----:B----4-:R-:W-:Y:S02]  /*e5a0*/  SEL R5, R18, RZ, P3 ;  /* 0x000000ff12057207 */ /* 0x010fe40001800000 */
        /* <DEDUP_REMOVED lines=34> */
[----:B----4-:R-:W-:-:S05]  /*e7d0*/  IMAD.IADD R5, R75, 0x1, R249 ;  /* 0x000000014b057824 */ /* 0x010fca00078e02f9 */
        /* <DEDUP_REMOVED lines=18> */
[----:B-1----:R-:W-:Y:S01]  /*e900*/  IADD3 R8, R231, R249, RZ ;  /* 0x000000f9e7087210 */ /* 0x002fe20007ffe0ff */
[----:B------:R-:W-:-:S04]  /*e910*/  IMAD.WIDE.U32 R6, R0, c[0x0][0x3a0], RZ ;  /* 0x0000e80000067a25 */ /* 0x000fc800078e00ff */
[----:B------:R-:W-:Y:S01]  /*e920*/  IMAD R0, R0, c[0x0][0x3a4], R5 ;  /* 0x0000e90000007a24 */ /* 0x000fe200078e0205 */
[----:B------:R-:W-:Y:S01]  /*e930*/  MOV R5, R8 ;  /* 0x0000000800057202 */ /* 0x000fe20000000f00 */
        /* <DEDUP_REMOVED lines=39> */
.L_x_1511:
[----:B------:R-:W-:Y:S05]  /*ebb0*/  BRA.DIV ~URZ, `(.L_x_1417) ;  /* 0x000066827f007947 */ /* 0x000fea000b800000 */
[----:B------:R3:W4:Y:S02]  /*ebc0*/  SHFL.IDX PT, R0, R12, RZ, 0x1c1f ;  /* 0x001c1fff0c007589 */ /* 0x00072400000e0000 */
.L_x_1512:
        /* <DEDUP_REMOVED lines=19> */
.L_x_1419:
[----:B------:R-:W-:Y:S05]  /*ed00*/  BSYNC B0 ;  /* 0x0000000000007941 */ /* 0x000fea0003800000 */
.L_x_1418:
[----:B------:R-:W-:Y:S05]  /*ed10*/  BRA.DIV ~URZ, `(.L_x_1420) ;  /* 0x000065827f007947 */ /* 0x000fea000b800000 */
[----:B--2---:R2:W1:Y:S04]  /*ed20*/  SHFL.IDX PT, R5, R10, 0x1, 0x1c1f ;  /* 0x003c1f000a057f89 */ /* 0x00446800000e0000 */
[----:B----4-:R2:W4:Y:S02]  /*ed30*/  SHFL.IDX PT, R0, R12, 0x1, 0x1c1f ;  /* 0x003c1f000c007f89 */ /* 0x01052400000e0000 */
.L_x_1513:
        /* <DEDUP_REMOVED lines=19> */
.L_x_1422:
[----:B------:R-:W-:Y:S05]  /*ee70*/  BSYNC B0 ;  /* 0x0000000000007941 */ /* 0x000fea0003800000 */
.L_x_1421:
[----:B------:R-:W-:Y:S05]  /*ee80*/  BRA.DIV ~URZ, `(.L_x_1423) ;  /* 0x000064d27f007947 */ /* 0x000fea000b800000 */
[----:B-1----:R1:W2:Y:S02]  /*ee90*/  SHFL.IDX PT, R5, R10, 0x2, 0x1c1f ;  /* 0x005c1f000a057f89 */ /* 0x0022a400000e0000 */
.L_x_1514:
[----:B------:R-:W-:Y:S05]  /*eea0*/  BRA.DIV ~URZ, `(.L_x_1424) ;  /* 0x000065227f007947 */ /* 0x000fea000b800000 */
[----:B----4-:R4:W1:Y:S02]  /*eeb0*/  SHFL.IDX PT, R0, R12, 0x2, 0x1c1f ;  /* 0x005c1f000c007f89 */ /* 0x01086400000e0000 */
.L_x_1515:
        /* <DEDUP_REMOVED lines=19> */
.L_x_1426:
[----:B------:R-:W-:Y:S05]  /*eff0*/  BSYNC B0 ;  /* 0x0000000000007941 */ /* 0x000fea0003800000 */
.L_x_1425:
[----:B------:R-:W-:Y:S05]  /*f000*/  BRA.DIV ~URZ, `(.L_x_1427) ;  /* 0x000064227f007947 */ /* 0x000fea000b800000 */
[----:B-1----:R1:W3:Y:S04]  /*f010*/  SHFL.IDX PT, R6, R10, 0x3, 0x1c1f ;  /* 0x007c1f000a067f89 */ /* 0x0022e800000e0000 */
[----:B------:R1:W4:Y:S02]  /*f020*/  SHFL.IDX PT, R0, R12, 0x3, 0x1c1f ;  /* 0x007c1f000c007f89 */ /* 0x00032400000e0000 */
.L_x_1516:
        /* <DEDUP_REMOVED lines=20> */
.L_x_1415:
        /* <DEDUP_REMOVED lines=33> */
.L_x_1517:
[----:B------:R-:W-:Y:S05]  /*f380*/  BRA.DIV ~URZ, `(.L_x_1430) ;  /* 0x000061d27f007947 */ /* 0x000fea000b800000 */
[----:B------:R3:W4:Y:S02]  /*f390*/  SHFL.IDX PT, R0, R12, RZ, 0x1c1f ;  /* 0x001c1fff0c007589 */ /* 0x00072400000e0000 */
.L_x_1518:
        /* <DEDUP_REMOVED lines=34> */
[C---:B------:R-:W-:Y:S01]  /*f5c0*/  IADD3 R11, R250.reuse, 0x30, RZ ;  /* 0x00000030fa0b7810 */ /* 0x040fe20007ffe0ff */
        /* <DEDUP_REMOVED lines=25> */
[----:B----4-:R-:W-:-:S04]  /*f760*/  @!P3 LEA R6, P2, R9, R0, 0x2 ;  /* 0x000000000906b211 */ /* 0x010fc800078410ff */
        /* <DEDUP_REMOVED lines=8> */
[----:B------:R-:W-:-:S03]  /*f7f0*/  ISETP.GE.AND P2, PT, R10, c[0x0][0x3c8], PT ;  /* 0x0000f2000a007a0c */ /* 0x000fc60003f46270 */
[----:B------:R2:W-:Y:S01]  /*f800*/  @!P1 ST.E.64 [R2.64], R106 ;  /* 0x0000006a02009985 */ /* 0x0005e2000c101b06 */
[----:B------:R-:W-:-:S04]  /*f810*/  @!P6 LEA R8, P1, R11, R0, 0x2 ;  /* 0x000000000b08e211 */ /* 0x000fc800078210ff */
        /* <DEDUP_REMOVED lines=12> */
.L_x_1432:
[----:B------:R-:W-:Y:S05]  /*f8e0*/  BSYNC B0 ;  /* 0x0000000000007941 */ /* 0x000fea0003800000 */
.L_x_1431:
[----:B------:R-:W-:Y:S05]  /*f8f0*/  BRA.DIV ~URZ, `(.L_x_1433) ;  /* 0x00005cc27f007947 */ /* 0x000fea000b800000 */
[----:B--2---:R2:W1:Y:S04]  /*f900*/  SHFL.IDX PT, R4, R5, 0x1, 0x1c1f ;  /* 0x003c1f0005047f89 */ /* 0x00446800000e0000 */
[----:B----4-:R2:W4:Y:S02]  /*f910*/  SHFL.IDX PT, R0, R12, 0x1, 0x1c1f ;  /* 0x003c1f000c007f89 */ /* 0x01052400000e0000 */
.L_x_1519:
[----:B------:R-:W-:Y:S01]  /*f920*/  BSSY B0, `(.L_x_1434) ;  /* 0x0000054000007945 */ /* 0x000fe20003800000 */
[----:B------:R-:W-:Y:S05]  /*f930*/  @P0 BRA `(.L_x_1435) ;  /* 0x0000052000000947 */ /* 0x000fea0003800000 */
[C---:B------:R-:W-:Y:S02]  /*f940*/  ISETP.GE.AND P2, PT, R250.reuse, c[0x0][0x3c8], PT ;  /* 0x0000f200fa007a0c */ /* 0x040fe40003f46270 */
[C---:B------:R-:W-:Y:S02]  /*f950*/  IADD3 R10, R250.reuse, 0x8, RZ ;  /* 0x00000008fa0a7810 */ /* 0x040fe40007ffe0ff */
[----:B------:R-:W-:Y:S02]  /*f960*/  IADD3 R13, R250, 0x10, RZ ;  /* 0x00000010fa0d7810 */ /* 0x000fe40007ffe0ff */
[----:B------:R-:W-:-:S02]  /*f970*/  ISETP.GE.AND P6, PT, R10, c[0x0][0x3c8], PT ;  /* 0x0000f2000a007a0c */ /* 0x000fc40003fc6270 */
[----:B------:R-:W-:Y:S02]  /*f980*/  ISETP.GE.AND P1, PT, R13, c[0x0][0x3c8], PT ;  /* 0x0000f2000d007a0c */ /* 0x000fe40003f26270 */
[C---:B------:R-:W-:Y:S02]  /*f990*/  IADD3 R9, R250.reuse, 0x18, RZ ;  /* 0x00000018fa097810 */ /* 0x040fe40007ffe0ff */
[----:B------:R-:W-:Y:S02]  /*f9a0*/  SHF.R.S32.HI R6, RZ, 0x1f, R250 ;  /* 0x0000001fff067819 */ /* 0x000fe400000114fa */
[C---:B----4-:R-:W-:Y:S02]  /*f9b0*/  @!P2 LEA R2, P3, R250.reuse, R0, 0x2 ;  /* 0x00000000fa02a211 */ /* 0x050fe400078610ff */
[----:B------:R-:W-:Y:S02]  /*f9c0*/  IADD3 R11, R250, 0x8, RZ ;  /* 0x00000008fa0b7810 */ /* 0x000fe40007ffe0ff */
[----:B------:R-:W-:-:S02]  /*f9d0*/  ISETP.GE.AND P0, PT, R9, c[0x0][0x3c8], PT ;  /* 0x0000f20009007a0c */ /* 0x000fc40003f06270 */
[----:B-1----:R-:W-:Y:S02]  /*f9e0*/  @!P2 LEA.HI.X R3, R250, R4, R6, 0x2, P3 ;  /* 0x00000004fa03a211 */ /* 0x002fe400018f1406 */
[----:B------:R-:W-:Y:S02]  /*f9f0*/  SHF.R.S32.HI R11, RZ, 0x1f, R11 ;  /* 0x0000001fff0b7819 */ /* 0x000fe4000001140b */
[----:B------:R-:W-:Y:S01]  /*fa00*/  @!P6 LEA R6, P3, R10, R0, 0x2 ;  /* 0x000000000a06e211 */ /* 0x000fe200078610ff */
[----:B------:R1:W-:Y:S01]  /*fa10*/  @!P2 ST.E.64 [R2.64], R140 ;  /* 0x0000008c0200a985 */ /* 0x0003e2000c101b06 */
[C---:B------:R-:W-:Y:S02]  /*fa20*/  IADD3 R14, R250.reuse, 0x10, RZ ;  /* 0x00000010fa0e7810 */ /* 0x040fe40007ffe0ff */
[----:B------:R-:W-:Y:S02]  /*fa30*/  IADD3 R8, R250, 0x20, RZ ;  /* 0x00000020fa087810 */ /* 0x000fe40007ffe0ff */
[----:B------:R-:W-:-:S02]  /*fa40*/  @!P6 LEA.HI.X R7, R10, R4, R11, 0x2, P3 ;  /* 0x000000040a07e211 */ /* 0x000fc400018f140b */
[----:B------:R-:W-:Y:S02]  /*fa50*/  SHF.R.S32.HI R14, RZ, 0x1f, R14 ;  /* 0x0000001fff0e7819 */ /* 0x000fe4000001140e */
[----:B------:R-:W-:Y:S01]  /*fa60*/  ISETP.GE.AND P2, PT, R8, c[0x0][0x3c8], PT ;  /* 0x0000f20008007a0c */ /* 0x000fe20003f46270 */
[----:B------:R4:W-:Y:S01]  /*fa70*/  @!P6 ST.E.64 [R6.64], R144 ;  /* 0x000000900600e985 */ /* 0x0009e2000c101b06 */
[C---:B------:R-:W-:Y:S02]  /*fa80*/  IADD3 R10, R250.reuse, 0x18, RZ ;  /* 0x00000018fa0a7810 */ /* 0x040fe40007ffe0ff */
[----:B------:R-:W-:Y:S02]  /*fa90*/  IADD3 R11, R250, 0x28, RZ ;  /* 0x00000028fa0b7810 */ /* 0x000fe40007ffe0ff */
        /* <DEDUP_REMOVED lines=11> */
[----:B------:R-:W-:Y:S01]  /*fb50*/  IADD3 R14, R250, 0x28, RZ ;  /* 0x00000028fa0e7810 */ /* 0x000fe20007ffe0ff */
[----:B------:R1:W-:Y:S01]  /*fb60*/  @!P1 ST.E.64 [R2.64], R142 ;  /* 0x0000008e02009985 */ /* 0x0003e2000c101b06 */
        /* <DEDUP_REMOVED lines=9> */
[----:B------:R-:W-:Y:S02]  /*fc00*/  SHF.R.S32.HI R16, RZ, 0x1f, R16 ;  /* 0x0000001fff107819 */ /* 0x000fe40000011410 */
[----:B-1----:R-:W-:-:S04]  /*fc10*/  @!P2 LEA R2, P3, R8, R0, 0x2 ;  /* 0x000000000802a211 */ /* 0x002fc800078610ff */
[----:B------:R-:W-:Y:S02]  /*fc20*/  @!P2 LEA.HI.X R3, R8, R4, R9, 0x2, P3 ;  /* 0x000000040803a211 */ /* 0x000fe400018f1409 */
[----:B------:R-:W-:-:S03]  /*fc30*/  @!P6 LEA R8, P3, R11, R0, 0x2 ;  /* 0x000000000b08e211 */ /* 0x000fc600078610ff */
[----:B------:R1:W-:Y:S01]  /*fc40*/  @!P2 ST.E.64 [R2.64], R132 ;  /* 0x000000840200a985 */ /* 0x0003e2000c101b06 */
[----:B------:R-:W-:Y:S02]  /*fc50*/  @!P6 LEA.HI.X R9, R11, R4, R14, 0x2, P3 ;  /* 0x000000040b09e211 */ /* 0x000fe400018f140e */
[----:B------:R-:W-:Y:S02]  /*fc60*/  ISETP.GE.AND P3, PT, R17, c[0x0][0x3c8], PT ;  /* 0x0000f20011007a0c */ /* 0x000fe40003f66270 */
[C---:B----4-:R-:W-:Y:S01]  /*fc70*/  @!P1 LEA R6, P2, R13.reuse, R0, 0x2 ;  /* 0x000000000d069211 */ /* 0x050fe200078410ff */
[----:B------:R4:W-:Y:S01]  /*fc80*/  @!P6 ST.E.64 [R8.64], R134 ;  /* 0x000000860800e985 */ /* 0x0009e2000c101b06 */
[C---:B------:R-:W-:Y:S02]  /*fc90*/  IADD3 R14, R250.reuse, 0x48, RZ ;  /* 0x00000048fa0e7810 */ /* 0x040fe40007ffe0ff */
[----:B------:R-:W-:Y:S02]  /*fca0*/  IADD3 R11, R250, 0x38, RZ ;  /* 0x00000038fa0b7810 */ /* 0x000fe40007ffe0ff */
[----:B------:R-:W-:-:S02]  /*fcb0*/  @!P1 LEA.HI.X R7, R13, R4, R15, 0x2, P2 ;  /* 0x000000040d079211 */ /* 0x000fc400010f140f */
[----:B------:R-:W-:Y:S02]  /*fcc0*/  ISETP.GE.AND P2, PT, R14, c[0x0][0x3c8], PT ;  /* 0x0000f2000e007a0c */ /* 0x000fe40003f46270 */
[----:B------:R-:W-:Y:S01]  /*fcd0*/  SHF.R.S32.HI R11, RZ, 0x1f, R11 ;  /* 0x0000001fff0b7819 */ /* 0x000fe2000001140b */
[----:B------:R5:W-:Y:S01]  /*fce0*/  @!P1 ST.E.64 [R6.64], R136 ;  /* 0x0000008806009985 */ /* 0x000be2000c101b06 */
[C---:B------:R-:W-:Y:S02]  /*fcf0*/  IADD3 R15, R250.reuse, 0x50, RZ ;  /* 0x00000050fa0f7810 */ /* 0x040fe40007ffe0ff */
[----:B------:R-:W-:Y:S02]  /*fd00*/  IADD3 R13, R250, 0x58, RZ ;  /* 0x00000058fa0d7810 */ /* 0x000fe40007ffe0ff */
[----:B------:R-:W-:Y:S02]  /*fd10*/  ISETP.GE.AND P1, PT, R15, c[0x0][0x3c8], PT ;  /* 0x0000f2000f007a0c */ /* 0x000fe40003f26270 */
[----:B-1----:R-:W-:-:S04]  /*fd20*/  @!P0 LEA R2, P6, R10, R0, 0x2 ;  /* 0x000000000a028211 */ /* 0x002fc800078c10ff */
[----:B------:R-:W-:Y:S02]  /*fd30*/  @!P0 LEA.HI.X R3, R10, R4, R11, 0x2, P6 ;  /* 0x000000040a038211 */ /* 0x000fe400030f140b */
[----:B------:R-:W-:-:S03]  /*fd40*/  @!P3 LEA R10, P6, R17, R0, 0x2 ;  /* 0x00000000110ab211 */ /* 0x000fc600078c10ff */
[----:B------:R1:W-:Y:S01]  /*fd50*/  @!P0 ST.E.64 [R2.64], R138 ;  /* 0x0000008a02008985 */ /* 0x0003e2000c101b06 */
[----:B------:R-:W-:Y:S02]  /*fd60*/  @!P3 LEA.HI.X R11, R17, R4, R18, 0x2, P6 ;  /* 0x00000004110bb211 */ /* 0x000fe400030f1412 */
[C---:B----4-:R-:W-:Y:S02]  /*fd70*/  @!P2 LEA R8, P6, R14.reuse, R0, 0x2 ;  /* 0x000000000e08a211 */ /* 0x050fe400078c10ff */
[----:B------:R-:W-:Y:S01]  /*fd80*/  ISETP.GE.AND P0, PT, R13, c[0x0][0x3c8], PT ;  /* 0x0000f2000d007a0c */ /* 0x000fe20003f06270 */
[----:B------:R4:W-:Y:S01]  /*fd90*/  @!P3 ST.E.64 [R10.64], R150 ;  /* 0x000000960a00b985 */ /* 0x0009e2000c101b06 */
[----:B------:R-:W-:Y:S02]  /*fda0*/  @!P2 LEA.HI.X R9, R14, R4, R16, 0x2, P6 ;  /* 0x000000040e09a211 */ /* 0x000fe400030f1410 */
[----:B------:R-:W-:Y:S02]  /*fdb0*/  IADD3 R16, R250, 0x50, RZ ;  /* 0x00000050fa107810 */ /* 0x000fe40007ffe0ff */
[----:B-----5:R-:W-:Y:S01]  /*fdc0*/  @!P1 LEA R6, P6, R15, R0, 0x2 ;  /* 0x000000000f069211 */ /* 0x020fe200078c10ff */
[----:B------:R4:W-:Y:S01]  /*fdd0*/  @!P2 ST.E.64 [R8.64], R146 ;  /* 0x000000920800a985 */ /* 0x0009e2000c101b06 */
[----:B------:R-:W-:-:S02]  /*fde0*/  SHF.R.S32.HI R16, RZ, 0x1f, R16 ;  /* 0x0000001fff107819 */ /* 0x000fc40000011410 */
[----:B------:R-:W-:Y:S02]  /*fdf0*/  IADD3 R14, R250, 0x58, RZ ;  /* 0x00000058fa0e7810 */ /* 0x000fe40007ffe0ff */
[----:B------:R-:W-:Y:S02]  /*fe00*/  @!P1 LEA.HI.X R7, R15, R4, R16, 0x2, P6 ;  /* 0x000000040f079211 */ /* 0x000fe400030f1410 */
[----:B------:R-:W-:-:S03]  /*fe10*/  SHF.R.S32.HI R14, RZ, 0x1f, R14 ;  /* 0x0000001fff0e7819 */ /* 0x000fc6000001140e */
[----:B------:R4:W-:Y:S01]  /*fe20*/  @!P1 ST.E.64 [R6.64], R82 ;  /* 0x0000005206009985 */ /* 0x0009e2000c101b06 */
[----:B-1----:R-:W-:-:S04]  /*fe30*/  @!P0 LEA R2, P6, R13, R0, 0x2 ;  /* 0x000000000d028211 */ /* 0x002fc800078c10ff */
[----:B------:R-:W-:-:S05]  /*fe40*/  @!P0 LEA.HI.X R3, R13, R4, R14, 0x2, P6 ;  /* 0x000000040d038211 */ /* 0x000fca00030f140e */
[----:B------:R4:W-:Y:S04]  /*fe50*/  @!P0 ST.E.64 [R2.64], R80 ;  /* 0x0000005002008985 */ /* 0x0009e8000c101b06 */
.L_x_1435:
[----:B------:R-:W-:Y:S05]  /*fe60*/  BSYNC B0 ;  /* 0x0000000000007941 */ /* 0x000fea0003800000 */
.L_x_1434:
[----:B------:R-:W-:Y:S05]  /*fe70*/  BRA.DIV ~URZ, `(.L_x_1436) ;  /* 0x000058027f007947 */ /* 0x000fea000b800000 */
[----:B-1----:R1:W2:Y:S02]  /*fe80*/  SHFL.IDX PT, R4, R5, 0x2, 0x1c1f ;  /* 0x005c1f0005047f89 */ /* 0x0022a400000e0000 */
.L_x_1520:
[----:B------:R-:W-:Y:S05]  /*fe90*/  BRA.DIV ~URZ, `(.L_x_1437) ;  /* 0x000058527f007947 */ /* 0x000fea000b800000 */
[----:B----4-:R4:W1:Y:S02]  /*fea0*/  SHFL.IDX PT, R0, R12, 0x2, 0x1c1f ;  /* 0x005c1f000c007f89 */ /* 0x01086400000e0000 */
.L_x_1521:
[----:B------:R-:W-:Y:S01]  /*feb0*/  BSSY B0, `(.L_x_1438) ;  /* 0x0000054000007945 */ /* 0x000fe20003800000 */
[----:B------:R-:W-:Y:S05]  /*fec0*/  @P4 BRA `(.L_x_1439) ;  /* 0x0000052000004947 */ /* 0x000fea0003800000 */
[C---:B------:R-:W-:Y:S02]  /*fed0*/  IADD3 R6, R250.reuse, 0x8, RZ ;  /* 0x00000008fa067810 */ /* 0x040fe40007ffe0ff */
[----:B------:R-:W-:Y:S02]  /*fee0*/  ISETP.GE.AND P0, PT, R250, c[0x0][0x3c8], PT ;  /* 0x0000f200fa007a0c */ /* 0x000fe40003f06270 */
[----:B------:R-:W-:Y:S02]  /*fef0*/  ISETP.GE.AND P1, PT, R6, c[0x0][0x3c8], PT ;  /* 0x0000f20006007a0c */ /* 0x000fe40003f26270 */
[C---:B------:R-:W-:Y:S02]  /*ff00*/  IADD3 R16, R250.reuse, 0x10, RZ ;  /* 0x00000010fa107810 */ /* 0x040fe40007ffe0ff */
[C---:B------:R-:W-:Y:S02]  /*ff10*/  IADD3 R10, R250.reuse, 0x18, RZ ;  /* 0x00000018fa0a7810 */ /* 0x040fe40007ffe0ff */
[----:B------:R-:W-:-:S02]  /*ff20*/  IADD3 R7, R250, 0x8, RZ ;  /* 0x00000008fa077810 */ /* 0x000fc40007ffe0ff */
[----:B------:R-:W-:Y:S02]  /*ff30*/  ISETP.GE.AND P2, PT, R16, c[0x0][0x3c8], PT ;  /* 0x0000f20010007a0c */ /* 0x000fe40003f46270 */
[----:B------:R-:W-:Y:S02]  /*ff40*/  SHF.R.S32.HI R11, RZ, 0x1f, R250 ;  /* 0x0000001fff0b7819 */ /* 0x000fe400000114fa */
[-C--:B-1----:R-:W-:Y:S02]  /*ff50*/  @!P0 LEA R2, P6, R250, R0.reuse, 0x2 ;  /* 0x00000000fa028211 */ /* 0x082fe400078c10ff */
[----:B------:R-:W-:Y:S02]  /*ff60*/  ISETP.GE.AND P4, PT, R10, c[0x0][0x3c8], PT ;  /* 0x0000f2000a007a0c */ /* 0x000fe40003f86270 */
[----:B------:R-:W-:Y:S02]  /*ff70*/  SHF.R.S32.HI R7, RZ, 0x1f, R7 ;  /* 0x0000001fff077819 */ /* 0x000fe40000011407 */
[----:B------:R-:W-:-:S02]  /*ff80*/  @!P1 LEA R8, P3, R6, R0, 0x2 ;  /* 0x0000000006089211 */ /* 0x000fc400078610ff */
[-C--:B--2---:R-:W-:Y:S02]  /*ff90*/  @!P0 LEA.HI.X R3, R250, R4.reuse, R11, 0x2, P6 ;  /* 0x00000004fa038211 */ /* 0x084fe400030f140b */
[----:B------:R-:W-:Y:S02]  /*ffa0*/  @!P1 LEA.HI.X R9, R6, R4, R7, 0x2, P3 ;  /* 0x0000000406099211 */ /* 0x000fe400018f1407 */
[C---:B------:R-:W-:Y:S01]  /*ffb0*/  IADD3 R14, R250.reuse, 0x20, RZ ;  /* 0x00000020fa0e7810 */ /* 0x040fe20007ffe0ff */
[----:B------:R1:W-:Y:S01]  /*ffc0*/  @!P0 ST.E.64 [R2.64], R36 ;  /* 0x0000002402008985 */ /* 0x0003e2000c101b06 */
[C---:B------:R-:W-:Y:S02]  /*ffd0*/  IADD3 R13, R250.reuse, 0x28, RZ ;  /* 0x00000028fa0d7810 */ /* 0x040fe40007ffe0ff */
[C---:B------:R-:W-:Y:S01]  /*ffe0*/  IADD3 R17, R250.reuse, 0x10, RZ ;  /* 0x00000010fa117810 */ /* 0x040fe20007ffe0ff */
[----:B------:R2:W-:Y:S01]  /*fff0*/  @!P1 ST.E.64 [R8.64], R38 ;  /* 0x0000002608009985 */ /* 0x0005e2000c101b06 */
[----:B------:R-:W-:-:S02]  /*10000*/  IADD3 R15, R250, 0x18, RZ ;  /* 0x00000018fa0f7810 */ /* 0x000fc40007ffe0ff */
[----:B------:R-:W-:Y:S02]  /*10010*/  ISETP.GE.AND P3, PT, R14, c[0x0][0x3c8], PT ;  /* 0x0000f2000e007a0c */ /* 0x000fe40003f66270 */
[----:B------:R-:W-:Y:S02]  /*10020*/  ISETP.GE.AND P1, PT, R13, c[0x0][0x3c8], PT ;  /* 0x0000f2000d007a0c */ /* 0x000fe40003f26270 */
[----:B------:R-:W-:Y:S02]  /*10030*/  @!P2 LEA R6, P0, R16, R0, 0x2 ;  /* 0x000000001006a211 */ /* 0x000fe400078010ff */
[----:B------:R-:W-:Y:S02]  /*10040*/  SHF.R.S32.HI R17, RZ, 0x1f, R17 ;  /* 0x0000001fff117819 */ /* 0x000fe40000011411 */
[----:B------:R-:W-:Y:S02]  /*10050*/  SHF.R.S32.HI R15, RZ, 0x1f, R15 ;  /* 0x0000001fff0f7819 */ /* 0x000fe4000001140f */
[----:B------:R-:W-:-:S02]  /*10060*/  IADD3 R11, R250, 0x30, RZ ;  /* 0x00000030fa0b7810 */ /* 0x000fc40007ffe0ff */
[----:B------:R-:W-:Y:S02]  /*10070*/  @!P2 LEA.HI.X R7, R16, R4, R17, 0x2, P0 ;  /* 0x000000041007a211 */ /* 0x000fe400000f1411 */
[----:B------:R-:W-:Y:S02]  /*10080*/  ISETP.GE.AND P0, PT, R11, c[0x0][0x3c8], PT ;  /* 0x0000f2000b007a0c */ /* 0x000fe40003f06270 */
[C---:B------:R-:W-:Y:S01]  /*10090*/  IADD3 R16, R250.reuse, 0x20, RZ ;  /* 0x00000020fa107810 */ /* 0x040fe20007ffe0ff */
[----:B------:R5:W-:Y:S01]  /*100a0*/  @!P2 ST.E.64 [R6.64], R40 ;  /* 0x000000280600a985 */ /* 0x000be2000c101b06 */
[----:B------:R-:W-:Y:S02]  /*100b0*/  IADD3 R17, R250, 0x48, RZ ;  /* 0x00000048fa117810 */ /* 0x000fe40007ffe0ff */
[----:B------:R-:W-:Y:S02]  /*100c0*/  SHF.R.S32.HI R16, RZ, 0x1f, R16 ;  /* 0x0000001fff107819 */ /* 0x000fe40000011410 */
[----:B-1----:R-:W-:-:S02]  /*100d0*/  @!P4 LEA R2, P6, R10, R0, 0x2 ;  /* 0x000000000a02c211 */ /* 0x002fc400078c10ff */
[----:B------:R-:W-:Y:S02]  /*100e0*/  IADD3 R18, R250, 0x48, RZ ;  /* 0x00000048fa127810 */ /* 0x000fe40007ffe0ff */
[----:B------:R-:W-:Y:S02]  /*100f0*/  @!P4 LEA.HI.X R3, R10, R4, R15, 0x2, P6 ;  /* 0x000000040a03c211 */ /* 0x000fe400030f140f */
[----:B------:R-:W-:Y:S02]  /*10100*/  IADD3 R15, R250, 0x28, RZ ;  /* 0x00000028fa0f7810 */ /* 0x000fe40007ffe0ff */
[----:B--2---:R-:W-:Y:S01]  /*10110*/  @!P3 LEA R8, P2, R14, R0, 0x2 ;  /* 0x000000000e08b211 */ /* 0x004fe200078410ff */
[----:B------:R1:W-:Y:S01]  /*10120*/  @!P4 ST.E.64 [R2.64], R42 ;  /* 0x0000002a0200c985 */ /* 0x0003e2000c101b06 */
[----:B------:R-:W-:Y:S02]  /*10130*/  SHF.R.S32.HI R15, RZ, 0x1f, R15 ;  /* 0x0000001fff0f7819 */ /* 0x000fe4000001140f */
[----:B------:R-:W-:-:S02]  /*10140*/  IADD3 R10, R250, 0x38, RZ ;  /* 0x00000038fa0a7810 */ /* 0x000fc40007ffe0ff */
[----:B------:R-:W-:Y:S02]  /*10150*/  @!P3 LEA.HI.X R9, R14, R4, R16, 0x2, P2 ;  /* 0x000000040e09b211 */ /* 0x000fe400010f1410 */
[----:B------:R-:W-:Y:S02]  /*10160*/  ISETP.GE.AND P4, PT, R10, c[0x0][0x3c8], PT ;  /* 0x0000f2000a007a0c */ /* 0x000fe40003f86270 */
[C---:B------:R-:W-:Y:S01]  /*10170*/  IADD3 R14, R250.reuse, 0x40, RZ ;  /* 0x00000040fa0e7810 */ /* 0x040fe20007ffe0ff */
[----:B------:R-:W-:Y:S01]  /*10180*/  @!P3 ST.E.64 [R8.64], R66 ;  /* 0x000000420800b985 */ /* 0x000fe2000c101b06 */
[----:B------:R-:W-:Y:S02]  /*10190*/  IADD3 R16, R250, 0x40, RZ ;  /* 0x00000040fa107810 */ /* 0x000fe40007ffe0ff */
[----:B------:R-:W-:Y:S02]  /*101a0*/  ISETP.GE.AND P3, PT, R14, c[0x0][0x3c8], PT ;  /* 0x0000f2000e007a0c */ /* 0x000fe40003f66270 */
[----:B-----5:R-:W-:-:S02]  /*101b0*/  @!P0 LEA R6, P2, R11, R0, 0x2 ;  /* 0x000000000b068211 */ /* 0x020fc400078410ff */
[----:B------:R-:W-:Y:S02]  /*101c0*/  SHF.R.S32.HI R16, RZ, 0x1f, R16 ;  /* 0x0000001fff107819 */ /* 0x000fe40000011410 */
        /* <DEDUP_REMOVED lines=10> */
[----:B------:R-:W-:Y:S01]  /*10270*/  ISETP.GE.AND P2, PT, R17, c[0x0][0x3c8], PT ;  /* 0x0000f20011007a0c */ /* 0x000fe20003f46270 */
[----:B------:R2:W-:Y:S01]  /*10280*/  @!P0 ST.E.64 [R6.64], R48 ;  /* 0x0000003006008985 */ /* 0x0005e2000c101b06 */
[----:B------:R-:W-:Y:S02]  /*10290*/  IADD3 R13, R250, 0x58, RZ ;  /* 0x00000058fa0d7810 */ /* 0x000fe40007ffe0ff */
[----:B------:R-:W-:Y:S02]  /*102a0*/  SHF.R.S32.HI R11, RZ, 0x1f, R11 ;  /* 0x0000001fff0b7819 */ /* 0x000fe4000001140b */
        /* <DEDUP_REMOVED lines=20> */
.L_x_1439:
[----:B------:R-:W-:Y:S05]  /*103f0*/  BSYNC B0 ;  /* 0x0000000000007941 */ /* 0x000fea0003800000 */
.L_x_1438:
[----:B------:R-:W-:Y:S05]  /*10400*/  BRA.DIV ~URZ, `(.L_x_1440) ;  /* 0x000053427f007947 */ /* 0x000fea000b800000 */
[----:B--2---:R2:W3:Y:S04]  /*10410*/  SHFL.IDX PT, R4, R5, 0x3, 0x1c1f ;  /* 0x007c1f0005047f89 */ /* 0x0044e800000e0000 */
[----:B-1----:R2:W1:Y:S02]  /*10420*/  SHFL.IDX PT, R0, R12, 0x3, 0x1c1f ;  /* 0x007c1f000c007f89 */ /* 0x00246400000e0000 */
.L_x_1522:
[----:B------:R-:W-:Y:S05]  /*10430*/  @P5 BRA `(.L_x_1428) ;  /* 0x0000122000005947 */ /* 0x000fea0003800000 */
[C---:B---3--:R-:W-:Y:S02]  /*10440*/  IADD3 R8, R250.reuse, 0x8, RZ ;  /* 0x00000008fa087810 */ /* 0x048fe40007ffe0ff */
[----:B------:R-:W-:Y:S02]  /*10450*/  ISETP.GE.AND P4, PT, R250, c[0x0][0x3c8], PT ;  /* 0x0000f200fa007a0c */ /* 0x000fe40003f86270 */
[----:B------:R-:W-:Y:S02]  /*10460*/  ISETP.GE.AND P3, PT, R8, c[0x0][0x3c8], PT ;  /* 0x0000f20008007a0c */ /* 0x000fe40003f66270 */
[----:B------:R-:W-:-:S02]  /*10470*/  IADD3 R15, R250, 0x10, RZ ;  /* 0x00000010fa0f7810 */ /* 0x000fc40007ffe0ff */
[C---:B--2-4-:R-:W-:Y:S02]  /*10480*/  IADD3 R12, R250.reuse, 0x18, RZ ;  /* 0x00000018fa0c7810 */ /* 0x054fe40007ffe0ff */
[----:B------:R-:W-:Y:S02]  /*10490*/  IADD3 R5, R250, 0x20, RZ ;  /* 0x00000020fa057810 */ /* 0x000fe40007ffe0ff */
[----:B------:R-:W-:Y:S02]  /*104a0*/  ISETP.GE.AND P2, PT, R15, c[0x0][0x3c8], PT ;  /* 0x0000f2000f007a0c */ /* 0x000fe40003f46270 */
[----:B------:R-:W-:Y:S02]  /*104b0*/  ISETP.GE.AND P1, PT, R12, c[0x0][0x3c8], PT ;  /* 0x0000f2000c007a0c */ /* 0x000fe40003f26270 */
[C---:B------:R-:W-:Y:S02]  /*104c0*/  IADD3 R9, R250.reuse, 0x8, RZ ;  /* 0x00000008fa097810 */ /* 0x040fe40007ffe0ff */
[----:B-1----:R-:W-:-:S02]  /*104d0*/  @!P4 LEA R6, P6, R250, R0, 0x2 ;  /* 0x00000000fa06c211 */ /* 0x002fc400078c10ff */
[----:B------:R-:W-:Y:S02]  /*104e0*/  SHF.R.S32.HI R10, RZ, 0x1f, R250 ;  /* 0x0000001fff0a7819 */ /* 0x000fe400000114fa */
[----:B------:R-:W-:Y:S02]  /*104f0*/  ISETP.GE.AND P0, PT, R5, c[0x0][0x3c8], PT ;  /* 0x0000f20005007a0c */ /* 0x000fe40003f06270 */
[----:B------:R-:W-:Y:S02]  /*10500*/  SHF.R.S32.HI R9, RZ, 0x1f, R9 ;  /* 0x0000001fff097819 */ /* 0x000fe40000011409 */
[----:B------:R-:W-:Y:S02]  /*10510*/  @!P3 LEA R2, P5, R8, R0, 0x2 ;  /* 0x000000000802b211 */ /* 0x000fe400078a10ff */
[C---:B------:R-:W-:Y:S02]  /*10520*/  @!P4 LEA.HI.X R7, R250.reuse, R4, R10, 0x2, P6 ;  /* 0x00000004fa07c211 */ /* 0x040fe400030f140a */
[----:B------:R-:W-:-:S02]  /*10530*/  IADD3 R14, R250, 0x28, RZ ;  /* 0x00000028fa0e7810 */ /* 0x000fc40007ffe0ff */
[----:B------:R-:W-:Y:S01]  /*10540*/  IADD3 R16, R250, 0x10, RZ ;  /* 0x00000010fa107810 */ /* 0x000fe20007ffe0ff */
[----:B------:R1:W-:Y:S01]  /*10550*/  @!P4 ST.E.64 [R6.64], R60 ;  /* 0x0000003c0600c985 */ /* 0x0003e2000c101b06 */
[----:B------:R-:W-:Y:S02]  /*10560*/  @!P3 LEA.HI.X R3, R8, R4, R9, 0x2, P5 ;  /* 0x000000040803b211 */ /* 0x000fe400028f1409 */
[C---:B------:R-:W-:Y:S02]  /*10570*/  IADD3 R13, R250.reuse, 0x18, RZ ;  /* 0x00000018fa0d7810 */ /* 0x040fe40007ffe0ff */
[----:B------:R-:W-:Y:S01]  /*10580*/  IADD3 R11, R250, 0x20, RZ ;  /* 0x00000020fa0b7810 */ /* 0x000fe20007ffe0ff */
[----:B------:R2:W-:Y:S01]  /*10590*/  @!P3 ST.E.64 [R2.64], R34 ;  /* 0x000000220200b985 */ /* 0x0005e2000c101b06 */
[----:B------:R-:W-:Y:S02]  /*105a0*/  @!P2 LEA R8, P5, R15, R0, 0x2 ;  /* 0x000000000f08a211 */ /* 0x000fe400078a10ff */
[----:B------:R-:W-:-:S02]  /*105b0*/  ISETP.GE.AND P4, PT, R14, c[0x0][0x3c8], PT ;  /* 0x0000f2000e007a0c */ /* 0x000fc40003f86270 */
[----:B------:R-:W-:Y:S02]  /*105c0*/  SHF.R.S32.HI R16, RZ, 0x1f, R16 ;  /* 0x0000001fff107819 */ /* 0x000fe40000011410 */
[----:B------:R-:W-:Y:S02]  /*105d0*/  IADD3 R10, R250, 0x30, RZ ;  /* 0x00000030fa0a7810 */ /* 0x000fe40007ffe0ff */
[----:B------:R-:W-:Y:S02]  /*105e0*/  SHF.R.S32.HI R13, RZ, 0x1f, R13 ;  /* 0x0000001fff0d7819 */ /* 0x000fe4000001140d */
[----:B------:R-:W-:Y:S02]  /*105f0*/  SHF.R.S32.HI R11, RZ, 0x1f, R11 ;  /* 0x0000001fff0b7819 */ /* 0x000fe4000001140b */
[----:B------:R-:W-:Y:S02]  /*10600*/  @!P2 LEA.HI.X R9, R15, R4, R16, 0x2, P5 ;  /* 0x000000040f09a211 */ /* 0x000fe400028f1410 */
[----:B------:R-:W-:-:S02]  /*10610*/  ISETP.GE.AND P5, PT, R10, c[0x0][0x3c8], PT ;  /* 0x0000f2000a007a0c */ /* 0x000fc40003fa6270 */
[C---:B------:R-:W-:Y:S01]  /*10620*/  IADD3 R16, R250.reuse, 0x28, RZ ;  /* 0x00000028fa107810 */ /* 0x040fe20007ffe0ff */
[----:B------:R-:W-:Y:S01]  /*10630*/  @!P2 ST.E.64 [R8.64], R70 ;  /* 0x000000460800a985 */ /* 0x000fe2000c101b06 */
[----:B------:R-:W-:Y:S02]  /*10640*/  IADD3 R15, R250, 0x40, RZ ;  /* 0x00000040fa0f7810 */ /* 0x000fe40007ffe0ff */
[----:B------:R-:W-:Y:S02]  /*10650*/  SHF.R.S32.HI R16, RZ, 0x1f, R16 ;  /* 0x0000001fff107819 */ /* 0x000fe40000011410 */
[C---:B-1----:R-:W-:Y:S02]  /*10660*/  @!P1 LEA R6, P6, R12.reuse, R0, 0x2 ;  /* 0x000000000c069211 */ /* 0x042fe400078c10ff */
[----:B------:R-:W-:Y:S02]  /*10670*/  ISETP.GE.AND P2, PT, R15, c[0x0][0x3c8], PT ;  /* 0x0000f2000f007a0c */ /* 0x000fe40003f46270 */
[----:B------:R-:W-:-:S02]  /*10680*/  @!P1 LEA.HI.X R7, R12, R4, R13, 0x2, P6 ;  /* 0x000000040c079211 */ /* 0x000fc400030f140d */
[C---:B--2---:R-:W-:Y:S02]  /*10690*/  @!P0 LEA R2, P3, R5.reuse, R0, 0x2 ;  /* 0x0000000005028211 */ /* 0x044fe400078610ff */
[----:B------:R-:W-:Y:S01]  /*106a0*/  IADD3 R12, R250, 0x38, RZ ;  /* 0x00000038fa0c7810 */ /* 0x000fe20007ffe0ff */
[----:B------:R1:W-:Y:S01]  /*106b0*/  @!P1 ST.E.64 [R6.64], R64 ;  /* 0x0000004006009985 */ /* 0x0003e2000c101b06 */
[----:B------:R-:W-:Y:S02]  /*106c0*/  @!P0 LEA.HI.X R3, R5, R4, R11, 0x2, P3 ;  /* 0x0000000405038211 */ /* 0x000fe400018f140b */
[----:B------:R-:W-:Y:S02]  /*106d0*/  ISETP.GE.AND P3, PT, R12, c[0x0][0x3c8], PT ;  /* 0x0000f2000c007a0c */ /* 0x000fe40003f66270 */
[C---:B------:R-:W-:Y:S01]  /*106e0*/  IADD3 R11, R250.reuse, 0x30, RZ ;  /* 0x00000030fa0b7810 */ /* 0x040fe20007ffe0ff */
[----:B------:R2:W-:Y:S01]  /*106f0*/  @!P0 ST.E.64 [R2.64], R30 ;  /* 0x0000001e02008985 */ /* 0x0005e2000c101b06 */
[----:B------:R-:W-:-:S02]  /*10700*/  IADD3 R13, R250, 0x48, RZ ;  /* 0x00000048fa0d7810 */ /* 0x000fc40007ffe0ff */
[----:B------:R-:W-:Y:S02]  /*10710*/  IADD3 R5, R250, 0x50, RZ ;  /* 0x00000050fa057810 */ /* 0x000fe40007ffe0ff */
[----:B------:R-:W-:Y:S02]  /*10720*/  SHF.R.S32.HI R11, RZ, 0x1f, R11 ;  /* 0x0000001fff0b7819 */ /* 0x000fe4000001140b */
[----:B------:R-:W-:Y:S02]  /*10730*/  ISETP.GE.AND P1, PT, R13, c[0x0][0x3c8], PT ;  /* 0x0000f2000d007a0c */ /* 0x000fe40003f26270 */
[----:B-1----:R-:W-:-:S04]  /*10740*/  @!P4 LEA R6, P0, R14, R0, 0x2 ;  /* 0x000000000e06c211 */ /* 0x002fc800078010ff */
[----:B------:R-:W-:Y:S02]  /*10750*/  @!P4 LEA.HI.X R7, R14, R4, R16, 0x2, P0 ;  /* 0x000000040e07c211 */ /* 0x000fe400000f1410 */
[----:B--2---:R-:W-:Y:S02]  /*10760*/  @!P5 LEA R2, P6, R10, R0, 0x2 ;  /* 0x000000000a02d211 */ /* 0x004fe400078c10ff */
[----:B------:R-:W-:Y:S01]  /*10770*/  IADD3 R14, R250, 0x38, RZ ;  /* 0x00000038fa0e7810 */ /* 0x000fe20007ffe0ff */
[----:B------:R1:W-:Y:S01]  /*10780*/  @!P4 ST.E.64 [R6.64], R46 ;  /* 0x0000002e0600c985 */ /* 0x0003e2000c101b06 */
[----:B------:R-:W-:Y:S02]  /*10790*/  ISETP.GE.AND P0, PT, R5, c[0x0][0x3c8], PT ;  /* 0x0000f20005007a0c */ /* 0x000fe40003f06270 */
[----:B------:R-:W-:Y:S02]  /*107a0*/  @!P5 LEA.HI.X R3, R10, R4, R11, 0x2, P6 ;  /* 0x000000040a03d211 */ /* 0x000fe400030f140b */
[----:B------:R-:W-:-:S02]  /*107b0*/  @!P3 LEA R10, P4, R12, R0, 0x2 ;  /* 0x000000000c0ab211 */ /* 0x000fc400078810ff */
[----:B------:R-:W-:Y:S01]  /*107c0*/  SHF.R.S32.HI R14, RZ, 0x1f, R14 ;  /* 0x0000001fff0e7819 */ /* 0x000fe2000001140e */
[----:B------:R2:W-:Y:S01]  /*107d0*/  @!P5 ST.E.64 [R2.64], R50 ;  /* 0x000000320200d985 */ /* 0x0005e2000c101b06 */
[----:B------:R-:W-:Y:S02]  /*107e0*/  IADD3 R16, R250, 0x40, RZ ;  /* 0x00000040fa107810 */ /* 0x000fe40007ffe0ff */
[----:B------:R-:W-:Y:S02]  /*107f0*/  @!P3 LEA.HI.X R11, R12, R4, R14, 0x2, P4 ;  /* 0x000000040c0bb211 */ /* 0x000fe400020f140e */
[C---:B------:R-:W-:Y:S02]  /*10800*/  IADD3 R14, R250.reuse, 0x48, RZ ;  /* 0x00000048fa0e7810 */ /* 0x040fe40007ffe0ff */
[----:B------:R-:W-:Y:S01]  /*10810*/  IADD3 R12, R250, 0x50, RZ ;  /* 0x00000050fa0c7810 */ /* 0x000fe20007ffe0ff */
[----:B------:R3:W-:Y:S01]  /*10820*/  @!P3 ST.E.64 [R10.64], R62 ;  /* 0x0000003e0a00b985 */ /* 0x0007e2000c101b06 */
[----:B------:R-:W-:-:S02]  /*10830*/  @!P2 LEA R8, P6, R15, R0, 0x2 ;  /* 0x000000000f08a211 */ /* 0x000fc400078c10ff */
[----:B------:R-:W-:Y:S02]  /*10840*/  SHF.R.S32.HI R16, RZ, 0x1f, R16 ;  /* 0x0000001fff107819 */ /* 0x000fe40000011410 */
[----:B------:R-:W-:Y:S02]  /*10850*/  SHF.R.S32.HI R14, RZ, 0x1f, R14 ;  /* 0x0000001fff0e7819 */ /* 0x000fe4000001140e */
[----:B------:R-:W-:Y:S02]  /*10860*/  SHF.R.S32.HI R12, RZ, 0x1f, R12 ;  /* 0x0000001fff0c7819 */ /* 0x000fe4000001140c */
[----:B------:R-:W-:Y:S02]  /*10870*/  @!P2 LEA.HI.X R9, R15, R4, R16, 0x2, P6 ;  /* 0x000000040f09a211 */ /* 0x000fe400030f1410 */
[----:B-1----:R-:W-:-:S03]  /*10880*/  @!P1 LEA R6, P5, R13, R0, 0x2 ;  /* 0x000000000d069211 */ /* 0x002fc600078a10ff */
[----:B------:R3:W-:Y:S01]  /*10890*/  @!P2 ST.E.64 [R8.64], R58 ;  /* 0x0000003a0800a985 */ /* 0x0007e2000c101b06 */
[----:B------:R-:W-:Y:S02]  /*108a0*/  @!P1 LEA.HI.X R7, R13, R4, R14, 0x2, P5 ;  /* 0x000000040d079211 */ /* 0x000fe400028f140e */
[----:B--2---:R-:W-:-:S03]  /*108b0*/  @!P0 LEA R2, P4, R5, R0, 0x2 ;  /* 0x0000000005028211 */ /* 0x004fc600078810ff */
[----:B------:R3:W-:Y:S01]  /*108c0*/  @!P1 ST.E.64 [R6.64], R54 ;  /* 0x0000003606009985 */ /* 0x0007e2000c101b06 */
[----:B------:R-:W-:Y:S02]  /*108d0*/  @!P0 LEA.HI.X R3, R5, R4, R12, 0x2, P4 ;  /* 0x0000000405038211 */ /* 0x000fe400020f140c */
[----:B------:R-:W-:-:S03]  /*108e0*/  IADD3 R5, R250, 0x58, RZ ;  /* 0x00000058fa057810 */ /* 0x000fc60007ffe0ff */
[----:B------:R3:W-:Y:S01]  /*108f0*/  @!P0 ST.E.64 [R2.64], R32 ;  /* 0x0000002002008985 */ /* 0x0007e2000c101b06 */
[----:B------:R-:W-:-:S13]  /*10900*/  ISETP.GE.AND P0, PT, R5, c[0x0][0x3c8], PT ;  /* 0x0000f20005007a0c */ /* 0x000fda0003f06270 */
[----:B------:R-:W-:Y:S05]  /*10910*/  @P0 BRA `(.L_x_1428) ;  /* 0x00000d4000000947 */ /* 0x000fea0003800000 */
[----:B------:R-:W-:Y:S02]  /*10920*/  IADD3 R12, R250, 0x58, RZ ;  /* 0x00000058fa0c7810 */ /* 0x000fe40007ffe0ff */
[----:B---3--:R-:W-:Y:S02]  /*10930*/  LEA R2, P0, R5, R0, 0x2 ;  /* 0x0000000005027211 */ /* 0x008fe400078010ff */
[----:B------:R-:W-:-:S04]  /*10940*/  SHF.R.S32.HI R12, RZ, 0x1f, R12 ;  /* 0x0000001fff0c7819 */ /* 0x000fc8000001140c */
[----:B------:R-:W-:-:S05]  /*10950*/  LEA.HI.X R3, R5, R4, R12, 0x2, P0 ;  /* 0x0000000405037211 */ /* 0x000fca00000f140c */
[----:B------:R1:W-:Y:S01]  /*10960*/  ST.E.64 [R2.64], R26 ;  /* 0x0000001a02007985 */ /* 0x0003e2000c101b06 */
[----:B------:R-:W-:Y:S05]  /*10970*/  BRA `(.L_x_1428) ;  /* 0x00000ce000007947 */ /* 0x000fea0003800000 */
.L_x_1413:
        /* <DEDUP_REMOVED lines=22> */
.L_x_1441:
        /* <DEDUP_REMOVED lines=58> */
.L_x_1443:
[----:B------:R-:W-:Y:S05]  /*10e80*/  BSYNC B0 ;  /* 0x0000000000007941 */ /* 0x000fea0003800000 */
.L_x_1442:
[----:B------:R-:W-:-:S13]  /*10e90*/  ISETP.GT.AND P0, PT, R19, 0x1, PT ;  /* 0x000000011300780c */ /* 0x000fda0003f04270 */
[----:B------:R-:W-:Y:S05]  /*10ea0*/  @P0 BRA `(.L_x_1428) ;  /* 0x000007b000000947 */ /* 0x000fea0003800000 */
[----:B------:R-:W-:Y:S01]  /*10eb0*/  MOV R2, c[0x0][0x4e8] ;  /* 0x00013a0000027a02 */ /* 0x000fe20000000f00 */
[----:B-1----:R-:W-:Y:S01]  /*10ec0*/  IMAD R0, R18, c[0x0][0x3a0], RZ ;  /* 0x0000e80012007a24 */ /* 0x002fe200078e02ff */
[----:B------:R-:W-:Y:S01]  /*10ed0*/  IADD3 R4, R231, R249, RZ ;  /* 0x000000f9e7047210 */ /* 0x000fe20007ffe0ff */
[----:B------:R-:W-:Y:S01]  /*10ee0*/  IMAD R5, R21, c[0x0][0x3f0], RZ ;  /* 0x0000fc0015057a24 */ /* 0x000fe200078e02ff */
[----:B------:R-:W-:Y:S01]  /*10ef0*/  ISETP.NE.AND P0, PT, R2, 0x1, PT ;  /* 0x000000010200780c */ /* 0x000fe20003f05270 */
[----:B------:R-:W-:-:S04]  /*10f00*/  IMAD.WIDE.U32 R2, R6, c[0x0][0x3a0], RZ ;  /* 0x0000e80006027a25 */ /* 0x000fc800078e00ff */
[----:B------:R-:W-:Y:S01]  /*10f10*/  IMAD R6, R6, c[0x0][0x3a4], R0 ;  /* 0x0000e90006067a24 */ /* 0x000fe200078e0200 */
[----:B------:R-:W-:Y:S01]  /*10f20*/  MOV R0, R4 ;  /* 0x0000000400007202 */ /* 0x000fe20000000f00 */
[----:B------:R-:W-:-:S03]  /*10f30*/  IMAD R7, R13, c[0x0][0x3f4], R5 ;  /* 0x0000fd000d077a24 */ /* 0x000fc600078e0205 */
[----:B------:R-:W-:-:S03]  /*10f40*/  IADD3 R3, R3, R6, RZ ;  /* 0x0000000603037210 */ /* 0x000fc60007ffe0ff */
        /* <DEDUP_REMOVED lines=22> */
.L_x_1523:
[----:B------:R-:W-:Y:S05]  /*110b0*/  BRA.DIV ~URZ, `(.L_x_1445) ;  /* 0x000047c27f007947 */ /* 0x000fea000b800000 */
[----:B------:R3:W4:Y:S02]  /*110c0*/  SHFL.IDX PT, R0, R12, RZ, 0x1c1f ;  /* 0x001c1fff0c007589 */ /* 0x00072400000e0000 */
.L_x_1524:
        /* <DEDUP_REMOVED lines=20> */
.L_x_1447:
[----:B------:R-:W-:Y:S05]  /*11210*/  BSYNC B0 ;  /* 0x0000000000007941 */ /* 0x000fea0003800000 */
.L_x_1446:
[----:B------:R-:W-:Y:S05]  /*11220*/  BRA.DIV ~URZ, `(.L_x_1448) ;  /* 0x000046b27f007947 */ /* 0x000fea000b800000 */
[----:B--2---:R2:W1:Y:S04]  /*11230*/  SHFL.IDX PT, R4, R5, 0x1, 0x1c1f ;  /* 0x003c1f0005047f89 */ /* 0x00446800000e0000 */
[----:B----4-:R2:W4:Y:S02]  /*11240*/  SHFL.IDX PT, R0, R12, 0x1, 0x1c1f ;  /* 0x003c1f000c007f89 */ /* 0x01052400000e0000 */
.L_x_1525:
        /* <DEDUP_REMOVED lines=19> */
.L_x_1450:
[----:B------:R-:W-:Y:S05]  /*11380*/  BSYNC B0 ;  /* 0x0000000000007941 */ /* 0x000fea0003800000 */
.L_x_1449:
[----:B------:R-:W-:Y:S05]  /*11390*/  BRA.DIV ~URZ, `(.L_x_1451) ;  /* 0x000046027f007947 */ /* 0x000fea000b800000 */
[----:B-1----:R1:W2:Y:S02]  /*113a0*/  SHFL.IDX PT, R4, R5, 0x2, 0x1c1f ;  /* 0x005c1f0005047f89 */ /* 0x0022a400000e0000 */
.L_x_1526:
[----:B------:R-:W-:Y:S05]  /*113b0*/  BRA.DIV ~URZ, `(.L_x_1452) ;  /* 0x000046527f007947 */ /* 0x000fea000b800000 */
[----:B----4-:R4:W1:Y:S02]  /*113c0*/  SHFL.IDX PT, R0, R12, 0x2, 0x1c1f ;  /* 0x005c1f000c007f89 */ /* 0x01086400000e0000 */
.L_x_1527:
        /* <DEDUP_REMOVED lines=19> */
.L_x_1454:
[----:B------:R-:W-:Y:S05]  /*11500*/  BSYNC B0 ;  /* 0x0000000000007941 */ /* 0x000fea0003800000 */
.L_x_1453:
[----:B------:R-:W-:Y:S05]  /*11510*/  BRA.DIV ~URZ, `(.L_x_1455) ;  /* 0x000045527f007947 */ /* 0x000fea000b800000 */
[----:B--2---:R2:W3:Y:S04]  /*11520*/  SHFL.IDX PT, R4, R5, 0x3, 0x1c1f ;  /* 0x007c1f0005047f89 */ /* 0x0044e800000e0000 */
[----:B-1----:R2:W1:Y:S02]  /*11530*/  SHFL.IDX PT, R0, R12, 0x3, 0x1c1f ;  /* 0x007c1f000c007f89 */ /* 0x00246400000e0000 */
.L_x_1528:
        /* <DEDUP_REMOVED lines=18> */
.L_x_1428:
[----:B------:R-:W-:Y:S05]  /*11660*/  BSYNC B1 ;  /* 0x0000000000017941 */ /* 0x000fea0003800000 */
.L_x_1412:
[----:B-1--4-:R-:W4:Y:S02]  /*11670*/  LDL R0, [R1+0x38] ;  /* 0x0000380001007983 */ /* 0x012f240000100800 */
        /* <DEDUP_REMOVED lines=14> */
.L_x_1529:
[----:B------:R-:W-:Y:S05]  /*11760*/  BRA.DIV ~URZ, `(.L_x_1458) ;  /* 0x000044327f007947 */ /* 0x000fea000b800000 */
[----:B------:R3:W4:Y:S02]  /*11770*/  SHFL.IDX PT, R8, R74, 0x1, 0x1f ;  /* 0x00201f004a087f89 */ /* 0x00072400000e0000 */
.L_x_1530:
        /* <DEDUP_REMOVED lines=19> */
.L_x_1531:
        /* <DEDUP_REMOVED lines=16> */
.L_x_1532:
[----:B---3--:R-:W-:Y:S01]  /*119b0*/  IMAD R0, R0, c[0x0][0x538], RZ ;  /* 0x00014e0000007a24 */ /* 0x008fe200078e02ff */
[----:B------:R-:W-:Y:S04]  /*119c0*/  BSSY B1, `(.L_x_1461) ;  /* 0x00000ce000017945 */ /* 0x000fe80003800000 */
[----:B----4-:R-:W-:-:S04]  /*119d0*/  IADD3 R8, R0, R8, RZ ;  /* 0x0000000800087210 */ /* 0x010fc80007ffe0ff */
[----:B--2---:R-:W-:-:S13]  /*119e0*/  ISETP.GT.AND P6, PT, R8, R9, PT ;  /* 0x000000090800720c */ /* 0x004fda0003fc4270 */
[----:B------:R-:W-:Y:S05]  /*119f0*/  @P6 BRA `(.L_x_1462) ;  /* 0x0000025000006947 */ /* 0x000fea0003800000 */
.L_x_1466:
        /* <DEDUP_REMOVED lines=17> */
.L_x_1533:
        /* <DEDUP_REMOVED lines=16> */
.L_x_1534:
[----:B--2---:R-:W-:-:S05]  /*11c10*/  IMAD R0, R0, c[0x0][0x538], RZ ;  /* 0x00014e0000007a24 */ /* 0x004fca00078e02ff */
[----:B------:R-:W-:-:S04]  /*11c20*/  IADD3 R8, R0, R8, RZ ;  /* 0x0000000800087210 */ /* 0x000fc80007ffe0ff */
[----:B------:R-:W-:-:S13]  /*11c30*/  ISETP.GT.AND P6, PT, R8, R9, PT ;  /* 0x000000090800720c */ /* 0x000fda0003fc4270 */
[----:B-1----:R-:W-:Y:S05]  /*11c40*/  @!P6 BRA `(.L_x_1466) ;  /* 0xfffffdb00000e947 */ /* 0x002fea000383ffff */
.L_x_1462:
[----:B------:R-:W-:-:S05]  /*11c50*/  IADD3 R10, -R0, R8, RZ ;  /* 0x00000008000a7210 */ /* 0x000fca0007ffe1ff */
[----:B------:R-:W-:-:S05]  /*11c60*/  IMAD R0, R4, c[0x0][0x538], R10 ;  /* 0x00014e0004007a24 */ /* 0x000fca00078e020a */
[----:B------:R-:W-:Y:S01]  /*11c70*/  ISETP.GT.AND P0, PT, R0, R9, PT ;  /* 0x000000090000720c */ /* 0x000fe20003f04270 */
[----:B------:R-:W-:-:S12]  /*11c80*/  BRA.DIV ~URZ, `(.L_x_1467) ;  /* 0x000043527f007947 */ /* 0x000fd8000b800000 */
[----:B------:R-:W-:-:S03]  /*11c90*/  VOTE.ANY R11, PT, !P0 ;  /* 0x00000000000b7806 */ /* 0x000fc600040e0100 */
.L_x_1535:
[----:B------:R-:W2:Y:S01]  /*11ca0*/  LDL.LU R0, [R1+0xc] ;  /* 0x00000c0001007983 */ /* 0x000ea20000300800 */
[----:B------:R-:W2:Y:S02]  /*11cb0*/  POPC R5, R11 ;  /* 0x0000000b00057309 */ /* 0x000ea40000000000 */
[----:B--2---:R-:W-:-:S05]  /*11cc0*/  IADD3 R0, R5, R0, RZ ;  /* 0x0000000005007210 */ /* 0x004fca0007ffe0ff */
[----:B------:R2:W-:Y:S01]  /*11cd0*/  STL [R1+0xc], R0 ;  /* 0x00000c0001007387 */ /* 0x0005e20000100800 */
[----:B------:R-:W-:Y:S05]  /*11ce0*/  BRA.DIV ~URZ, `(.L_x_1468) ;  /* 0x000043427f007947 */ /* 0x000fea000b800000 */
[----:B------:R3:W4:Y:S04]  /*11cf0*/  SHFL.IDX PT, R8, R6, R5, 0x1f ;  /* 0x00001f0506087589 */ /* 0x00072800000e0000 */
[----:B------:R3:W1:Y:S02]  /*11d00*/  SHFL.IDX PT, R7, R7, R5, 0x1f ;  /* 0x00001f0507077589 */ /* 0x00066400000e0000 */
.L_x_1536:
[----:B------:R-:W-:Y:S01]  /*11d10*/  ISETP.NE.AND P0, PT, R11, RZ, PT ;  /* 0x000000ff0b00720c */ /* 0x000fe20003f05270 */
[----:B------:R-:W-:-:S12]  /*11d20*/  BSSY B0, `(.L_x_1469) ;  /* 0x0000005000007945 */ /* 0x000fd80003800000 */
[----:B------:R-:W-:Y:S05]  /*11d30*/  @!P0 BRA `(.L_x_1470) ;  /* 0x0000003000008947 */ /* 0x000fea0003800000 */
[----:B---3--:R-:W-:Y:S01]  /*11d40*/  IADD3 R5, R5, -0x1, RZ ;  /* 0xffffffff05057810 */ /* 0x008fe20007ffe0ff */
[----:B------:R-:W-:Y:S05]  /*11d50*/  BRA.DIV ~URZ, `(.L_x_1471) ;  /* 0x000043a27f007947 */ /* 0x000fea000b800000 */
[----:B------:R3:W2:Y:S02]  /*11d60*/  SHFL.IDX PT, R12, R4, R5, 0x1f ;  /* 0x00001f05040c7589 */ /* 0x0006a400000e0000 */
.L_x_1470:
[----:B------:R-:W-:Y:S05]  /*11d70*/  BSYNC B0 ;  /* 0x0000000000007941 */ /* 0x000fea0003800000 */
.L_x_1469:
[----:B--2---:R-:W-:Y:S01]  /*11d80*/  IMAD R0, R12, c[0x0][0x538], R10 ;  /* 0x00014e000c007a24 */ /* 0x004fe200078e020a */
        /* <DEDUP_REMOVED lines=10> */
[----:B---3--:R-:W1:Y:S02]  /*11e30*/  F2I.FTZ.U32.TRUNC.NTZ R5, R0 ;  /* 0x0000000000057305 */ /* 0x008e64000021f000 */
        /* <DEDUP_REMOVED lines=56> */
.L_x_1473:
[----:B-1----:R-:W2:Y:S01]  /*121c0*/  LDL R0, [R1+0xc] ;  /* 0x00000c0001007983 */ /* 0x002ea20000100800 */
[----:B------:R-:W-:-:S04]  /*121d0*/  IMAD.MOV.U32 R2, RZ, RZ, 0x4 ;  /* 0x00000004ff027424 */ /* 0x000fc800078e00ff */
        /* <DEDUP_REMOVED lines=66> */
.L_x_1474:
[----:B------:R-:W-:Y:S05]  /*12600*/  BSYNC B0 ;  /* 0x0000000000007941 */ /* 0x000fea0003800000 */
.L_x_1472:
[----:B------:R-:W-:-:S04]  /*12610*/  LOP3.LUT R2, RZ, R2, RZ, 0x33, !PT ;  /* 0x00000002ff027212 */ /* 0x000fc800078e33ff */
[----:B-1----:R-:W-:-:S05]  /*12620*/  IADD3 R0, R2, R8, RZ ;  /* 0x0000000802007210 */ /* 0x002fca0007ffe0ff */
[----:B------:R1:W-:Y:S01]  /*12630*/  STL [R1+0x4], R0 ;  /* 0x0000040001007387 */ /* 0x0003e20000100800 */
[----:B------:R-:W-:Y:S05]  /*12640*/  BRA `(.L_x_1475) ;  /* 0x0000005000007947 */ /* 0x000fea0003800000 */
.L_x_1463:
[----:B------:R-:W-:Y:S01]  /*12650*/  MOV R0, c[0x0][0x53c] ;  /* 0x00014f0000007a02 */ /* 0x000fe20000000f00 */
[----:B------:R2:W-:Y:S04]  /*12660*/  STL [R1], R9 ;  /* 0x0000000901007387 */ /* 0x0005e80000100800 */
[----:B------:R2:W-:Y:S04]  /*12670*/  STL [R1+0x4], RZ ;  /* 0x000004ff01007387 */ /* 0x0005e80000100800 */
[----:B------:R2:W-:Y:S04]  /*12680*/  STL [R1+0x8], RZ ;  /* 0x000008ff01007387 */ /* 0x0005e80000100800 */
[----:B------:R2:W-:Y:S02]  /*12690*/  STL [R1+0xc], R0 ;  /* 0x00000c0001007387 */ /* 0x0005e40000100800 */
.L_x_1475:
[----:B------:R-:W-:Y:S05]  /*126a0*/  BSYNC B1 ;  /* 0x0000000000017941 */ /* 0x000fea0003800000 */
.L_x_1461:
        /* <DEDUP_REMOVED lines=9> */
.L_x_1456:
[----:B--2---:R-:W2:Y:S02]  /*12740*/  LDL R0, [R1+0xc] ;  /* 0x00000c0001007983 */ /* 0x004ea40000100800 */
[----:B--2---:R-:W-:-:S13]  /*12750*/  ISETP.GE.AND P0, PT, R0, c[0x0][0x53c], PT ;  /* 0x00014f0000007a0c */ /* 0x004fda0003f06270 */
[----:B-1----:R-:W-:Y:S01]  /*12760*/  @P0 CALL.REL.NOINC `(.L_x_1476) ;  /* 0x0000001000000944 */ /* 0x002fe20003c00000 */
[----:B------:R-:W-:Y:S05]  /*12770*/  BRA `(.L_x_1477) ;  /* 0xfffef3c000007947 */ /* 0x000fea000383ffff */
.L_x_1476:
[----:B------:R-:W-:Y:S05]  /*12780*/  EXIT ;  /* 0x000000000000794d */ /* 0x000fea0003800000 */
.L_x_1339:
[----:B------:R-:W-:Y:S01]  /*12790*/  IMAD.MOV.U32 R0, RZ, RZ, R5 ;  /* 0x000000ffff007224 */ /* 0x000fe200078e0005 */
[----:B------:R-:W-:Y:S02]  /*127a0*/  MOV R2, 0x1 ;  /* 0x0000000100027802 */ /* 0x000fe40000000f00 */
[----:B------:R-:W-:Y:S02]  /*127b0*/  MOV R3, 0x127d0 ;  /* 0x000127d000037802 */ /* 0x000fe40000000f00 */
[----:B------:R-:W-:Y:S05]  /*127c0*/  CALL.REL.NOINC `($__internal_21_$__cuda_sm70_shflsync_up_p) ;  /* 0x00003a5000007944 */ /* 0x000fea0003c00000 */
[----:B------:R-:W-:Y:S01]  /*127d0*/  MOV R0, R4 ;  /* 0x0000000400007202 */ /* 0x000fe20000000f00 */
[----:B------:R-:W-:Y:S05]  /*127e0*/  BRA `(.L_x_1478) ;  /* 0xfffedc7000007947 */ /* 0x000fea000383ffff */
.L_x_1340:
[----:B------:R-:W-:Y:S01]  /*127f0*/  IMAD.MOV.U32 R0, RZ, RZ, R5 ;  /* 0x000000ffff007224 */ /* 0x000fe200078e0005 */
[----:B------:R-:W-:Y:S02]  /*12800*/  MOV R2, 0x2 ;  /* 0x0000000200027802 */ /* 0x000fe40000000f00 */
[----:B------:R-:W-:Y:S02]  /*12810*/  MOV R3, 0x12830 ;  /* 0x0001283000037802 */ /* 0x000fe40000000f00 */
[----:B------:R-:W-:Y:S05]  /*12820*/  CALL.REL.NOINC `($__internal_21_$__cuda_sm70_shflsync_up_p) ;  /* 0x000039f000007944 */ /* 0x000fea0003c00000 */
[----:B------:R-:W-:Y:S01]  /*12830*/  SEL R0, R4, RZ, P4 ;  /* 0x000000ff04007207 */ /* 0x000fe20002000000 */
[----:B------:R-:W-:Y:S01]  /*12840*/  IMAD.MOV.U32 R2, RZ, RZ, 0x4 ;  /* 0x00000004ff027424 */ /* 0x000fe200078e00ff */
[----:B------:R-:W-:-:S03]  /*12850*/  MOV R3, 0x12880 ;  /* 0x0001288000037802 */ /* 0x000fc60000000f00 */
[----:B------:R-:W-:Y:S02]  /*12860*/  IMAD.IADD R0, R5, 0x1, R0 ;  /* 0x0000000105007824 */ /* 0x000fe400078e0200 */
        /* <DEDUP_REMOVED lines=11> */
[----:B------:R-:W-:Y:S02]  /*12920*/  SEL R4, R4, RZ, P1 ;  /* 0x000000ff04047207 */ /* 0x000fe40000800000 */
[----:B------:R-:W-:Y:S02]  /*12930*/  MOV R3, 0x1f ;  /* 0x0000001f00037802 */ /* 0x000fe40000000f00 */
[----:B------:R-:W-:Y:S01]  /*12940*/  MOV R2, 0x12990 ;  /* 0x0001299000027802 */ /* 0x000fe20000000f00 */
[----:B------:R-:W-:Y:S02]  /*12950*/  IMAD.IADD R4, R0, 0x1, R4 ;  /* 0x0000000100047824 */ /* 0x000fe400078e0204 */
[----:B------:R-:W-:Y:S02]  /*12960*/  IMAD.MOV.U32 R0, RZ, RZ, 0x1f ;  /* 0x0000001fff007424 */ /* 0x000fe400078e00ff */
[----:B------:R-:W-:Y:S02]  /*12970*/  IMAD.MOV.U32 R209, RZ, RZ, R4 ;  /* 0x000000ffffd17224 */ /* 0x000fe400078e0004 */
[----:B------:R-:W-:Y:S05]  /*12980*/  CALL.REL.NOINC `($__internal_20_$__cuda_sm70_shflsync_idx_p) ;  /* 0x0000384000007944 */ /* 0x000fea0003c00000 */
[----:B------:R-:W-:Y:S05]  /*12990*/  BRA `(.L_x_1479) ;  /* 0xfffedbc000007947 */ /* 0x000fea000383ffff */
.L_x_1342:
[----:B------:R-:W-:Y:S02]  /*129a0*/  SEL R0, RZ, 0x1, P0 ;  /* 0x00000001ff007807 */ /* 0x000fe40000000000 */
[----:B------:R-:W-:-:S02]  /*129b0*/  MOV R2, 0x129d0 ;  /* 0x000129d000027802 */ /* 0x000fc40000000f00 */
[----:B------:R-:W-:Y:S05]  /*129c0*/  CALL.REL.NOINC `($__internal_22_$__cuda_sm70_votesync_ballot) ;  /* 0x000038c000007944 */ /* 0x000fea0003c00000 */
[----:B------:R-:W-:Y:S01]  /*129d0*/  MOV R10, R0 ;  /* 0x00000000000a7202 */ /* 0x000fe20000000f00 */
[----:B------:R-:W-:Y:S05]  /*129e0*/  BRA `(.L_x_1480) ;  /* 0xfffedc0000007947 */ /* 0x000fea000383ffff */
.L_x_1343:
[----:B------:R-:W-:Y:S01]  /*129f0*/  IMAD.MOV.U32 R209, RZ, RZ, R9 ;  /* 0x000000ffffd17224 */ /* 0x000fe200078e0009 */
[----:B-1----:R-:W-:Y:S01]  /*12a00*/  MOV R0, R5 ;  /* 0x0000000500007202 */ /* 0x002fe20000000f00 */
[----:B------:R-:W-:Y:S01]  /*12a10*/  IMAD.MOV.U32 R3, RZ, RZ, 0x1f ;  /* 0x0000001fff037424 */ /* 0x000fe200078e00ff */
[----:B------:R-:W-:-:S02]  /*12a20*/  MOV R2, 0x12a40 ;  /* 0x00012a4000027802 */ /* 0x000fc40000000f00 */
[----:B------:R-:W-:Y:S05]  /*12a30*/  CALL.REL.NOINC `($__internal_20_$__cuda_sm70_shflsync_idx_p) ;  /* 0x0000379000007944 */ /* 0x000fea0003c00000 */
[----:B------:R-:W-:Y:S01]  /*12a40*/  IMAD.MOV.U32 R12, RZ, RZ, R0 ;  /* 0x000000ffff0c7224 */ /* 0x000fe200078e0000 */
[----:B------:R-:W-:Y:S01]  /*12a50*/  MOV R209, R8 ;  /* 0x0000000800d17202 */ /* 0x000fe20000000f00 */
[----:B------:R-:W-:Y:S01]  /*12a60*/  IMAD.MOV.U32 R6, RZ, RZ, RZ ;  /* 0x000000ffff067224 */ /* 0x000fe200078e00ff */
[----:B------:R-:W-:Y:S01]  /*12a70*/  MOV R0, R5 ;  /* 0x0000000500007202 */ /* 0x000fe20000000f00 */
[----:B------:R-:W-:Y:S01]  /*12a80*/  IMAD.MOV.U32 R3, RZ, RZ, 0x1f ;  /* 0x0000001fff037424 */ /* 0x000fe200078e00ff */
[----:B------:R-:W-:-:S02]  /*12a90*/  MOV R2, 0x12ab0 ;  /* 0x00012ab000027802 */ /* 0x000fc40000000f00 */
[----:B------:R-:W-:Y:S05]  /*12aa0*/  CALL.REL.NOINC `($__internal_20_$__cuda_sm70_shflsync_idx_p) ;  /* 0x0000372000007944 */ /* 0x000fea0003c00000 */
[----:B------:R-:W-:Y:S01]  /*12ab0*/  MOV R9, R0 ;  /* 0x0000000000097202 */ /* 0x000fe20000000f00 */
[----:B------:R-:W-:Y:S05]  /*12ac0*/  BRA `(.L_x_1481) ;  /* 0xfffedb9000007947 */ /* 0x000fea000383ffff */
.L_x_1346:
[----:B------:R-:W-:Y:S01]  /*12ad0*/  IMAD.MOV.U32 R209, RZ, RZ, R4 ;  /* 0x000000ffffd17224 */ /* 0x000fe200078e0004 */
[----:B------:R-:W-:-:S02]  /*12ae0*/  MOV R3, 0x1f ;  /* 0x0000001f00037802 */ /* 0x000fc40000000f00 */
[----:B------:R-:W-:Y:S02]  /*12af0*/  MOV R2, 0x12b10 ;  /* 0x00012b1000027802 */ /* 0x000fe40000000f00 */
[----:B--234-:R-:W-:Y:S05]  /*12b00*/  CALL.REL.NOINC `($__internal_20_$__cuda_sm70_shflsync_idx_p) ;  /* 0x000036c000007944 */ /* 0x01cfea0003c00000 */
[----:B------:R-:W-:Y:S01]  /*12b10*/  MOV R6, R0 ;  /* 0x0000000000067202 */ /* 0x000fe20000000f00 */
[----:B------:R-:W-:Y:S05]  /*12b20*/  BRA `(.L_x_1345) ;  /* 0xfffedb9000007947 */ /* 0x000fea000383ffff */
.L_x_1357:
[----:B------:R-:W-:Y:S01]  /*12b30*/  IMAD.MOV.U32 R209, RZ, RZ, R5 ;  /* 0x000000ffffd17224 */ /* 0x000fe200078e0005 */
[----:B------:R-:W-:Y:S01]  /*12b40*/  MOV R0, RZ ;  /* 0x000000ff00007202 */ /* 0x000fe20000000f00 */
[----:B------:R-:W-:Y:S01]  /*12b50*/  IMAD.MOV.U32 R3, RZ, RZ, 0x1c1f ;  /* 0x00001c1fff037424 */ /* 0x000fe200078e00ff */
[----:B------:R-:W-:Y:S02]  /*12b60*/  MOV R2, 0x12b80 ;  /* 0x00012b8000027802 */ /* 0x000fe40000000f00 */
[----:B-----5:R-:W-:Y:S05]  /*12b70*/  CALL.REL.NOINC `($__internal_20_$__cuda_sm70_shflsync_idx_p) ;  /* 0x0000365000007944 */ /* 0x020fea0003c00000 */
[----:B------:R-:W-:Y:S01]  /*12b80*/  MOV R4, R0 ;  /* 0x0000000000047202 */ /* 0x000fe20000000f00 */
[----:B------:R-:W-:Y:S05]  /*12b90*/  BRA `(.L_x_1482) ;  /* 0xfffefcf000007947 */ /* 0x000fea000383ffff */
.L_x_1358:
[----:B------:R-:W-:Y:S01]  /*12ba0*/  IMAD.MOV.U32 R209, RZ, RZ, R12 ;  /* 0x000000ffffd17224 */ /* 0x000fe200078e000c */
[----:B------:R-:W-:Y:S01]  /*12bb0*/  MOV R0, RZ ;  /* 0x000000ff00007202 */ /* 0x000fe20000000f00 */
[----:B------:R-:W-:Y:S01]  /*12bc0*/  IMAD.MOV.U32 R3, RZ, RZ, 0x1c1f ;  /* 0x00001c1fff037424 */ /* 0x000fe200078e00ff */
[----:B------:R-:W-:Y:S02]  /*12bd0*/  MOV R2, 0x12bf0 ;  /* 0x00012bf000027802 */ /* 0x000fe40000000f00 */
[----:B-12--5:R-:W-:Y:S05]  /*12be0*/  CALL.REL.NOINC `($__internal_20_$__cuda_sm70_shflsync_idx_p) ;  /* 0x000035e000007944 */ /* 0x026fea0003c00000 */
[----:B------:R-:W-:Y:S05]  /*12bf0*/  BRA `(.L_x_1483) ;  /* 0xfffefcb000007947 */ /* 0x000fea000383ffff */
.L_x_1361:
[----:B------:R-:W-:Y:S01]  /*12c00*/  IMAD.MOV.U32 R209, RZ, RZ, R5 ;  /* 0x000000ffffd17224 */ /* 0x000fe200078e0005 */
[----:B--2-4-:R-:W-:Y:S01]  /*12c10*/  MOV R0, 0x1 ;  /* 0x0000000100007802 */ /* 0x014fe20000000f00 */
[----:B------:R-:W-:Y:S01]  /*12c20*/  IMAD.MOV.U32 R3, RZ, RZ, 0x1c1f ;  /* 0x00001c1fff037424 */ /* 0x000fe200078e00ff */
[----:B------:R-:W-:-:S02]  /*12c30*/  MOV R2, 0x12c50 ;  /* 0x00012c5000027802 */ /* 0x000fc40000000f00 */
[----:B-1-3-5:R-:W-:Y:S05]  /*12c40*/  CALL.REL.NOINC `($__internal_20_$__cuda_sm70_shflsync_idx_p) ;  /* 0x0000358000007944 */ /* 0x02afea0003c00000 */
[----:B------:R-:W-:Y:S01]  /*12c50*/  IMAD.MOV.U32 R4, RZ, RZ, R0 ;  /* 0x000000ffff047224 */ /* 0x000fe200078e0000 */
[----:B------:R-:W-:Y:S01]  /*12c60*/  MOV R0, 0x1 ;  /* 0x0000000100007802 */ /* 0x000fe20000000f00 */
[----:B------:R-:W-:Y:S01]  /*12c70*/  IMAD.MOV.U32 R209, RZ, RZ, R12 ;  /* 0x000000ffffd17224 */ /* 0x000fe200078e000c */
[----:B------:R-:W-:-:S02]  /*12c80*/  MOV R3, 0x1c1f ;  /* 0x00001c1f00037802 */ /* 0x000fc40000000f00 */
[----:B------:R-:W-:Y:S02]  /*12c90*/  MOV R2, 0x12cb0 ;  /* 0x00012cb000027802 */ /* 0x000fe40000000f00 */
[----:B------:R-:W-:Y:S05]  /*12ca0*/  CALL.REL.NOINC `($__internal_20_$__cuda_sm70_shflsync_idx_p) ;  /* 0x0000352000007944 */ /* 0x000fea0003c00000 */
[----:B------:R-:W-:Y:S05]  /*12cb0*/  BRA `(.L_x_1484) ;  /* 0xfffefd9000007947 */ /* 0x000fea000383ffff */
.L_x_1364:
[----:B------:R-:W-:Y:S01]  /*12cc0*/  IMAD.MOV.U32 R209, RZ, RZ, R5 ;  /* 0x000000ffffd17224 */ /* 0x000fe200078e0005 */
[----:B-1--4-:R-:W-:Y:S01]  /*12cd0*/  MOV R0, 0x2 ;  /* 0x0000000200007802 */ /* 0x012fe20000000f00 */
[----:B------:R-:W-:Y:S01]  /*12ce0*/  IMAD.MOV.U32 R3, RZ, RZ, 0x1c1f ;  /* 0x00001c1fff037424 */ /* 0x000fe200078e00ff */
[----:B------:R-:W-:Y:S02]  /*12cf0*/  MOV R2, 0x12d10 ;  /* 0x00012d1000027802 */ /* 0x000fe40000000f00 */
[----:B--23-5:R-:W-:Y:S05]  /*12d00*/  CALL.REL.NOINC `($__internal_20_$__cuda_sm70_shflsync_idx_p) ;  /* 0x000034c000007944 */ /* 0x02cfea0003c00000 */
[----:B------:R-:W-:Y:S01]  /*12d10*/  MOV R4, R0 ;  /* 0x0000000000047202 */ /* 0x000fe20000000f00 */
[----:B------:R-:W-:Y:S05]  /*12d20*/  BRA `(.L_x_1485) ;  /* 0xfffefea000007947 */ /* 0x000fea000383ffff */
.L_x_1365:
[----:B------:R-:W-:Y:S01]  /*12d30*/  IMAD.MOV.U32 R209, RZ, RZ, R12 ;  /* 0x000000ffffd17224 */ /* 0x000fe200078e000c */
[----:B----4-:R-:W-:Y:S01]  /*12d40*/  MOV R0, 0x2 ;  /* 0x0000000200007802 */ /* 0x010fe20000000f00 */
[----:B------:R-:W-:Y:S01]  /*12d50*/  IMAD.MOV.U32 R3, RZ, RZ, 0x1c1f ;  /* 0x00001c1fff037424 */ /* 0x000fe200078e00ff */
[----:B------:R-:W-:Y:S02]  /*12d60*/  MOV R2, 0x12d80 ;  /* 0x00012d8000027802 */ /* 0x000fe40000000f00 */
[----:B-123-5:R-:W-:Y:S05]  /*12d70*/  CALL.REL.NOINC `($__internal_20_$__cuda_sm70_shflsync_idx_p) ;  /* 0x0000345000007944 */ /* 0x02efea0003c00000 */
[----:B------:R-:W-:Y:S05]  /*12d80*/  BRA `(.L_x_1486) ;  /* 0xfffefe6000007947 */ /* 0x000fea000383ffff */
.L_x_1368:
[----:B------:R-:W-:Y:S01]  /*12d90*/  IMAD.MOV.U32 R209, RZ, RZ, R5 ;  /* 0x000000ffffd17224 */ /* 0x000fe200078e0005 */
[----:B-1----:R-:W-:Y:S01]  /*12da0*/  MOV R0, 0x3 ;  /* 0x0000000300007802 */ /* 0x002fe20000000f00 */
[----:B------:R-:W-:Y:S01]  /*12db0*/  IMAD.MOV.U32 R3, RZ, RZ, 0x1c1f ;  /* 0x00001c1fff037424 */ /* 0x000fe200078e00ff */
[----:B------:R-:W-:-:S02]  /*12dc0*/  MOV R2, 0x12de0 ;  /* 0x00012de000027802 */ /* 0x000fc40000000f00 */
[----:B--2345:R-:W-:Y:S05]  /*12dd0*/  CALL.REL.NOINC `($__internal_20_$__cuda_sm70_shflsync_idx_p) ;  /* 0x000033f000007944 */ /* 0x03cfea0003c00000 */
[----:B------:R-:W-:Y:S01]  /*12de0*/  IMAD.MOV.U32 R4, RZ, RZ, R0 ;  /* 0x000000ffff047224 */ /* 0x000fe200078e0000 */
[----:B------:R-:W-:Y:S01]  /*12df0*/  MOV R0, 0x3 ;  /* 0x0000000300007802 */ /* 0x000fe20000000f00 */
[----:B------:R-:W-:Y:S01]  /*12e00*/  IMAD.MOV.U32 R209, RZ, RZ, R12 ;  /* 0x000000ffffd17224 */ /* 0x000fe200078e000c */
[----:B------:R-:W-:-:S02]  /*12e10*/  MOV R3, 0x1c1f ;  /* 0x00001c1f00037802 */ /* 0x000fc40000000f00 */
[----:B------:R-:W-:Y:S02]  /*12e20*/  MOV R2, 0x12e40 ;  /* 0x00012e4000027802 */ /* 0x000fe40000000f00 */
[----:B------:R-:W-:Y:S05]  /*12e30*/  CALL.REL.NOINC `($__internal_20_$__cuda_sm70_shflsync_idx_p) ;  /* 0x0000339000007944 */ /* 0x000fea0003c00000 */
[----:B------:R-:W-:Y:S05]  /*12e40*/  BRA `(.L_x_1487) ;  /* 0xfffeff3000007947 */ /* 0x000fea000383ffff */
.L_x_1371:
[----:B------:R-:W-:Y:S01]  /*12e50*/  IMAD.MOV.U32 R209, RZ, RZ, R18 ;  /* 0x000000ffffd17224 */ /* 0x000fe200078e0012 */
[----:B------:R-:W-:Y:S01]  /*12e60*/  MOV R0, 0x1 ;  /* 0x0000000100007802 */ /* 0x000fe20000000f00 */
[----:B-1----:R-:W-:Y:S01]  /*12e70*/  IMAD.MOV.U32 R3, RZ, RZ, 0x1c1f ;  /* 0x00001c1fff037424 */ /* 0x002fe200078e00ff */
[----:B------:R-:W-:Y:S02]  /*12e80*/  MOV R2, 0x12ea0 ;  /* 0x00012ea000027802 */ /* 0x000fe40000000f00 */
[----:B------:R-:W-:Y:S05]  /*12e90*/  CALL.REL.NOINC `($__internal_20_$__cuda_sm70_shflsync_idx_p) ;  /* 0x0000333000007944 */ /* 0x000fea0003c00000 */
[----:B------:R-:W-:Y:S01]  /*12ea0*/  IMAD.MOV.U32 R5, RZ, RZ, R0 ;  /* 0x000000ffff057224 */ /* 0x000fe200078e0000 */
[----:B------:R-:W-:Y:S01]  /*12eb0*/  MOV R0, 0x1 ;  /* 0x0000000100007802 */ /* 0x000fe20000000f00 */
[----:B------:R-:W-:Y:S01]  /*12ec0*/  IMAD.MOV.U32 R209, RZ, RZ, R19 ;  /* 0x000000ffffd17224 */ /* 0x000fe200078e0013 */
[----:B------:R-:W-:Y:S02]  /*12ed0*/  MOV R3, 0x1c1f ;  /* 0x00001c1f00037802 */ /* 0x000fe40000000f00 */
[----:B------:R-:W-:Y:S02]  /*12ee0*/  MOV R2, 0x12f00 ;  /* 0x00012f0000027802 */ /* 0x000fe40000000f00 */
[----:B------:R-:W-:Y:S05]  /*12ef0*/  CALL.REL.NOINC `($__internal_20_$__cuda_sm70_shflsync_idx_p) ;  /* 0x000032d000007944 */ /* 0x000fea0003c00000 */
[----:B------:R-:W-:Y:S05]  /*12f00*/  BRA `(.L_x_1488) ;  /* 0xffff085000007947 */ /* 0x000fea000383ffff */
.L_x_1374:
[----:B------:R-:W-:Y:S01]  /*12f10*/  IMAD.MOV.U32 R209, RZ, RZ, R5 ;  /* 0x000000ffffd17224 */ /* 0x000fe200078e0005 */
[----:B------:R-:W-:Y:S01]  /*12f20*/  MOV R0, RZ ;  /* 0x000000ff00007202 */ /* 0x000fe20000000f00 */
[----:B------:R-:W-:Y:S01]  /*12f30*/  IMAD.MOV.U32 R3, RZ, RZ, 0x1c1f ;  /* 0x00001c1fff037424 */ /* 0x000fe200078e00ff */
[----:B------:R-:W-:-:S02]  /*12f40*/  MOV R2, 0x12f60 ;  /* 0x00012f6000027802 */ /* 0x000fc40000000f00 */
[----:B------:R-:W-:Y:S05]  /*12f50*/  CALL.REL.NOINC `($__internal_20_$__cuda_sm70_shflsync_idx_p) ;  /* 0x0000327000007944 */ /* 0x000fea0003c00000 */
[----:B------:R-:W-:Y:S01]  /*12f60*/  MOV R4, R0 ;  /* 0x0000000000047202 */ /* 0x000fe20000000f00 */
[----:B------:R-:W-:Y:S05]  /*12f70*/  BRA `(.L_x_1489) ;  /* 0xffff172000007947 */ /* 0x000fea000383ffff */
.L_x_1375:
[----:B------:R-:W-:Y:S01]  /*12f80*/  IMAD.MOV.U32 R209, RZ, RZ, R10 ;  /* 0x000000ffffd17224 */ /* 0x000fe200078e000a */
[----:B------:R-:W-:Y:S01]  /*12f90*/  MOV R0, RZ ;  /* 0x000000ff00007202 */ /* 0x000fe20000000f00 */
[----:B------:R-:W-:Y:S01]  /*12fa0*/  IMAD.MOV.U32 R3, RZ, RZ, 0x1c1f ;  /* 0x00001c1fff037424 */ /* 0x000fe200078e00ff */
[----:B------:R-:W-:-:S02]  /*12fb0*/  MOV R2, 0x12fd0 ;  /* 0x00012fd000027802 */ /* 0x000fc40000000f00 */
[----:B-12---:R-:W-:Y:S05]  /*12fc0*/  CALL.REL.NOINC `($__internal_20_$__cuda_sm70_shflsync_idx_p) ;  /* 0x0000320000007944 */ /* 0x006fea0003c00000 */
[----:B------:R-:W-:Y:S05]  /*12fd0*/  BRA `(.L_x_1490) ;  /* 0xffff16e000007947 */ /* 0x000fea000383ffff */
.L_x_1378:
[----:B------:R-:W-:Y:S01]  /*12fe0*/  IMAD.MOV.U32 R209, RZ, RZ, R5 ;  /* 0x000000ffffd17224 */ /* 0x000fe200078e0005 */
[----:B----4-:R-:W-:Y:S01]  /*12ff0*/  MOV R0, 0x1 ;  /* 0x0000000100007802 */ /* 0x010fe20000000f00 */
[----:B--2---:R-:W-:Y:S01]  /*13000*/  IMAD.MOV.U32 R3, RZ, RZ, 0x1c1f ;  /* 0x00001c1fff037424 */ /* 0x004fe200078e00ff */
[----:B------:R-:W-:-:S03]  /*13010*/  MOV R2, 0x13030 ;  /* 0x0001303000027802 */ /* 0x000fc60000000f00 */
[----:B-1-3--:R-:W-:Y:S05]  /*13020*/  CALL.REL.NOINC `($__internal_20_$__cuda_sm70_shflsync_idx_p) ;  /* 0x000031a000007944 */ /* 0x00afea0003c00000 */
[----:B------:R-:W-:Y:S01]  /*13030*/  IMAD.MOV.U32 R4, RZ, RZ, R0 ;  /* 0x000000ffff047224 */ /* 0x000fe200078e0000 */
[----:B------:R-:W-:Y:S01]  /*13040*/  MOV R0, 0x1 ;  /* 0x0000000100007802 */ /* 0x000fe20000000f00 */
[----:B------:R-:W-:Y:S01]  /*13050*/  IMAD.MOV.U32 R209, RZ, RZ, R10 ;  /* 0x000000ffffd17224 */ /* 0x000fe200078e000a */
[----:B------:R-:W-:-:S02]  /*13060*/  MOV R3, 0x1c1f ;  /* 0x00001c1f00037802 */ /* 0x000fc40000000f00 */
[----:B------:R-:W-:Y:S02]  /*13070*/  MOV R2, 0x13090 ;  /* 0x0001309000027802 */ /* 0x000fe40000000f00 */
[----:B------:R-:W-:Y:S05]  /*13080*/  CALL.REL.NOINC `($__internal_20_$__cuda_sm70_shflsync_idx_p) ;  /* 0x0000314000007944 */ /* 0x000fea0003c00000 */
[----:B------:R-:W-:Y:S05]  /*13090*/  BRA `(.L_x_1491) ;  /* 0xffff17b000007947 */ /* 0x000fea000383ffff */
.L_x_1379:
[----:B------:R-:W-:Y:S01]  /*130a0*/  IMAD.MOV.U32 R209, RZ, RZ, R4 ;  /* 0x000000ffffd17224 */ /* 0x000fe200078e0004 */
[----:B------:R-:W-:Y:S01]  /*130b0*/  MOV R0, RZ ;  /* 0x000000ff00007202 */ /* 0x000fe20000000f00 */
[----:B------:R-:W-:Y:S01]  /*130c0*/  IMAD.MOV.U32 R3, RZ, RZ, 0x1c1f ;  /* 0x00001c1fff037424 */ /* 0x000fe200078e00ff */
[----:B------:R-:W-:Y:S02]  /*130d0*/  MOV R2, 0x130f0 ;  /* 0x000130f000027802 */ /* 0x000fe40000000f00 */
[----:B------:R-:W-:Y:S05]  /*130e0*/  CALL.REL.NOINC `($__internal_20_$__cuda_sm70_shflsync_idx_p) ;  /* 0x000030e000007944 */ /* 0x000fea0003c00000 */
[----:B------:R-:W-:Y:S05]  /*130f0*/  BRA `(.L_x_1492) ;  /* 0xffff193000007947 */ /* 0x000fea000383ffff */
.L_x_1380:
[----:B------:R-:W-:Y:S01]  /*13100*/  IMAD.MOV.U32 R209, RZ, RZ, R4 ;  /* 0x000000ffffd17224 */ /* 0x000fe200078e0004 */
[----:B------:R-:W-:Y:S01]  /*13110*/  MOV R0, 0x1 ;  /* 0x0000000100007802 */ /* 0x000fe20000000f00 */
[----:B------:R-:W-:Y:S01]  /*13120*/  IMAD.MOV.U32 R3, RZ, RZ, 0x1c1f ;  /* 0x00001c1fff037424 */ /* 0x000fe200078e00ff */
[----:B------:R-:W-:Y:S02]  /*13130*/  MOV R2, 0x13150 ;  /* 0x0001315000027802 */ /* 0x000fe40000000f00 */
[----:B-1----:R-:W-:Y:S05]  /*13140*/  CALL.REL.NOINC `($__internal_20_$__cuda_sm70_shflsync_idx_p) ;  /* 0x0000308000007944 */ /* 0x002fea0003c00000 */
        /* <DEDUP_REMOVED lines=24> */
[----:B------:R-:W-:Y:S01]  /*132d0*/  ISETP.GT.AND P0, PT, R0, 0x29, PT ;  /* 0x000000290000780c */ /* 0x000fe20003f04270 */
[----:B------:R-:W-:Y:S01]  /*132e0*/  IMAD.MOV.U32 R0, RZ, RZ, 0x2 ;  /* 0x00000002ff007424 */ /* 0x000fe200078e00ff */
[----:B------:R-:W-:Y:S02]  /*132f0*/  FSEL R107, R44, -INF , P6 ;  /* 0xff8000002c6b7808 */ /* 0x000fe40003000000 */
[----:B------:R-:W-:Y:S02]  /*13300*/  FSEL R106, R41, -INF , P5 ;  /* 0xff800000296a7808 */ /* 0x000fe40002800000 */
[----:B------:R-:W-:Y:S02]  /*13310*/  FSEL R102, R31, -INF , P4 ;  /* 0xff8000001f667808 */ /* 0x000fe40002000000 */
[----:B------:R-:W-:-:S02]  /*13320*/  FSEL R100, R27, -INF , P0 ;  /* 0xff8000001b647808 */ /* 0x000fc40000000000 */
[----:B------:R-:W-:Y:S05]  /*13330*/  CALL.REL.NOINC `($__internal_20_$__cuda_sm70_shflsync_idx_p) ;  /* 0x00002e9000007944 */ /* 0x000fea0003c00000 */
[----:B------:R-:W-:Y:S01]  /*13340*/  IMAD.IADD R0, R5, 0x1, R0 ;  /* 0x0000000105007824 */ /* 0x000fe200078e0200 */
[----:B------:R-:W-:Y:S01]  /*13350*/  MOV R2, 0x13530 ;  /* 0x0001353000027802 */ /* 0x000fe20000000f00 */
[----:B------:R-:W-:-:S02]  /*13360*/  IMAD.MOV.U32 R209, RZ, RZ, R4 ;  /* 0x000000ffffd17224 */ /* 0x000fc400078e0004 */
        /* <DEDUP_REMOVED lines=29> */
[----:B------:R-:W-:-:S02]  /*13540*/  FMNMX.FTZ R2, R28, R30, !PT ;  /* 0x0000001e1c027209 */ /* 0x000fc40007810000 */
[----:B------:R-:W-:Y:S02]  /*13550*/  FMNMX.FTZ R4, R10, R12, !PT ;  /* 0x0000000c0a047209 */ /* 0x000fe40007810000 */
[----:B------:R-:W-:Y:S02]  /*13560*/  IMNMX R6, R6, R0, PT ;  /* 0x0000000006067217 */ /* 0x000fe40003800200 */
[----:B------:R-:W-:Y:S02]  /*13570*/  FMNMX.FTZ R0, R11, R13, !PT ;  /* 0x0000000d0b007209 */ /* 0x000fe40007810000 */
[C---:B------:R-:W-:Y:S02]  /*13580*/  ISETP.GT.AND P6, PT, R6.reuse, RZ, PT ;  /* 0x000000ff0600720c */ /* 0x040fe40003fc4270 */
[C---:B------:R-:W-:Y:S02]  /*13590*/  ISETP.GT.AND P5, PT, R6.reuse, 0x1, PT ;  /* 0x000000010600780c */ /* 0x040fe40003fa4270 */
[----:B------:R-:W-:Y:S01]  /*135a0*/  FMNMX.FTZ R3, R15, R0, !PT ;  /* 0x000000000f037209 */ /* 0x000fe20007810000 */
[----:B------:R-:W-:Y:S01]  /*135b0*/  IMAD.MOV.U32 R0, RZ, RZ, 0x2 ;  /* 0x00000002ff007424 */ /* 0x000fe200078e00ff */
[----:B------:R-:W-:-:S02]  /*135c0*/  ISETP.GT.AND P4, PT, R6, 0x8, PT ;  /* 0x000000080600780c */ /* 0x000fc40003f84270 */
[----:B------:R-:W-:Y:S02]  /*135d0*/  FSEL R22, R103, -INF , P6 ;  /* 0xff80000067167808 */ /* 0x000fe40003000000 */
[----:B------:R-:W-:Y:S02]  /*135e0*/  FSEL R27, R99, -INF , P5 ;  /* 0xff800000631b7808 */ /* 0x000fe40002800000 */
[----:B------:R-:W-:Y:S02]  /*135f0*/  FMNMX.FTZ R2, R33, R2, !PT ;  /* 0x0000000221027209 */ /* 0x000fe40007810000 */
[----:B------:R-:W-:Y:S02]  /*13600*/  FMNMX.FTZ R104, R17, R3, !PT ;  /* 0x0000000311687209 */ /* 0x000fe40007810000 */
[----:B------:R-:W-:Y:S02]  /*13610*/  ISETP.GT.AND P0, PT, R6, 0x9, PT ;  /* 0x000000090600780c */ /* 0x000fe40003f04270 */
[----:B------:R-:W-:-:S02]  /*13620*/  FSEL R31, R94, -INF , P4 ;  /* 0xff8000005e1f7808 */ /* 0x000fc40002000000 */
[----:B------:R-:W-:Y:S02]  /*13630*/  FMNMX.FTZ R4, R14, R4, !PT ;  /* 0x000000040e047209 */ /* 0x000fe40007810000 */
[----:B------:R-:W-:Y:S02]  /*13640*/  FMNMX.FTZ R3, R22, R27, !PT ;  /* 0x0000001b16037209 */ /* 0x000fe40007810000 */
[----:B------:R-:W-:Y:S02]  /*13650*/  FMNMX.FTZ R103, R35, R2, !PT ;  /* 0x0000000223677209 */ /* 0x000fe40007810000 */
[----:B------:R-:W-:Y:S02]  /*13660*/  ISETP.GT.AND P6, PT, R6, 0x10, PT ;  /* 0x000000100600780c */ /* 0x000fe40003fc4270 */
[----:B------:R-:W-:Y:S02]  /*13670*/  FSEL R32, R91, -INF , P0 ;  /* 0xff8000005b207808 */ /* 0x000fe40000000000 */
[----:B------:R-:W-:-:S02]  /*13680*/  FMNMX.FTZ R4, R16, R4, !PT ;  /* 0x0000000410047209 */ /* 0x000fc40007810000 */
[----:B------:R-:W-:Y:S02]  /*13690*/  FMNMX.FTZ R2, R31, R3, !PT ;  /* 0x000000031f027209 */ /* 0x000fe40007810000 */
[----:B------:R-:W-:Y:S02]  /*136a0*/  ISETP.GT.AND P5, PT, R6, 0x11, PT ;  /* 0x000000110600780c */ /* 0x000fe40003fa4270 */
[----:B------:R-:W-:Y:S02]  /*136b0*/  FSEL R34, R73, -INF , P6 ;  /* 0xff80000049227808 */ /* 0x000fe40003000000 */
[----:B------:R-:W-:Y:S02]  /*136c0*/  FMNMX.FTZ R105, R18, R4, !PT ;  /* 0x0000000412697209 */ /* 0x000fe40007810000 */
[----:B------:R-:W-:Y:S02]  /*136d0*/  FMNMX.FTZ R2, R32, R2, !PT ;  /* 0x0000000220027209 */ /* 0x000fe40007810000 */
[----:B------:R-:W-:-:S02]  /*136e0*/  ISETP.GT.AND P4, PT, R6, 0x18, PT ;  /* 0x000000180600780c */ /* 0x000fc40003f84270 */
[----:B------:R-:W-:Y:S02]  /*136f0*/  FSEL R40, R72, -INF , P5 ;  /* 0xff80000048287808 */ /* 0x000fe40002800000 */
[----:B------:R-:W-:Y:S02]  /*13700*/  FMNMX.FTZ R105, R21, R105, !PT ;  /* 0x0000006915697209 */ /* 0x000fe40007810000 */
[----:B------:R-:W-:Y:S02]  /*13710*/  FMNMX.FTZ R2, R34, R2, !PT ;  /* 0x0000000222027209 */ /* 0x000fe40007810000 */
        /* <DEDUP_REMOVED lines=35> */
[----:B------:R-:W-:Y:S01]  /*13950*/  FMNMX.FTZ R104, R102, R104, !PT ;  /* 0x0000006866687209 */ /* 0x000fe20007810000 */
[----:B------:R-:W-:Y:S01]  /*13960*/  IMAD.MOV.U32 R4, RZ, RZ, R105 ;  /* 0x000000ffff047224 */ /* 0x000fe200078e0069 */
[----:B------:R-:W-:Y:S02]  /*13970*/  FMNMX.FTZ R103, R129, R103, !PT ;  /* 0x0000006781677209 */ /* 0x000fe40007810000 */
[----:B------:R-:W-:Y:S02]  /*13980*/  FMNMX.FTZ R8, R124, R2, !PT ;  /* 0x000000027c087209 */ /* 0x000fe40007810000 */
[----:B------:R-:W-:-:S02]  /*13990*/  FMNMX.FTZ R104, R100, R104, !PT ;  /* 0x0000006864687209 */ /* 0x000fc40007810000 */
[----:B------:R-:W-:Y:S02]  /*139a0*/  FMNMX.FTZ R103, R128, R103, !PT ;  /* 0x0000006780677209 */ /* 0x000fe40007810000 */
[----:B------:R-:W-:Y:S02]  /*139b0*/  MOV R2, 0x139d0 ;  /* 0x000139d000027802 */ /* 0x000fe40000000f00 */
[----:B------:R-:W-:Y:S05]  /*139c0*/  CALL.REL.NOINC `($__internal_19_$__cuda_sm70_shflsync_bfly_p) ;  /* 0x000027a000007944 */ /* 0x000fea0003c00000 */
[----:B------:R-:W-:Y:S01]  /*139d0*/  FMNMX.FTZ R105, R105, R0, !PT ;  /* 0x0000000069697209 */ /* 0x000fe20007810000 */
[----:B------:R-:W-:Y:S01]  /*139e0*/  IMAD.MOV.U32 R0, RZ, RZ, 0x1 ;  /* 0x00000001ff007424 */ /* 0x000fe200078e00ff */
[----:B------:R-:W-:-:S03]  /*139f0*/  MOV R2, 0x13a20 ;  /* 0x00013a2000027802 */ /* 0x000fc60000000f00 */
[----:B------:R-:W-:Y:S02]  /*13a00*/  IMAD.MOV.U32 R4, RZ, RZ, R105 ;  /* 0x000000ffff047224 */ /* 0x000fe400078e0069 */
[----:B------:R-:W-:Y:S05]  /*13a10*/  CALL.REL.NOINC `($__internal_19_$__cuda_sm70_shflsync_bfly_p) ;  /* 0x0000275000007944 */ /* 0x000fea0003c00000 */
[----:B------:R-:W-:Y:S01]  /*13a20*/  FMNMX.FTZ R105, R105, R0, !PT ;  /* 0x0000000069697209 */ /* 0x000fe20007810000 */
[----:B------:R-:W-:Y:S01]  /*13a30*/  IMAD.MOV.U32 R4, RZ, RZ, R104 ;  /* 0x000000ffff047224 */ /* 0x000fe200078e0068 */
[----:B------:R-:W-:Y:S01]  /*13a40*/  MOV R2, 0x13a70 ;  /* 0x00013a7000027802 */ /* 0x000fe20000000f00 */
[----:B------:R-:W-:Y:S02]  /*13a50*/  IMAD.MOV.U32 R0, RZ, RZ, 0x2 ;  /* 0x00000002ff007424 */ /* 0x000fe400078e00ff */
        /* <DEDUP_REMOVED lines=26> */
[----:B------:R-:W-:Y:S01]  /*13c00*/  MOV R9, R0 ;  /* 0x0000000000097202 */ /* 0x000fe20000000f00 */
[----:B------:R-:W-:Y:S05]  /*13c10*/  BRA `(.L_x_1493) ;  /* 0xffff188000007947 */ /* 0x000fea000383ffff */
.L_x_1384:
[----:B------:R-:W-:Y:S01]  /*13c20*/  MOV R0, RZ ;  /* 0x000000ff00007202 */ /* 0x000fe20000000f00 */
[----:B------:R-:W-:Y:S01]  /*13c30*/  IMAD.MOV.U32 R209, RZ, RZ, R5 ;  /* 0x000000ffffd17224 */ /* 0x000fe200078e0005 */
[----:B------:R-:W-:Y:S01]  /*13c40*/  MOV R2, 0x13c70 ;  /* 0x00013c7000027802 */ /* 0x000fe20000000f00 */
[----:B------:R-:W-:Y:S02]  /*13c50*/  IMAD.MOV.U32 R3, RZ, RZ, 0x1c1f ;  /* 0x00001c1fff037424 */ /* 0x000fe400078e00ff */
[----:B-1234-:R-:W-:Y:S05]  /*13c60*/  CALL.REL.NOINC `($__internal_20_$__cuda_sm70_shflsync_idx_p) ;  /* 0x0000256000007944 */ /* 0x01efea0003c00000 */
[----:B------:R-:W-:Y:S01]  /*13c70*/  MOV R4, R0 ;  /* 0x0000000000047202 */ /* 0x000fe20000000f00 */
[----:B------:R-:W-:-:S05]  /*13c80*/  BRA `(.L_x_1494) ;  /* 0xffff2c7000007947 */ /* 0x000fca000383ffff */
.L_x_1385:
[----:B------:R-:W-:Y:S01]  /*13c90*/  MOV R0, RZ ;  /* 0x000000ff00007202 */ /* 0x000fe20000000f00 */
[----:B------:R-:W-:Y:S01]  /*13ca0*/  IMAD.MOV.U32 R209, RZ, RZ, R10 ;  /* 0x000000ffffd17224 */ /* 0x000fe200078e000a */
[----:B------:R-:W-:Y:S01]  /*13cb0*/  MOV R2, 0x13ce0 ;  /* 0x00013ce000027802 */ /* 0x000fe20000000f00 */
[----:B------:R-:W-:Y:S02]  /*13cc0*/  IMAD.MOV.U32 R3, RZ, RZ, 0x1c1f ;  /* 0x00001c1fff037424 */ /* 0x000fe400078e00ff */
[----:B-1234-:R-:W-:Y:S05]  /*13cd0*/  CALL.REL.NOINC `($__internal_20_$__cuda_sm70_shflsync_idx_p) ;  /* 0x000024f000007944 */ /* 0x01efea0003c00000 */
[----:B------:R-:W-:-:S05]  /*13ce0*/  BRA `(.L_x_1495) ;  /* 0xffff2c3000007947 */ /* 0x000fca000383ffff */
.L_x_1386:
[----:B------:R-:W-:Y:S01]  /*13cf0*/  MOV R0, 0x1 ;  /* 0x0000000100007802 */ /* 0x000fe20000000f00 */
[----:B------:R-:W-:Y:S01]  /*13d00*/  IMAD.MOV.U32 R209, RZ, RZ, R5 ;  /* 0x000000ffffd17224 */ /* 0x000fe200078e0005 */
[----:B---3--:R-:W-:Y:S01]  /*13d10*/  MOV R2, 0x13d40 ;  /* 0x00013d4000027802 */ /* 0x008fe20000000f00 */
[----:B------:R-:W-:Y:S02]  /*13d20*/  IMAD.MOV.U32 R3, RZ, RZ, 0x1c1f ;  /* 0x00001c1fff037424 */ /* 0x000fe400078e00ff */
[----:B-12-4-:R-:W-:Y:S05]  /*13d30*/  CALL.REL.NOINC `($__internal_20_$__cuda_sm70_shflsync_idx_p) ;  /* 0x0000249000007944 */ /* 0x016fea0003c00000 */
[----:B------:R-:W-:Y:S01]  /*13d40*/  MOV R3, 0x1c1f ;  /* 0x00001c1f00037802 */ /* 0x000fe20000000f00 */
[----:B------:R-:W-:Y:S01]  /*13d50*/  IMAD.MOV.U32 R4, RZ, RZ, R0 ;  /* 0x000000ffff047224 */ /* 0x000fe200078e0000 */
[----:B------:R-:W-:Y:S01]  /*13d60*/  MOV R0, 0x1 ;  /* 0x0000000100007802 */ /* 0x000fe20000000f00 */
[----:B------:R-:W-:Y:S01]  /*13d70*/  IMAD.MOV.U32 R209, RZ, RZ, R10 ;  /* 0x000000ffffd17224 */ /* 0x000fe200078e000a */
[----:B------:R-:W-:Y:S02]  /*13d80*/  MOV R2, 0x13da0 ;  /* 0x00013da000027802 */ /* 0x000fe40000000f00 */
[----:B------:R-:W-:Y:S05]  /*13d90*/  CALL.REL.NOINC `($__internal_20_$__cuda_sm70_shflsync_idx_p) ;  /* 0x0000243000007944 */ /* 0x000fea0003c00000 */
[----:B------:R-:W-:-:S05]  /*13da0*/  BRA `(.L_x_1496) ;  /* 0xffff2cf000007947 */ /* 0x000fca000383ffff */
.L_x_1389:
[----:B------:R-:W-:Y:S01]  /*13db0*/  MOV R0, RZ ;  /* 0x000000ff00007202 */ /* 0x000fe20000000f00 */
[----:B------:R-:W-:Y:S01]  /*13dc0*/  IMAD.MOV.U32 R209, RZ, RZ, R8 ;  /* 0x000000ffffd17224 */ /* 0x000fe200078e0008 */
[----:B------:R-:W-:Y:S01]  /*13dd0*/  MOV R2, 0x13e00 ;  /* 0x00013e0000027802 */ /* 0x000fe20000000f00 */
[----:B------:R-:W-:Y:S02]  /*13de0*/  IMAD.MOV.U32 R3, RZ, RZ, 0x1c1f ;  /* 0x00001c1fff037424 */ /* 0x000fe400078e00ff */
[----:B------:R-:W-:Y:S05]  /*13df0*/  CALL.REL.NOINC `($__internal_20_$__cuda_sm70_shflsync_idx_p) ;  /* 0x000023d000007944 */ /* 0x000fea0003c00000 */
[----:B------:R-:W-:Y:S01]  /*13e00*/  MOV R4, R0 ;  /* 0x0000000000047202 */ /* 0x000fe20000000f00 */
[----:B------:R-:W-:-:S05]  /*13e10*/  BRA `(.L_x_1497) ;  /* 0xffff3bb000007947 */ /* 0x000fca000383ffff */
.L_x_1390:
[----:B------:R-:W-:Y:S01]  /*13e20*/  MOV R0, RZ ;  /* 0x000000ff00007202 */ /* 0x000fe20000000f00 */
[----:B------:R-:W-:Y:S01]  /*13e30*/  IMAD.MOV.U32 R209, RZ, RZ, R9 ;  /* 0x000000ffffd17224 */ /* 0x000fe200078e0009 */
[----:B------:R-:W-:Y:S01]  /*13e40*/  MOV R2, 0x13e70 ;  /* 0x00013e7000027802 */ /* 0x000fe20000000f00 */
[----:B------:R-:W-:Y:S02]  /*13e50*/  IMAD.MOV.U32 R3, RZ, RZ, 0x1c1f ;  /* 0x00001c1fff037424 */ /* 0x000fe400078e00ff */
[----:B-12---:R-:W-:Y:S05]  /*13e60*/  CALL.REL.NOINC `($__internal_20_$__cuda_sm70_shflsync_idx_p) ;  /* 0x0000236000007944 */ /* 0x006fea0003c00000 */
[----:B------:R-:W-:-:S05]  /*13e70*/  BRA `(.L_x_1498) ;  /* 0xffff3b7000007947 */ /* 0x000fca000383ffff */
.L_x_1391:
[----:B------:R-:W-:Y:S01]  /*13e80*/  MOV R0, 0x1 ;  /* 0x0000000100007802 */ /* 0x000fe20000000f00 */
[----:B------:R-:W-:Y:S01]  /*13e90*/  IMAD.MOV.U32 R209, RZ, RZ, R8 ;  /* 0x000000ffffd17224 */ /* 0x000fe200078e0008 */
[----:B----4-:R-:W-:Y:S01]  /*13ea0*/  MOV R2, 0x13ed0 ;  /* 0x00013ed000027802 */ /* 0x010fe20000000f00 */
[----:B------:R-:W-:Y:S03]  /*13eb0*/  IMAD.MOV.U32 R3, RZ, RZ, 0x1c1f ;  /* 0x00001c1fff037424 */ /* 0x000fe600078e00ff */
[----:B-1-3--:R-:W-:Y:S05]  /*13ec0*/  CALL.REL.NOINC `($__internal_20_$__cuda_sm70_shflsync_idx_p) ;  /* 0x0000230000007944 */ /* 0x00afea0003c00000 */
[----:B------:R-:W-:Y:S01]  /*13ed0*/  MOV R3, 0x1c1f ;  /* 0x00001c1f00037802 */ /* 0x000fe20000000f00 */
[----:B------:R-:W-:Y:S01]  /*13ee0*/  IMAD.MOV.U32 R4, RZ, RZ, R0 ;  /* 0x000000ffff047224 */ /* 0x000fe200078e0000 */
[----:B------:R-:W-:Y:S01]  /*13ef0*/  MOV R0, 0x1 ;  /* 0x0000000100007802 */ /* 0x000fe20000000f00 */
[----:B------:R-:W-:Y:S01]  /*13f00*/  IMAD.MOV.U32 R209, RZ, RZ, R9 ;  /* 0x000000ffffd17224 */ /* 0x000fe200078e0009 */
[----:B------:R-:W-:Y:S02]  /*13f10*/  MOV R2, 0x13f30 ;  /* 0x00013f3000027802 */ /* 0x000fe40000000f00 */
[----:B------:R-:W-:Y:S05]  /*13f20*/  CALL.REL.NOINC `($__internal_20_$__cuda_sm70_shflsync_idx_p) ;  /* 0x000022a000007944 */ /* 0x000fea0003c00000 */
[----:B------:R-:W-:-:S05]  /*13f30*/  BRA `(.L_x_1499) ;  /* 0xffff3c1000007947 */ /* 0x000fca000383ffff */
.L_x_1392:
[----:B------:R-:W-:Y:S01]  /*13f40*/  MOV R0, RZ ;  /* 0x000000ff00007202 */ /* 0x000fe20000000f00 */
[----:B------:R-:W-:Y:S01]  /*13f50*/  IMAD.MOV.U32 R209, RZ, RZ, R4 ;  /* 0x000000ffffd17224 */ /* 0x000fe200078e0004 */
[----:B------:R-:W-:Y:S01]  /*13f60*/  MOV R2, 0x13f90 ;  /* 0x00013f9000027802 */ /* 0x000fe20000000f00 */
[----:B------:R-:W-:Y:S02]  /*13f70*/  IMAD.MOV.U32 R3, RZ, RZ, 0x1c1f ;  /* 0x00001c1fff037424 */ /* 0x000fe400078e00ff */
[----:B------:R-:W-:Y:S05]  /*13f80*/  CALL.REL.NOINC `($__internal_20_$__cuda_sm70_shflsync_idx_p) ;  /* 0x0000224000007944 */ /* 0x000fea0003c00000 */
[----:B------:R-:W-:-:S05]  /*13f90*/  BRA `(.L_x_1500) ;  /* 0xffff3d7000007947 */ /* 0x000fca000383ffff */
.L_x_1393:
[----:B------:R-:W-:Y:S01]  /*13fa0*/  MOV R0, 0x1 ;  /* 0x0000000100007802 */ /* 0x000fe20000000f00 */
[----:B------:R-:W-:Y:S01]  /*13fb0*/  IMAD.MOV.U32 R209, RZ, RZ, R4 ;  /* 0x000000ffffd17224 */ /* 0x000fe200078e0004 */
[----:B------:R-:W-:Y:S01]  /*13fc0*/  MOV R2, 0x13ff0 ;  /* 0x00013ff000027802 */ /* 0x000fe20000000f00 */
[----:B------:R-:W-:Y:S02]  /*13fd0*/  IMAD.MOV.U32 R3, RZ, RZ, 0x1c1f ;  /* 0x00001c1fff037424 */ /* 0x000fe400078e00ff */
[----:B-1----:R-:W-:Y:S05]  /*13fe0*/  CALL.REL.NOINC `($__internal_20_$__cuda_sm70_shflsync_idx_p) ;  /* 0x000021e000007944 */ /* 0x002fea0003c00000 */
[----:B------:R-:W-:Y:S01]  /*13ff0*/  MOV R2, 0x141d0 ;  /* 0x000141d000027802 */ /* 0x000fe20000000f00 */
[----:B------:R-:W-:Y:S02]  /*14000*/  IMAD.IADD R0, R5, 0x1, R0 ;  /* 0x0000000105007824 */ /* 0x000fe400078e0200 */
[----:B------:R-:W-:Y:S02]  /*14010*/  IMAD.MOV.U32 R209, RZ, RZ, R4 ;  /* 0x000000ffffd17224 */ /* 0x000fe400078e0004 */
[----:B------:R-:W-:Y:S01]  /*14020*/  IMAD.MOV.U32 R3, RZ, RZ, 0x1c1f ;  /* 0x00001c1fff037424 */ /* 0x000fe200078e00ff */
[C---:B------:R-:W-:Y:S02]  /*14030*/  ISETP.GT.AND P6, PT, R0.reuse, RZ, PT ;  /* 0x000000ff0000720c */ /* 0x040fe40003fc4270 */
[C---:B------:R-:W-:Y:S02]  /*14040*/  ISETP.GT.AND P5, PT, R0.reuse, 0x1, PT ;  /* 0x000000010000780c */ /* 0x040fe40003fa4270 */
[C---:B------:R-:W-:Y:S02]  /*14050*/  ISETP.GT.AND P4, PT, R0.reuse, 0x8, PT ;  /* 0x000000080000780c */ /* 0x040fe40003f84270 */
        /* <DEDUP_REMOVED lines=22> */
[----:B------:R-:W-:Y:S05]  /*141c0*/  CALL.REL.NOINC `($__internal_20_$__cuda_sm70_shflsync_idx_p) ;  /* 0x0000200000007944 */ /* 0x000fea0003c00000 */
        /* <DEDUP_REMOVED lines=30> */
[----:B------:R-:W-:Y:S01]  /*143b0*/  FMNMX.FTZ R2, R9, R100, !PT ;  /* 0x0000006409027209 */ /* 0x000fe20007810000 */
[----:B------:R-:W-:Y:S01]  /*143c0*/  IMAD.IADD R0, R5, 0x1, R0 ;  /* 0x0000000105007824 */ /* 0x000fe200078e0200 */
[----:B------:R-:W-:Y:S02]  /*143d0*/  FMNMX.FTZ R5, R40, R106, !PT ;  /* 0x0000006a28057209 */ /* 0x000fe40007810000 */
[----:B------:R-:W-:Y:S02]  /*143e0*/  FMNMX.FTZ R4, R14, R2, !PT ;  /* 0x000000020e047209 */ /* 0x000fe40007810000 */
[C---:B------:R-:W-:Y:S02]  /*143f0*/  ISETP.GT.AND P6, PT, R0.reuse, RZ, PT ;  /* 0x000000ff0000720c */ /* 0x040fe40003fc4270 */
[C---:B------:R-:W-:Y:S02]  /*14400*/  ISETP.GT.AND P5, PT, R0.reuse, 0x1, PT ;  /* 0x000000010000780c */ /* 0x040fe40003fa4270 */
[C---:B------:R-:W-:Y:S02]  /*14410*/  ISETP.GT.AND P4, PT, R0.reuse, 0x8, PT ;  /* 0x000000080000780c */ /* 0x040fe40003f84270 */
        /* <DEDUP_REMOVED lines=68> */
[----:B------:R-:W-:Y:S05]  /*14860*/  CALL.REL.NOINC `($__internal_19_$__cuda_sm70_shflsync_bfly_p) ;  /* 0x0000190000007944 */ /* 0x000fea0003c00000 */
[----:B------:R-:W-:Y:S01]  /*14870*/  FMNMX.FTZ R4, R4, R0, !PT ;  /* 0x0000000004047209 */ /* 0x000fe20007810000 */
[----:B------:R-:W-:Y:S01]  /*14880*/  IMAD.MOV.U32 R0, RZ, RZ, 0x1 ;  /* 0x00000001ff007424 */ /* 0x000fe200078e00ff */
[----:B------:R-:W-:Y:S02]  /*14890*/  MOV R2, 0x148b0 ;  /* 0x000148b000027802 */ /* 0x000fe40000000f00 */
        /* <DEDUP_REMOVED lines=28> */
[----:B------:R-:W-:-:S05]  /*14a60*/  BRA `(.L_x_1501) ;  /* 0xffff3d1000007947 */ /* 0x000fca000383ffff */
.L_x_1396:
[----:B------:R-:W-:Y:S01]  /*14a70*/  MOV R0, RZ ;  /* 0x000000ff00007202 */ /* 0x000fe20000000f00 */
[----:B------:R-:W-:Y:S01]  /*14a80*/  IMAD.MOV.U32 R209, RZ, RZ, R8 ;  /* 0x000000ffffd17224 */ /* 0x000fe200078e0008 */
[----:B------:R-:W-:Y:S01]  /*14a90*/  MOV R2, 0x14ac0 ;  /* 0x00014ac000027802 */ /* 0x000fe20000000f00 */
[----:B------:R-:W-:Y:S02]  /*14aa0*/  IMAD.MOV.U32 R3, RZ, RZ, 0x1c1f ;  /* 0x00001c1fff037424 */ /* 0x000fe400078e00ff */
[----:B-1234-:R-:W-:Y:S05]  /*14ab0*/  CALL.REL.NOINC `($__internal_20_$__cuda_sm70_shflsync_idx_p) ;  /* 0x0000171000007944 */ /* 0x01efea0003c00000 */
[----:B------:R-:W-:-:S05]  /*14ac0*/  BRA `(.L_x_1502) ;  /* 0xffff573000007947 */ /* 0x000fca000383ffff */
.L_x_1399:
[----:B------:R-:W-:Y:S01]  /*14ad0*/  MOV R0, 0x1 ;  /* 0x0000000100007802 */ /* 0x000fe20000000f00 */
[----:B------:R-:W-:Y:S01]  /*14ae0*/  IMAD.MOV.U32 R209, RZ, RZ, R8 ;  /* 0x000000ffffd17224 */ /* 0x000fe200078e0008 */
[----:B---3--:R-:W-:Y:S01]  /*14af0*/  MOV R2, 0x14b20 ;  /* 0x00014b2000027802 */ /* 0x008fe20000000f00 */
[----:B------:R-:W-:Y:S02]  /*14b00*/  IMAD.MOV.U32 R3, RZ, RZ, 0x1c1f ;  /* 0x00001c1fff037424 */ /* 0x000fe400078e00ff */
[----:B-12---:R-:W-:Y:S05]  /*14b10*/  CALL.REL.NOINC `($__internal_20_$__cuda_sm70_shflsync_idx_p) ;  /* 0x000016b000007944 */ /* 0x006fea0003c00000 */
[----:B------:R-:W-:Y:S01]  /*14b20*/  MOV R3, 0x1c1f ;  /* 0x00001c1f00037802 */ /* 0x000fe20000000f00 */
[----:B------:R-:W-:Y:S01]  /*14b30*/  IMAD.MOV.U32 R4, RZ, RZ, R0 ;  /* 0x000000ffff047224 */ /* 0x000fe200078e0000 */
[----:B------:R-:W-:Y:S01]  /*14b40*/  MOV R0, 0x1 ;  /* 0x0000000100007802 */ /* 0x000fe20000000f00 */
[----:B------:R-:W-:Y:S01]  /*14b50*/  IMAD.MOV.U32 R209, RZ, RZ, R9 ;  /* 0x000000ffffd17224 */ /* 0x000fe200078e0009 */
[----:B------:R-:W-:Y:S02]  /*14b60*/  MOV R2, 0x14b80 ;  /* 0x00014b8000027802 */ /* 0x000fe40000000f00 */
[----:B------:R-:W-:Y:S05]  /*14b70*/  CALL.REL.NOINC `($__internal_20_$__cuda_sm70_shflsync_idx_p) ;  /* 0x0000165000007944 */ /* 0x000fea0003c00000 */
[----:B------:R-:W-:-:S05]  /*14b80*/  BRA `(.L_x_1503) ;  /* 0xffff580000007947 */ /* 0x000fca000383ffff */
.L_x_1402:
[----:B------:R-:W-:Y:S01]  /*14b90*/  MOV R0, RZ ;  /* 0x000000ff00007202 */ /* 0x000fe20000000f00 */
[----:B------:R-:W-:Y:S01]  /*14ba0*/  IMAD.MOV.U32 R209, RZ, RZ, R8 ;  /* 0x000000ffffd17224 */ /* 0x000fe200078e0008 */
[----:B------:R-:W-:Y:S01]  /*14bb0*/  MOV R2, 0x14be0 ;  /* 0x00014be000027802 */ /* 0x000fe20000000f00 */
[----:B------:R-:W-:Y:S02]  /*14bc0*/  IMAD.MOV.U32 R3, RZ, RZ, 0x1c1f ;  /* 0x00001c1fff037424 */ /* 0x000fe400078e00ff */
[----:B------:R-:W-:Y:S05]  /*14bd0*/  CALL.REL.NOINC `($__internal_20_$__cuda_sm70_shflsync_idx_p) ;  /* 0x000015f000007944 */ /* 0x000fea0003c00000 */
[----:B------:R-:W-:Y:S01]  /*14be0*/  MOV R4, R0 ;  /* 0x0000000000047202 */ /* 0x000fe20000000f00 */
[----:B------:R-:W-:-:S05]  /*14bf0*/  BRA `(.L_x_1504) ;  /* 0xffff66c000007947 */ /* 0x000fca000383ffff */
.L_x_1403:
[----:B------:R-:W-:Y:S01]  /*14c00*/  MOV R0, RZ ;  /* 0x000000ff00007202 */ /* 0x000fe20000000f00 */
[----:B------:R-:W-:Y:S01]  /*14c10*/  IMAD.MOV.U32 R209, RZ, RZ, R9 ;  /* 0x000000ffffd17224 */ /* 0x000fe200078e0009 */
[----:B------:R-:W-:Y:S01]  /*14c20*/  MOV R2, 0x14c50 ;  /* 0x00014c5000027802 */ /* 0x000fe20000000f00 */
[----:B------:R-:W-:Y:S02]  /*14c30*/  IMAD.MOV.U32 R3, RZ, RZ, 0x1c1f ;  /* 0x00001c1fff037424 */ /* 0x000fe400078e00ff */
[----:B-12---:R-:W-:Y:S05]  /*14c40*/  CALL.REL.NOINC `($__internal_20_$__cuda_sm70_shflsync_idx_p) ;  /* 0x0000158000007944 */ /* 0x006fea0003c00000 */
[----:B------:R-:W-:-:S05]  /*14c50*/  BRA `(.L_x_1505) ;  /* 0xffff668000007947 */ /* 0x000fca000383ffff */
.L_x_1404:
        /* <DEDUP_REMOVED lines=12> */
.L_x_1405:
[----:B------:R-:W-:Y:S02]  /*14d20*/  MOV R0, 0x2 ;  /* 0x0000000200007802 */ /* 0x000fe40000000f00 */
[----:B------:R-:W-:Y:S02]  /*14d30*/  MOV R2, 0x14d50 ;  /* 0x00014d5000027802 */ /* 0x000fe40000000f00 */
[----:B------:R-:W-:Y:S05]  /*14d40*/  CALL.REL.NOINC `($__internal_19_$__cuda_sm70_shflsync_bfly_p) ;  /* 0x0000142000007944 */ /* 0x000fea0003c00000 */
[----:B------:R-:W-:-:S05]  /*14d50*/  BRA `(.L_x_1507) ;  /* 0xffff6ae000007947 */ /* 0x000fca000383ffff */
.L_x_1406:
[----:B------:R-:W-:Y:S02]  /*14d60*/  MOV R0, 0x1 ;  /* 0x0000000100007802 */ /* 0x000fe40000000f00 */
        /* <DEDUP_REMOVED lines=30> */
.L_x_1408:
[----:B------:R-:W-:Y:S01]  /*14f50*/  IMAD.MOV.U32 R4, RZ, RZ, R230 ;  /* 0x000000ffff047224 */ /* 0x000fe200078e00e6 */
[----:B------:R-:W-:-:S02]  /*14f60*/  MOV R0, 0x2 ;  /* 0x0000000200007802 */ /* 0x000fc40000000f00 */
[----:B------:R-:W-:Y:S02]  /*14f70*/  MOV R2, 0x14f90 ;  /* 0x00014f9000027802 */ /* 0x000fe40000000f00 */
[----:B------:R-:W-:Y:S05]  /*14f80*/  CALL.REL.NOINC `($__internal_19_$__cuda_sm70_shflsync_bfly_p) ;  /* 0x000011e000007944 */ /* 0x000fea0003c00000 */
[----:B------:R-:W-:Y:S05]  /*14f90*/  BRA `(.L_x_1509) ;  /* 0xffff815000007947 */ /* 0x000fea000383ffff */
.L_x_1409:
[----:B------:R-:W-:Y:S01]  /*14fa0*/  IMAD.MOV.U32 R4, RZ, RZ, R7 ;  /* 0x000000ffff047224 */ /* 0x000fe200078e0007 */
[----:B------:R-:W-:Y:S02]  /*14fb0*/  MOV R0, 0x1 ;  /* 0x0000000100007802 */ /* 0x000fe40000000f00 */
[----:B------:R-:W-:Y:S02]  /*14fc0*/  MOV R2, 0x14fe0 ;  /* 0x00014fe000027802 */ /* 0x000fe40000000f00 */
[----:B-1----:R-:W-:Y:S05]  /*14fd0*/  CALL.REL.NOINC `($__internal_19_$__cuda_sm70_shflsync_bfly_p) ;  /* 0x0000119000007944 */ /* 0x002fea0003c00000 */
[----:B------:R-:W-:Y:S01]  /*14fe0*/  FADD.FTZ R7, R7, R0 ;  /* 0x0000000007077221 */ /* 0x000fe20000010000 */
[----:B------:R-:W-:Y:S02]  /*14ff0*/  MOV R4, R223 ;  /* 0x000000df00047202 */ /* 0x000fe40000000f00 */
[----:B------:R-:W-:Y:S02]  /*15000*/  MOV R0, 0x2 ;  /* 0x0000000200007802 */ /* 0x000fe40000000f00 */
[----:B------:R-:W-:Y:S02]  /*15010*/  MOV R2, 0x15030 ;  /* 0x0001503000027802 */ /* 0x000fe40000000f00 */
[----:B------:R-:W-:Y:S05]  /*15020*/  CALL.REL.NOINC `($__internal_19_$__cuda_sm70_shflsync_bfly_p) ;  /* 0x0000114000007944 */ /* 0x000fea0003c00000 */
[----:B------:R-:W-:Y:S01]  /*15030*/  FADD.FTZ R6, R223, R0 ;  /* 0x00000000df067221 */ /* 0x000fe20000010000 */
[----:B------:R-:W-:Y:S02]  /*15040*/  MOV R0, 0x1 ;  /* 0x0000000100007802 */ /* 0x000fe40000000f00 */
[----:B------:R-:W-:-:S02]  /*15050*/  MOV R2, 0x15080 ;  /* 0x0001508000027802 */ /* 0x000fc40000000f00 */
[----:B------:R-:W-:Y:S02]  /*15060*/  MOV R4, R6 ;  /* 0x0000000600047202 */ /* 0x000fe40000000f00 */
[----:B------:R-:W-:Y:S05]  /*15070*/  CALL.REL.NOINC `($__internal_19_$__cuda_sm70_shflsync_bfly_p) ;  /* 0x000010f000007944 */ /* 0x000fea0003c00000 */
[----:B------:R-:W-:Y:S01]  /*15080*/  FADD.FTZ R6, R6, R0 ;  /* 0x0000000006067221 */ /* 0x000fe20000010000 */
[----:B------:R-:W-:Y:S02]  /*15090*/  MOV R4, R224 ;  /* 0x000000e000047202 */ /* 0x000fe40000000f00 */
[----:B------:R-:W-:Y:S02]  /*150a0*/  MOV R0, 0x2 ;  /* 0x0000000200007802 */ /* 0x000fe40000000f00 */
[----:B------:R-:W-:Y:S02]  /*150b0*/  MOV R2, 0x150d0 ;  /* 0x000150d000027802 */ /* 0x000fe40000000f00 */
[----:B------:R-:W-:Y:S05]  /*150c0*/  CALL.REL.NOINC `($__internal_19_$__cuda_sm70_shflsync_bfly_p) ;  /* 0x000010a000007944 */ /* 0x000fea0003c00000 */
[----:B------:R-:W-:Y:S01]  /*150d0*/  FADD.FTZ R5, R224, R0 ;  /* 0x00000000e0057221 */ /* 0x000fe20000010000 */
[----:B------:R-:W-:Y:S02]  /*150e0*/  MOV R0, 0x1 ;  /* 0x0000000100007802 */ /* 0x000fe40000000f00 */
[----:B------:R-:W-:Y:S02]  /*150f0*/  MOV R2, 0x15120 ;  /* 0x0001512000027802 */ /* 0x000fe40000000f00 */
[----:B------:R-:W-:-:S02]  /*15100*/  MOV R4, R5 ;  /* 0x0000000500047202 */ /* 0x000fc40000000f00 */
[----:B------:R-:W-:Y:S05]  /*15110*/  CALL.REL.NOINC `($__internal_19_$__cuda_sm70_shflsync_bfly_p) ;  /* 0x0000105000007944 */ /* 0x000fea0003c00000 */
[----:B------:R-:W-:Y:S01]  /*15120*/  FADD.FTZ R5, R5, R0 ;  /* 0x0000000005057221 */ /* 0x000fe20000010000 */
[----:B------:R-:W-:-:S02]  /*15130*/  MOV R4, R225 ;  /* 0x000000e100047202 */ /* 0x000fc40000000f00 */
[----:B------:R-:W-:Y:S02]  /*15140*/  MOV R0, 0x2 ;  /* 0x0000000200007802 */ /* 0x000fe40000000f00 */
[----:B------:R-:W-:Y:S02]  /*15150*/  MOV R2, 0x15170 ;  /* 0x0001517000027802 */ /* 0x000fe40000000f00 */
[----:B------:R-:W-:Y:S05]  /*15160*/  CALL.REL.NOINC `($__internal_19_$__cuda_sm70_shflsync_bfly_p) ;  /* 0x0000100000007944 */ /* 0x000fea0003c00000 */
[----:B------:R-:W-:Y:S01]  /*15170*/  FADD.FTZ R4, R225, R0 ;  /* 0x00000000e1047221 */ /* 0x000fe20000010000 */
[----:B------:R-:W-:Y:S02]  /*15180*/  MOV R0, 0x1 ;  /* 0x0000000100007802 */ /* 0x000fe40000000f00 */
[----:B------:R-:W-:Y:S02]  /*15190*/  MOV R2, 0x151b0 ;  /* 0x000151b000027802 */ /* 0x000fe40000000f00 */
[----:B------:R-:W-:Y:S05]  /*151a0*/  CALL.REL.NOINC `($__internal_19_$__cuda_sm70_shflsync_bfly_p) ;  /* 0x00000fc000007944 */ /* 0x000fea0003c00000 */
[----:B------:R-:W-:Y:S01]  /*151b0*/  MOV R8, R0 ;  /* 0x0000000000087202 */ /* 0x000fe20000000f00 */
[----:B------:R-:W-:Y:S05]  /*151c0*/  BRA `(.L_x_1510) ;  /* 0xffff801000007947 */ /* 0x000fea000383ffff */
.L_x_1416:
[----:B-1234-:R-:W-:Y:S01]  /*151d0*/  IMAD.MOV.U32 R209, RZ, RZ, R10 ;  /* 0x000000ffffd17224 */ /* 0x01efe200078e000a */
[----:B------:R-:W-:Y:S01]  /*151e0*/  MOV R0, RZ ;  /* 0x000000ff00007202 */ /* 0x000fe20000000f00 */
[----:B------:R-:W-:Y:S01]  /*151f0*/  IMAD.MOV.U32 R3, RZ, RZ, 0x1c1f ;  /* 0x00001c1fff037424 */ /* 0x000fe200078e00ff */
[----:B------:R-:W-:Y:S02]  /*15200*/  MOV R2, 0x15220 ;  /* 0x0001522000027802 */ /* 0x000fe40000000f00 */
[----:B------:R-:W-:Y:S05]  /*15210*/  CALL.REL.NOINC `($__internal_20_$__cuda_sm70_shflsync_idx_p) ;  /* 0x00000fb000007944 */ /* 0x000fea0003c00000 */
[----:B------:R-:W-:Y:S01]  /*15220*/  MOV R5, R0 ;  /* 0x0000000000057202 */ /* 0x000fe20000000f00 */
[----:B------:R-:W-:Y:S05]  /*15230*/  BRA `(.L_x_1511) ;  /* 0xffff997000007947 */ /* 0x000fea000383ffff */
.L_x_1417:
[----:B------:R-:W-:Y:S01]  /*15240*/  IMAD.MOV.U32 R209, RZ, RZ, R12 ;  /* 0x000000ffffd17224 */ /* 0x000fe200078e000c */
[----:B------:R-:W-:Y:S01]  /*15250*/  MOV R0, RZ ;  /* 0x000000ff00007202 */ /* 0x000fe20000000f00 */
[----:B------:R-:W-:Y:S01]  /*15260*/  IMAD.MOV.U32 R3, RZ, RZ, 0x1c1f ;  /* 0x00001c1fff037424 */ /* 0x000fe200078e00ff */
[----:B------:R-:W-:-:S02]  /*15270*/  MOV R2, 0x15290 ;  /* 0x0001529000027802 */ /* 0x000fc40000000f00 */
[----:B-12---:R-:W-:Y:S05]  /*15280*/  CALL.REL.NOINC `($__internal_20_$__cuda_sm70_shflsync_idx_p) ;  /* 0x00000f4000007944 */ /* 0x006fea0003c00000 */
[----:B------:R-:W-:Y:S05]  /*15290*/  BRA `(.L_x_1512) ;  /* 0xffff993000007947 */ /* 0x000fea000383ffff */
.L_x_1420:
[----:B------:R-:W-:Y:S01]  /*152a0*/  IMAD.MOV.U32 R209, RZ, RZ, R10 ;  /* 0x000000ffffd17224 */ /* 0x000fe200078e000a */
[----:B----4-:R-:W-:Y:S01]  /*152b0*/  MOV R0, 0x1 ;  /* 0x0000000100007802 */ /* 0x010fe20000000f00 */
[----:B--2---:R-:W-:Y:S01]  /*152c0*/  IMAD.MOV.U32 R3, RZ, RZ, 0x1c1f ;  /* 0x00001c1fff037424 */ /* 0x004fe200078e00ff */
[----:B------:R-:W-:-:S02]  /*152d0*/  MOV R2, 0x152f0 ;  /* 0x000152f000027802 */ /* 0x000fc40000000f00 */
        /* <DEDUP_REMOVED lines=8> */
.L_x_1423:
[----:B------:R-:W-:Y:S01]  /*15360*/  IMAD.MOV.U32 R209, RZ, RZ, R10 ;  /* 0x000000ffffd17224 */ /* 0x000fe200078e000a */
[----:B----4-:R-:W-:Y:S01]  /*15370*/  MOV R0, 0x2 ;  /* 0x0000000200007802 */ /* 0x010fe20000000f00 */
[----:B-1----:R-:W-:Y:S01]  /*15380*/  IMAD.MOV.U32 R3, RZ, RZ, 0x1c1f ;  /* 0x00001c1fff037424 */ /* 0x002fe200078e00ff */
[----:B------:R-:W-:Y:S02]  /*15390*/  MOV R2, 0x153b0 ;  /* 0x000153b000027802 */ /* 0x000fe40000000f00 */
[----:B--23--:R-:W-:Y:S05]  /*153a0*/  CALL.REL.NOINC `($__internal_20_$__cuda_sm70_shflsync_idx_p) ;  /* 0x00000e2000007944 */ /* 0x00cfea0003c00000 */
[----:B------:R-:W-:Y:S01]  /*153b0*/  MOV R5, R0 ;  /* 0x0000000000057202 */ /* 0x000fe20000000f00 */
[----:B------:R-:W-:Y:S05]  /*153c0*/  BRA `(.L_x_1514) ;  /* 0xffff9ad000007947 */ /* 0x000fea000383ffff */
.L_x_1424:
[----:B------:R-:W-:Y:S01]  /*153d0*/  IMAD.MOV.U32 R209, RZ, RZ, R12 ;  /* 0x000000ffffd17224 */ /* 0x000fe200078e000c */
[----:B----4-:R-:W-:Y:S01]  /*153e0*/  MOV R0, 0x2 ;  /* 0x0000000200007802 */ /* 0x010fe20000000f00 */
[----:B------:R-:W-:Y:S01]  /*153f0*/  IMAD.MOV.U32 R3, RZ, RZ, 0x1c1f ;  /* 0x00001c1fff037424 */ /* 0x000fe200078e00ff */
[----:B------:R-:W-:Y:S02]  /*15400*/  MOV R2, 0x15420 ;  /* 0x0001542000027802 */ /* 0x000fe40000000f00 */
[----:B-123--:R-:W-:Y:S05]  /*15410*/  CALL.REL.NOINC `($__internal_20_$__cuda_sm70_shflsync_idx_p) ;  /* 0x00000db000007944 */ /* 0x00efea0003c00000 */
[----:B------:R-:W-:Y:S05]  /*15420*/  BRA `(.L_x_1515) ;  /* 0xffff9a9000007947 */ /* 0x000fea000383ffff */
.L_x_1427:
[----:B------:R-:W-:Y:S01]  /*15430*/  IMAD.MOV.U32 R209, RZ, RZ, R10 ;  /* 0x000000ffffd17224 */ /* 0x000fe200078e000a */
[----:B-1----:R-:W-:Y:S01]  /*15440*/  MOV R0, 0x3 ;  /* 0x0000000300007802 */ /* 0x002fe20000000f00 */
[----:B------:R-:W-:Y:S01]  /*15450*/  IMAD.MOV.U32 R3, RZ, RZ, 0x1c1f ;  /* 0x00001c1fff037424 */ /* 0x000fe200078e00ff */
[----:B------:R-:W-:-:S02]  /*15460*/  MOV R2, 0x15480 ;  /* 0x0001548000027802 */ /* 0x000fc40000000f00 */
[----:B--234-:R-:W-:Y:S05]  /*15470*/  CALL.REL.NOINC `($__internal_20_$__cuda_sm70_shflsync_idx_p) ;  /* 0x00000d5000007944 */ /* 0x01cfea0003c00000 */
[----:B------:R-:W-:Y:S01]  /*15480*/  IMAD.MOV.U32 R6, RZ, RZ, R0 ;  /* 0x000000ffff067224 */ /* 0x000fe200078e0000 */
[----:B------:R-:W-:Y:S01]  /*15490*/  MOV R0, 0x3 ;  /* 0x0000000300007802 */ /* 0x000fe20000000f00 */
[----:B------:R-:W-:Y:S01]  /*154a0*/  IMAD.MOV.U32 R209, RZ, RZ, R12 ;  /* 0x000000ffffd17224 */ /* 0x000fe200078e000c */
[----:B------:R-:W-:-:S02]  /*154b0*/  MOV R3, 0x1c1f ;  /* 0x00001c1f00037802 */ /* 0x000fc40000000f00 */
[----:B------:R-:W-:Y:S02]  /*154c0*/  MOV R2, 0x154e0 ;  /* 0x000154e000027802 */ /* 0x000fe40000000f00 */
[----:B------:R-:W-:Y:S05]  /*154d0*/  CALL.REL.NOINC `($__internal_20_$__cuda_sm70_shflsync_idx_p) ;  /* 0x00000cf000007944 */ /* 0x000fea0003c00000 */
[----:B------:R-:W-:Y:S05]  /*154e0*/  BRA `(.L_x_1516) ;  /* 0xffff9b4000007947 */ /* 0x000fea000383ffff */
.L_x_1429:
[----:B------:R-:W-:Y:S01]  /*154f0*/  IMAD.MOV.U32 R209, RZ, RZ, R5 ;  /* 0x000000ffffd17224 */ /* 0x000fe200078e0005 */
[----:B------:R-:W-:Y:S01]  /*15500*/  MOV R0, RZ ;  /* 0x000000ff00007202 */ /* 0x000fe20000000f00 */
[----:B------:R-:W-:Y:S01]  /*15510*/  IMAD.MOV.U32 R3, RZ, RZ, 0x1c1f ;  /* 0x00001c1fff037424 */ /* 0x000fe200078e00ff */
[----:B------:R-:W-:Y:S02]  /*15520*/  MOV R2, 0x15540 ;  /* 0x0001554000027802 */ /* 0x000fe40000000f00 */
[----:B------:R-:W-:Y:S05]  /*15530*/  CALL.REL.NOINC `($__internal_20_$__cuda_sm70_shflsync_idx_p) ;  /* 0x00000c9000007944 */ /* 0x000fea0003c00000 */
[----:B------:R-:W-:Y:S01]  /*15540*/  MOV R4, R0 ;  /* 0x0000000000047202 */ /* 0x000fe20000000f00 */
[----:B------:R-:W-:Y:S05]  /*15550*/  BRA `(.L_x_1517) ;  /* 0xffff9e2000007947 */ /* 0x000fea000383ffff */
.L_x_1430:
[----:B------:R-:W-:Y:S01]  /*15560*/  IMAD.MOV.U32 R209, RZ, RZ, R12 ;  /* 0x000000ffffd17224 */ /* 0x000fe200078e000c */
[----:B------:R-:W-:Y:S01]  /*15570*/  MOV R0, RZ ;  /* 0x000000ff00007202 */ /* 0x000fe20000000f00 */
[----:B------:R-:W-:Y:S01]  /*15580*/  IMAD.MOV.U32 R3, RZ, RZ, 0x1c1f ;  /* 0x00001c1fff037424 */ /* 0x000fe200078e00ff */
[----:B------:R-:W-:Y:S02]  /*15590*/  MOV R2, 0x155b0 ;  /* 0x000155b000027802 */ /* 0x000fe40000000f00 */
[----:B-12---:R-:W-:Y:S05]  /*155a0*/  CALL.REL.NOINC `($__internal_20_$__cuda_sm70_shflsync_idx_p) ;  /* 0x00000c2000007944 */ /* 0x006fea0003c00000 */
[----:B------:R-:W-:Y:S05]  /*155b0*/  BRA `(.L_x_1518) ;  /* 0xffff9de000007947 */ /* 0x000fea000383ffff */
.L_x_1433:
[----:B------:R-:W-:Y:S01]  /*155c0*/  IMAD.MOV.U32 R209, RZ, RZ, R5 ;  /* 0x000000ffffd17224 */ /* 0x000fe200078e0005 */
[----:B----4-:R-:W-:Y:S01]  /*155d0*/  MOV R0, 0x1 ;  /* 0x0000000100007802 */ /* 0x010fe20000000f00 */
[----:B------:R-:W-:Y:S01]  /*155e0*/  IMAD.MOV.U32 R3, RZ, RZ, 0x1c1f ;  /* 0x00001c1fff037424 */ /* 0x000fe200078e00ff */
[----:B------:R-:W-:-:S02]  /*155f0*/  MOV R2, 0x15610 ;  /* 0x0001561000027802 */ /* 0x000fc40000000f00 */
[----:B-123--:R-:W-:Y:S05]  /*15600*/  CALL.REL.NOINC `($__internal_20_$__cuda_sm70_shflsync_idx_p) ;  /* 0x00000bc000007944 */ /* 0x00efea0003c00000 */
[----:B------:R-:W-:Y:S01]  /*15610*/  IMAD.MOV.U32 R4, RZ, RZ, R0 ;  /* 0x000000ffff047224 */ /* 0x000fe200078e0000 */
[----:B------:R-:W-:Y:S01]  /*15620*/  MOV R0, 0x1 ;  /* 0x0000000100007802 */ /* 0x000fe20000000f00 */
[----:B------:R-:W-:Y:S01]  /*15630*/  IMAD.MOV.U32 R209, RZ, RZ, R12 ;  /* 0x000000ffffd17224 */ /* 0x000fe200078e000c */
[----:B------:R-:W-:-:S02]  /*15640*/  MOV R3, 0x1c1f ;  /* 0x00001c1f00037802 */ /* 0x000fc40000000f00 */
[----:B------:R-:W-:Y:S02]  /*15650*/  MOV R2, 0x15670 ;  /* 0x0001567000027802 */ /* 0x000fe40000000f00 */
[----:B------:R-:W-:Y:S05]  /*15660*/  CALL.REL.NOINC `($__internal_20_$__cuda_sm70_shflsync_idx_p) ;  /* 0x00000b6000007944 */ /* 0x000fea0003c00000 */
[----:B------:R-:W-:Y:S05]  /*15670*/  BRA `(.L_x_1519) ;  /* 0xffffa2a000007947 */ /* 0x000fea000383ffff */
.L_x_1436:
[----:B------:R-:W-:Y:S01]  /*15680*/  IMAD.MOV.U32 R209, RZ, RZ, R5 ;  /* 0x000000ffffd17224 */ /* 0x000fe200078e0005 */
[----:B----4-:R-:W-:Y:S01]  /*15690*/  MOV R0, 0x2 ;  /* 0x0000000200007802 */ /* 0x010fe20000000f00 */
[----:B------:R-:W-:Y:S01]  /*156a0*/  IMAD.MOV.U32 R3, RZ, RZ, 0x1c1f ;  /* 0x00001c1fff037424 */ /* 0x000fe200078e00ff */
[----:B------:R-:W-:Y:S02]  /*156b0*/  MOV R2, 0x156d0 ;  /* 0x000156d000027802 */ /* 0x000fe40000000f00 */
[----:B-123--:R-:W-:Y:S05]  /*156c0*/  CALL.REL.NOINC `($__internal_20_$__cuda_sm70_shflsync_idx_p) ;  /* 0x00000b0000007944 */ /* 0x00efea0003c00000 */
[----:B------:R-:W-:Y:S01]  /*156d0*/  MOV R4, R0 ;  /* 0x0000000000047202 */ /* 0x000fe20000000f00 */
[----:B------:R-:W-:Y:S05]  /*156e0*/  BRA `(.L_x_1520) ;  /* 0xffffa7a000007947 */ /* 0x000fea000383ffff */
.L_x_1437:
[----:B------:R-:W-:Y:S01]  /*156f0*/  IMAD.MOV.U32 R209, RZ, RZ, R12 ;  /* 0x000000ffffd17224 */ /* 0x000fe200078e000c */
[----:B----4-:R-:W-:Y:S01]  /*15700*/  MOV R0, 0x2 ;  /* 0x0000000200007802 */ /* 0x010fe20000000f00 */
[----:B------:R-:W-:Y:S01]  /*15710*/  IMAD.MOV.U32 R3, RZ, RZ, 0x1c1f ;  /* 0x00001c1fff037424 */ /* 0x000fe200078e00ff */
[----:B------:R-:W-:Y:S02]  /*15720*/  MOV R2, 0x15740 ;  /* 0x0001574000027802 */ /* 0x000fe40000000f00 */
[----:B-123--:R-:W-:Y:S05]  /*15730*/  CALL.REL.NOINC `($__internal_20_$__cuda_sm70_shflsync_idx_p) ;  /* 0x00000a9000007944 */ /* 0x00efea0003c00000 */
[----:B------:R-:W-:Y:S05]  /*15740*/  BRA `(.L_x_1521) ;  /* 0xffffa76000007947 */ /* 0x000fea000383ffff */
.L_x_1440:
[----:B------:R-:W-:Y:S01]  /*15750*/  IMAD.MOV.U32 R209, RZ, RZ, R5 ;  /* 0x000000ffffd17224 */ /* 0x000fe200078e0005 */
[----:B-1----:R-:W-:Y:S01]  /*15760*/  MOV R0, 0x3 ;  /* 0x0000000300007802 */ /* 0x002fe20000000f00 */
[----:B---3--:R-:W-:Y:S01]  /*15770*/  IMAD.MOV.U32 R3, RZ, RZ, 0x1c1f ;  /* 0x00001c1fff037424 */ /* 0x008fe200078e00ff */
[----:B------:R-:W-:-:S02]  /*15780*/  MOV R2, 0x157a0 ;  /* 0x000157a000027802 */ /* 0x000fc40000000f00 */
[----:B--2-4-:R-:W-:Y:S05]  /*15790*/  CALL.REL.NOINC `($__internal_20_$__cuda_sm70_shflsync_idx_p) ;  /* 0x00000a3000007944 */ /* 0x014fea0003c00000 */
[----:B------:R-:W-:Y:S01]  /*157a0*/  IMAD.MOV.U32 R4, RZ, RZ, R0 ;  /* 0x000000ffff047224 */ /* 0x000fe200078e0000 */
[----:B------:R-:W-:Y:S01]  /*157b0*/  MOV R0, 0x3 ;  /* 0x0000000300007802 */ /* 0x000fe20000000f00 */
[----:B------:R-:W-:Y:S01]  /*157c0*/  IMAD.MOV.U32 R209, RZ, RZ, R12 ;  /* 0x000000ffffd17224 */ /* 0x000fe200078e000c */
[----:B------:R-:W-:-:S02]  /*157d0*/  MOV R3, 0x1c1f ;  /* 0x00001c1f00037802 */ /* 0x000fc40000000f00 */
[----:B------:R-:W-:Y:S02]  /*157e0*/  MOV R2, 0x15800 ;  /* 0x0001580000027802 */ /* 0x000fe40000000f00 */
[----:B------:R-:W-:Y:S05]  /*157f0*/  CALL.REL.NOINC `($__internal_20_$__cuda_sm70_shflsync_idx_p) ;  /* 0x000009d000007944 */ /* 0x000fea0003c00000 */
[----:B------:R-:W-:Y:S05]  /*15800*/  BRA `(.L_x_1522) ;  /* 0xffffac2000007947 */ /* 0x000fea000383ffff */
.L_x_1444:
[----:B------:R-:W-:Y:S01]  /*15810*/  IMAD.MOV.U32 R209, RZ, RZ, R5 ;  /* 0x000000ffffd17224 */ /* 0x000fe200078e0005 */
[----:B------:R-:W-:Y:S01]  /*15820*/  MOV R0, RZ ;  /* 0x000000ff00007202 */ /* 0x000fe20000000f00 */
[----:B------:R-:W-:Y:S01]  /*15830*/  IMAD.MOV.U32 R3, RZ, RZ, 0x1c1f ;  /* 0x00001c1fff037424 */ /* 0x000fe200078e00ff */
[----:B------:R-:W-:Y:S02]  /*15840*/  MOV R2, 0x15860 ;  /* 0x0001586000027802 */ /* 0x000fe40000000f00 */
[----:B------:R-:W-:Y:S05]  /*15850*/  CALL.REL.NOINC `($__internal_20_$__cuda_sm70_shflsync_idx_p) ;  /* 0x0000097000007944 */ /* 0x000fea0003c00000 */
[----:B------:R-:W-:Y:S01]  /*15860*/  MOV R4, R0 ;  /* 0x0000000000047202 */ /* 0x000fe20000000f00 */
[----:B------:R-:W-:Y:S05]  /*15870*/  BRA `(.L_x_1523) ;  /* 0xffffb83000007947 */ /* 0x000fea000383ffff */
.L_x_1445:
[----:B------:R-:W-:Y:S01]  /*15880*/  IMAD.MOV.U32 R209, RZ, RZ, R12 ;  /* 0x000000ffffd17224 */ /* 0x000fe200078e000c */
[----:B------:R-:W-:Y:S01]  /*15890*/  MOV R0, RZ ;  /* 0x000000ff00007202 */ /* 0x000fe20000000f00 */
[----:B------:R-:W-:Y:S01]  /*158a0*/  IMAD.MOV.U32 R3, RZ, RZ, 0x1c1f ;  /* 0x00001c1fff037424 */ /* 0x000fe200078e00ff */
[----:B------:R-:W-:Y:S02]  /*158b0*/  MOV R2, 0x158d0 ;  /* 0x000158d000027802 */ /* 0x000fe40000000f00 */
[----:B-12---:R-:W-:Y:S05]  /*158c0*/  CALL.REL.NOINC `($__internal_20_$__cuda_sm70_shflsync_idx_p) ;  /* 0x0000090000007944 */ /* 0x006fea0003c00000 */
[----:B------:R-:W-:Y:S05]  /*158d0*/  BRA `(.L_x_1524) ;  /* 0xffffb7f000007947 */ /* 0x000fea000383ffff */
.L_x_1448:
        /* <DEDUP_REMOVED lines=12> */
.L_x_1451:
[----:B------:R-:W-:Y:S01]  /*159a0*/  IMAD.MOV.U32 R209, RZ, RZ, R5 ;  /* 0x000000ffffd17224 */ /* 0x000fe200078e0005 */
[----:B----4-:R-:W-:Y:S01]  /*159b0*/  MOV R0, 0x2 ;  /* 0x0000000200007802 */ /* 0x010fe20000000f00 */
[----:B-1----:R-:W-:Y:S01]  /*159c0*/  IMAD.MOV.U32 R3, RZ, RZ, 0x1c1f ;  /* 0x00001c1fff037424 */ /* 0x002fe200078e00ff */
[----:B------:R-:W-:Y:S02]  /*159d0*/  MOV R2, 0x159f0 ;  /* 0x000159f000027802 */ /* 0x000fe40000000f00 */
[----:B--23--:R-:W-:Y:S05]  /*159e0*/  CALL.REL.NOINC `($__internal_20_$__cuda_sm70_shflsync_idx_p) ;  /* 0x000007e000007944 */ /* 0x00cfea0003c00000 */
[----:B------:R-:W-:Y:S01]  /*159f0*/  MOV R4, R0 ;  /* 0x0000000000047202 */ /* 0x000fe20000000f00 */
[----:B------:R-:W-:Y:S05]  /*15a00*/  BRA `(.L_x_1526) ;  /* 0xffffb9a000007947 */ /* 0x000fea000383ffff */
.L_x_1452:
[----:B------:R-:W-:Y:S01]  /*15a10*/  IMAD.MOV.U32 R209, RZ, RZ, R12 ;  /* 0x000000ffffd17224 */ /* 0x000fe200078e000c */
[----:B----4-:R-:W-:Y:S01]  /*15a20*/  MOV R0, 0x2 ;  /* 0x0000000200007802 */ /* 0x010fe20000000f00 */
[----:B------:R-:W-:Y:S01]  /*15a30*/  IMAD.MOV.U32 R3, RZ, RZ, 0x1c1f ;  /* 0x00001c1fff037424 */ /* 0x000fe200078e00ff */
[----:B------:R-:W-:Y:S02]  /*15a40*/  MOV R2, 0x15a60 ;  /* 0x00015a6000027802 */ /* 0x000fe40000000f00 */
[----:B-123--:R-:W-:Y:S05]  /*15a50*/  CALL.REL.NOINC `($__internal_20_$__cuda_sm70_shflsync_idx_p) ;  /* 0x0000077000007944 */ /* 0x00efea0003c00000 */
[----:B------:R-:W-:Y:S05]  /*15a60*/  BRA `(.L_x_1527) ;  /* 0xffffb96000007947 */ /* 0x000fea000383ffff */
.L_x_1455:
        /* <DEDUP_REMOVED lines=12> */
.L_x_1457:
[----:B------:R-:W-:Y:S01]  /*15b30*/  IMAD.MOV.U32 R209, RZ, RZ, R74 ;  /* 0x000000ffffd17224 */ /* 0x000fe200078e004a */
[----:B------:R-:W-:Y:S01]  /*15b40*/  MOV R0, RZ ;  /* 0x000000ff00007202 */ /* 0x000fe20000000f00 */
[----:B------:R-:W-:Y:S01]  /*15b50*/  IMAD.MOV.U32 R3, RZ, RZ, 0x1f ;  /* 0x0000001fff037424 */ /* 0x000fe200078e00ff */
[----:B------:R-:W-:Y:S02]  /*15b60*/  MOV R2, 0x15b80 ;  /* 0x00015b8000027802 */ /* 0x000fe40000000f00 */
[----:B------:R-:W-:Y:S05]  /*15b70*/  CALL.REL.NOINC `($__internal_20_$__cuda_sm70_shflsync_idx_p) ;  /* 0x0000065000007944 */ /* 0x000fea0003c00000 */
[----:B------:R-:W-:Y:S01]  /*15b80*/  MOV R9, R0 ;  /* 0x0000000000097202 */ /* 0x000fe20000000f00 */
[----:B------:R-:W-:Y:S05]  /*15b90*/  BRA `(.L_x_1529) ;  /* 0xffffbbc000007947 */ /* 0x000fea000383ffff */
.L_x_1458:
[----:B------:R-:W-:Y:S01]  /*15ba0*/  IMAD.MOV.U32 R209, RZ, RZ, R74 ;  /* 0x000000ffffd17224 */ /* 0x000fe200078e004a */
[----:B------:R-:W-:Y:S01]  /*15bb0*/  MOV R0, 0x1 ;  /* 0x0000000100007802 */ /* 0x000fe20000000f00 */
[----:B------:R-:W-:Y:S01]  /*15bc0*/  IMAD.MOV.U32 R3, RZ, RZ, 0x1f ;  /* 0x0000001fff037424 */ /* 0x000fe200078e00ff */
[----:B------:R-:W-:Y:S02]  /*15bd0*/  MOV R2, 0x15bf0 ;  /* 0x00015bf000027802 */ /* 0x000fe40000000f00 */
[----:B-12---:R-:W-:Y:S05]  /*15be0*/  CALL.REL.NOINC `($__internal_20_$__cuda_sm70_shflsync_idx_p) ;  /* 0x000005e000007944 */ /* 0x006fea0003c00000 */
[----:B------:R-:W-:Y:S01]  /*15bf0*/  MOV R8, R0 ;  /* 0x0000000000087202 */ /* 0x000fe20000000f00 */
[----:B------:R-:W-:Y:S05]  /*15c00*/  BRA `(.L_x_1530) ;  /* 0xffffbb7000007947 */ /* 0x000fea000383ffff */
.L_x_1459:
[----:B------:R-:W-:Y:S02]  /*15c10*/  MOV R2, 0x1 ;  /* 0x0000000100027802 */ /* 0x000fe40000000f00 */
[----:B------:R-:W-:-:S02]  /*15c20*/  MOV R3, 0x15c40 ;  /* 0x00015c4000037802 */ /* 0x000fc40000000f00 */
[----:B-1234-:R-:W-:Y:S05]  /*15c30*/  CALL.REL.NOINC `($__internal_21_$__cuda_sm70_shflsync_up_p) ;  /* 0x000005e000007944 */ /* 0x01efea0003c00000 */
[----:B------:R-:W-:Y:S05]  /*15c40*/  BRA `(.L_x_1531) ;  /* 0xffffbc6000007947 */ /* 0x000fea000383ffff */
.L_x_1460:
[----:B------:R-:W-:Y:S02]  /*15c50*/  MOV R2, 0x2 ;  /* 0x0000000200027802 */ /* 0x000fe40000000f00 */
[----:B------:R-:W-:-:S02]  /*15c60*/  MOV R3, 0x15c80 ;  /* 0x00015c8000037802 */ /* 0x000fc40000000f00 */
[----:B--2-4-:R-:W-:Y:S05]  /*15c70*/  CALL.REL.NOINC `($__internal_21_$__cuda_sm70_shflsync_up_p) ;  /* 0x000005a000007944 */ /* 0x014fea0003c00000 */
        /* <DEDUP_REMOVED lines=23> */
.L_x_1464:
[----:B------:R-:W-:Y:S02]  /*15df0*/  MOV R2, 0x1 ;  /* 0x0000000100027802 */ /* 0x000fe40000000f00 */
[----:B------:R-:W-:-:S02]  /*15e00*/  MOV R3, 0x15e20 ;  /* 0x00015e2000037802 */ /* 0x000fc40000000f00 */
[----:B------:R-:W-:Y:S05]  /*15e10*/  CALL.REL.NOINC `($__internal_21_$__cuda_sm70_shflsync_up_p) ;  /* 0x0000040000007944 */ /* 0x000fea0003c00000 */
[----:B------:R-:W-:Y:S01]  /*15e20*/  MOV R2, R4 ;  /* 0x0000000400027202 */ /* 0x000fe20000000f00 */
[----:B------:R-:W-:Y:S05]  /*15e30*/  BRA `(.L_x_1533) ;  /* 0xffffbcd000007947 */ /* 0x000fea000383ffff */
.L_x_1465:
[----:B------:R-:W-:Y:S02]  /*15e40*/  MOV R2, 0x2 ;  /* 0x0000000200027802 */ /* 0x000fe40000000f00 */
[----:B------:R-:W-:-:S02]  /*15e50*/  MOV R3, 0x15e70 ;  /* 0x00015e7000037802 */ /* 0x000fc40000000f00 */
        /* <DEDUP_REMOVED lines=24> */
.L_x_1467:
[----:B------:R-:W-:Y:S02]  /*15fe0*/  SEL R0, RZ, 0x1, P0 ;  /* 0x00000001ff007807 */ /* 0x000fe40000000000 */
[----:B------:R-:W-:-:S02]  /*15ff0*/  MOV R2, 0x16010 ;  /* 0x0001601000027802 */ /* 0x000fc40000000f00 */
[----:B-1----:R-:W-:Y:S05]  /*16000*/  CALL.REL.NOINC `($__internal_22_$__cuda_sm70_votesync_ballot) ;  /* 0x0000028000007944 */ /* 0x002fea0003c00000 */
[----:B------:R-:W-:Y:S01]  /*16010*/  MOV R11, R0 ;  /* 0x00000000000b7202 */ /* 0x000fe20000000f00 */
[----:B------:R-:W-:Y:S05]  /*16020*/  BRA `(.L_x_1535) ;  /* 0xffffbc7000007947 */ /* 0x000fea000383ffff */
.L_x_1468:
[----:B------:R-:W-:Y:S01]  /*16030*/  IMAD.MOV.U32 R209, RZ, RZ, R6 ;  /* 0x000000ffffd17224 */ /* 0x000fe200078e0006 */
[----:B--2---:R-:W-:Y:S01]  /*16040*/  MOV R0, R5 ;  /* 0x0000000500007202 */ /* 0x004fe20000000f00 */
[----:B------:R-:W-:Y:S01]  /*16050*/  IMAD.MOV.U32 R3, RZ, RZ, 0x1f ;  /* 0x0000001fff037424 */ /* 0x000fe200078e00ff */
[----:B------:R-:W-:-:S02]  /*16060*/  MOV R2, 0x16080 ;  /* 0x0001608000027802 */ /* 0x000fc40000000f00 */
[----:B-1----:R-:W-:Y:S05]  /*16070*/  CALL.REL.NOINC `($__internal_20_$__cuda_sm70_shflsync_idx_p) ;  /* 0x0000015000007944 */ /* 0x002fea0003c00000 */
[----:B------:R-:W-:Y:S01]  /*16080*/  IMAD.MOV.U32 R8, RZ, RZ, R0 ;  /* 0x000000ffff087224 */ /* 0x000fe200078e0000 */
[----:B------:R-:W-:Y:S01]  /*16090*/  MOV R0, R5 ;  /* 0x0000000500007202 */ /* 0x000fe20000000f00 */
[----:B------:R-:W-:Y:S01]  /*160a0*/  IMAD.MOV.U32 R209, RZ, RZ, R7 ;  /* 0x000000ffffd17224 */ /* 0x000fe200078e0007 */
[----:B------:R-:W-:-:S02]  /*160b0*/  MOV R3, 0x1f ;  /* 0x0000001f00037802 */ /* 0x000fc40000000f00 */
[----:B------:R-:W-:Y:S02]  /*160c0*/  MOV R2, 0x160e0 ;  /* 0x000160e000027802 */ /* 0x000fe40000000f00 */
[----:B------:R-:W-:Y:S05]  /*160d0*/  CALL.REL.NOINC `($__internal_20_$__cuda_sm70_shflsync_idx_p) ;  /* 0x000000f000007944 */ /* 0x000fea0003c00000 */
[----:B------:R-:W-:Y:S01]  /*160e0*/  MOV R7, R0 ;  /* 0x0000000000077202 */ /* 0x000fe20000000f00 */
[----:B------:R-:W-:Y:S05]  /*160f0*/  BRA `(.L_x_1536) ;  /* 0xffffbc1000007947 */ /* 0x000fea000383ffff */
.L_x_1471:
[----:B------:R-:W-:Y:S01]  /*16100*/  IMAD.MOV.U32 R209, RZ, RZ, R4 ;  /* 0x000000ffffd17224 */ /* 0x000fe200078e0004 */
[----:B--2---:R-:W-:Y:S01]  /*16110*/  MOV R0, R5 ;  /* 0x0000000500007202 */ /* 0x004fe20000000f00 */
[----:B------:R-:W-:Y:S01]  /*16120*/  IMAD.MOV.U32 R3, RZ, RZ, 0x1f ;  /* 0x0000001fff037424 */ /* 0x000fe200078e00ff */
[----:B------:R-:W-:Y:S02]  /*16130*/  MOV R2, 0x16150 ;  /* 0x0001615000027802 */ /* 0x000fe40000000f00 */
[----:B-1--4-:R-:W-:Y:S05]  /*16140*/  CALL.REL.NOINC `($__internal_20_$__cuda_sm70_shflsync_idx_p) ;  /* 0x0000008000007944 */ /* 0x012fea0003c00000 */
[----:B------:R-:W-:Y:S01]  /*16150*/  MOV R12, R0 ;  /* 0x00000000000c7202 */ /* 0x000fe20000000f00 */
[----:B------:R-:W-:Y:S05]  /*16160*/  BRA `(.L_x_1470) ;  /* 0xffffbc0000007947 */ /* 0x000fea000383ffff */
        .weak           $__internal_19_$__cuda_sm70_shflsync_bfly_p
        .type           $__internal_19_$__cuda_sm70_shflsync_bfly_p,@function
        .size           $__internal_19_$__cuda_sm70_shflsync_bfly_p,($__internal_20_$__cuda_sm70_shflsync_idx_p - $__internal_19_$__cuda_sm70_shflsync_bfly_p)
$__internal_19_$__cuda_sm70_shflsync_bfly_p:
[----:B------:R-:W-:Y:S02]  /*16170*/  MOV R160, 0xffffffff ;  /* 0xffffffff00a07802 */ /* 0x000fe40000000f00 */
[----:B------:R-:W-:Y:S02]  /*16180*/  MOV R3, 0x1f ;  /* 0x0000001f00037802 */ /* 0x000fe40000000f00 */
[----:B------:R-:W-:Y:S04]  /*16190*/  WARPSYNC R160 ;  /* 0x000000a000007348 */ /* 0x000fe80003800000 */
[----:B------:R1:W2:Y:S02]  /*161a0*/  SHFL.BFLY PT, R0, R4, R0, R3 ;  /* 0x0c00000004007389 */ /* 0x0002a400000e0003 */
[----:B-1----:R-:W-:-:S04]  /*161b0*/  MOV R3, 0x0 ;  /* 0x0000000000037802 */ /* 0x002fc80000000f00 */
[----:B--2---:R-:W-:Y:S05]  /*161c0*/  RET.REL.NODEC R2 `(_ZN7cutlass13device_kernelIN5flash19enable_sm80_to_sm89INS1_16FlashAttnFwdSm80INS1_25CollectiveMainloopFwdSm80ILi4ELi1ELb0EN4cute5tupleIJNS5_1CILi128EEENS7_ILi48EEENS7_ILi96EEEEEELi96ENS_6half_tEfNS_4arch4Sm80ELb1ELb0ELb1ELb1ELb1ELb0ELb1ELb1EEENS1_21CollectiveEpilogueFwdINS6_IJS8_SA_S9_EEENS6_IJNS7_ILi1EEESI_SI_EEESC_SE_Li128ELb1ELb1ELb1ELb0EEENS1_36VarlenDynamicPersistentTileSchedulerILi128ELi48ELi128ELi128ELb1ELb1ELb0ELb1ELb1ELb1EEEEEEEEEvNT_6ParamsE) ;  /* 0xfffe9e3002007950 */ /* 0x004fea0003c3ffff */
        .weak           $__internal_20_$__cuda_sm70_shflsync_idx_p
        .type           $__internal_20_$__cuda_sm70_shflsync_idx_p,@function
        .size           $__internal_20_$__cuda_sm70_shflsync_idx_p,($__internal_21_$__cuda_sm70_shflsync_up_p - $__internal_20_$__cuda_sm70_shflsync_idx_p)
$__internal_20_$__cuda_sm70_shflsync_idx_p:
[----:B------:R-:W-:-:S04]  /*161d0*/  MOV R211, 0xffffffff ;  /* 0xffffffff00d37802 */ /* 0x000fc80000000f00 */
[----:B------:R-:W-:Y:S04]  /*161e0*/  WARPSYNC R211 ;  /* 0x000000d300007348 */ /* 0x000fe80003800000 */
[----:B------:R1:W2:Y:S02]  /*161f0*/  SHFL.IDX PT, R0, R209, R0, R3 ;  /* 0x00000000d1007389 */ /* 0x0002a400000e0003 */
[----:B-1----:R-:W-:-:S04]  /*16200*/  MOV R3, 0x0 ;  /* 0x0000000000037802 */ /* 0x002fc80000000f00 */
[----:B--2---:R-:W-:Y:S05]  /*16210*/  RET.REL.NODEC R2 `(_ZN7cutlass13device_kernelIN5flash19enable_sm80_to_sm89INS1_16FlashAttnFwdSm80INS1_25CollectiveMainloopFwdSm80ILi4ELi1ELb0EN4cute5tupleIJNS5_1CILi128EEENS7_ILi48EEENS7_ILi96EEEEEELi96ENS_6half_tEfNS_4arch4Sm80ELb1ELb0ELb1ELb1ELb1ELb0ELb1ELb1EEENS1_21CollectiveEpilogueFwdINS6_IJS8_SA_S9_EEENS6_IJNS7_ILi1EEESI_SI_EEESC_SE_Li128ELb1ELb1ELb1ELb0EEENS1_36VarlenDynamicPersistentTileSchedulerILi128ELi48ELi128ELi128ELb1ELb1ELb0ELb1ELb1ELb1EEEEEEEEEvNT_6ParamsE) ;  /* 0xfffe9de002007950 */ /* 0x004fea0003c3ffff */
        .weak           $__internal_21_$__cuda_sm70_shflsync_up_p
        .type           $__internal_21_$__cuda_sm70_shflsync_up_p,@function
        .size           $__internal_21_$__cuda_sm70_shflsync_up_p,($__internal_22_$__cuda_sm70_votesync_ballot - $__internal_21_$__cuda_sm70_shflsync_up_p)
$__internal_21_$__cuda_sm70_shflsync_up_p:
[----:B------:R-:W-:Y:S02]  /*16220*/  IMAD.MOV.U32 R4, RZ, RZ, RZ ;  /* 0x000000ffff047224 */ /* 0x000fe400078e00ff */
[----:B------:R-:W-:-:S04]  /*16230*/  IMAD.MOV.U32 R10, RZ, RZ, -0x1 ;  /* 0xffffffffff0a7424 */ /* 0x000fc800078e00ff */
[----:B------:R-:W-:Y:S04]  /*16240*/  WARPSYNC R10 ;  /* 0x0000000a00007348 */ /* 0x000fe80003800000 */
[----:B------:R1:W2:Y:S02]  /*16250*/  SHFL.UP PT, R4, R0, R2, R4 ;  /* 0x0400000200047389 */ /* 0x0002a400000e0004 */
[----:B-1----:R-:W-:Y:S02]  /*16260*/  MOV R2, R3 ;  /* 0x0000000300027202 */ /* 0x002fe40000000f00 */
[----:B------:R-:W-:-:S04]  /*16270*/  MOV R3, 0x0 ;  /* 0x0000000000037802 */ /* 0x000fc80000000f00 */
[----:B--2---:R-:W-:Y:S05]  /*16280*/  RET.REL.NODEC R2 `(_ZN7cutlass13device_kernelIN5flash19enable_sm80_to_sm89INS1_16FlashAttnFwdSm80INS1_25CollectiveMainloopFwdSm80ILi4ELi1ELb0EN4cute5tupleIJNS5_1CILi128EEENS7_ILi48EEENS7_ILi96EEEEEELi96ENS_6half_tEfNS_4arch4Sm80ELb1ELb0ELb1ELb1ELb1ELb0ELb1ELb1EEENS1_21CollectiveEpilogueFwdINS6_IJS8_SA_S9_EEENS6_IJNS7_ILi1EEESI_SI_EEESC_SE_Li128ELb1ELb1ELb1ELb0EEENS1_36VarlenDynamicPersistentTileSchedulerILi128ELi48ELi128ELi128ELb1ELb1ELb0ELb1ELb1ELb1EEEEEEEEEvNT_6ParamsE) ;  /* 0xfffe9d7002007950 */ /* 0x004fea0003c3ffff */
        .weak           $__internal_22_$__cuda_sm70_votesync_ballot
        .type           $__internal_22_$__cuda_sm70_votesync_ballot,@function
        .size           $__internal_22_$__cuda_sm70_votesync_ballot,(.L_x_1840 - $__internal_22_$__cuda_sm70_votesync_ballot)
$__internal_22_$__cuda_sm70_votesync_ballot:
[----:B------:R-:W-:Y:S01]  /*16290*/  ISETP.NE.U32.AND P0, PT, R0, 0x1, PT ;  /* 0x000000010000780c */ /* 0x000fe20003f05070 */
[----:B------:R-:W-:-:S04]  /*162a0*/  IMAD.MOV.U32 R3, RZ, RZ, -0x1 ;  /* 0xffffffffff037424 */ /* 0x000fc800078e00ff */
[----:B------:R-:W-:Y:S08]  /*162b0*/  WARPSYNC R3 ;  /* 0x0000000300007348 */ /* 0x000ff00003800000 */
[----:B------:R-:W-:-:S04]  /*162c0*/  VOTE.ANY R0, PT, !P0 ;  /* 0x0000000000007806 */ /* 0x000fc800040e0100 */
[----:B------:R-:W-:Y:S01]  /*162d0*/  LOP3.LUT R0, R0, R3, RZ, 0xc0, !PT ;  /* 0x0000000300007212 */ /* 0x000fe200078ec0ff */
[----:B------:R-:W-:-:S04]  /*162e0*/  IMAD.MOV.U32 R3, RZ, RZ, 0x0 ;  /* 0x00000000ff037424 */ /* 0x000fc800078e00ff */
[----:B------:R-:W-:Y:S05]  /*162f0*/  RET.REL.NODEC R2 `(_ZN7cutlass13device_kernelIN5flash19enable_sm80_to_sm89INS1_16FlashAttnFwdSm80INS1_25CollectiveMainloopFwdSm80ILi4ELi1ELb0EN4cute5tupleIJNS5_1CILi128EEENS7_ILi48EEENS7_ILi96EEEEEELi96ENS_6half_tEfNS_4arch4Sm80ELb1ELb0ELb1ELb1ELb1ELb0ELb1ELb1EEENS1_21CollectiveEpilogueFwdINS6_IJS8_SA_S9_EEENS6_IJNS7_ILi1EEESI_SI_EEESC_SE_Li128ELb1ELb1ELb1ELb0EEENS1_36VarlenDynamicPersistentTileSchedulerILi128ELi48ELi128ELi128ELb1ELb1ELb0ELb1ELb1ELb1EEEEEEEEEvNT_6ParamsE) ;  /* 0xfffe9d0002007950 */ /* 0x000fea0003c3ffff */
.L_x_1537:
        /* <DEDUP_REMOVED lines=16> */
.L_x_1840:


//--------------------- .text._ZN7cutlass13device_kernelIN5flash19enable_sm80_to_sm89INS1_16FlashAttnFwdSm80INS1_25CollectiveMainloopFwdSm80ILi4ELi1ELb0EN4cute5tupleIJNS5_1CILi128EEENS7_ILi48EEENS7_ILi96EEEEEELi96ENS_6half_tEfNS_4arch4Sm80ELb1ELb0ELb1ELb1ELb1ELb1ELb1ELb1EEENS1_21CollectiveEpilogueFwdINS6_IJS8_SA_S9_EEENS6_IJNS7_ILi1EEESI_SI_EEESC_SE_Li128ELb1ELb1ELb1ELb0EEENS1_36VarlenDynamicPersistentTileSchedulerILi128ELi48ELi128ELi128ELb1ELb1ELb0ELb1ELb1ELb1EEEEEEEEEvNT_6ParamsE --------------------------
	.section	.text._ZN7cutlass13device_kernelIN5flash19enable_sm80_to_sm89INS1_16FlashAttnFwdSm80INS1_25CollectiveMainloopFwdSm80ILi4ELi1ELb0EN4cute5tupleIJNS5_1CILi128EEENS7_ILi48EEENS7_ILi96EEEEEELi96ENS_6half_tEfNS_4arch4Sm80ELb1ELb0ELb1ELb1ELb1ELb1ELb1ELb1EEENS1_21CollectiveEpilogueFwdINS6_IJS8_SA_S9_EEENS6_IJNS7_ILi1EEESI_SI_EEESC_SE_Li128ELb1ELb1ELb1ELb0EEENS1_36VarlenDynamicPersistentTileSchedulerILi128ELi48ELi128ELi128ELb1ELb1ELb0ELb1ELb1ELb1EEEEEEEEEvNT_6ParamsE,"ax",@progbits
	.sectioninfo	@"SHI_REGISTERS=255"
	.align	128
.text._ZN7cutlass13device_kernelIN5flash19enable_sm80_to_sm89INS1_16FlashAttnFwdSm80INS1_25CollectiveMainloopFwdSm80ILi4ELi1ELb0EN4cute5tupleIJNS5_1CILi128EEENS7_ILi48EEENS7_ILi96EEEEEELi96ENS_6half_tEfNS_4arch4Sm80ELb1ELb0ELb1ELb1ELb1ELb1ELb1ELb1EEENS1_21CollectiveEpilogueFwdINS6_IJS8_SA_S9_EEENS6_IJNS7_ILi1EEESI_SI_EEESC_SE_Li128ELb1ELb1ELb1ELb0EEENS1_36VarlenDynamicPersistentTileSchedulerILi128ELi48ELi128ELi128ELb1ELb1ELb0ELb1ELb1ELb1EEEEEEEEEvNT_6ParamsE:
        .type           _ZN7cutlass13device_kernelIN5flash19enable_sm80_to_sm89INS1_16FlashAttnFwdSm80INS1_25CollectiveMainloopFwdSm80ILi4ELi1ELb0EN4cute5tupleIJNS5_1CILi128EEENS7_ILi48EEENS7_ILi96EEEEEELi96ENS_6half_tEfNS_4arch4Sm80ELb1ELb0ELb1ELb1ELb1ELb1ELb1ELb1EEENS1_21CollectiveEpilogueFwdINS6_IJS8_SA_S9_EEENS6_IJNS7_ILi1EEESI_SI_EEESC_SE_Li128ELb1ELb1ELb1ELb0EEENS1_36VarlenDynamicPersistentTileSchedulerILi128ELi48ELi128ELi128ELb1ELb1ELb0ELb1ELb1ELb1EEEEEEEEEvNT_6ParamsE,@function
        .size           _ZN7cutlass13device_kernelIN5flash19enable_sm80_to_sm89INS1_16FlashAttnFwdSm80INS1_25CollectiveMainloopFwdSm80ILi4ELi1ELb0EN4cute5tupleIJNS5_1CILi128EEENS7_ILi48EEENS7_ILi96EEEEEELi96ENS_6half_tEfNS_4arch4Sm80ELb1ELb0ELb1ELb1ELb1ELb1ELb1ELb1EEENS1_21CollectiveEpilogueFwdINS6_IJS8_SA_S9_EEENS6_IJNS7_ILi1EEESI_SI_EEESC_SE_Li128ELb1ELb1ELb1ELb0EEENS1_36VarlenDynamicPersistentTileSchedulerILi128ELi48ELi128ELi128ELb1ELb1ELb0ELb1ELb1ELb1EEEEEEEEEvNT_6ParamsE,(.L_x_1845 - _ZN7cutlass13device_kernelIN5flash19enable_sm80_to_sm89INS1_16FlashAttnFwdSm80INS1_25CollectiveMainloopFwdSm80ILi4ELi1ELb0EN4cute5tupleIJNS5_1CILi128EEENS7_ILi48EEENS7_ILi96EEEEEELi96ENS_6half_tEfNS_4arch4Sm80ELb1ELb0ELb1ELb1ELb1ELb1ELb1ELb1EEENS1_21CollectiveEpilogueFwdINS6_IJS8_SA_S9_EEENS6_IJNS7_ILi1EEESI_SI_EEESC_SE_Li128ELb1ELb1ELb1ELb0EEENS1_36VarlenDynamicPersistentTileSchedulerILi128ELi48ELi128ELi128ELb1ELb1ELb0ELb1ELb1ELb1EEEEEEEEEvNT_6ParamsE)
        .other          _ZN7cutlass13device_kernelIN5flash19enable_sm80_to_sm89INS1_16FlashAttnFwdSm80INS1_25CollectiveMainloopFwdSm80ILi4ELi1ELb0EN4cute5tupleIJNS5_1CILi128EEENS7_ILi48EEENS7_ILi96EEEEEELi96ENS_6half_tEfNS_4arch4Sm80ELb1ELb0ELb1ELb1ELb1ELb1ELb1ELb1EEENS1_21CollectiveEpilogueFwdINS6_IJS8_SA_S9_EEENS6_IJNS7_ILi1EEESI_SI_EEESC_SE_Li128ELb1ELb1ELb1ELb0EEENS1_36VarlenDynamicPersistentTileSchedulerILi128ELi48ELi128ELi128ELb1ELb1ELb0ELb1ELb1ELb1EEEEEEEEEvNT_6ParamsE,@"STO_CUDA_ENTRY STV_DEFAULT"
_ZN7cutlass13device_kernelIN5flash19enable_sm80_to_sm89INS1_16FlashAttnFwdSm80INS1_25CollectiveMainloopFwdSm80ILi4ELi1ELb0EN4cute5tupleIJNS5_1CILi128EEENS7_ILi48EEENS7_ILi96EEEEEELi96ENS_6half_tEfNS_4arch4Sm80ELb1ELb0ELb1ELb1ELb1ELb1ELb1ELb1EEENS1_21CollectiveEpilogueFwdINS6_IJS8_SA_S9_EEENS6_IJNS7_ILi1EEESI_SI_EEESC_SE_Li128ELb1ELb1ELb1ELb0EEENS1_36VarlenDynamicPersistentTileSchedulerILi128ELi48ELi128ELi128ELb1ELb1ELb0ELb1ELb1ELb1EEEEEEEEEvNT_6ParamsE:
        /* <DEDUP_REMOVED lines=54> */
.L_x_1543:
        /* <DEDUP_REMOVED lines=16> */
.L_x_1754:
        /* <DEDUP_REMOVED lines=16> */
.L_x_1755:
[----:B--2---:R-:W-:-:S05]  /*0560*/  IMAD R0, R0, c[0x0][0x538], RZ ;  /* 0x00014e0000007a24 */ /* 0x004fca00078e02ff */
[----:B------:R-:W-:-:S04]  /*0570*/  IADD3 R7, R0, R7, RZ ;  /* 0x0000000700077210 */ /* 0x000fc80007ffe0ff */
[----:B------:R-:W-:-:S13]  /*0580*/  ISETP.GT.AND P0, PT, R7, UR4, PT ;  /* 0x0000000407007c0c */ /* 0x000fda000bf04270 */
[----:B-1----:R-:W-:Y:S05]  /*0590*/  @!P0 BRA `(.L_x_1543) ;  /* 0xfffffdc000008947 */ /* 0x002fea000383ffff */
.L_x_1539:
[----:B------:R-:W-:-:S05]  /*05a0*/  IADD3 R10, -R0, R7, RZ ;  /* 0x00000007000a7210 */ /* 0x000fca0007ffe1ff */
[----:B------:R-:W-:-:S05]  /*05b0*/  IMAD R0, R4, c[0x0][0x538], R10 ;  /* 0x00014e0004007a24 */ /* 0x000fca00078e020a */
[----:B------:R-:W-:Y:S01]  /*05c0*/  ISETP.GT.AND P0, PT, R0, UR4, PT ;  /* 0x0000000400007c0c */ /* 0x000fe2000bf04270 */
[----:B------:R-:W-:-:S12]  /*05d0*/  BRA.DIV ~URZ, `(.L_x_1544) ;  /* 0x0001f3127f007947 */ /* 0x000fd8000b800000 */
[----:B------:R-:W-:-:S04]  /*05e0*/  VOTE.ANY R7, PT, !P0 ;  /* 0x0000000000077806 */ /* 0x000fc800040e0100 */
.L_x_1756:
[----:B------:R-:W1:Y:S02]  /*05f0*/  POPC R5, R7 ;  /* 0x0000000700057309 */ /* 0x000e640000000000 */
[----:B-1----:R-:W-:-:S05]  /*0600*/  IADD3 R0, R5, R6, RZ ;  /* 0x0000000605007210 */ /* 0x002fca0007ffe0ff */
[----:B------:R1:W-:Y:S01]  /*0610*/  STL [R1+0x7c], R0 ;  /* 0x00007c0001007387 */ /* 0x0003e20000100800 */
[----:B------:R-:W-:Y:S05]  /*0620*/  BRA.DIV ~URZ, `(.L_x_1545) ;  /* 0x0001f3127f007947 */ /* 0x000fea000b800000 */
[----:B------:R2:W3:Y:S01]  /*0630*/  SHFL.IDX PT, R12, R9, R5, 0x1f ;  /* 0x00001f05090c7589 */ /* 0x0004e200000e0000 */
[----:B------:R-:W-:-:S03]  /*0640*/  MOV R6, RZ ;  /* 0x000000ff00067202 */ /* 0x000fc60000000f00 */
[----:B------:R2:W4:Y:S04]  /*0650*/  SHFL.IDX PT, R9, R8, R5, 0x1f ;  /* 0x00001f0508097589 */ /* 0x00052800000e0000 */
.L_x_1757:
[----:B------:R-:W-:Y:S01]  /*0660*/  ISETP.NE.AND P0, PT, R7, RZ, PT ;  /* 0x000000ff0700720c */ /* 0x000fe20003f05270 */
[----:B------:R-:W-:-:S12]  /*0670*/  BSSY B0, `(.L_x_1546) ;  /* 0x0000005000007945 */ /* 0x000fd80003800000 */
[----:B------:R-:W-:Y:S05]  /*0680*/  @!P0 BRA `(.L_x_1547) ;  /* 0x0000003000008947 */ /* 0x000fea0003800000 */
[----:B-1----:R-:W-:Y:S01]  /*0690*/  IADD3 R0, R5, -0x1, RZ ;  /* 0xffffffff05007810 */ /* 0x002fe20007ffe0ff */
[----:B------:R-:W-:Y:S05]  /*06a0*/  BRA.DIV ~URZ, `(.L_x_1548) ;  /* 0x0001f3727f007947 */ /* 0x000fea000b800000 */
[----:B------:R1:W2:Y:S02]  /*06b0*/  SHFL.IDX PT, R6, R4, R0, 0x1f ;  /* 0x00001f0004067589 */ /* 0x0002a400000e0000 */
.L_x_1547:
[----:B------:R-:W-:Y:S05]  /*06c0*/  BSYNC B0 ;  /* 0x0000000000007941 */ /* 0x000fea0003800000 */
.L_x_1546:
        /* <DEDUP_REMOVED lines=69> */
.L_x_1550:
        /* <DEDUP_REMOVED lines=70> */
.L_x_1551:
[----:B------:R-:W-:Y:S05]  /*0f80*/  BSYNC B0 ;  /* 0x0000000000007941 */ /* 0x000fea0003800000 */
.L_x_1549:
[----:B------:R-:W-:-:S04]  /*0f90*/  LOP3.LUT R0, RZ, R0, RZ, 0x33, !PT ;  /* 0x00000000ff007212 */ /* 0x000fc800078e33ff */
[----:B------:R-:W-:-:S05]  /*0fa0*/  IADD3 R0, R0, R12, RZ ;  /* 0x0000000c00007210 */ /* 0x000fca0007ffe0ff */
[----:B------:R2:W-:Y:S01]  /*0fb0*/  STL [R1+0x74], R0 ;  /* 0x0000740001007387 */ /* 0x0005e20000100800 */
[----:B------:R-:W-:Y:S05]  /*0fc0*/  BRA `(.L_x_1552) ;  /* 0x0000006000007947 */ /* 0x000fea0003800000 */
.L_x_1540:
[----:B------:R-:W-:Y:S01]  /*0fd0*/  MOV R0, UR4 ;  /* 0x0000000400007c02 */ /* 0x000fe20008000f00 */
[----:B------:R-:W-:Y:S04]  /*0fe0*/  STL [R1+0x74], RZ ;  /* 0x000074ff01007387 */ /* 0x000fe80000100800 */
[----:B------:R-:W-:Y:S04]  /*0ff0*/  STL [R1+0x78], RZ ;  /* 0x000078ff01007387 */ /* 0x000fe80000100800 */
[----:B------:R1:W-:Y:S02]  /*1000*/  STL [R1+0x70], R0 ;  /* 0x0000700001007387 */ /* 0x0003e40000100800 */
[----:B-1----:R-:W-:-:S05]  /*1010*/  MOV R0, c[0x0][0x53c] ;  /* 0x00014f0000007a02 */ /* 0x002fca0000000f00 */
[----:B------:R1:W-:Y:S02]  /*1020*/  STL [R1+0x7c], R0 ;  /* 0x00007c0001007387 */ /* 0x0003e40000100800 */
.L_x_1552:
        /* <DEDUP_REMOVED lines=8> */
.L_x_1538:
        /* <DEDUP_REMOVED lines=23> */
[C---:B------:R-:W-:Y:S01]  /*1220*/  IMAD.IADD R2, R23.reuse, 0x1, -R4 ;  /* 0x0000000117027824 */ /* 0x040fe200078e0a04 */
[----:B------:R-:W-:Y:S02]  /*1230*/  SHF.R.S32.HI R4, RZ, 0x3, R20 ;  /* 0x00000003ff047819 */ /* 0x000fe40000011414 */
[----:B------:R-:W-:Y:S01]  /*1240*/  LOP3.LUT R7, R12, 0xfffffffc, RZ, 0xc0, !PT ;  /* 0xfffffffc0c077812 */ /* 0x000fe200078ec0ff */
[C---:B------:R-:W-:Y:S01]  /*1250*/  IMAD.IADD R3, R23.reuse, 0x1, -R3 ;  /* 0x0000000117037824 */ /* 0x040fe200078e0a03 */
[----:B------:R-:W-:Y:S01]  /*1260*/  LEA.HI R8, R2, R2, RZ, 0x1 ;  /* 0x0000000202087211 */ /* 0x000fe200078f08ff */
[----:B------:R-:W-:Y:S01]  /*1270*/  IMAD.SHL.U32 R4, R4, 0x40, RZ ;  /* 0x0000004004047824 */ /* 0x000fe200078e00ff */
[----:B------:R-:W-:Y:S01]  /*1280*/  SHF.R.S32.HI R6, RZ, 0x1f, R2 ;  /* 0x0000001fff067819 */ /* 0x000fe20000011402 */
[----:B------:R-:W-:Y:S01]  /*1290*/  IMAD.IADD R251, R23, 0x1, -R7 ;  /* 0x0000000117fb7824 */ /* 0x000fe200078e0a07 */
[----:B------:R-:W-:-:S02]  /*12a0*/  LOP3.LUT R5, R8, 0x7fffffe, RZ, 0xc0, !PT ;  /* 0x07fffffe08057812 */ /* 0x000fc400078ec0ff */
[----:B------:R-:W-:Y:S01]  /*12b0*/  LEA.HI R15, R6, R2, RZ, 0x3 ;  /* 0x00000002060f7211 */ /* 0x000fe200078f18ff */
[----:B------:R-:W-:Y:S01]  /*12c0*/  IMAD.SHL.U32 R30, R251, 0x8, RZ ;  /* 0x00000008fb1e7824 */ /* 0x000fe200078e00ff */
[----:B------:R-:W-:Y:S01]  /*12d0*/  LEA.HI R10, R3, R3, RZ, 0x1 ;  /* 0x00000003030a7211 */ /* 0x000fe200078f08ff */
[----:B------:R-:W-:Y:S01]  /*12e0*/  IMAD.IADD R14, R2, 0x1, -R5 ;  /* 0x00000001020e7824 */ /* 0x000fe200078e0a05 */
[----:B------:R-:W-:Y:S02]  /*12f0*/  LOP3.LUT R2, R4, 0xc0, RZ, 0xc0, !PT ;  /* 0x000000c004027812 */ /* 0x000fe400078ec0ff */
[----:B------:R-:W-:Y:S02]  /*1300*/  SHF.R.S32.HI R29, RZ, 0x2, R12 ;  /* 0x00000002ff1d7819 */ /* 0x000fe4000001140c */
[----:B------:R-:W-:Y:S02]  /*1310*/  SHF.R.U32.HI R4, RZ, 0x3, R2 ;  /* 0x00000003ff047819 */ /* 0x000fe40000011602 */
[----:B------:R-:W-:-:S02]  /*1320*/  LOP3.LUT R2, R2, 0x18, R30, 0xf8, !PT ;  /* 0x0000001802027812 */ /* 0x000fc400078ef81e */
[----:B------:R-:W-:Y:S02]  /*1330*/  LOP3.LUT R5, R10, 0x3fffffe, RZ, 0xc0, !PT ;  /* 0x03fffffe0a057812 */ /* 0x000fe400078ec0ff */
[----:B------:R-:W-:Y:S02]  /*1340*/  LEA.HI R6, R12, R29, RZ, 0x1 ;  /* 0x0000001d0c067211 */ /* 0x000fe400078f08ff */
[----:B------:R-:W-:Y:S01]  /*1350*/  LOP3.LUT R9, R2, R4, RZ, 0x3c, !PT ;  /* 0x0000000402097212 */ /* 0x000fe200078e3cff */
[----:B------:R-:W-:Y:S01]  /*1360*/  IMAD.IADD R16, R3, 0x1, -R5 ;  /* 0x0000000103107824 */ /* 0x000fe200078e0a05 */
[----:B------:R-:W-:Y:S02]  /*1370*/  LEA.HI R11, R11, R23, RZ, 0x5 ;  /* 0x000000170b0b7211 */ /* 0x000fe400078f28ff */
[----:B------:R-:W-:Y:S02]  /*1380*/  LEA.HI R2, R251, R251, RZ, 0x1 ;  /* 0x000000fbfb027211 */ /* 0x000fe400078f08ff */
[----:B------:R-:W-:-:S02]  /*1390*/  LOP3.LUT R3, R6, 0x7fffffe, RZ, 0xc0, !PT ;  /* 0x07fffffe06037812 */ /* 0x000fc400078ec0ff */
[----:B------:R-:W-:Y:S02]  /*13a0*/  LOP3.LUT R4, R11, 0xffffffe0, RZ, 0xc0, !PT ;  /* 0xffffffe00b047812 */ /* 0x000fe400078ec0ff */
[C---:B------:R-:W-:Y:S01]  /*13b0*/  LOP3.LUT R5, R2.reuse, 0x1ffffffe, RZ, 0xc0, !PT ;  /* 0x1ffffffe02057812 */ /* 0x040fe200078ec0ff */
[----:B------:R-:W-:Y:S01]  /*13c0*/  IMAD.SHL.U32 R2, R2, 0x20, RZ ;  /* 0x0000002002027824 */ /* 0x000fe200078e00ff */
[----:B------:R-:W-:Y:S01]  /*13d0*/  SHF.R.S32.HI R7, RZ, 0x5, R11 ;  /* 0x00000005ff077819 */ /* 0x000fe2000001140b */
[----:B------:R-:W-:Y:S01]  /*13e0*/  IMAD.IADD R3, R29, 0x1, -R3 ;  /* 0x000000011d037824 */ /* 0x000fe200078e0a03 */
[----:B------:R-:W-:Y:S01]  /*13f0*/  SHF.R.S32.HI R6, RZ, 0x1f, R11 ;  /* 0x0000001fff067819 */ /* 0x000fe2000001140b */
[----:B------:R-:W-:Y:S01]  /*1400*/  IMAD.IADD R28, R23, 0x1, -R4 ;  /* 0x00000001171c7824 */ /* 0x000fe200078e0a04 */
[----:B------:R-:W-:Y:S01]  /*1410*/  LOP3.LUT R2, R2, 0xffffffc0, RZ, 0xc0, !PT ;  /* 0xffffffc002027812 */ /* 0x000fe200078ec0ff */
[----:B------:R-:W-:Y:S01]  /*1420*/  IMAD R4, R7, 0x8, R3 ;  /* 0x0000000807047824 */ /* 0x000fe200078e0203 */
[----:B------:R-:W-:Y:S01]  /*1430*/  LEA.HI R3, R6, R7, RZ, 0x2 ;  /* 0x0000000706037211 */ /* 0x000fe200078f10ff */
[----:B------:R-:W-:Y:S01]  /*1440*/  IMAD.IADD R5, R251, 0x1, -R5 ;  /* 0x00000001fb057824 */ /* 0x000fe200078e0a05 */
[----:B------:R-:W-:Y:S01]  /*1450*/  SHF.R.S32.HI R6, RZ, 0x1f, R28 ;  /* 0x0000001fff067819 */ /* 0x000fe2000001141c */
[----:B------:R-:W-:Y:S01]  /*1460*/  IMAD.U32 R4, R4, 0x20, R9 ;  /* 0x0000002004047824 */ /* 0x000fe200078e0009 */
[----:B------:R-:W-:Y:S01]  /*1470*/  IADD3 R22, R114, 0x40, RZ ;  /* 0x0000004072167810 */ /* 0x000fe20007ffe0ff */
[----:B------:R-:W-:Y:S01]  /*1480*/  IMAD R21, R5, 0x8, R2 ;  /* 0x0000000805157824 */ /* 0x000fe200078e0202 */
[----:B------:R-:W-:-:S02]  /*1490*/  LOP3.LUT R2, R3, 0xffffffc, RZ, 0xc0, !PT ;  /* 0x0ffffffc03027812 */ /* 0x000fc400078ec0ff */
[----:B------:R-:W-:Y:S01]  /*14a0*/  LEA.HI R17, R6, R28, RZ, 0x2 ;  /* 0x0000001c06117211 */ /* 0x000fe200078f10ff */
[----:B------:R1:W-:Y:S01]  /*14b0*/  STL [R1+0x14], R4 ;  /* 0x0000140401007387 */ /* 0x0003e20000100800 */
[----:B------:R-:W-:Y:S01]  /*14c0*/  SHF.R.S32.HI R5, RZ, 0x1f, R22 ;  /* 0x0000001fff057819 */ /* 0x000fe20000011416 */
[----:B------:R-:W-:Y:S01]  /*14d0*/  IMAD.IADD R3, R7, 0x1, -R2 ;  /* 0x0000000107037824 */ /* 0x000fe200078e0a02 */
[----:B------:R-:W-:Y:S02]  /*14e0*/  SHF.R.S32.HI R2, RZ, 0x2, R17 ;  /* 0x00000002ff027819 */ /* 0x000fe40000011411 */
[----:B------:R-:W-:Y:S02]  /*14f0*/  SHF.R.S32.HI R11, RZ, 0x1f, R12 ;  /* 0x0000001fff0b7819 */ /* 0x000fe4000001140c */
[-C--:B------:R-:W-:Y:S01]  /*1500*/  LEA.HI R13, R22, R22.reuse, RZ, 0x1 ;  /* 0x00000016160d7211 */ /* 0x080fe200078f08ff */
[----:B------:R-:W-:Y:S01]  /*1510*/  IMAD R26, R3, 0x10, R2 ;  /* 0x00000010031a7824 */ /* 0x000fe200078e0202 */
[----:B------:R-:W-:-:S02]  /*1520*/  LEA.HI R2, R5, R22, RZ, 0x3 ;  /* 0x0000001605027211 */ /* 0x000fc400078f18ff */
[----:B------:R-:W-:Y:S02]  /*1530*/  LOP3.LUT R9, R13, 0x7fffffe, RZ, 0xc0, !PT ;  /* 0x07fffffe0d097812 */ /* 0x000fe400078ec0ff */
[--C-:B------:R-:W-:Y:S01]  /*1540*/  SHF.R.S32.HI R6, RZ, 0x1, R8.reuse ;  /* 0x00000001ff067819 */ /* 0x100fe20000011408 */
[----:B------:R-:W-:Y:S01]  /*1550*/  IMAD.SHL.U32 R2, R2, 0x20, RZ ;  /* 0x0000002002027824 */ /* 0x000fe200078e00ff */
[----:B------:R-:W-:Y:S01]  /*1560*/  SHF.R.S32.HI R5, RZ, 0x1f, R8 ;  /* 0x0000001fff057819 */ /* 0x000fe20000011408 */
[----:B------:R-:W-:Y:S01]  /*1570*/  STL [R1+0x148], R26 ;  /* 0x0001481a01007387 */ /* 0x000fe20000100800 */
[----:B------:R-:W-:Y:S02]  /*1580*/  SHF.R.S32.HI R3, RZ, 0x1, R10 ;  /* 0x00000001ff037819 */ /* 0x000fe4000001140a */
[----:B------:R-:W-:Y:S02]  /*1590*/  LEA.HI R5, R5, R6, RZ, 0x2 ;  /* 0x0000000605057211 */ /* 0x000fe400078f10ff */
[----:B------:R-:W-:-:S02]  /*15a0*/  LOP3.LUT R2, R2, 0xffffff00, RZ, 0xc0, !PT ;  /* 0xffffff0002027812 */ /* 0x000fc400078ec0ff */
[C---:B------:R-:W-:Y:S01]  /*15b0*/  LOP3.LUT P3, RZ, R3.reuse, 0x2, RZ, 0xc0, !PT ;  /* 0x0000000203ff7812 */ /* 0x040fe2000786c0ff */
[----:B------:R-:W-:Y:S01]  /*15c0*/  IMAD.SHL.U32 R3, R3, 0x40, RZ ;  /* 0x0000004003037824 */ /* 0x000fe200078e00ff */
[----:B-1----:R-:W-:Y:S02]  /*15d0*/  LEA.HI R4, R11, R29, RZ, 0x3 ;  /* 0x0000001d0b047211 */ /* 0x002fe400078f18ff */
[----:B------:R-:W-:Y:S02]  /*15e0*/  LOP3.LUT R5, R5, 0xfffffffc, RZ, 0xc0, !PT ;  /* 0xfffffffc05057812 */ /* 0x000fe400078ec0ff */
[----:B------:R-:W-:Y:S02]  /*15f0*/  LOP3.LUT R4, R4, 0xfffffff8, RZ, 0xc0, !PT ;  /* 0xfffffff804047812 */ /* 0x000fe400078ec0ff */
[----:B------:R-:W-:Y:S01]  /*1600*/  SHF.R.S32.HI R31, RZ, 0x1f, R30 ;  /* 0x0000001fff1f7819 */ /* 0x000fe2000001141e */
[----:B------:R-:W-:Y:S01]  /*1610*/  IMAD.IADD R12, R6, 0x1, -R5 ;  /* 0x00000001060c7824 */ /* 0x000fe200078e0a05 */
[----:B------:R-:W-:Y:S01]  /*1620*/  IADD3 R252, R30, 0x20, RZ ;  /* 0x000000201efc7810 */ /* 0x000fe20007ffe0ff */
[----:B------:R-:W-:-:S02]  /*1630*/  IMAD.IADD R8, R29, 0x1, -R4 ;  /* 0x000000011d087824 */ /* 0x000fc400078e0a04 */
[----:B------:R-:W-:Y:S01]  /*1640*/  IMAD.IADD R4, R22, 0x1, -R9 ;  /* 0x0000000116047824 */ /* 0x000fe200078e0a09 */
[----:B------:R-:W-:-:S03]  /*1650*/  LOP3.LUT P4, RZ, R12, 0x2, RZ, 0xc0, !PT ;  /* 0x000000020cff7812 */ /* 0x000fc6000788c0ff */
[----:B------:R-:W-:Y:S01]  /*1660*/  IMAD R22, R4, 0x20, R2 ;  /* 0x0000002004167824 */ /* 0x000fe200078e0202 */
[----:B------:R-:W-:Y:S02]  /*1670*/  LEA.HI R4, R8, R8, RZ, 0x1 ;  /* 0x0000000808047211 */ /* 0x000fe400078f08ff */
[----:B------:R-:W-:Y:S01]  /*1680*/  LOP3.LUT R2, R3, 0xc0, RZ, 0xc0, !PT ;  /* 0x000000c003027812 */ /* 0x000fe200078ec0ff */
[----:B------:R-:W-:Y:S01]  /*1690*/  IMAD.SHL.U32 R3, R15, 0x20, RZ ;  /* 0x000000200f037824 */ /* 0x000fe200078e00ff */
[----:B------:R-:W-:Y:S01]  /*16a0*/  LOP3.LUT R6, R4, 0x3fffffe, RZ, 0xc0, !PT ;  /* 0x03fffffe04067812 */ /* 0x000fe200078ec0ff */
[----:B------:R-:W-:Y:S01]  /*16b0*/  STL [R1+0x114], R22 ;  /* 0x0001141601007387 */ /* 0x000fe20000100800 */
[----:B------:R-:W-:Y:S02]  /*16c0*/  LOP3.LUT R9, R2, 0x8, R20, 0xf8, !PT ;  /* 0x0000000802097812 */ /* 0x000fe400078ef814 */
[----:B------:R-:W-:Y:S01]  /*16d0*/  SHF.R.U32.HI R5, RZ, 0x3, R2 ;  /* 0x00000003ff057819 */ /* 0x000fe20000011602 */
[----:B------:R-:W-:Y:S01]  /*16e0*/  IMAD.SHL.U32 R2, R7, 0x200, RZ ;  /* 0x0000020007027824 */ /* 0x000fe200078e00ff */
[----:B------:R-:W-:Y:S01]  /*16f0*/  LOP3.LUT R3, R3, 0xffffff00, RZ, 0xc0, !PT ;  /* 0xffffff0003037812 */ /* 0x000fe200078ec0ff */
[----:B------:R-:W-:Y:S01]  /*1700*/  IMAD.IADD R7, R8, 0x1, -R6 ;  /* 0x0000000108077824 */ /* 0x000fe200078e0a06 */
[----:B------:R-:W-:Y:S01]  /*1710*/  LOP3.LUT R9, R9, R5, RZ, 0x3c, !PT ;  /* 0x0000000509097212 */ /* 0x000fe200078e3cff */
[----:B------:R-:W-:Y:S01]  /*1720*/  IMAD.SHL.U32 R8, R18, 0x8, RZ ;  /* 0x0000000812087824 */ /* 0x000fe200078e00ff */
[----:B------:R-:W-:Y:S01]  /*1730*/  LOP3.LUT R6, R19, 0xfffffffe, RZ, 0xc0, !PT ;  /* 0xfffffffe13067812 */ /* 0x000fe200078ec0ff */
[----:B------:R-:W-:Y:S01]  /*1740*/  IMAD.IADD R5, R3, 0x1, R2 ;  /* 0x0000000103057824 */ /* 0x000fe200078e0202 */
[----:B------:R-:W-:Y:S01]  /*1750*/  SHF.R.S32.HI R4, RZ, 0x1, R4 ;  /* 0x00000001ff047819 */ /* 0x000fe20000011404 */
[----:B------:R-:W-:-:S02]  /*1760*/  IMAD R2, R251, 0x2, R2 ;  /* 0x00000002fb027824 */ /* 0x000fc400078e0202 */
[----:B------:R-:W-:Y:S01]  /*1770*/  IMAD.IADD R170, R23, 0x1, -R6 ;  /* 0x0000000117aa7824 */ /* 0x000fe200078e0a06 */
[C---:B------:R-:W-:Y:S01]  /*1780*/  LOP3.LUT P1, RZ, R4.reuse, 0x2, RZ, 0xc0, !PT ;  /* 0x0000000204ff7812 */ /* 0x040fe2000782c0ff */
[----:B------:R-:W-:Y:S01]  /*1790*/  IMAD R10, R7, 0x20, R2 ;  /* 0x00000020070a7824 */ /* 0x000fe200078e0202 */
[----:B------:R-:W-:Y:S01]  /*17a0*/  LOP3.LUT R2, R4, 0x1, RZ, 0xc0, !PT ;  /* 0x0000000104027812 */ /* 0x000fe200078ec0ff */
[C---:B------:R-:W-:Y:S02]  /*17b0*/  IMAD R15, R14.reuse, 0x20, R3 ;  /* 0x000000200e0f7824 */ /* 0x040fe400078e0203 */
[----:B------:R-:W-:Y:S01]  /*17c0*/  IMAD R14, R14, 0x20, R5 ;  /* 0x000000200e0e7824 */ /* 0x000fe200078e0205 */
[----:B------:R-:W-:Y:S01]  /*17d0*/  LEA.HI R5, R11, R29, RZ, 0x2 ;  /* 0x0000001d0b057211 */ /* 0x000fe200078f10ff */
[----:B------:R-:W-:Y:S01]  /*17e0*/  IMAD R3, R18, 0x8, R16 ;  /* 0x0000000812037824 */ /* 0x000fe200078e0210 */
[----:B------:R-:W-:Y:S01]  /*17f0*/  ISETP.NE.U32.AND P2, PT, R2, 0x1, PT ;  /* 0x000000010200780c */ /* 0x000fe20003f45070 */
[----:B------:R-:W-:-:S02]  /*1800*/  IMAD.SHL.U32 R164, R170, 0x4, RZ ;  /* 0x00000004aaa47824 */ /* 0x000fc400078e00ff */
        /* <DEDUP_REMOVED lines=16> */
[----:B------:R-:W-:Y:S01]  /*1910*/  IMAD R251, R251, 0x20, R29 ;  /* 0x00000020fbfb7824 */ /* 0x000fe200078e021d */
[----:B------:R-:W-:-:S02]  /*1920*/  LEA.HI R0, R3, R113, RZ, 0x5 ;  /* 0x0000007103007211 */ /* 0x000fc400078f28ff */
[----:B------:R-:W-:Y:S01]  /*1930*/  LOP3.LUT R25, R5, 0xc0, RZ, 0xc0, !PT ;  /* 0x000000c005197812 */ /* 0x000fe200078ec0ff */
[----:B------:R-:W-:Y:S01]  /*1940*/  IMAD.SHL.U32 R5, R4, 0x40, RZ ;  /* 0x0000004004057824 */ /* 0x000fe200078e00ff */
[----:B------:R-:W-:Y:S01]  /*1950*/  LEA.HI R9, R3, R113, RZ, 0x3 ;  /* 0x0000007103097211 */ /* 0x000fe200078f18ff */
[----:B------:R-:W-:Y:S01]  /*1960*/  IMAD.SHL.U32 R0, R0, 0x80, RZ ;  /* 0x0000008000007824 */ /* 0x000fe200078e00ff */
[----:B------:R-:W-:Y:S01]  /*1970*/  SHF.R.U32.HI R23, RZ, 0x3, R25 ;  /* 0x00000003ff177819 */ /* 0x000fe20000011619 */
[----:B------:R-:W-:Y:S01]  /*1980*/  STL [R1+0x10c], R27 ;  /* 0x00010c1b01007387 */ /* 0x000fe20000100800 */
[----:B------:R-:W-:Y:S02]  /*1990*/  LOP3.LUT R4, R25, 0x18, R9, 0xf8, !PT ;  /* 0x0000001819047812 */ /* 0x000fe400078ef809 */
        /* <DEDUP_REMOVED lines=23> */
[----:B------:R-:W-:Y:S02]  /*1b10*/  LOP3.LUT R0, R0, 0xfffff000, RZ, 0xc0, !PT ;  /* 0xfffff00000007812 */ /* 0x000fe400078ec0ff */
[----:B------:R-:W-:Y:S01]  /*1b20*/  LOP3.LUT R5, R5, R23, RZ, 0x3c, !PT ;  /* 0x0000001705057212 */ /* 0x000fe200078e3cff */
[----:B------:R-:W-:Y:S01]  /*1b30*/  STL [R1+0x98], R20 ;  /* 0x0000981401007387 */ /* 0x000fe20000100800 */
[----:B------:R-:W-:Y:S02]  /*1b40*/  LOP3.LUT R4, R27, 0x18, R6, 0xf8, !PT ;  /* 0x000000181b047812 */ /* 0x000fe400078ef806 */
[----:B------:R-:W-:Y:S02]  /*1b50*/  SHF.R.U32.HI R3, RZ, 0x3, R3 ;  /* 0x00000003ff037819 */ /* 0x000fe40000011603 */
[----:B------:R-:W-:Y:S02]  /*1b60*/  IADD3 R11, R5, R0, R7 ;  /* 0x00000000050b7210 */ /* 0x000fe40007ffe007 */
[----:B------:R-:W-:-:S02]  /*1b70*/  IADD3 R5, R20, 0x80, RZ ;  /* 0x0000008014057810 */ /* 0x000fc40007ffe0ff */
[----:B------:R-:W-:Y:S02]  /*1b80*/  LOP3.LUT R4, R4, R24, RZ, 0x3c, !PT ;  /* 0x0000001804047212 */ /* 0x000fe400078e3cff */
[----:B------:R-:W-:Y:S02]  /*1b90*/  LOP3.LUT R3, R8, R3, RZ, 0x3c, !PT ;  /* 0x0000000308037212 */ /* 0x000fe400078e3cff */
[----:B------:R-:W-:Y:S02]  /*1ba0*/  IADD3 R19, R20, 0x70, RZ ;  /* 0x0000007014137810 */ /* 0x000fe40007ffe0ff */
[----:B------:R-:W-:Y:S02]  /*1bb0*/  @P2 IADD3 R19, R5, 0x10, RZ ;  /* 0x0000001005132810 */ /* 0x000fe40007ffe0ff */
[----:B------:R-:W-:Y:S02]  /*1bc0*/  IADD3 R168, R164, 0x18, RZ ;  /* 0x00000018a4a87810 */ /* 0x000fe40007ffe0ff */
[----:B------:R-:W-:Y:S01]  /*1bd0*/  SHF.R.S32.HI R8, RZ, 0x1f, R169 ;  /* 0x0000001fff087819 */ /* 0x000fe200000114a9 */
[----:B------:R-:W-:Y:S01]  /*1be0*/  STL [R1+0x9c], R19 ;  /* 0x00009c1301007387 */ /* 0x000fe20000100800 */
[----:B------:R-:W-:Y:S01]  /*1bf0*/  IADD3 R10, R4, R22, R0 ;  /* 0x00000016040a7210 */ /* 0x000fe20007ffe000 */
[C---:B------:R-:W-:Y:S01]  /*1c00*/  IMAD.IADD R0, R3.reuse, 0x1, R14 ;  /* 0x0000000103007824 */ /* 0x040fe200078e020e */
[----:B------:R-:W-:Y:S01]  /*1c10*/  SHF.R.S32.HI R5, RZ, 0x1f, R166 ;  /* 0x0000001fff057819 */ /* 0x000fe200000114a6 */
[----:B------:R-:W-:Y:S01]  /*1c20*/  IMAD.IADD R4, R3, 0x1, R15 ;  /* 0x0000000103047824 */ /* 0x000fe200078e020f */
[----:B------:R-:W-:Y:S01]  /*1c30*/  SHF.R.S32.HI R3, RZ, 0x1f, R168 ;  /* 0x0000001fff037819 */ /* 0x000fe200000114a8 */
[----:B------:R1:W-:Y:S01]  /*1c40*/  STL [R1+0x128], R8 ;  /* 0x0001280801007387 */ /* 0x0003e20000100800 */
[----:B------:R-:W-:-:S02]  /*1c50*/  IADD3 R167, R164, 0x28, RZ ;  /* 0x00000028a4a77810 */ /* 0x000fc40007ffe0ff */
[C---:B------:R-:W-:Y:S01]  /*1c60*/  IADD3 R250, R108.reuse, 0x30, RZ ;  /* 0x000000306cfa7810 */ /* 0x040fe20007ffe0ff */
[----:B------:R-:W-:Y:S01]  /*1c70*/  STL.64 [R1], R30 ;  /* 0x0000001e01007387 */ /* 0x000fe20000100a00 */
[C---:B------:R-:W-:Y:S02]  /*1c80*/  IADD3 R249, R108.reuse, 0x40, RZ ;  /* 0x000000406cf97810 */ /* 0x040fe40007ffe0ff */
[----:B------:R-:W-:Y:S01]  /*1c90*/  SHF.R.S32.HI R14, RZ, 0x1f, R250 ;  /* 0x0000001fff0e7819 */ /* 0x000fe200000114fa */
[----:B------:R2:W-:Y:S01]  /*1ca0*/  STL [R1+0x124], R5 ;  /* 0x0001240501007387 */ /* 0x0005e20000100800 */
[----:B------:R-:W-:Y:S02]  /*1cb0*/  IADD3 R248, R108, 0x50, RZ ;  /* 0x000000506cf87810 */ /* 0x000fe40007ffe0ff */
[----:B------:R-:W-:Y:S01]  /*1cc0*/  LEA R171, R2, 0x3c80, 0x1 ;  /* 0x00003c8002ab7811 */ /* 0x000fe200078e08ff */
[----:B------:R3:W-:Y:S01]  /*1cd0*/  STL [R1+0x120], R3 ;  /* 0x0001200301007387 */ /* 0x0007e20000100800 */
[----:B------:R-:W-:-:S02]  /*1ce0*/  LEA R2, R16, 0x6080, 0x1 ;  /* 0x0000608010027811 */ /* 0x000fc400078e08ff */
[----:B------:R-:W-:Y:S02]  /*1cf0*/  LEA R198, R0, 0x6080, 0x1 ;  /* 0x0000608000c67811 */ /* 0x000fe400078e08ff */
[C---:B------:R-:W-:Y:S02]  /*1d00*/  IADD3 R200, R171.reuse, 0x20, RZ ;  /* 0x00000020abc87810 */ /* 0x040fe40007ffe0ff */
[----:B------:R-:W-:Y:S02]  /*1d10*/  LEA R196, R4, 0x1880, 0x1 ;  /* 0x0000188004c47811 */ /* 0x000fe400078e08ff */
[----:B------:R-:W-:Y:S02]  /*1d20*/  @P3 IADD3 R200, R171, -0x20, RZ ;  /* 0xffffffe0abc83810 */ /* 0x000fe40007ffe0ff */
[----:B------:R-:W-:Y:S02]  /*1d30*/  SHF.R.S32.HI R109, RZ, 0x1f, R108 ;  /* 0x0000001fff6d7819 */ /* 0x000fe4000001146c */
[----:B-1----:R-:W-:-:S02]  /*1d40*/  SHF.R.S32.HI R8, RZ, 0x1f, R249 ;  /* 0x0000001fff087819 */ /* 0x002fc400000114f9 */
[C---:B------:R-:W-:Y:S02]  /*1d50*/  IADD3 R208, R200.reuse, 0x400, RZ ;  /* 0x00000400c8d07810 */ /* 0x040fe40007ffe0ff */
[C---:B------:R-:W-:Y:S02]  /*1d60*/  IADD3 R207, R200.reuse, 0x800, RZ ;  /* 0x00000800c8cf7810 */ /* 0x040fe40007ffe0ff */
[C---:B------:R-:W-:Y:S02]  /*1d70*/  IADD3 R206, R200.reuse, 0xc00, RZ ;  /* 0x00000c00c8ce7810 */ /* 0x040fe40007ffe0ff */
[----:B--2---:R-:W-:Y:S02]  /*1d80*/  SHF.R.S32.HI R5, RZ, 0x1f, R115 ;  /* 0x0000001fff057819 */ /* 0x004fe40000011473 */
[C---:B------:R-:W-:Y:S02]  /*1d90*/  IADD3 R205, R200.reuse, 0x1000, RZ ;  /* 0x00001000c8cd7810 */ /* 0x040fe40007ffe0ff */
[----:B---3--:R-:W-:Y:S01]  /*1da0*/  SHF.R.S32.HI R3, RZ, 0x1f, R167 ;  /* 0x0000001fff037819 */ /* 0x008fe200000114a7 */
[----:B------:R1:W-:Y:S01]  /*1db0*/  STL [R1+0x11c], R5 ;  /* 0x00011c0501007387 */ /* 0x0003e20000100800 */
[----:B------:R-:W-:-:S02]  /*1dc0*/  IADD3 R204, R200, 0x1400, RZ ;  /* 0x00001400c8cc7810 */ /* 0x000fc40007ffe0ff */
[C---:B------:R-:W-:Y:S01]  /*1dd0*/  IADD3 R203, R200.reuse, 0x1800, RZ ;  /* 0x00001800c8cb7810 */ /* 0x040fe20007ffe0ff */
[----:B------:R2:W-:Y:S01]  /*1de0*/  STL [R1+0x118], R3 ;  /* 0x0001180301007387 */ /* 0x0005e20000100800 */
[C---:B------:R-:W-:Y:S02]  /*1df0*/  IADD3 R202, R200.reuse, 0x1c00, RZ ;  /* 0x00001c00c8ca7810 */ /* 0x040fe40007ffe0ff */
[----:B------:R-:W-:Y:S01]  /*1e00*/  IADD3 R201, R200, 0x2000, RZ ;  /* 0x00002000c8c97810 */ /* 0x000fe20007ffe0ff */
[----:B------:R3:W-:Y:S01]  /*1e10*/  STL [R1+0x58], R14 ;  /* 0x0000580e01007387 */ /* 0x0007e20000100800 */
[----:B-1----:R-:W-:Y:S02]  /*1e20*/  IADD3 R5, R30, 0x40, RZ ;  /* 0x000000401e057810 */ /* 0x002fe40007ffe0ff */
[----:B--2---:R-:W-:-:S03]  /*1e30*/  LOP3.LUT R3, R17, 0x7ffffffc, RZ, 0xc0, !PT ;  /* 0x7ffffffc11037812 */ /* 0x004fc600078ec0ff */
[----:B------:R-:W-:Y:S01]  /*1e40*/  STL [R1+0x8], R5 ;  /* 0x0000080501007387 */ /* 0x000fe20000100800 */
[----:B---3--:R-:W-:-:S03]  /*1e50*/  SHF.R.S32.HI R14, RZ, 0x1f, R248 ;  /* 0x0000001fff0e7819 */ /* 0x008fc600000114f8 */
[----:B------:R1:W-:Y:S01]  /*1e60*/  STL [R1+0x54], R8 ;  /* 0x0000540801007387 */ /* 0x0003e20000100800 */
[----:B------:R-:W-:-:S03]  /*1e70*/  IMAD.IADD R3, R28, 0x1, -R3 ;  /* 0x000000011c037824 */ /* 0x000fc600078e0a03 */
[----:B------:R2:W-:Y:S01]  /*1e80*/  STL [R1+0x50], R14 ;  /* 0x0000500e01007387 */ /* 0x0005e20000100800 */
[----:B-1----:R-:W-:Y:S02]  /*1e90*/  SHF.R.S32.HI R8, RZ, 0x1f, R252 ;  /* 0x0000001fff087819 */ /* 0x002fe400000114fc */
[----:B--2---:R-:W-:-:S03]  /*1ea0*/  SHF.R.S32.HI R14, RZ, 0x1f, R5 ;  /* 0x0000001fff0e7819 */ /* 0x004fc60000011405 */
[----:B------:R1:W-:Y:S01]  /*1eb0*/  STL [R1+0x88], R8 ;  /* 0x0000880801007387 */ /* 0x0003e20000100800 */
[----:B------:R-:W-:-:S03]  /*1ec0*/  LOP3.LUT R5, R27, 0x18, R108, 0xf8, !PT ;  /* 0x000000181b057812 */ /* 0x000fc600078ef86c */
[----:B------:R2:W-:Y:S01]  /*1ed0*/  STL [R1+0x84], R14 ;  /* 0x0000840e01007387 */ /* 0x0005e20000100800 */
[----:B-1----:R-:W-:Y:S02]  /*1ee0*/  IMAD.IADD R8, R26, 0x1, R21 ;  /* 0x000000011a087824 */ /* 0x002fe400078e0215 */
[----:B--2---:R-:W-:Y:S01]  /*1ef0*/  IMAD.SHL.U32 R14, R3, 0x2, RZ ;  /* 0x00000002030e7824 */ /* 0x004fe200078e00ff */
[----:B------:R-:W-:Y:S02]  /*1f00*/  SHF.R.S32.HI R3, RZ, 0x3, R9 ;  /* 0x00000003ff037819 */ /* 0x000fe40000011409 */
[----:B------:R1:W-:Y:S01]  /*1f10*/  STL [R1+0x80], R8 ;  /* 0x0000800801007387 */ /* 0x0003e20000100800 */
[----:B------:R-:W-:Y:S02]  /*1f20*/  LOP3.LUT R9, R25, 0x18, R108, 0xf8, !PT ;  /* 0x0000001819097812 */ /* 0x000fe400078ef86c */
[C---:B------:R-:W-:Y:S01]  /*1f30*/  IADD3 R27, R14.reuse, 0x8, RZ ;  /* 0x000000080e1b7810 */ /* 0x040fe20007ffe0ff */
[----:B------:R2:W-:Y:S01]  /*1f40*/  STL [R1+0x2c], R3 ;  /* 0x00002c0301007387 */ /* 0x0005e20000100800 */
[----:B------:R-:W-:-:S02]  /*1f50*/  IADD3 R26, R14, 0x10, RZ ;  /* 0x000000100e1a7810 */ /* 0x000fc40007ffe0ff */
[----:B------:R-:W-:Y:S01]  /*1f60*/  LOP3.LUT R9, R9, R23, RZ, 0x3c, !PT ;  /* 0x0000001709097212 */ /* 0x000fe200078e3cff */
[----:B------:R3:W-:Y:S01]  /*1f70*/  STL [R1+0x68], R14 ;  /* 0x0000680e01007387 */ /* 0x0007e20000100800 */
[C---:B------:R-:W-:Y:S02]  /*1f80*/  IADD3 R21, R14.reuse, 0x38, RZ ;  /* 0x000000380e157810 */ /* 0x040fe40007ffe0ff */
[C---:B------:R-:W-:Y:S01]  /*1f90*/  IADD3 R18, R14.reuse, 0x40, RZ ;  /* 0x000000400e127810 */ /* 0x040fe20007ffe0ff */
[----:B------:R-:W-:Y:S01]  /*1fa0*/  IMAD.IADD R9, R7, 0x1, R9 ;  /* 0x0000000107097824 */ /* 0x000fe200078e0209 */
[C---:B------:R-:W-:Y:S02]  /*1fb0*/  IADD3 R17, R14.reuse, 0x48, RZ ;  /* 0x000000480e117810 */ /* 0x040fe40007ffe0ff */
[----:B------:R-:W-:Y:S02]  /*1fc0*/  IADD3 R15, R14, 0x50, RZ ;  /* 0x000000500e0f7810 */ /* 0x000fe40007ffe0ff */
[----:B-1----:R-:W-:-:S02]  /*1fd0*/  LOP3.LUT R8, R25, 0x8, R108, 0xf8, !PT ;  /* 0x0000000819087812 */ /* 0x002fc400078ef86c */
[----:B------:R-:W-:Y:S02]  /*1fe0*/  IADD3 R25, R14, 0x18, RZ ;  /* 0x000000180e197810 */ /* 0x000fe40007ffe0ff */
[----:B--2---:R-:W-:Y:S02]  /*1ff0*/  LOP3.LUT R3, R5, R24, RZ, 0x3c, !PT ;  /* 0x0000001805037212 */ /* 0x004fe400078e3cff */
[----:B------:R-:W-:Y:S02]  /*2000*/  SHF.R.S32.HI R5, RZ, 0x3, R6 ;  /* 0x00000003ff057819 */ /* 0x000fe40000011406 */
[----:B------:R-:W-:Y:S01]  /*2010*/  LOP3.LUT R8, R8, R23, RZ, 0x3c, !PT ;  /* 0x0000001708087212 */ /* 0x000fe200078e3cff */
[----:B------:R-:W-:Y:S01]  /*2020*/  IMAD.IADD R6, R22, 0x1, R3 ;  /* 0x0000000116067824 */ /* 0x000fe200078e0203 */
[----:B------:R-:W-:Y:S01]  /*2030*/  SHF.R.S32.HI R3, RZ, 0x1f, R14 ;  /* 0x0000001fff037819 */ /* 0x000fe2000001140e */
[----:B------:R1:W-:Y:S01]  /*2040*/  STL [R1+0x28], R5 ;  /* 0x0000280501007387 */ /* 0x0003e20000100800 */
[C---:B------:R-:W-:Y:S01]  /*2050*/  IADD3 R24, R14.reuse, 0x20, RZ ;  /* 0x000000200e187810 */ /* 0x040fe20007ffe0ff */
[----:B------:R-:W-:Y:S01]  /*2060*/  IMAD.IADD R8, R7, 0x1, R8 ;  /* 0x0000000107087824 */ /* 0x000fe200078e0208 */
[C---:B------:R-:W-:Y:S01]  /*2070*/  IADD3 R23, R14.reuse, 0x28, RZ ;  /* 0x000000280e177810 */ /* 0x040fe20007ffe0ff */
[----:B------:R2:W-:Y:S01]  /*2080*/  STL [R1+0x108], R3 ;  /* 0x0001080301007387 */ /* 0x0005e20000100800 */
[----:B------:R-:W-:-:S02]  /*2090*/  IADD3 R22, R14, 0x30, RZ ;  /* 0x000000300e167810 */ /* 0x000fc40007ffe0ff */
[----:B---3--:R-:W-:Y:S01]  /*20a0*/  IADD3 R14, R14, 0x58, RZ ;  /* 0x000000580e0e7810 */ /* 0x008fe20007ffe0ff */
[----:B------:R-:W-:Y:S01]  /*20b0*/  STL [R1+0xc8], R27 ;  /* 0x0000c81b01007387 */ /* 0x000fe20000100800 */
[----:B------:R-:W-:Y:S02]  /*20c0*/  LEA R28, R6, 0x6080, 0x1 ;  /* 0x00006080061c7811 */ /* 0x000fe400078e08ff */
[----:B------:R-:W-:Y:S01]  /*20d0*/  SHF.R.S32.HI R6, RZ, 0x1f, R26 ;  /* 0x0000001fff067819 */ /* 0x000fe2000001141a */
[----:B------:R-:W-:Y:S01]  /*20e0*/  STL [R1+0xc4], R26 ;  /* 0x0000c41a01007387 */ /* 0x000fe20000100800 */
[----:B------:R-:W-:-:S03]  /*20f0*/  LEA R246, R8, 0x1880, 0x1 ;  /* 0x0000188008f67811 */ /* 0x000fc600078e08ff */
[----:B------:R3:W-:Y:S01]  /*2100*/  STL [R1+0xc0], R25 ;  /* 0x0000c01901007387 */ /* 0x0007e20000100800 */
[C---:B------:R-:W-:Y:S02]  /*2110*/  IADD3 R247, R246.reuse, 0x20, RZ ;  /* 0x00000020f6f77810 */ /* 0x040fe40007ffe0ff */
[----:B------:R-:W-:Y:S01]  /*2120*/  @P0 IADD3 R247, R246, -0x20, RZ ;  /* 0xffffffe0f6f70810 */ /* 0x000fe20007ffe0ff */
[----:B------:R-:W-:Y:S04]  /*2130*/  STL [R1+0xbc], R24 ;  /* 0x0000bc1801007387 */ /* 0x000fe80000100800 */
[----:B------:R-:W-:Y:S01]  /*2140*/  STL [R1+0xb8], R23 ;  /* 0x0000b81701007387 */ /* 0x000fe20000100800 */
[----:B-1----:R-:W-:-:S03]  /*2150*/  SEL R5, R12, 0xffffffe0, !P1 ;  /* 0xffffffe00c057807 */ /* 0x002fc60004800000 */
[----:B------:R1:W-:Y:S01]  /*2160*/  STL [R1+0xb4], R22 ;  /* 0x0000b41601007387 */ /* 0x0003e20000100800 */
[----:B--2---:R-:W-:Y:S01]  /*2170*/  SEL R3, R12, 0xffffffe0, !P4 ;  /* 0xffffffe00c037807 */ /* 0x004fe20006000000 */
[----:B------:R-:W-:Y:S01]  /*2180*/  IMAD.IADD R0, R5, 0x1, R19 ;  /* 0x0000000105007824 */ /* 0x000fe200078e0213 */
[----:B------:R-:W-:Y:S01]  /*2190*/  SHF.R.S32.HI R12, RZ, 0x1f, R27 ;  /* 0x0000001fff0c7819 */ /* 0x000fe2000001141b */
[----:B------:R-:W-:Y:S02]  /*21a0*/  STL [R1+0xb0], R21 ;  /* 0x0000b01501007387 */ /* 0x000fe40000100800 */
[----:B------:R-:W-:Y:S02]  /*21b0*/  IMAD.IADD R199, R198, 0x1, R3 ;  /* 0x00000001c6c77824 */ /* 0x000fe400078e0203 */
[----:B------:R-:W-:Y:S01]  /*21c0*/  STL [R1+0xac], R18 ;  /* 0x0000ac1201007387 */ /* 0x000fe20000100800 */
[----:B------:R-:W-:-:S03]  /*21d0*/  IMAD.IADD R197, R3, 0x1, R196 ;  /* 0x0000000103c57824 */ /* 0x000fc600078e02c4 */
[----:B------:R2:W-:Y:S01]  /*21e0*/  STL [R1+0xa8], R17 ;  /* 0x0000a81101007387 */ /* 0x0005e20000100800 */
[----:B---3--:R-:W-:-:S03]  /*21f0*/  SHF.R.S32.HI R25, RZ, 0x1f, R25 ;  /* 0x0000001fff197819 */ /* 0x008fc60000011419 */
[----:B------:R-:W-:Y:S04]  /*2200*/  STL [R1+0xa4], R15 ;  /* 0x0000a40f01007387 */ /* 0x000fe80000100800 */
[----:B------:R-:W-:Y:S04]  /*2210*/  STL [R1+0xa0], R14 ;  /* 0x0000a00e01007387 */ /* 0x000fe80000100800 */
[----:B------:R-:W-:Y:S01]  /*2220*/  STL [R1+0x140], R28 ;  /* 0x0001401c01007387 */ /* 0x000fe20000100800 */
[----:B-1----:R-:W-:-:S03]  /*2230*/  SHF.R.S32.HI R22, RZ, 0x1f, R22 ;  /* 0x0000001fff167819 */ /* 0x002fc60000011416 */
[----:B------:R1:W-:Y:S04]  /*2240*/  STL [R1+0x104], R12 ;  /* 0x0001040c01007387 */ /* 0x0003e80000100800 */
[----:B------:R3:W-:Y:S04]  /*2250*/  STL [R1+0x100], R6 ;  /* 0x0001000601007387 */ /* 0x0007e80000100800 */
[----:B------:R-:W-:Y:S01]  /*2260*/  STL [R1+0xfc], R25 ;  /* 0x0000fc1901007387 */ /* 0x000fe20000100800 */
[----:B--2---:R-:W-:Y:S02]  /*2270*/  SHF.R.S32.HI R17, RZ, 0x1f, R17 ;  /* 0x0000001fff117819 */ /* 0x004fe40000011411 */
[----:B-1----:R-:W-:-:S02]  /*2280*/  SHF.R.S32.HI R12, RZ, 0x1f, R24 ;  /* 0x0000001fff0c7819 */ /* 0x002fc40000011418 */
[----:B---3--:R-:W-:-:S03]  /*2290*/  SHF.R.S32.HI R6, RZ, 0x1f, R23 ;  /* 0x0000001fff067819 */ /* 0x008fc60000011417 */
[----:B------:R1:W-:Y:S04]  /*22a0*/  STL [R1+0xf8], R12 ;  /* 0x0000f80c01007387 */ /* 0x0003e80000100800 */
[----:B------:R2:W-:Y:S04]  /*22b0*/  STL [R1+0xf4], R6 ;  /* 0x0000f40601007387 */ /* 0x0005e80000100800 */
[----:B------:R-:W-:Y:S01]  /*22c0*/  STL [R1+0xf0], R22 ;  /* 0x0000f01601007387 */ /* 0x000fe20000100800 */
[----:B-1----:R-:W-:Y:S02]  /*22d0*/  SHF.R.S32.HI R12, RZ, 0x1f, R21 ;  /* 0x0000001fff0c7819 */ /* 0x002fe40000011415 */
[----:B--2---:R-:W-:-:S03]  /*22e0*/  SHF.R.S32.HI R6, RZ, 0x1f, R18 ;  /* 0x0000001fff067819 */ /* 0x004fc60000011412 */
[----:B------:R1:W-:Y:S04]  /*22f0*/  STL [R1+0xec], R12 ;  /* 0x0000ec0c01007387 */ /* 0x0003e80000100800 */
[----:B------:R2:W-:Y:S04]  /*2300*/  STL [R1+0xe8], R6 ;  /* 0x0000e80601007387 */ /* 0x0005e80000100800 */
[----:B------:R-:W-:Y:S01]  /*2310*/  STL [R1+0xe4], R17 ;  /* 0x0000e41101007387 */ /* 0x000fe20000100800 */
[----:B-1----:R-:W-:Y:S02]  /*2320*/  SHF.R.S32.HI R12, RZ, 0x1f, R15 ;  /* 0x0000001fff0c7819 */ /* 0x002fe4000001140f */
[----:B--2---:R-:W-:-:S03]  /*2330*/  SHF.R.S32.HI R6, RZ, 0x1f, R14 ;  /* 0x0000001fff067819 */ /* 0x004fc6000001140e */
        /* <DEDUP_REMOVED lines=12> */
[----:B------:R1:W-:Y:S04]  /*2400*/  STL [R1+0xd0], R2 ;  /* 0x0000d00201007387 */ /* 0x0003e80000100800 */
[----:B------:R1:W-:Y:S02]  /*2410*/  STL [R1+0xcc], R0 ;  /* 0x0000cc0001007387 */ /* 0x0003e40000100800 */
.L_x_1753:
        /* <DEDUP_REMOVED lines=9> */
[----:B------:R-:W-:Y:S02]  /*24b0*/  ISETP.NE.U32.AND P3, PT, RZ, c[0x0][0x348], PT ;  /* 0x0000d200ff007a0c */ /* 0x000fe40003f65070 */
[----:B------:R-:W-:Y:S02]  /*24c0*/  ISETP.NE.U32.AND P5, PT, RZ, c[0x0][0x350], PT ;  /* 0x0000d400ff007a0c */ /* 0x000fe40003fa5070 */
[----:B------:R-:W-:Y:S02]  /*24d0*/  ISETP.NE.U32.AND P6, PT, RZ, c[0x0][0x358], PT ;  /* 0x0000d600ff007a0c */ /* 0x000fe40003fc5070 */
[----:B------:R-:W-:Y:S02]  /*24e0*/  ISETP.NE.AND.EX P3, PT, RZ, c[0x0][0x34c], PT, P3 ;  /* 0x0000d300ff007a0c */ /* 0x000fe40003f65330 */
[----:B------:R-:W-:-:S02]  /*24f0*/  ISETP.NE.AND.EX P5, PT, RZ, c[0x0][0x354], PT, P5 ;  /* 0x0000d500ff007a0c */ /* 0x000fc40003fa5350 */
[----:B------:R-:W-:Y:S01]  /*2500*/  ISETP.NE.AND.EX P6, PT, RZ, c[0x0][0x35c], PT, P6 ;  /* 0x0000d700ff007a0c */ /* 0x000fe20003fc5360 */
[----:B------:R-:W-:Y:S01]  /*2510*/  IMAD.MOV.U32 R136, RZ, RZ, RZ ;  /* 0x000000ffff887224 */ /* 0x000fe200078e00ff */
[----:B------:R-:W-:Y:S01]  /*2520*/  CS2R R14, SRZ ;  /* 0x00000000000e7805 */ /* 0x000fe2000001ff00 */
[----:B--2---:R-:W-:Y:S01]  /*2530*/  SHF.R.S32.HI R18, RZ, 0x1f, R19 ;  /* 0x0000001fff127819 */ /* 0x004fe20000011413 */
[C---:B------:R-:W-:Y:S01]  /*2540*/  IMAD.SHL.U32 R21, R19.reuse, 0x4, RZ ;  /* 0x0000000413157824 */ /* 0x040fe200078e00ff */
[C---:B------:R-:W-:Y:S01]  /*2550*/  @P1 LEA R4, P0, R19.reuse, c[0x0][0x370], 0x2 ;  /* 0x0000dc0013041a11 */ /* 0x040fe200078010ff */
[----:B------:R1:W-:Y:S01]  /*2560*/  STL [R1+0x94], R19 ;  /* 0x0000941301007387 */ /* 0x0003e20000100800 */
[C-C-:B------:R-:W-:Y:S02]  /*2570*/  SHF.L.U64.HI R20, R19.reuse, 0x2, R18.reuse ;  /* 0x0000000213147819 */ /* 0x140fe40000010212 */
[----:B------:R-:W-:Y:S01]  /*2580*/  @P1 LEA.HI.X R5, R19, c[0x0][0x374], R18, 0x2, P0 ;  /* 0x0000dd0013051a11 */ /* 0x000fe200000f1412 */
[----:B------:R1:W-:Y:S01]  /*2590*/  STL [R1+0xd4], R18 ;  /* 0x0000d41201007387 */ /* 0x0003e20000100800 */
[----:B------:R-:W-:-:S03]  /*25a0*/  @P4 IADD3 R2, P0, R21, c[0x0][0x360], RZ ;  /* 0x0000d80015024a10 */ /* 0x000fc60007f1e0ff */
[----:B------:R2:W3:Y:S01]  /*25b0*/  @P1 LDG.E R10, [R4.64] ;  /* 0x00000008040a1981 */ /* 0x0004e2000c1e1900 */
[C---:B------:R-:W-:Y:S02]  /*25c0*/  @P4 IADD3.X R3, R20.reuse, c[0x0][0x364], RZ, P0, !PT ;  /* 0x0000d90014034a10 */ /* 0x040fe400007fe4ff */
[----:B------:R-:W-:Y:S01]  /*25d0*/  IADD3 R8, P2, R21, c[0x0][0x348], RZ ;  /* 0x0000d20015087a10 */ /* 0x000fe20007f5e0ff */
[----:B------:R1:W-:Y:S04]  /*25e0*/  STL [R1+0x8c], R21 ;  /* 0x00008c1501007387 */ /* 0x0003e80000100800 */
[----:B------:R4:W3:Y:S01]  /*25f0*/  @P4 LDG.E R0, [R2.64] ;  /* 0x0000000802004981 */ /* 0x0008e2000c1e1900 */
        /* <DEDUP_REMOVED lines=10> */
[----:B---3--:R1:W-:Y:S04]  /*26a0*/  STL [R1+0x5c], R10 ;  /* 0x00005c0a01007387 */ /* 0x0083e80000100800 */
[----:B------:R1:W-:Y:S01]  /*26b0*/  @P4 STL [R1+0x64], R0 ;  /* 0x0000640001004387 */ /* 0x0003e20000100800 */
[----:B------:R-:W-:Y:S05]  /*26c0*/  @P4 BRA `(.L_x_1553) ;  /* 0x0000007000004947 */ /* 0x000fea0003800000 */
[----:B-1----:R-:W-:-:S05]  /*26d0*/  MOV R0, c[0x0][0x168] ;  /* 0x00005a0000007a02 */ /* 0x002fca0000000f00 */
[----:B------:R1:W-:Y:S01]  /*26e0*/  STL [R1+0x64], R0 ;  /* 0x0000640001007387 */ /* 0x0003e20000100800 */
[----:B------:R-:W-:Y:S05]  /*26f0*/  @!P3 BRA `(.L_x_1553) ;  /* 0x000000400000b947 */ /* 0x000fea0003800000 */
[----:B------:R-:W2:Y:S04]  /*2700*/  LDG.E R6, [R8.64] ;  /* 0x0000000808067981 */ /* 0x000ea8000c1e1900 */
[----:B-1----:R-:W2:Y:S02]  /*2710*/  LDG.E R0, [R8.64+0x4] ;  /* 0x0000040808007981 */ /* 0x002ea4000c1e1900 */
[----:B--2---:R-:W-:-:S05]  /*2720*/  IADD3 R0, -R6, R0, RZ ;  /* 0x0000000006007210 */ /* 0x004fca0007ffe1ff */
[----:B------:R1:W-:Y:S02]  /*2730*/  STL [R1+0x64], R0 ;  /* 0x0000640001007387 */ /* 0x0003e40000100800 */
.L_x_1553:
[----:B------:R-:W-:-:S04]  /*2740*/  ISETP.NE.U32.AND P0, PT, RZ, c[0x0][0x368], PT ;  /* 0x0000da00ff007a0c */ /* 0x000fc80003f05070 */
[----:B------:R-:W-:-:S13]  /*2750*/  ISETP.NE.AND.EX P0, PT, RZ, c[0x0][0x36c], PT, P0 ;  /* 0x0000db00ff007a0c */ /* 0x000fda0003f05300 */
[----:B------:R-:W-:Y:S05]  /*2760*/  @!P0 BRA `(.L_x_1554) ;  /* 0x0000004000008947 */ /* 0x000fea0003800000 */
[----:B-1----:R-:W-:-:S04]  /*2770*/  IADD3 R4, P0, R21, c[0x0][0x368], RZ ;  /* 0x0000da0015047a10 */ /* 0x002fc80007f1e0ff */
[----:B------:R-:W-:-:S05]  /*2780*/  IADD3.X R5, R20, c[0x0][0x36c], RZ, P0, !PT ;  /* 0x0000db0014057a10 */ /* 0x000fca00007fe4ff */
[----:B------:R1:W5:Y:S01]  /*2790*/  LDG.E R13, [R4.64] ;  /* 0x00000008040d7981 */ /* 0x000362000c1e1900 */
[----:B------:R-:W-:Y:S05]  /*27a0*/  BRA `(.L_x_1555) ;  /* 0x0000005000007947 */ /* 0x000fea0003800000 */
.L_x_1554:
[----:B------:R-:W-:Y:S01]  /*27b0*/  MOV R13, UR6 ;  /* 0x00000006000d7c02 */ /* 0x000fe20008000f00 */
[----:B------:R-:W-:Y:S05]  /*27c0*/  @!P5 BRA `(.L_x_1555) ;  /* 0x000000300000d947 */ /* 0x000fea0003800000 */
[----:B------:R-:W2:Y:S04]  /*27d0*/  LDG.E R6, [R4.64] ;  /* 0x0000000804067981 */ /* 0x000ea8000c1e1900 */
[----:B-1----:R-:W2:Y:S02]  /*27e0*/  LDG.E R0, [R4.64+0x4] ;  /* 0x0000040804007981 */ /* 0x002ea4000c1e1900 */
[----:B--2---:R-:W-:Y:S02]  /*27f0*/  IADD3 R13, -R6, R0, RZ ;  /* 0x00000000060d7210 */ /* 0x004fe40007ffe1ff */
.L_x_1555:
[----:B-1----:R-:W2:Y:S04]  /*2800*/  LDL R4, [R1+0x64] ;  /* 0x0000640001047983 */ /* 0x002ea80000100800 */
[----:B------:R-:W3:Y:S04]  /*2810*/  LDL.LU R0, [R1+0x74] ;  /* 0x0000740001007983 */ /* 0x000ee80000300800 */
[----:B------:R1:W4:Y:S04]  /*2820*/  @P6 LDG.E R5, [R2.64] ;  /* 0x0000000802056981 */ /* 0x000328000c1e1900 */
[----:B------:R-:W4:Y:S01]  /*2830*/  LDL R23, [R1+0x78] ;  /* 0x0000780001177983 */ /* 0x000f220000100800 */
[----:B------:R-:W-:-:S04]  /*2840*/  ISETP.NE.U32.AND P0, PT, RZ, c[0x0][0x378], PT ;  /* 0x0000de00ff007a0c */ /* 0x000fc80003f05070 */
[----:B------:R-:W-:Y:S01]  /*2850*/  ISETP.NE.AND.EX P1, PT, RZ, c[0x0][0x37c], PT, P0 ;  /* 0x0000df00ff007a0c */ /* 0x000fe20003f25300 */
[----:B--2---:R-:W-:Y:S02]  /*2860*/  IMAD.MOV.U32 R6, RZ, RZ, R4 ;  /* 0x000000ffff067224 */ /* 0x004fe400078e0004 */
[----:B------:R1:W4:Y:S01]  /*2870*/  @P6 LDG.E R4, [R2.64+0x4] ;  /* 0x0000040802046981 */ /* 0x000322000c1e1900 */
[----:B------:R-:W-:Y:S02]  /*2880*/  IMAD.MOV.U32 R8, RZ, RZ, c[0x0][0x2c4] ;  /* 0x0000b100ff087624 */ /* 0x000fe400078e00ff */
[----:B-----5:R-:W-:-:S03]  /*2890*/  IMAD.MOV.U32 R129, RZ, RZ, R13 ;  /* 0x000000ffff817224 */ /* 0x020fc600078e000d */
[----:B------:R-:W-:Y:S01]  /*28a0*/  ISETP.NE.AND P2, PT, R8, 0x1, PT ;  /* 0x000000010800780c */ /* 0x000fe20003f45270 */
[----:B---3--:R-:W-:Y:S02]  /*28b0*/  IMAD.SHL.U32 R0, R0, 0x80, RZ ;  /* 0x0000008000007824 */ /* 0x008fe400078e00ff */
[----:B------:R-:W-:-:S03]  /*28c0*/  IMAD.IADD R8, R13, 0x1, -R10 ;  /* 0x000000010d087824 */ /* 0x000fc600078e0a0a */
[----:B------:R2:W-:Y:S01]  /*28d0*/  STL [R1+0x60], R0 ;  /* 0x0000600001007387 */ /* 0x0005e20000100800 */
[----:B-1----:R-:W-:-:S04]  /*28e0*/  @P1 IADD3 R2, P0, R21, c[0x0][0x378], RZ ;  /* 0x0000de0015021a10 */ /* 0x002fc80007f1e0ff */
[----:B------:R-:W-:-:S05]  /*28f0*/  @P1 IADD3.X R3, R20, c[0x0][0x37c], RZ, P0, !PT ;  /* 0x0000df0014031a10 */ /* 0x000fca00007fe4ff */
[----:B------:R1:W5:Y:S01]  /*2900*/  @P1 LDG.E R129, [R2.64] ;  /* 0x0000000802811981 */ /* 0x000362000c1e1900 */
[----:B--2---:R-:W-:Y:S01]  /*2910*/  IADD3 R0, R0, 0x7f, RZ ;  /* 0x0000007f00007810 */ /* 0x004fe20007ffe0ff */
[----:B-1----:R-:W-:-:S04]  /*2920*/  IMAD.MOV.U32 R2, RZ, RZ, c[0x0][0x228] ;  /* 0x00008a00ff027624 */ /* 0x002fc800078e00ff */
[----:B------:R-:W-:-:S05]  /*2930*/  @P2 IMAD.HI.U32 R3, R0, c[0x0][0x2c8], RZ ;  /* 0x0000b20000032a27 */ /* 0x000fca00078e00ff */
[----:B------:R-:W-:Y:S01]  /*2940*/  @P2 SHF.R.U32.HI R0, RZ, c[0x0][0x2cc], R3 ;  /* 0x0000b300ff002a19 */ /* 0x000fe20000011603 */
[----:B------:R-:W-:Y:S01]  /*2950*/  BSSY B0, `(.L_x_1556) ;  /* 0x0000039000007945 */ /* 0x000fe20003800000 */
[----:B------:R-:W-:-:S04]  /*2960*/  LOP3.LUT R245, R245, 0xffffffdf, RZ, 0xc0, !PT ;  /* 0xffffffdff5f57812 */ /* 0x000fc800078ec0ff */
[----:B------:R-:W-:Y:S01]  /*2970*/  @P2 LOP3.LUT R245, R245, 0x20, RZ, 0xfc, !PT ;  /* 0x00000020f5f52812 */ /* 0x000fe200078efcff */
[----:B----4-:R-:W-:-:S04]  /*2980*/  @P6 IMAD.IADD R2, R4, 0x1, -R5 ;  /* 0x0000000104026824 */ /* 0x010fc800078e0a05 */
[----:B------:R-:W-:-:S05]  /*2990*/  IMAD.IADD R4, R8, 0x1, R2 ;  /* 0x0000000108047824 */ /* 0x000fca00078e0202 */
[----:B------:R-:W-:Y:S01]  /*29a0*/  IADD3 R138, R4, 0x30, -R6 ;  /* 0x00000030048a7810 */ /* 0x000fe20007ffe806 */
[----:B------:R1:W-:Y:S01]  /*29b0*/  STL [R1+0x6c], R4 ;  /* 0x00006c0401007387 */ /* 0x0003e20000100800 */
[----:B------:R-:W-:-:S03]  /*29c0*/  LOP3.LUT R5, R23, 0xff000000, RZ, 0xc0, !PT ;  /* 0xff00000017057812 */ /* 0x000fc600078ec0ff */
[----:B------:R-:W-:-:S04]  /*29d0*/  IMAD.IADD R3, R138, 0x1, R0 ;  /* 0x000000018a037824 */ /* 0x000fc800078e0200 */
[----:B------:R-:W-:Y:S01]  /*29e0*/  IMAD.HI R6, R3, 0x2aaaaaab, RZ ;  /* 0x2aaaaaab03067827 */ /* 0x000fe200078e02ff */
[----:B------:R-:W-:Y:S02]  /*29f0*/  LOP3.LUT R3, R23, 0xff0000, RZ, 0xc0, !PT ;  /* 0x00ff000017037812 */ /* 0x000fe400078ec0ff */
[----:B-1----:R-:W-:-:S05]  /*2a00*/  IADD3 R4, R4, 0x2f, RZ ;  /* 0x0000002f04047810 */ /* 0x002fca0007ffe0ff */
[----:B------:R-:W-:Y:S01]  /*2a10*/  IMAD.HI R0, R4, 0x2aaaaaab, RZ ;  /* 0x2aaaaaab04007827 */ /* 0x000fe200078e02ff */
[----:B------:R-:W-:-:S04]  /*2a20*/  SHF.R.U32.HI R4, RZ, 0x8, R5 ;  /* 0x00000008ff047819 */ /* 0x000fc80000011605 */
[----:B------:R-:W-:Y:S02]  /*2a30*/  LEA.HI R3, R3, R4, RZ, 0x10 ;  /* 0x0000000403037211 */ /* 0x000fe400078f80ff */
[----:B------:R-:W-:Y:S02]  /*2a40*/  SHF.R.U32.HI R5, RZ, 0x1f, R0 ;  /* 0x0000001fff057819 */ /* 0x000fe40000011600 */
[----:B------:R-:W-:Y:S02]  /*2a50*/  SHF.R.U32.HI R9, RZ, 0x1f, R6 ;  /* 0x0000001fff097819 */ /* 0x000fe40000011606 */
[----:B------:R-:W-:Y:S02]  /*2a60*/  SHF.R.U32.HI R10, RZ, 0x10, R3 ;  /* 0x00000010ff0a7819 */ /* 0x000fe40000011603 */
[----:B------:R-:W-:Y:S02]  /*2a70*/  LOP3.LUT R16, R3, 0xff, RZ, 0xc0, !PT ;  /* 0x000000ff03107812 */ /* 0x000fe400078ec0ff */
[----:B------:R-:W-:-:S02]  /*2a80*/  LEA.HI.SX32 R137, R0, R5, 0x1d ;  /* 0x0000000500897211 */ /* 0x000fc400078feaff */
[----:B------:R-:W-:Y:S01]  /*2a90*/  LEA.HI.SX32 R0, R6, R9, 0x1d ;  /* 0x0000000906007211 */ /* 0x000fe200078feaff */
[----:B------:R1:W-:Y:S03]  /*2aa0*/  STL [R1+0x74], R10 ;  /* 0x0000740a01007387 */ /* 0x0003e60000100800 */
[----:B------:R-:W-:Y:S01]  /*2ab0*/  IMNMX R6, R137, R0, PT ;  /* 0x0000000089067217 */ /* 0x000fe20003800200 */
[----:B------:R1:W-:Y:S03]  /*2ac0*/  STL [R1+0xd8], R16 ;  /* 0x0000d81001007387 */ /* 0x0003e60000100800 */
[----:B------:R-:W-:Y:S02]  /*2ad0*/  ISETP.GE.AND P0, PT, R6, 0x1, PT ;  /* 0x000000010600780c */ /* 0x000fe40003f06270 */
[----:B------:R-:W-:Y:S01]  /*2ae0*/  ISETP.NE.AND P1, PT, R10, RZ, PT ;  /* 0x000000ff0a00720c */ /* 0x000fe20003f25270 */
[----:B------:R-:W-:-:S03]  /*2af0*/  IMAD.MOV.U32 R0, RZ, RZ, RZ ;  /* 0x000000ffff007224 */ /* 0x000fc600078e00ff */
[----:B------:R-:W-:-:S07]  /*2b00*/  SEL R128, R10, c[0x0][0x338], P1 ;  /* 0x0000ce000a807a07 */ /* 0x000fce0000800000 */
[----:B------:R-:W-:Y:S05]  /*2b10*/  @!P0 BRA `(.L_x_1557) ;  /* 0x000001c000008947 */ /* 0x000fea0003800000 */
[----:B------:R-:W-:Y:S02]  /*2b20*/  IABS R3, R128 ;  /* 0x0000008000037213 */ /* 0x000fe40000000000 */
[----:B------:R-:W-:Y:S02]  /*2b30*/  IADD3 R9, R128, -0x1, R6 ;  /* 0xffffffff80097810 */ /* 0x000fe40007ffe006 */
[----:B------:R-:W2:Y:S02]  /*2b40*/  I2F.RP R0, R3 ;  /* 0x0000000300007306 */ /* 0x000ea40000209400 */
[----:B------:R-:W-:-:S06]  /*2b50*/  IABS R12, R9 ;  /* 0x00000009000c7213 */ /* 0x000fcc0000000000 */
[----:B--2---:R-:W2:Y:S02]  /*2b60*/  MUFU.RCP R0, R0 ;  /* 0x0000000000007308 */ /* 0x004ea40000001000 */
[----:B--2---:R-:W-:-:S06]  /*2b70*/  IADD3 R0, R0, 0xffffffe, RZ ;  /* 0x0ffffffe00007810 */ /* 0x004fcc0007ffe0ff */
[----:B------:R-:W2:Y:S02]  /*2b80*/  F2I.FTZ.U32.TRUNC.NTZ R5, R0 ;  /* 0x0000000000057305 */ /* 0x000ea4000021f000 */
[----:B--2---:R-:W-:-:S04]  /*2b90*/  IMAD.MOV R0, RZ, RZ, -R5 ;  /* 0x000000ffff007224 */ /* 0x004fc800078e0a05 */
[----:B------:R-:W-:Y:S01]  /*2ba0*/  IMAD.MOV.U32 R4, RZ, RZ, R0 ;  /* 0x000000ffff047224 */ /* 0x000fe200078e0000 */
[----:B------:R-:W-:-:S03]  /*2bb0*/  IABS R0, R128 ;  /* 0x0000008000007213 */ /* 0x000fc60000000000 */
[----:B-1----:R-:W-:Y:S02]  /*2bc0*/  IMAD R10, R4, R3, RZ ;  /* 0x00000003040a7224 */ /* 0x002fe400078e02ff */
        /* <DEDUP_REMOVED lines=17> */
.L_x_1557:
[----:B------:R-:W-:Y:S05]  /*2ce0*/  BSYNC B0 ;  /* 0x0000000000007941 */ /* 0x000fea0003800000 */
.L_x_1556:
[----:B------:R-:W-:-:S04]  /*2cf0*/  IMAD R3, R16, R0, RZ ;  /* 0x0000000010037224 */ /* 0x000fc800078e02ff */
        /* <DEDUP_REMOVED lines=27> */
[----:B------:R-:W-:-:S03]  /*2eb0*/  IADD3 R33, R0, -0x1, RZ ;  /* 0xffffffff00217810 */ /* 0x000fc60007ffe0ff */
[----:B------:R-:W-:Y:S01]  /*2ec0*/  IMAD R3, R88, c[0x0][0x23c], R3 ;  /* 0x00008f0058037a24 */ /* 0x000fe200078e0203 */
[----:B------:R-:W-:Y:S02]  /*2ed0*/  SEL R11, R18, RZ, !P6 ;  /* 0x000000ff120b7207 */ /* 0x000fe40007000000 */
[----:B------:R-:W-:Y:S02]  /*2ee0*/  LOP3.LUT R26, R23, 0xffff, RZ, 0xc0, !PT ;  /* 0x0000ffff171a7812 */ /* 0x000fe400078ec0ff */
[----:B------:R-:W-:Y:S01]  /*2ef0*/  SEL R10, R19, RZ, !P6 ;  /* 0x000000ff130a7207 */ /* 0x000fe20007000000 */
[----:B------:R-:W-:Y:S02]  /*2f00*/  IMAD R0, R11, c[0x0][0x248], RZ ;  /* 0x000092000b007a24 */ /* 0x000fe400078e02ff */
[----:B------:R-:W-:Y:S02]  /*2f10*/  IMAD.MOV.U32 R130, RZ, RZ, 0x30 ;  /* 0x00000030ff827424 */ /* 0x000fe400078e00ff */
[----:B------:R-:W-:-:S02]  /*2f20*/  IMAD R6, R10, c[0x0][0x24c], R0 ;  /* 0x000093000a067a24 */ /* 0x000fc400078e0200 */
[C---:B------:R-:W-:Y:S02]  /*2f30*/  IMAD R142, R130.reuse, c[0x0][0x23c], RZ ;  /* 0x00008f00828e7a24 */ /* 0x040fe400078e02ff */
[----:B------:R-:W-:-:S04]  /*2f40*/  IMAD.WIDE.U32 R134, R130, c[0x0][0x238], RZ ;  /* 0x00008e0082867a25 */ /* 0x000fc800078e00ff */
[----:B------:R-:W-:Y:S01]  /*2f50*/  IMAD.IADD R142, R135, 0x1, R142 ;  /* 0x00000001878e7824 */ /* 0x000fe200078e028e */
[----:B------:R-:W-:Y:S01]  /*2f60*/  ISETP.GE.AND P5, PT, R252, c[0x0][0x1d4], PT ;  /* 0x00007500fc007a0c */ /* 0x000fe20003fa6270 */
[----:B------:R-:W-:Y:S02]  /*2f70*/  IMAD.MOV.U32 R143, RZ, RZ, c[0x0][0x238] ;  /* 0x00008e00ff8f7624 */ /* 0x000fe400078e00ff */
[----:B------:R-:W-:Y:S01]  /*2f80*/  IMAD.MOV.U32 R141, RZ, RZ, 0x5 ;  /* 0x00000005ff8d7424 */ /* 0x000fe200078e00ff */
[----:B------:R-:W-:-:S04]  /*2f90*/  ISETP.NE.U32.AND P3, PT, RZ, c[0x0][0x340], PT ;  /* 0x0000d000ff007a0c */ /* 0x000fc80003f65070 */
[C---:B------:R-:W-:Y:S01]  /*2fa0*/  SHF.L.U64.HI R141, R143.reuse, R141, c[0x0][0x23c] ;  /* 0x00008f008f8d7619 */ /* 0x040fe2000001028d */
[----:B------:R-:W-:Y:S01]  /*2fb0*/  IMAD.SHL.U32 R143, R143, 0x20, RZ ;  /* 0x000000208f8f7824 */ /* 0x000fe200078e00ff */
[----:B------:R-:W-:Y:S01]  /*2fc0*/  ISETP.NE.AND.EX P3, PT, RZ, c[0x0][0x344], PT, P3 ;  /* 0x0000d100ff007a0c */ /* 0x000fe20003f65330 */
        /* <DEDUP_REMOVED lines=12> */
[----:B------:R-:W-:Y:S01]  /*3090*/  IMAD.MOV.U32 R90, RZ, RZ, R92 ;  /* 0x000000ffff5a7224 */ /* 0x000fe200078e005c */
[----:B------:R-:W-:Y:S01]  /*30a0*/  ISETP.GE.AND P6, PT, R16, c[0x0][0x1d4], PT ;  /* 0x0000750010007a0c */ /* 0x000fe20003fc6270 */
[-C--:B------:R-:W-:Y:S02]  /*30b0*/  IMAD R3, R4, R134.reuse, R3 ;  /* 0x0000008604037224 */ /* 0x080fe400078e0203 */
[----:B------:R-:W-:Y:S01]  /*30c0*/  IMAD.WIDE.U32 R8, R33, R134, R90 ;  /* 0x0000008621087225 */ /* 0x000fe200078e005a */
[----:B---3--:R-:W-:-:S02]  /*30d0*/  ISETP.GE.AND P4, PT, R22, c[0x0][0x1d4], PT ;  /* 0x0000750016007a0c */ /* 0x008fc40003f86270 */
[----:B------:R-:W-:Y:S01]  /*30e0*/  ISETP.GT.AND P0, PT, R0, 0x20, PT ;  /* 0x000000200000780c */ /* 0x000fe20003f04270 */
[----:B------:R-:W-:Y:S01]  /*30f0*/  IMAD.IADD R3, R9, 0x1, R3 ;  /* 0x0000000109037824 */ /* 0x000fe200078e0203 */
[----:B------:R-:W-:Y:S01]  /*3100*/  @P1 LEA R4, P2, R8, c[0x0][0x220], 0x1 ;  /* 0x0000880008041a11 */ /* 0x000fe200078408ff */
[----:B----4-:R-:W-:-:S03]  /*3110*/  @P1 IMAD.SHL.U32 R0, R12, 0x2, RZ ;  /* 0x000000020c001824 */ /* 0x010fc600078e00ff */
[----:B------:R-:W-:-:S05]  /*3120*/  @P1 LEA.HI.X R5, R8, c[0x0][0x224], R3, 0x1, P2 ;  /* 0x0000890008051a11 */ /* 0x000fca00010f0c03 */
        /* <DEDUP_REMOVED lines=10> */
[----:B------:R-:W-:-:S04]  /*31d0*/  @P3 IADD3 R8, P1, R21, c[0x0][0x340], RZ ;  /* 0x0000d00015083a10 */ /* 0x000fc80007f3e0ff */
[----:B------:R-:W-:-:S05]  /*31e0*/  @P3 IADD3.X R9, R20, c[0x0][0x344], RZ, P1, !PT ;  /* 0x0000d10014093a10 */ /* 0x000fca0000ffe4ff */
        /* <DEDUP_REMOVED lines=10> */
[----:B------:R-:W-:-:S03]  /*3290*/  ISETP.GE.AND P2, PT, R108, c[0x0][0x27c], PT ;  /* 0x00009f006c007a0c */ /* 0x000fc60003f46270 */
[----:B------:R-:W0:Y:S01]  /*32a0*/  LDGDEPBAR ;  /* 0x00000000000079af */ /* 0x000e220000000000 */
[----:B------:R-:W-:Y:S01]  /*32b0*/  WARPSYNC 0xffffffff ;  /* 0xffffffff00007948 */ /* 0x000fe20003800000 */
[----:B------:R-:W-:Y:S02]  /*32c0*/  @P4 LOP3.LUT R245, R245, 0x1, RZ, 0xfc, !PT ;  /* 0x00000001f5f54812 */ /* 0x000fe400078efcff */
[----:B------:R-:W-:Y:S02]  /*32d0*/  SHF.R.S32.HI R165, RZ, 0x1f, R164 ;  /* 0x0000001fffa57819 */ /* 0x000fe400000114a4 */
[----:B------:R-:W-:Y:S02]  /*32e0*/  SHF.R.S32.HI R12, RZ, 0x1f, R114 ;  /* 0x0000001fff0c7819 */ /* 0x000fe40000011472 */
[----:B-----5:R-:W-:Y:S01]  /*32f0*/  SHF.R.S32.HI R23, RZ, 0x1f, R129 ;  /* 0x0000001fff177819 */ /* 0x020fe20000011481 */
[----:B-1----:R-:W-:-:S04]  /*3300*/  IMAD.MOV.U32 R0, RZ, RZ, c[0x0][0x27c] ;  /* 0x00009f00ff007624 */ /* 0x002fc800078e00ff */
[----:B------:R-:W-:Y:S01]  /*3310*/  IMAD.SHL.U32 R65, R0, 0x2, RZ ;  /* 0x0000000200417824 */ /* 0x000fe200078e00ff */
[----:B--2---:R-:W-:Y:S01]  /*3320*/  @P3 SHF.R.S32.HI R22, RZ, 0x1f, R6 ;  /* 0x0000001fff163819 */ /* 0x004fe20000011406 */
[----:B------:R-:W-:Y:S02]  /*3330*/  @!P3 IMAD.MOV.U32 R6, RZ, RZ, R19 ;  /* 0x000000ffff06b224 */ /* 0x000fe400078e0013 */
[----:B------:R-:W-:Y:S02]  /*3340*/  @!P3 IMAD.MOV.U32 R22, RZ, RZ, R18 ;  /* 0x000000ffff16b224 */ /* 0x000fe400078e0012 */
[----:B------:R-:W2:Y:S01]  /*3350*/  LDL R28, [R1+0x30] ;  /* 0x00003000011c7983 */ /* 0x000ea20000100800 */
[----:B------:R-:W-:Y:S02]  /*3360*/  IMAD R0, R12, c[0x0][0x280], RZ ;  /* 0x0000a0000c007a24 */ /* 0x000fe400078e02ff */
[----:B------:R-:W-:Y:S01]  /*3370*/  IMAD.WIDE.U32 R4, R26, c[0x0][0x260], R16 ;  /* 0x000098001a047a25 */ /* 0x000fe200078e0010 */
[----:B------:R-:W3:Y:S03]  /*3380*/  LDL R27, [R1+0x34] ;  /* 0x00003400011b7983 */ /* 0x000ee60000100800 */
[----:B------:R-:W-:-:S02]  /*3390*/  IMAD R0, R114, c[0x0][0x284], R0 ;  /* 0x0000a10072007a24 */ /* 0x000fc400078e0200 */
[----:B------:R-:W-:Y:S01]  /*33a0*/  IMAD.WIDE.U32 R8, R114, c[0x0][0x280], R164 ;  /* 0x0000a00072087a25 */ /* 0x000fe200078e00a4 */
[----:B------:R-:W-:-:S03]  /*33b0*/  ISETP.GE.AND P1, PT, R113, c[0x0][0x27c], PT ;  /* 0x00009f0071007a0c */ /* 0x000fc60003f26270 */
[----:B------:R-:W-:Y:S02]  /*33c0*/  IMAD.IADD R127, R13, 0x1, R15 ;  /* 0x000000010d7f7824 */ /* 0x000fe400078e020f */
[----:B------:R-:W-:Y:S02]  /*33d0*/  IMAD R3, R11, c[0x0][0x268], RZ ;  /* 0x00009a000b037a24 */ /* 0x000fe400078e02ff */
[----:B------:R-:W-:Y:S02]  /*33e0*/  IMAD R5, R26, c[0x0][0x264], R5 ;  /* 0x000099001a057a24 */ /* 0x000fe400078e0205 */
[----:B------:R-:W-:Y:S02]  /*33f0*/  IMAD.IADD R15, R9, 0x1, R0 ;  /* 0x00000001090f7824 */ /* 0x000fe400078e0200 */
[----:B------:R-:W-:Y:S02]  /*3400*/  IMAD R9, R12, c[0x0][0x290], RZ ;  /* 0x0000a4000c097a24 */ /* 0x000fe400078e02ff */
[C---:B------:R-:W-:Y:S01]  /*3410*/  IMAD R25, R10.reuse, c[0x0][0x26c], R3 ;  /* 0x00009b000a197a24 */ /* 0x040fe200078e0203 */
[----:B------:R-:W-:Y:S01]  /*3420*/  SEL R3, RZ, c[0x0][0x27c], !P2 ;  /* 0x00009f00ff037a07 */ /* 0x000fe20005000000 */
[----:B------:R-:W-:Y:S01]  /*3430*/  IMAD.WIDE.U32 R82, R10, c[0x0][0x268], R4 ;  /* 0x00009a000a527a25 */ /* 0x000fe200078e0004 */
[----:B------:R-:W-:-:S02]  /*3440*/  MOV R14, R8 ;  /* 0x00000008000e7202 */ /* 0x000fc40000000f00 */
[----:B------:R-:W-:Y:S01]  /*3450*/  ISETP.GE.AND P3, PT, R112, c[0x0][0x27c], PT ;  /* 0x00009f0070007a0c */ /* 0x000fe20003f66270 */
[----:B------:R-:W-:Y:S01]  /*3460*/  IMAD.WIDE.U32 R4, R114, c[0x0][0x290], R164 ;  /* 0x0000a40072047a25 */ /* 0x000fe200078e00a4 */
[----:B------:R-:W-:-:S03]  /*3470*/  SEL R8, RZ, c[0x0][0x27c], !P1 ;  /* 0x00009f00ff087a07 */ /* 0x000fc60004800000 */
[C---:B------:R-:W-:Y:S02]  /*3480*/  IMAD R19, R114.reuse, c[0x0][0x294], R9 ;  /* 0x0000a50072137a24 */ /* 0x040fe400078e0209 */
[----:B------:R-:W-:Y:S01]  /*3490*/  IMAD.WIDE.U32 R10, R114, c[0x0][0x280], R108 ;  /* 0x0000a000720a7a25 */ /* 0x000fe200078e006c */
[----:B------:R-:W-:-:S03]  /*34a0*/  IADD3 R3, R108, R3, RZ ;  /* 0x000000036c037210 */ /* 0x000fc60007ffe0ff */
[----:B------:R-:W-:Y:S01]  /*34b0*/  IMAD.IADD R13, R5, 0x1, R19 ;  /* 0x00000001050d7824 */ /* 0x000fe200078e0213 */
[----:B------:R-:W-:Y:S01]  /*34c0*/  SEL R5, RZ, c[0x0][0x27c], !P3 ;  /* 0x00009f00ff057a07 */ /* 0x000fe20005800000 */
[----:B------:R-:W-:Y:S01]  /*34d0*/  IMAD.IADD R11, R0, 0x1, R11 ;  /* 0x00000001000b7824 */ /* 0x000fe200078e020b */
[----:B------:R-:W-:Y:S01]  /*34e0*/  MOV R12, R4 ;  /* 0x00000004000c7202 */ /* 0x000fe20000000f00 */
[----:B------:R-:W-:Y:S01]  /*34f0*/  IMAD.IADD R0, R113, 0x1, R8 ;  /* 0x0000000171007824 */ /* 0x000fe200078e0208 */
[----:B------:R-:W-:Y:S02]  /*3500*/  SHF.R.S32.HI R4, RZ, 0x1f, R3 ;  /* 0x0000001fff047819 */ /* 0x000fe40000011403 */
[----:B------:R-:W-:Y:S02]  /*3510*/  IADD3 R8, R112, R5, RZ ;  /* 0x0000000570087210 */ /* 0x000fe40007ffe0ff */
[----:B------:R-:W-:Y:S02]  /*3520*/  LEA.HI R5, R4, R3, RZ, 0x3 ;  /* 0x0000000304057211 */ /* 0x000fe400078f18ff */
[----:B------:R-:W-:-:S02]  /*3530*/  SHF.R.S32.HI R18, RZ, 0x1f, R0 ;  /* 0x0000001fff127819 */ /* 0x000fc40000011400 */
[----:B------:R-:W-:Y:S01]  /*3540*/  LEA.HI R3, R4, R3, RZ, 0x5 ;  /* 0x0000000304037211 */ /* 0x000fe200078f28ff */
[----:B------:R-:W-:Y:S01]  /*3550*/  IMAD.WIDE.U32 R16, R114, c[0x0][0x290], R108 ;  /* 0x0000a40072107a25 */ /* 0x000fe200078e006c */
[----:B------:R-:W-:Y:S02]  /*3560*/  SHF.R.S32.HI R9, RZ, 0x1f, R8 ;  /* 0x0000001fff097819 */ /* 0x000fe40000011408 */
[CC--:B------:R-:W-:Y:S02]  /*3570*/  LEA.HI R4, R18.reuse, R0.reuse, RZ, 0x3 ;  /* 0x0000000012047211 */ /* 0x0c0fe400078f18ff */
[----:B------:R-:W-:Y:S02]  /*3580*/  LEA.HI R20, R18, R0, RZ, 0x5 ;  /* 0x0000000012147211 */ /* 0x000fe400078f28ff */
[----:B------:R-:W-:Y:S02]  /*3590*/  SHF.R.S32.HI R18, RZ, 0x5, R3 ;  /* 0x00000005ff127819 */ /* 0x000fe40000011403 */
[----:B------:R-:W-:-:S02]  /*35a0*/  LEA.HI R3, R9, R8, RZ, 0x3 ;  /* 0x0000000809037211 */ /* 0x000fc400078f18ff */
[----:B------:R-:W-:Y:S01]  /*35b0*/  LEA.HI R0, R9, R8, RZ, 0x5 ;  /* 0x0000000809007211 */ /* 0x000fe200078f28ff */
[----:B------:R-:W-:Y:S01]  /*35c0*/  IMAD.IADD R9, R19, 0x1, R17 ;  /* 0x0000000113097824 */ /* 0x000fe200078e0211 */
[----:B------:R-:W-:Y:S02]  /*35d0*/  SHF.R.S32.HI R17, RZ, 0x5, R20 ;  /* 0x00000005ff117819 */ /* 0x000fe40000011414 */
[----:B------:R-:W-:Y:S02]  /*35e0*/  SHF.R.S32.HI R0, RZ, 0x5, R0 ;  /* 0x00000005ff007819 */ /* 0x000fe40000011400 */
[----:B------:R-:W-:Y:S01]  /*35f0*/  MOV R145, c[0x0][0x2b8] ;  /* 0x0000ae0000917a02 */ /* 0x000fe20000000f00 */
[--C-:B------:R-:W-:Y:S02]  /*3600*/  IMAD R20, R17, 0x600, R7.reuse ;  /* 0x0000060011147824 */ /* 0x100fe400078e0207 */
[----:B------:R-:W-:Y:S01]  /*3610*/  IMAD.MOV.U32 R144, RZ, RZ, c[0x0][0x27c] ;  /* 0x00009f00ff907624 */ /* 0x000fe200078e00ff */
[----:B------:R-:W-:Y:S01]  /*3620*/  ISETP.NE.AND P4, PT, R145, 0x1, PT ;  /* 0x000000019100780c */ /* 0x000fe20003f85270 */
[----:B------:R-:W-:-:S02]  /*3630*/  IMAD R17, R0, 0x600, R7 ;  /* 0x0000060000117824 */ /* 0x000fc400078e0207 */
[----:B------:R-:W-:Y:S01]  /*3640*/  IMAD R24, R18, 0x600, R7 ;  /* 0x0000060012187824 */ /* 0x000fe200078e0207 */
[----:B------:R-:W-:Y:S02]  /*3650*/  ISETP.GE.AND P0, PT, R144, 0x1, PT ;  /* 0x000000019000780c */ /* 0x000fe40003f06270 */
[----:B------:R-:W-:Y:S01]  /*3660*/  LOP3.LUT R245, R245, 0xffffffef, RZ, 0xc0, !PT ;  /* 0xffffffeff5f57812 */ /* 0x000fe200078ec0ff */
[----:B------:R-:W-:-:S03]  /*3670*/  IMAD R139, R130, c[0x0][0x284], RZ ;  /* 0x0000a100828b7a24 */ /* 0x000fc600078e02ff */
[----:B------:R-:W-:Y:S01]  /*3680*/  LOP3.LUT R245, R245, 0xfffffff7, RZ, 0xc0, !PT ;  /* 0xfffffff7f5f57812 */ /* 0x000fe200078ec0ff */
[C---:B------:R-:W-:Y:S02]  /*3690*/  IMAD R140, R130.reuse, c[0x0][0x294], RZ ;  /* 0x0000a500828c7a24 */ /* 0x040fe400078e02ff */
[----:B------:R-:W-:Y:S01]  /*36a0*/  IMAD.WIDE.U32 R132, R130, c[0x0][0x280], RZ ;  /* 0x0000a00082847a25 */ /* 0x000fe200078e00ff */
[----:B------:R-:W-:-:S03]  /*36b0*/  LOP3.LUT R86, R5, 0xfffffff8, RZ, 0xc0, !PT ;  /* 0xfffffff805567812 */ /* 0x000fc600078ec0ff */
[----:B------:R-:W-:Y:S01]  /*36c0*/  IMAD.WIDE.U32 R106, R6, c[0x0][0x2b0], RZ ;  /* 0x0000ac00066a7a25 */ /* 0x000fe200078e00ff */
[----:B------:R-:W-:Y:S02]  /*36d0*/  LOP3.LUT R85, R4, 0xfffffff8, RZ, 0xc0, !PT ;  /* 0xfffffff804557812 */ /* 0x000fe400078ec0ff */
[----:B------:R-:W-:Y:S01]  /*36e0*/  LOP3.LUT R84, R3, 0xfffffff8, RZ, 0xc0, !PT ;  /* 0xfffffff803547812 */ /* 0x000fe200078ec0ff */
[----:B------:R-:W-:Y:S01]  /*36f0*/  IMAD.WIDE.U32 R130, R130, c[0x0][0x290], RZ ;  /* 0x0000a40082827a25 */ /* 0x000fe200078e00ff */
[----:B------:R-:W-:-:S03]  /*3700*/  @P4 LOP3.LUT R245, R245, 0x8, RZ, 0xfc, !PT ;  /* 0x00000008f5f54812 */ /* 0x000fc600078efcff */
[----:B------:R-:W-:-:S04]  /*3710*/  IMAD.WIDE.U32 R96, R129, c[0x0][0x280], R10 ;  /* 0x0000a00081607a25 */ /* 0x000fc800078e000a */
[----:B------:R-:W-:-:S04]  /*3720*/  IMAD.WIDE.U32 R104, R26, c[0x0][0x1e8], RZ ;  /* 0x00007a001a687a25 */ /* 0x000fc800078e00ff */
[----:B------:R-:W-:-:S04]  /*3730*/  IMAD.WIDE.U32 R102, R26, c[0x0][0x210], RZ ;  /* 0x000084001a667a25 */ /* 0x000fc800078e00ff */
[----:B------:R-:W-:-:S04]  /*3740*/  IMAD.WIDE.U32 R100, R129, c[0x0][0x280], R14 ;  /* 0x0000a00081647a25 */ /* 0x000fc800078e000e */
[----:B------:R-:W-:Y:S01]  /*3750*/  IMAD.WIDE.U32 R98, R129, c[0x0][0x290], R12 ;  /* 0x0000a40081627a25 */ /* 0x000fe200078e000c */
[----:B------:R-:W-:Y:S02]  /*3760*/  IADD3 R140, R131, R140, RZ ;  /* 0x0000008c838c7210 */ /* 0x000fe40007ffe0ff */
[----:B------:R-:W-:Y:S01]  /*3770*/  IADD3 R81, R83, R25, RZ ;  /* 0x0000001953517210 */ /* 0x000fe20007ffe0ff */
[----:B------:R-:W-:Y:S01]  /*3780*/  IMAD.IADD R139, R133, 0x1, R139 ;  /* 0x00000001858b7824 */ /* 0x000fe200078e028b */
[----:B------:R-:W-:Y:S01]  /*3790*/  SHF.R.S32.HI R63, RZ, 0x3, R5 ;  /* 0x00000003ff3f7819 */ /* 0x000fe20000011405 */
[C---:B------:R-:W-:Y:S01]  /*37a0*/  IMAD R126, R26.reuse, c[0x0][0x1ec], R105 ;  /* 0x00007b001a7e7a24 */ /* 0x040fe200078e0269 */
[----:B------:R-:W-:Y:S01]  /*37b0*/  SHF.R.S32.HI R62, RZ, 0x3, R4 ;  /* 0x00000003ff3e7819 */ /* 0x000fe20000011404 */
[----:B------:R-:W-:Y:S01]  /*37c0*/  IMAD R125, R26, c[0x0][0x214], R103 ;  /* 0x000085001a7d7a24 */ /* 0x000fe200078e0267 */
[----:B------:R-:W-:Y:S02]  /*37d0*/  SHF.R.S32.HI R61, RZ, 0x3, R3 ;  /* 0x00000003ff3d7819 */ /* 0x000fe40000011403 */
[----:B------:R-:W-:-:S02]  /*37e0*/  SHF.R.S32.HI R120, RZ, 0x1f, R86 ;  /* 0x0000001fff787819 */ /* 0x000fc40000011456 */
[----:B------:R-:W-:Y:S02]  /*37f0*/  SHF.R.S32.HI R119, RZ, 0x1f, R85 ;  /* 0x0000001fff777819 */ /* 0x000fe40000011455 */
[----:B------:R-:W-:Y:S02]  /*3800*/  SHF.R.S32.HI R118, RZ, 0x1f, R84 ;  /* 0x0000001fff767819 */ /* 0x000fe40000011454 */
[----:B------:R-:W-:Y:S01]  /*3810*/  @P0 LOP3.LUT R245, R245, 0x10, RZ, 0xfc, !PT ;  /* 0x00000010f5f50812 */ /* 0x000fe200078efcff */
[----:B------:R-:W-:Y:S01]  /*3820*/  ULDC.U8 UR5, c[0x0][0x298] ;  /* 0x0000a60000057ab9 */ /* 0x000fe20000000000 */
[----:B--2---:R-:W-:-:S04]  /*3830*/  LOP3.LUT R19, R28, 0x18, R5, 0xf8, !PT ;  /* 0x000000181c137812 */ /* 0x004fc800078ef805 */
[-C--:B---3--:R-:W-:Y:S02]  /*3840*/  LOP3.LUT R21, R19, R27.reuse, RZ, 0x3c, !PT ;  /* 0x0000001b13157212 */ /* 0x088fe400078e3cff */
[C---:B------:R-:W-:Y:S02]  /*3850*/  LOP3.LUT R19, R28.reuse, 0x18, R3, 0xf8, !PT ;  /* 0x000000181c137812 */ /* 0x040fe400078ef803 */
[----:B------:R-:W-:Y:S02]  /*3860*/  LOP3.LUT R8, R28, 0x18, R4, 0xf8, !PT ;  /* 0x000000181c087812 */ /* 0x000fe400078ef804 */
[-C--:B------:R-:W-:Y:S02]  /*3870*/  LOP3.LUT R0, R19, R27.reuse, RZ, 0x3c, !PT ;  /* 0x0000001b13007212 */ /* 0x080fe400078e3cff */
[----:B------:R-:W-:Y:S02]  /*3880*/  LOP3.LUT R18, R8, R27, RZ, 0x3c, !PT ;  /* 0x0000001b08127212 */ /* 0x000fe400078e3cff */
[----:B------:R-:W-:Y:S01]  /*3890*/  MOV R8, R16 ;  /* 0x0000001000087202 */ /* 0x000fe20000000f00 */
[----:B------:R-:W-:Y:S01]  /*38a0*/  IMAD.IADD R19, R17, 0x1, R0 ;  /* 0x0000000111137824 */ /* 0x000fe200078e0200 */
[----:B------:R-:W-:Y:S01]  /*38b0*/  IADD3 R20, R20, R18, RZ ;  /* 0x0000001214147210 */ /* 0x000fe20007ffe0ff */
[----:B------:R-:W-:-:S02]  /*38c0*/  IMAD R0, R22, c[0x0][0x2b0], RZ ;  /* 0x0000ac0016007a24 */ /* 0x000fc400078e02ff */
[C---:B------:R-:W-:Y:S02]  /*38d0*/  IMAD R16, R23.reuse, c[0x0][0x280], RZ ;  /* 0x0000a00017107a24 */ /* 0x040fe400078e02ff */
[----:B------:R-:W-:Y:S02]  /*38e0*/  IMAD R18, R23, c[0x0][0x290], RZ ;  /* 0x0000a40017127a24 */ /* 0x000fe400078e02ff */
[----:B------:R-:W-:Y:S02]  /*38f0*/  IMAD R17, R6, c[0x0][0x2b4], R0 ;  /* 0x0000ad0006117a24 */ /* 0x000fe400078e0200 */
[C---:B------:R-:W-:Y:S02]  /*3900*/  IMAD R16, R129.reuse, c[0x0][0x284], R16 ;  /* 0x0000a10081107a24 */ /* 0x040fe400078e0210 */
[C---:B------:R-:W-:Y:S02]  /*3910*/  IMAD R6, R129.reuse, c[0x0][0x294], R18 ;  /* 0x0000a50081067a24 */ /* 0x040fe400078e0212 */
[----:B------:R-:W-:-:S04]  /*3920*/  IMAD.WIDE.U32 R94, R129, c[0x0][0x290], R8 ;  /* 0x0000a400815e7a25 */ /* 0x000fc800078e0008 */
[----:B------:R-:W-:Y:S01]  /*3930*/  IMAD.IADD R21, R24, 0x1, R21 ;  /* 0x0000000118157824 */ /* 0x000fe200078e0215 */
[----:B------:R-:W-:Y:S01]  /*3940*/  LEA R0, R170, R114, 0x6 ;  /* 0x00000072aa007211 */ /* 0x000fe200078e30ff */
[----:B------:R-:W-:Y:S01]  /*3950*/  IMAD.IADD R124, R107, 0x1, R17 ;  /* 0x000000016b7c7824 */ /* 0x000fe200078e0211 */
[----:B------:R-:W-:Y:S01]  /*3960*/  IADD3 R121, R16, R97, RZ ;  /* 0x0000006110797210 */ /* 0x000fe20007ffe0ff */
[----:B------:R-:W-:Y:S01]  /*3970*/  IMAD.IADD R123, R101, 0x1, R16 ;  /* 0x00000001657b7824 */ /* 0x000fe200078e0210 */
[----:B------:R-:W-:Y:S01]  /*3980*/  IADD3 R117, R6, R95, RZ ;  /* 0x0000005f06757210 */ /* 0x000fe20007ffe0ff */
[----:B------:R-:W-:Y:S01]  /*3990*/  IMAD.IADD R122, R99, 0x1, R6 ;  /* 0x00000001637a7824 */ /* 0x000fe200078e0206 */
[----:B------:R-:W-:Y:S01]  /*39a0*/  SHF.L.U32 R111, R20, 0x1, RZ ;  /* 0x00000001146f7819 */ /* 0x000fe200000006ff */
[----:B------:R-:W-:Y:S02]  /*39b0*/  IMAD.SHL.U32 R116, R21, 0x2, RZ ;  /* 0x0000000215747824 */ /* 0x000fe400078e00ff */
[----:B------:R-:W-:Y:S01]  /*39c0*/  IMAD.SHL.U32 R110, R19, 0x2, RZ ;  /* 0x00000002136e7824 */ /* 0x000fe200078e00ff */
[----:B------:R-:W-:Y:S06]  /*39d0*/  BAR.SYNC.DEFER_BLOCKING 0x0 ;  /* 0x0000000000007b1d */ /* 0x000fec0000010000 */
.L_x_1585:
        /* <DEDUP_REMOVED lines=107> */
.L_x_1563:
[----:B------:R-:W-:Y:S05]  /*4090*/  BSYNC B0 ;  /* 0x0000000000007941 */ /* 0x000fea0003800000 */
.L_x_1562:
        /* <DEDUP_REMOVED lines=93> */
.L_x_1566:
[----:B------:R-:W-:Y:S05]  /*4670*/  BSYNC B0 ;  /* 0x0000000000007941 */ /* 0x000fea0003800000 */
.L_x_1565:
[----:B------:R-:W-:Y:S01]  /*4680*/  ISETP.GE.AND P0, PT, R113, c[0x0][0x1d4], PT ;  /* 0x0000750071007a0c */ /* 0x000fe20003f06270 */
[----:B------:R-:W-:Y:S01]  /*4690*/  @!UPT UIADD3 URZ, URZ, URZ, URZ ;  /* 0x0000003f3f3ff290 */ /* 0x000fe2000fffe03f */
[----:B------:R-:W-:Y:S11]  /*46a0*/  BSSY B0, `(.L_x_1567) ;  /* 0x000003a000007945 */ /* 0x000ff60003800000 */
[----:B------:R-:W-:-:S05]  /*46b0*/  @P0 BRA `(.L_x_1568) ;  /* 0x0000038000000947 */ /* 0x000fca0003800000 */
[----:B------:R-:W5:Y:S04]  /*46c0*/  LDL R3, [R1+0x2c] ;  /* 0x00002c0001037983 */ /* 0x000f680000100800 */
[----:B-1----:R-:W1:Y:S01]  /*46d0*/  LDS.128 R12, [R247+0x2400] ;  /* 0x00240000f70c7984 */ /* 0x002e620000000c00 */
[----:B-----5:R-:W-:Y:S04]  /*46e0*/  SHF.L.U32 R3, R3, 0x3, RZ ;  /* 0x0000000303037819 */ /* 0x020fe800000006ff */
[C---:B--2-4-:R-:W-:Y:S04]  /*46f0*/  LEA R34, P0, R3.reuse, R52, 0x1 ;  /* 0x0000003403227211 */ /* 0x054fe800078008ff */
        /* <DEDUP_REMOVED lines=52> */
.L_x_1568:
[----:B------:R-:W-:Y:S05]  /*4a40*/  BSYNC B0 ;  /* 0x0000000000007941 */ /* 0x000fea0003800000 */
.L_x_1567:
[----:B------:R-:W-:Y:S01]  /*4a50*/  ISETP.GE.AND P0, PT, R112, c[0x0][0x1d4], PT ;  /* 0x0000750070007a0c */ /* 0x000fe20003f06270 */
[----:B------:R-:W-:Y:S01]  /*4a60*/  @!UPT UIADD3 URZ, URZ, URZ, URZ ;  /* 0x0000003f3f3ff290 */ /* 0x000fe2000fffe03f */
[----:B------:R-:W-:Y:S11]  /*4a70*/  BSSY B0, `(.L_x_1569) ;  /* 0x000003c000007945 */ /* 0x000ff60003800000 */
[----:B------:R-:W-:-:S05]  /*4a80*/  @P0 BRA `(.L_x_1570) ;  /* 0x000003a000000947 */ /* 0x000fca0003800000 */
[----:B---3--:R-:W-:Y:S01]  /*4a90*/  IMAD.MOV.U32 R5, RZ, RZ, R53 ;  /* 0x000000ffff057224 */ /* 0x008fe200078e0035 */
[----:B----4-:R-:W-:Y:S01]  /*4aa0*/  MOV R4, R52 ;  /* 0x0000003400047202 */ /* 0x010fe20000000f00 */
[----:B------:R-:W3:Y:S04]  /*4ab0*/  LDL R3, [R1+0x28] ;  /* 0x0000280001037983 */ /* 0x000ee80000100800 */
[----:B------:R-:W4:Y:S01]  /*4ac0*/  LDS.128 R8, [R246+0x3000] ;  /* 0x00300000f6087984 */ /* 0x000f220000000c00 */
[----:B---3--:R-:W-:Y:S04]  /*4ad0*/  SHF.L.U32 R3, R3, 0x3, RZ ;  /* 0x0000000303037819 */ /* 0x008fe800000006ff */
[C---:B-12---:R-:W-:Y:S04]  /*4ae0*/  LEA R34, P0, R3.reuse, R4, 0x1 ;  /* 0x0000000403227211 */ /* 0x046fe800078008ff */
[----:B------:R-:W-:Y:S02]  /*4af0*/  LEA.HI.X.SX32 R35, R3, R5, 0x1, P0 ;  /* 0x0000000503237211 */ /* 0x000fe400000f0eff */
[----:B------:R-:W-:Y:S11]  /*4b00*/  ISETP.GE.AND P0, PT, R166, c[0x0][0x27c], PT ;  /* 0x00009f00a6007a0c */ /* 0x000ff60003f06270 */
[----:B------:R-:W-:Y:S02]  /*4b10*/  @!UPT UIADD3 URZ, URZ, URZ, URZ ;  /* 0x0000003f3f3ff290 */ /* 0x000fe4000fffe03f */
[----:B----4-:R-:W-:Y:S01]  /*4b20*/  @!P0 MOV R4, R8 ;  /* 0x0000000800048202 */ /* 0x010fe20000000f00 */
[----:B------:R-:W-:Y:S01]  /*4b30*/  @!P0 HADD2.F32 R3, -RZ, R26.H0_H0 ;  /* 0x2000001aff038230 */ /* 0x000fe20000004100 */
[----:B------:R-:W-:Y:S01]  /*4b40*/  @!P0 MOV R5, R9 ;  /* 0x0000000900058202 */ /* 0x000fe20000000f00 */
[----:B------:R-:W-:Y:S01]  /*4b50*/  @!P0 HADD2.F32 R14, -RZ, R48.H0_H0 ;  /* 0x20000030ff0e8230 */ /* 0x000fe20000004100 */
        /* <DEDUP_REMOVED lines=15> */
[----:B------:R-:W-:Y:S01]  /*4c50*/  @!P0 HADD2.F32 R22, -RZ, R48.H1_H1 ;  /* 0x30000030ff168230 */ /* 0x000fe20000004100 */
[-C--:B------:R-:W-:Y:S01]  /*4c60*/  @!P0 FMUL.FTZ R17, R15, R6.reuse ;  /* 0x000000060f118220 */ /* 0x080fe20000410000 */
[----:B------:R-:W-:Y:S01]  /*4c70*/  @!P0 SHF.R.U32.HI R30, RZ, 0x10, R41 ;  /* 0x00000010ff1e8819 */ /* 0x000fe20000011629 */
        /* <DEDUP_REMOVED lines=27> */
.L_x_1570:
[----:B------:R-:W-:Y:S05]  /*4e30*/  BSYNC B0 ;  /* 0x0000000000007941 */ /* 0x000fea0003800000 */
.L_x_1569:
[----:B------:R-:W-:Y:S01]  /*4e40*/  ISETP.GE.AND P0, PT, R250, c[0x0][0x1d4], PT ;  /* 0x00007500fa007a0c */ /* 0x000fe20003f06270 */
[----:B------:R-:W-:Y:S01]  /*4e50*/  @!UPT UIADD3 URZ, URZ, URZ, URZ ;  /* 0x0000003f3f3ff290 */ /* 0x000fe2000fffe03f */
[----:B------:R-:W-:Y:S11]  /*4e60*/  BSSY B0, `(.L_x_1571) ;  /* 0x0000039000007945 */ /* 0x000ff60003800000 */
[----:B------:R-:W-:-:S05]  /*4e70*/  @P0 BRA `(.L_x_1572) ;  /* 0x0000037000000947 */ /* 0x000fca0003800000 */
[C---:B----4-:R-:W-:Y:S01]  /*4e80*/  LEA R30, P0, R250.reuse, R52, 0x1 ;  /* 0x00000034fa1e7211 */ /* 0x050fe200078008ff */
[----:B------:R-:W4:Y:S04]  /*4e90*/  LDL R3, [R1+0x58] ;  /* 0x0000580001037983 */ /* 0x000f280000100800 */
[----:B-1----:R-:W1:Y:S01]  /*4ea0*/  LDS.128 R8, [R247+0x3000] ;  /* 0x00300000f7087984 */ /* 0x002e620000000c00 */
[----:B---34-:R-:W-:Y:S02]  /*4eb0*/  LEA.HI.X R31, R250, R53, R3, 0x1, P0 ;  /* 0x00000035fa1f7211 */ /* 0x018fe400000f0c03 */
        /* <DEDUP_REMOVED lines=16> */
[-C--:B--2---:R-:W-:Y:S01]  /*4fc0*/  @!P0 FFMA.FTZ R32, R4, R13.reuse, -R17 ;  /* 0x0000000d04208223 */ /* 0x084fe20000010811 */
        /* <DEDUP_REMOVED lines=34> */
.L_x_1572:
[----:B------:R-:W-:Y:S05]  /*51f0*/  BSYNC B0 ;  /* 0x0000000000007941 */ /* 0x000fea0003800000 */
.L_x_1571:
        /* <DEDUP_REMOVED lines=59> */
.L_x_1574:
[----:B------:R-:W-:Y:S05]  /*55b0*/  BSYNC B0 ;  /* 0x0000000000007941 */ /* 0x000fea0003800000 */
.L_x_1573:
[----:B------:R-:W-:Y:S11]  /*55c0*/  ISETP.GE.AND P0, PT, R248, c[0x0][0x1d4], PT ;  /* 0x00007500f8007a0c */ /* 0x000ff60003f06270 */
[----:B------:R-:W-:Y:S02]  /*55d0*/  @!UPT UIADD3 URZ, URZ, URZ, URZ ;  /* 0x0000003f3f3ff290 */ /* 0x000fe4000fffe03f */
[----:B------:R-:W-:-:S05]  /*55e0*/  @P0 BRA `(.L_x_1564) ;  /* 0x000022d000000947 */ /* 0x000fca0003800000 */
[C---:B-1--4-:R-:W-:Y:S01]  /*55f0*/  LEA R22, P0, R248.reuse, R52, 0x1 ;  /* 0x00000034f8167211 */ /* 0x052fe200078008ff */
[----:B------:R-:W4:Y:S04]  /*5600*/  LDL R3, [R1+0x50] ;  /* 0x0000500001037983 */ /* 0x000f280000100800 */
[----:B------:R-:W1:Y:S01]  /*5610*/  LDS.128 R8, [R247+0x3c00] ;  /* 0x003c0000f7087984 */ /* 0x000e620000000c00 */
        /* <DEDUP_REMOVED lines=53> */
.L_x_1561:
        /* <DEDUP_REMOVED lines=47> */
.L_x_1576:
[----:B------:R-:W-:Y:S05]  /*5c60*/  BSYNC B0 ;  /* 0x0000000000007941 */ /* 0x000fea0003800000 */
.L_x_1575:
        /* <DEDUP_REMOVED lines=159> */
.L_x_1578:
[----:B------:R-:W-:Y:S05]  /*6660*/  BSYNC B0 ;  /* 0x0000000000007941 */ /* 0x000fea0003800000 */
.L_x_1577:
        /* <DEDUP_REMOVED lines=122> */
.L_x_1580:
[----:B------:R-:W-:Y:S05]  /*6e10*/  BSYNC B0 ;  /* 0x0000000000007941 */ /* 0x000fea0003800000 */
.L_x_1579:
        /* <DEDUP_REMOVED lines=125> */
.L_x_1560:
        /* <DEDUP_REMOVED lines=8> */
[----:B------:R-:W-:Y:S02]  /*7670*/  ISETP.GE.AND P0, PT, R108, c[0x0][0x1d4], PT ;  /* 0x000075006c007a0c */ /* 0x000fe40003f06270 */
[----:B------:R-:W-:Y:S01]  /*7680*/  ISETP.GE.AND P5, PT, R250, c[0x0][0x1d4], PT ;  /* 0x00007500fa007a0c */ /* 0x000fe20003fa6270 */
[----:B------:R-:W5:Y:S04]  /*7690*/  LDL R6, [R1+0x50] ;  /* 0x0000500001067983 */ /* 0x000f680000100800 */
[----:B---3--:R-:W3:Y:S04]  /*76a0*/  LDL R16, [R1+0x54] ;  /* 0x0000540001107983 */ /* 0x008ee80000100800 */
[----:B--2---:R-:W2:Y:S02]  /*76b0*/  LDL R15, [R1+0x2c] ;  /* 0x00002c00010f7983 */ /* 0x004ea40000100800 */
[CC--:B------:R-:W-:Y:S02]  /*76c0*/  @!P0 LEA R8, P4, R108.reuse, R4.reuse, 0x1 ;  /* 0x000000046c088211 */ /* 0x0c0fe400078808ff */
[----:B------:R-:W2:Y:S02]  /*76d0*/  LDL R14, [R1+0x28] ;  /* 0x00002800010e7983 */ /* 0x000ea40000100800 */
[-C--:B------:R-:W-:Y:S02]  /*76e0*/  @!P0 LEA.HI.X R9, R108, R5.reuse, R109, 0x1, P4 ;  /* 0x000000056c098211 */ /* 0x080fe400020f0c6d */
[CC--:B------:R-:W-:Y:S04]  /*76f0*/  @!P5 LEA R12, P4, R250.reuse, R4.reuse, 0x1 ;  /* 0x00000004fa0cd211 */ /* 0x0c0fe800078808ff */
[-C--:B----4-:R-:W-:Y:S02]  /*7700*/  @!P5 LEA.HI.X R13, R250, R5.reuse, R10, 0x1, P4 ;  /* 0x00000005fa0dd211 */ /* 0x090fe400020f0c0a */
[C---:B------:R-:W-:Y:S11]  /*7710*/  ISETP.GE.AND P4, PT, R249.reuse, c[0x0][0x1d4], PT ;  /* 0x00007500f9007a0c */ /* 0x040ff60003f86270 */
[----:B------:R-:W-:Y:S02]  /*7720*/  @!UPT UIADD3 URZ, URZ, URZ, URZ ;  /* 0x0000003f3f3ff290 */ /* 0x000fe4000fffe03f */
[CC--:B------:R-:W-:Y:S04]  /*7730*/  @!P4 LEA R10, P6, R249.reuse, R4.reuse, 0x1 ;  /* 0x00000004f90ac211 */ /* 0x0c0fe800078c08ff */
[-C--:B---3--:R-:W-:Y:S02]  /*7740*/  @!P4 LEA.HI.X R11, R249, R5.reuse, R16, 0x1, P6 ;  /* 0x00000005f90bc211 */ /* 0x088fe400030f0c10 */
[----:B------:R-:W3:Y:S04]  /*7750*/  @!P0 LDS.128 R16, [R246+0x2400] ;  /* 0x00240000f6108984 */ /* 0x000ee80000000c00 */
[----:B---3--:R3:W-:Y:S01]  /*7760*/  @!P0 ST.E.128 [R8.64], R16 ;  /* 0x0000001008008985 */ /* 0x0087e2000c101d08 */
[----:B------:R-:W-:Y:S11]  /*7770*/  ISETP.GE.AND P0, PT, R113, c[0x0][0x1d4], PT ;  /* 0x0000750071007a0c */ /* 0x000ff60003f06270 */
[----:B------:R-:W-:Y:S02]  /*7780*/  @!UPT UIADD3 URZ, URZ, URZ, URZ ;  /* 0x0000003f3f3ff290 */ /* 0x000fe4000fffe03f */
[----:B------:R-:W4:Y:S01]  /*7790*/  @!P0 LDS.128 R16, [R247+0x2400] ;  /* 0x00240000f7108984 */ /* 0x000f220000000c00 */
[----:B--2---:R-:W-:Y:S04]  /*77a0*/  @!P0 IMAD.SHL.U32 R3, R15, 0x8, RZ ;  /* 0x000000080f038824 */ /* 0x004fe800078e00ff */
[--C-:B---3--:R-:W-:Y:S05]  /*77b0*/  @!P0 IMAD.WIDE R8, R3, 0x2, R4.reuse ;  /* 0x0000000203088825 */ /* 0x108fea00078e0204 */
[----:B----4-:R2:W-:Y:S01]  /*77c0*/  @!P0 ST.E.128 [R8.64], R16 ;  /* 0x0000001008008985 */ /* 0x0105e2000c101d08 */
        /* <DEDUP_REMOVED lines=9> */
[----:B-----5:R-:W-:Y:S01]  /*7860*/  @!P0 LEA.HI.X R5, R248, R5, R6, 0x1, P6 ;  /* 0x00000005f8058211 */ /* 0x020fe200030f0c06 */
[----:B--2---:R-:W-:Y:S04]  /*7870*/  @!P5 ST.E.128 [R12.64], R16 ;  /* 0x000000100c00d985 */ /* 0x004fe8000c101d08 */
[----:B------:R-:W2:Y:S04]  /*7880*/  @!P4 LDS.128 R12, [R246+0x3c00] ;  /* 0x003c0000f60cc984 */ /* 0x000ea80000000c00 */
[----:B--2---:R-:W-:Y:S04]  /*7890*/  @!P4 ST.E.128 [R10.64], R12 ;  /* 0x0000000c0a00c985 */ /* 0x004fe8000c101d08 */
[----:B------:R-:W2:Y:S04]  /*78a0*/  @!P0 LDS.128 R8, [R247+0x3c00] ;  /* 0x003c0000f7088984 */ /* 0x000ea80000000c00 */
[----:B--2---:R2:W-:Y:S02]  /*78b0*/  @!P0 ST.E.128 [R4.64], R8 ;  /* 0x0000000804008985 */ /* 0x0045e4000c101d08 */
.L_x_1564:
[----:B------:R-:W-:Y:S05]  /*78c0*/  BSYNC B1 ;  /* 0x0000000000017941 */ /* 0x000fea0003800000 */
.L_x_1559:
[----:B-12--5:R-:W-:Y:S01]  /*78d0*/  IMAD.WIDE R8, R33, 0x30, R88 ;  /* 0x0000003021087825 */ /* 0x026fe200078e0258 */
[----:B------:R-:W2:Y:S01]  /*78e0*/  LDL R24, [R1+0x14] ;  /* 0x0000140001187983 */ /* 0x000ea20000100800 */
[----:B------:R-:W-:Y:S01]  /*78f0*/  P2R R14, PR, RZ, 0x2 ;  /* 0x00000002ff0e7803 */ /* 0x000fe20000000000 */
[----:B------:R-:W-:Y:S01]  /*7900*/  BSSY B0, `(.L_x_1581) ;  /* 0x0000063000007945 */ /* 0x000fe20003800000 */
[C---:B------:R-:W-:Y:S01]  /*7910*/  LOP3.LUT P1, RZ, R245.reuse, 0x4, RZ, 0xc0, !PT ;  /* 0x00000004f5ff7812 */ /* 0x040fe2000782c0ff */
[----:B------:R-:W1:Y:S01]  /*7920*/  S2R R3, SR_TID.X ;  /* 0x0000000000037919 */ /* 0x000e620000002100 */
[----:B------:R-:W-:Y:S02]  /*7930*/  LOP3.LUT P6, RZ, R245, 0x1, RZ, 0xc0, !PT ;  /* 0x00000001f5ff7812 */ /* 0x000fe400078cc0ff */
        /* <DEDUP_REMOVED lines=10> */
[----:B------:R-:W-:Y:S01]  /*79e0*/  @P4 IMAD R3, R9, c[0x0][0x258], RZ ;  /* 0x0000960009034a24 */ /* 0x000fe200078e02ff */
[----:B------:R-:W-:Y:S01]  /*79f0*/  @P4 MOV R5, R81 ;  /* 0x0000005100054202 */ /* 0x000fe20000000f00 */
[----:B---3--:R-:W-:Y:S02]  /*7a00*/  @P4 IMAD.MOV.U32 R4, RZ, RZ, R82 ;  /* 0x000000ffff044224 */ /* 0x008fe400078e0052 */
[C---:B------:R-:W-:Y:S02]  /*7a10*/  @P4 IMAD R3, R8.reuse, c[0x0][0x25c], R3 ;  /* 0x0000970008034a24 */ /* 0x040fe400078e0203 */
[----:B------:R-:W-:Y:S04]  /*7a20*/  @P4 IMAD.WIDE.U32 R4, R8, c[0x0][0x258], R4 ;  /* 0x0000960008044a25 */ /* 0x000fe800078e0004 */
[----:B------:R-:W-:Y:S01]  /*7a30*/  @P4 IMAD.IADD R3, R5, 0x1, R3 ;  /* 0x0000000105034824 */ /* 0x000fe200078e0203 */
[----:B------:R-:W-:Y:S01]  /*7a40*/  @P4 LEA R10, P5, R4, c[0x0][0x250], 0x1 ;  /* 0x00009400040a4a11 */ /* 0x000fe200078a08ff */
[----:B------:R-:W-:Y:S03]  /*7a50*/  IMAD R8, R80, c[0x0][0x218], RZ ;  /* 0x0000860050087a24 */ /* 0x000fe600078e02ff */
[----:B------:R-:W-:Y:S01]  /*7a60*/  @P4 LEA.HI.X R11, R4, c[0x0][0x254], R3, 0x1, P5 ;  /* 0x00009500040b4a11 */ /* 0x000fe200028f0c03 */
[----:B------:R-:W-:Y:S02]  /*7a70*/  IMAD R3, R79, c[0x0][0x208], RZ ;  /* 0x000082004f037a24 */ /* 0x000fe400078e02ff */
[C---:B------:R-:W-:Y:S04]  /*7a80*/  IMAD.WIDE.U32 R4, R78.reuse, c[0x0][0x208], RZ ;  /* 0x000082004e047a25 */ /* 0x040fe800078e00ff */
[----:B------:R-:W-:Y:S02]  /*7a90*/  IMAD R3, R78, c[0x0][0x20c], R3 ;  /* 0x000083004e037a24 */ /* 0x000fe400078e0203 */
[----:B------:R-:W-:Y:S02]  /*7aa0*/  IMAD R8, R77, c[0x0][0x21c], R8 ;  /* 0x000087004d087a24 */ /* 0x000fe400078e0208 */
[----:B------:R-:W-:Y:S04]  /*7ab0*/  IMAD.IADD R5, R5, 0x1, R3 ;  /* 0x0000000105057824 */ /* 0x000fe800078e0203 */
[----:B------:R-:W-:Y:S05]  /*7ac0*/  IMAD.WIDE.U32 R4, R77, c[0x0][0x218], R4 ;  /* 0x000086004d047a25 */ /* 0x000fea00078e0004 */
[----:B------:R-:W-:Y:S02]  /*7ad0*/  IADD3 R3, P5, R102, R4, RZ ;  /* 0x0000000466037210 */ /* 0x000fe40007fbe0ff */
[----:B------:R-:W-:Y:S02]  /*7ae0*/  @P0 MOV R4, R82 ;  /* 0x0000005200040202 */ /* 0x000fe40000000f00 */
[----:B------:R-:W-:Y:S01]  /*7af0*/  IADD3.X R12, R125, R5, R8, P5, !PT ;  /* 0x000000057d0c7210 */ /* 0x000fe20002ffe408 */
[----:B------:R-:W-:Y:S02]  /*7b00*/  @P0 IMAD R8, R13, c[0x0][0x258], RZ ;  /* 0x000096000d080a24 */ /* 0x000fe400078e02ff */
[----:B------:R-:W-:Y:S04]  /*7b10*/  @P0 IMAD.MOV.U32 R5, RZ, RZ, R81 ;  /* 0x000000ffff050224 */ /* 0x000fe800078e0051 */
[C---:B------:R-:W-:Y:S04]  /*7b20*/  @P0 IMAD.WIDE.U32 R4, R6.reuse, c[0x0][0x258], R4 ;  /* 0x0000960006040a25 */ /* 0x040fe800078e0004 */
[----:B------:R-:W-:Y:S01]  /*7b30*/  @P0 IMAD R6, R6, c[0x0][0x25c], R8 ;  /* 0x0000970006060a24 */ /* 0x000fe200078e0208 */
[C---:B------:R-:W-:Y:S03]  /*7b40*/  @P0 LEA R8, P5, R4.reuse, c[0x0][0x250], 0x1 ;  /* 0x0000940004080a11 */ /* 0x040fe600078a08ff */
[----:B------:R-:W-:Y:S05]  /*7b50*/  @P0 IMAD.IADD R6, R5, 0x1, R6 ;  /* 0x0000000105060824 */ /* 0x000fea00078e0206 */
[----:B------:R-:W-:Y:S02]  /*7b60*/  @P0 LEA.HI.X R9, R4, c[0x0][0x254], R6, 0x1, P5 ;  /* 0x0000950004090a11 */ /* 0x000fe400028f0c06 */
[C---:B------:R-:W-:Y:S04]  /*7b70*/  LEA R4, P5, R3.reuse, c[0x0][0x1f8], 0x1 ;  /* 0x00007e0003047a11 */ /* 0x040fe800078a08ff */
[----:B------:R-:W-:Y:S02]  /*7b80*/  LEA.HI.X R5, R3, c[0x0][0x1fc], R12, 0x1, P5 ;  /* 0x00007f0003057a11 */ /* 0x000fe400028f0c0c */
[----:B------:R-:W1:Y:S01]  /*7b90*/  SHFL.IDX PT, R4, R4, RZ, 0x1e1f ;  /* 0x001e1fff04047589 */ /* 0x000e6200000e0000 */
[C---:B------:R-:W-:Y:S03]  /*7ba0*/  LOP3.LUT P5, RZ, R245.reuse, 0x2, RZ, 0xc0, !PT ;  /* 0x00000002f5ff7812 */ /* 0x040fe600078ac0ff */
[----:B------:R-:W3:Y:S01]  /*7bb0*/  SHFL.IDX PT, R5, R5, RZ, 0x1e1f ;  /* 0x001e1fff05057589 */ /* 0x000ee200000e0000 */
[C---:B--2---:R-:W-:Y:S01]  /*7bc0*/  @P4 SHF.L.U32 R6, R24.reuse, 0x1, RZ ;  /* 0x0000000118064819 */ /* 0x044fe200000006ff */
[----:B------:R-:W-:Y:S04]  /*7bd0*/  @P0 IMAD.SHL.U32 R3, R24, 0x2, RZ ;  /* 0x0000000218030824 */ /* 0x000fe800078e00ff */
[----:B------:R-:W-:Y:S01]  /*7be0*/  @!PT LDS RZ, [RZ] ;  /* 0x00000000fffff984 */ /* 0x000fe20000000800 */
[----:B------:R2:W-:Y:S01]  /*7bf0*/  @P4 LDGSTS.E.BYPASS.LTC128B.128 [R6+0x1880], [R10.64], !P1 ;  /* 0x018800000a064fae */ /* 0x0005e2000c901d48 */
[----:B------:R-:W-:Y:S03]  /*7c00*/  ISETP.NE.AND P1, PT, R14, RZ, PT ;  /* 0x000000ff0e00720c */ /* 0x000fe60003f25270 */
[----:B------:R2:W-:Y:S04]  /*7c10*/  @P4 LDGSTS.E.BYPASS.LTC128B.128 [R6+0x2480], [R10.64+0x40], !P5 ;  /* 0x024800400a064fae */ /* 0x0005e8000e901d48 */
[----:B------:R2:W-:Y:S01]  /*7c20*/  @P4 LDGSTS.E.BYPASS.LTC128B.128 [R6+0x3080], [R10.64+0x80], !P6 ;  /* 0x030800800a064fae */ /* 0x0005e2000f101d48 */
[----:B------:R-:W-:Y:S11]  /*7c30*/  LOP3.LUT P4, RZ, R245, 0x4, RZ, 0xc0, !PT ;  /* 0x00000004f5ff7812 */ /* 0x000ff6000788c0ff */
[----:B------:R-:W-:Y:S02]  /*7c40*/  @!UPT UIADD3 URZ, URZ, URZ, URZ ;  /* 0x0000003f3f3ff290 */ /* 0x000fe4000fffe03f */
        /* <DEDUP_REMOVED lines=9> */
[----:B------:R-:W-:Y:S02]  /*7ce0*/  ISETP.GE.AND P0, PT, R108, c[0x0][0x1d4], PT ;  /* 0x000075006c007a0c */ /* 0x000fe40003f06270 */
[----:B------:R-:W-:Y:S01]  /*7cf0*/  ISETP.GE.AND P5, PT, R250, c[0x0][0x1d4], PT ;  /* 0x00007500fa007a0c */ /* 0x000fe20003fa6270 */
[----:B------:R-:W3:Y:S04]  /*7d00*/  LDL R16, [R1+0x54] ;  /* 0x0000540001107983 */ /* 0x000ee80000100800 */
[----:B------:R-:W5:Y:S04]  /*7d10*/  LDL R20, [R1+0x2c] ;  /* 0x00002c0001147983 */ /* 0x000f680000100800 */
[----:B----4-:R-:W4:Y:S02]  /*7d20*/  LDL R26, [R1+0x28] ;  /* 0x00002800011a7983 */ /* 0x010f240000100800 */
[CC--:B------:R-:W-:Y:S02]  /*7d30*/  @!P0 LEA R8, P4, R108.reuse, R4.reuse, 0x1 ;  /* 0x000000046c088211 */ /* 0x0c0fe400078808ff */
[----:B------:R-:W3:Y:S02]  /*7d40*/  LDL R15, [R1+0x50] ;  /* 0x00005000010f7983 */ /* 0x000ee40000100800 */
[-C--:B------:R-:W-:Y:S02]  /*7d50*/  @!P0 LEA.HI.X R9, R108, R5.reuse, R109, 0x1, P4 ;  /* 0x000000056c098211 */ /* 0x080fe400020f0c6d */
[CC--:B------:R-:W-:Y:S04]  /*7d60*/  @!P5 LEA R12, P4, R250.reuse, R4.reuse, 0x1 ;  /* 0x00000004fa0cd211 */ /* 0x0c0fe800078808ff */
[-C--:B--2---:R-:W-:Y:S02]  /*7d70*/  @!P5 LEA.HI.X R13, R250, R5.reuse, R17, 0x1, P4 ;  /* 0x00000005fa0dd211 */ /* 0x084fe400020f0c11 */
[C---:B------:R-:W-:Y:S11]  /*7d80*/  ISETP.GE.AND P4, PT, R249.reuse, c[0x0][0x1d4], PT ;  /* 0x00007500f9007a0c */ /* 0x040ff60003f86270 */
[----:B------:R-:W-:Y:S02]  /*7d90*/  @!UPT UIADD3 URZ, URZ, URZ, URZ ;  /* 0x0000003f3f3ff290 */ /* 0x000fe4000fffe03f */
[CC--:B------:R-:W-:Y:S04]  /*7da0*/  @!P4 LEA R10, P6, R249.reuse, R4.reuse, 0x1 ;  /* 0x00000004f90ac211 */ /* 0x0c0fe800078c08ff */
[-C--:B---3--:R-:W-:Y:S02]  /*7db0*/  @!P4 LEA.HI.X R11, R249, R5.reuse, R16, 0x1, P6 ;  /* 0x00000005f90bc211 */ /* 0x088fe400030f0c10 */
[----:B------:R-:W1:Y:S04]  /*7dc0*/  @!P0 LDS.128 R16, [R246] ;  /* 0x00000000f6108984 */ /* 0x000e680000000c00 */
[----:B-1----:R1:W-:Y:S01]  /*7dd0*/  @!P0 ST.E.128 [R8.64], R16 ;  /* 0x0000001008008985 */ /* 0x0023e2000c101d08 */
[----:B------:R-:W-:Y:S11]  /*7de0*/  ISETP.GE.AND P0, PT, R113, c[0x0][0x1d4], PT ;  /* 0x0000750071007a0c */ /* 0x000ff60003f06270 */
[----:B------:R-:W-:Y:S02]  /*7df0*/  @!UPT UIADD3 URZ, URZ, URZ, URZ ;  /* 0x0000003f3f3ff290 */ /* 0x000fe4000fffe03f */
[----:B------:R-:W2:Y:S01]  /*7e00*/  @!P0 LDS.128 R16, [R247] ;  /* 0x00000000f7108984 */ /* 0x000ea20000000c00 */
[----:B-----5:R-:W-:Y:S04]  /*7e10*/  @!P0 IMAD.SHL.U32 R3, R20, 0x8, RZ ;  /* 0x0000000814038824 */ /* 0x020fe800078e00ff */
[--C-:B-1----:R-:W-:Y:S05]  /*7e20*/  @!P0 IMAD.WIDE R8, R3, 0x2, R4.reuse ;  /* 0x0000000203088825 */ /* 0x102fea00078e0204 */
[----:B--2---:R1:W-:Y:S01]  /*7e30*/  @!P0 ST.E.128 [R8.64], R16 ;  /* 0x0000001008008985 */ /* 0x0043e2000c101d08 */
[----:B------:R-:W-:Y:S11]  /*7e40*/  ISETP.GE.AND P0, PT, R112, c[0x0][0x1d4], PT ;  /* 0x0000750070007a0c */ /* 0x000ff60003f06270 */
[----:B------:R-:W-:Y:S02]  /*7e50*/  @!UPT UIADD3 URZ, URZ, URZ, URZ ;  /* 0x0000003f3f3ff290 */ /* 0x000fe4000fffe03f */
[----:B------:R-:W2:Y:S01]  /*7e60*/  @!P0 LDS.128 R20, [R246+0xc00] ;  /* 0x000c0000f6148984 */ /* 0x000ea20000000c00 */
[----:B----4-:R-:W-:Y:S04]  /*7e70*/  @!P0 IMAD.SHL.U32 R3, R26, 0x8, RZ ;  /* 0x000000081a038824 */ /* 0x010fe800078e00ff */
        /* <DEDUP_REMOVED lines=11> */
.L_x_1582:
[----:B-123--:R-:W-:Y:S05]  /*7f30*/  BSYNC B0 ;  /* 0x0000000000007941 */ /* 0x00efea0003800000 */
.L_x_1581:
        /* <DEDUP_REMOVED lines=43> */
.L_x_1584:
[----:B------:R-:W-:Y:S05]  /*81f0*/  BSYNC B0 ;  /* 0x0000000000007941 */ /* 0x000fea0003800000 */
.L_x_1583:
[----:B------:R-:W0:Y:S01]  /*8200*/  LDGDEPBAR ;  /* 0x00000000000079af */ /* 0x000e220000000000 */
[----:B------:R-:W-:Y:S01]  /*8210*/  IADD3 R33, R33, -0x1, RZ ;  /* 0xffffffff21217810 */ /* 0x000fe20007ffe0ff */
[----:B------:R-:W-:-:S05]  /*8220*/  @P5 BRA `(.L_x_1585) ;  /* 0xffffb7b000005947 */ /* 0x000fca000383ffff */
[----:B------:R-:W-:Y:S01]  /*8230*/  WARPSYNC 0xffffffff ;  /* 0xffffffff00007948 */ /* 0x000fe20003800000 */
[----:B------:R-:W-:Y:S06]  /*8240*/  BAR.SYNC.DEFER_BLOCKING 0x0 ;  /* 0x0000000000007b1d */ /* 0x000fec0000010000 */
.L_x_1558:
[----:B------:R-:W2:Y:S01]  /*8250*/  LDL R11, [R1+0x60] ;  /* 0x00006000010b7983 */ /* 0x000ea20000100800 */
[----:B------:R-:W-:-:S05]  /*8260*/  IMAD.MOV.U32 R0, RZ, RZ, c[0x0][0x2c4] ;  /* 0x0000b100ff007624 */ /* 0x000fca00078e00ff */
[----:B------:R-:W-:Y:S01]  /*8270*/  ISETP.NE.AND P3, PT, R0, 0x1, PT ;  /* 0x000000010000780c */ /* 0x000fe20003f65270 */
[----:B------:R-:W-:Y:S01]  /*8280*/  BSSY B0, `(.L_x_1586) ;  /* 0x0000028000007945 */ /* 0x000fe20003800000 */
[----:B--2---:R-:W-:-:S11]  /*8290*/  IADD3 R0, R11, 0x7f, RZ ;  /* 0x0000007f0b007810 */ /* 0x004fd60007ffe0ff */
[----:B------:R-:W-:-:S05]  /*82a0*/  @P3 IMAD.HI.U32 R2, R0, c[0x0][0x2c8], RZ ;  /* 0x0000b20000023a27 */ /* 0x000fca00078e00ff */
[----:B------:R-:W-:-:S05]  /*82b0*/  @P3 SHF.R.U32.HI R0, RZ, c[0x0][0x2cc], R2 ;  /* 0x0000b300ff003a19 */ /* 0x000fca0000011602 */
[----:B------:R-:W-:-:S04]  /*82c0*/  IMAD.IADD R0, R138, 0x1, R0 ;  /* 0x000000018a007824 */ /* 0x000fc800078e0200 */
[----:B------:R-:W-:-:S05]  /*82d0*/  IMAD.HI R0, R0, 0x2aaaaaab, RZ ;  /* 0x2aaaaaab00007827 */ /* 0x000fca00078e02ff */
[----:B------:R-:W-:-:S04]  /*82e0*/  SHF.R.U32.HI R2, RZ, 0x1f, R0 ;  /* 0x0000001fff027819 */ /* 0x000fc80000011600 */
[----:B------:R-:W-:-:S04]  /*82f0*/  LEA.HI.SX32 R0, R0, R2, 0x1d ;  /* 0x0000000200007211 */ /* 0x000fc800078feaff */
[----:B------:R-:W-:-:S04]  /*8300*/  IMNMX R6, R137, R0, PT ;  /* 0x0000000089067217 */ /* 0x000fc80003800200 */
[----:B------:R-:W-:Y:S01]  /*8310*/  ISETP.GE.AND P0, PT, R6, 0x1, PT ;  /* 0x000000010600780c */ /* 0x000fe20003f06270 */
[----:B------:R-:W-:-:S12]  /*8320*/  IMAD.MOV.U32 R0, RZ, RZ, RZ ;  /* 0x000000ffff007224 */ /* 0x000fd800078e00ff */
[----:B------:R-:W-:Y:S05]  /*8330*/  @!P0 BRA `(.L_x_1587) ;  /* 0x000001c000008947 */ /* 0x000fea0003800000 */
[----:B------:R-:W-:Y:S01]  /*8340*/  IABS R2, R128 ;  /* 0x0000008000027213 */ /* 0x000fe20000000000 */
[----:B-1----:R-:W-:Y:S01]  /*8350*/  IMAD.MOV.U32 R4, RZ, RZ, RZ ;  /* 0x000000ffff047224 */ /* 0x002fe200078e00ff */
[----:B------:R-:W-:Y:S02]  /*8360*/  IADD3 R8, R128, -0x1, R6 ;  /* 0xffffffff80087810 */ /* 0x000fe40007ffe006 */
[----:B------:R-:W1:Y:S02]  /*8370*/  I2F.RP R0, R2 ;  /* 0x0000000200007306 */ /* 0x000e640000209400 */
[----:B------:R-:W-:-:S06]  /*8380*/  IABS R10, R8 ;  /* 0x00000008000a7213 */ /* 0x000fcc0000000000 */
[----:B-1----:R-:W1:Y:S02]  /*8390*/  MUFU.RCP R0, R0 ;  /* 0x0000000000007308 */ /* 0x002e640000001000 */
        /* <DEDUP_REMOVED lines=22> */
.L_x_1587:
[----:B------:R-:W-:Y:S05]  /*8500*/  BSYNC B0 ;  /* 0x0000000000007941 */ /* 0x000fea0003800000 */
.L_x_1586:
[----:B------:R-:W2:Y:S01]  /*8510*/  LDL R2, [R1+0xd8] ;  /* 0x0000d80001027983 */ /* 0x000ea20000100800 */
        /* <DEDUP_REMOVED lines=50> */
[----:B-12---:R-:W-:-:S04]  /*8840*/  IMAD R3, R2, R0, RZ ;  /* 0x0000000002037224 */ /* 0x006fc800078e02ff */
[--C-:B------:R-:W-:Y:S01]  /*8850*/  IMAD.IADD R2, R3, 0x1, R0.reuse ;  /* 0x0000000103027824 */ /* 0x100fe200078e0200 */
[----:B------:R1:W-:Y:S01]  /*8860*/  STL [R1+0xc], R3 ;  /* 0x00000c0301007387 */ /* 0x0003e20000100800 */
[----:B------:R-:W-:-:S03]  /*8870*/  PRMT R0, RZ, 0x7610, R0 ;  /* 0x00007610ff007816 */ /* 0x000fc60000000000 */
[----:B------:R-:W-:-:S04]  /*8880*/  IMNMX R220, R6, R2, PT ;  /* 0x0000000206dc7217 */ /* 0x000fc80003800200 */
[----:B------:R-:W-:-:S13]  /*8890*/  ISETP.GT.AND P0, PT, R220, R3, PT ;  /* 0x00000003dc00720c */ /* 0x000fda0003f04270 */
[----:B------:R-:W-:Y:S05]  /*88a0*/  @!P0 BRA `(.L_x_1588) ;  /* 0x0001213000008947 */ /* 0x000fea0003800000 */
[----:B-1----:R-:W2:Y:S04]  /*88b0*/  LDL R3, [R1+0x8c] ;  /* 0x00008c0001037983 */ /* 0x002ea80000100800 */
[----:B------:R-:W3:Y:S04]  /*88c0*/  LDL R8, [R1+0x90] ;  /* 0x0000900001087983 */ /* 0x000ee80000100800 */
[----:B------:R-:W4:Y:S04]  /*88d0*/  LDL R4, [R1+0x78] ;  /* 0x0000780001047983 */ /* 0x000f280000100800 */
[----:B------:R-:W4:Y:S04]  /*88e0*/  LDL R5, [R1+0xd4] ;  /* 0x0000d40001057983 */ /* 0x000f280000100800 */
[----:B------:R-:W4:Y:S01]  /*88f0*/  LDL R9, [R1+0x94] ;  /* 0x0000940001097983 */ /* 0x000f220000100800 */
[----:B------:R-:W-:-:S03]  /*8900*/  ISETP.NE.U32.AND P0, PT, RZ, c[0x0][0x340], PT ;  /* 0x0000d000ff007a0c */ /* 0x000fc60003f05070 */
[----:B------:R-:W4:Y:S01]  /*8910*/  LDL.64 R16, [R1] ;  /* 0x0000000001107983 */ /* 0x000f220000100a00 */
[----:B------:R-:W-:-:S03]  /*8920*/  ISETP.NE.AND.EX P1, PT, RZ, c[0x0][0x344], PT, P0 ;  /* 0x0000d100ff007a0c */ /* 0x000fc60003f25300 */
[----:B------:R-:W4:Y:S01]  /*8930*/  LDL R14, [R1+0x8] ;  /* 0x00000800010e7983 */ /* 0x000f220000100800 */
[----:B------:R-:W-:-:S05]  /*8940*/  SHF.R.S32.HI R0, RZ, 0x1f, R136 ;  /* 0x0000001fff007819 */ /* 0x000fca0000011488 */
[----:B------:R-:W-:-:S04]  /*8950*/  IMAD R0, R0, c[0x0][0x178], RZ ;  /* 0x00005e0000007a24 */ /* 0x000fc800078e02ff */
[----:B------:R-:W-:Y:S01]  /*8960*/  IMAD R0, R136, c[0x0][0x17c], R0 ;  /* 0x00005f0088007a24 */ /* 0x000fe200078e0200 */
[----:B--2---:R-:W-:-:S04]  /*8970*/  @P1 IADD3 R2, P0, R3, c[0x0][0x340], RZ ;  /* 0x0000d00003021a10 */ /* 0x004fc80007f1e0ff */
[----:B---3--:R-:W-:-:S05]  /*8980*/  @P1 IADD3.X R3, R8, c[0x0][0x344], RZ, P0, !PT ;  /* 0x0000d10008031a10 */ /* 0x008fca00007fe4ff */
[----:B------:R1:W5:Y:S01]  /*8990*/  @P1 LDG.E R13, [R2.64] ;  /* 0x00000008020d1981 */ /* 0x000362000c1e1900 */
[----:B------:R-:W-:Y:S02]  /*89a0*/  ISETP.NE.U32.AND P0, PT, RZ, c[0x0][0x348], PT ;  /* 0x0000d200ff007a0c */ /* 0x000fe40003f05070 */
[----:B----4-:R-:W-:Y:S01]  /*89b0*/  LOP3.LUT R95, R4, 0xffff, RZ, 0xc0, !PT ;  /* 0x0000ffff045f7812 */ /* 0x010fe200078ec0ff */
[----:B------:R-:W-:Y:S01]  /*89c0*/  IMAD.IADD R4, R251, 0x1, R11 ;  /* 0x00000001fb047824 */ /* 0x000fe200078e020b */
[----:B------:R-:W-:Y:S01]  /*89d0*/  ISETP.NE.AND.EX P0, PT, RZ, c[0x0][0x34c], PT, P0 ;  /* 0x0000d300ff007a0c */ /* 0x000fe20003f05300 */
[----:B------:R-:W2:Y:S02]  /*89e0*/  S2R R15, SR_TID.X ;  /* 0x00000000000f7919 */ /* 0x000ea40000002100 */
[----:B------:R-:W-:Y:S01]  /*89f0*/  @P3 IMAD.HI.U32 R8, R4, c[0x0][0x2c8], RZ ;  /* 0x0000b20004083a27 */ /* 0x000fe200078e00ff */
[----:B------:R-:W-:Y:S02]  /*8a00*/  SEL R6, R5, RZ, !P0 ;  /* 0x000000ff05067207 */ /* 0x000fe40004000000 */
[----:B------:R-:W-:Y:S01]  /*8a10*/  SEL R5, R9, RZ, !P0 ;  /* 0x000000ff09057207 */ /* 0x000fe20004000000 */
[----:B-1----:R-:W-:-:S04]  /*8a20*/  IMAD.WIDE.U32 R2, R136, c[0x0][0x178], RZ ;  /* 0x00005e0088027a25 */ /* 0x002fc800078e00ff */
[----:B------:R-:W-:-:S04]  /*8a30*/  IMAD.IADD R3, R3, 0x1, R0 ;  /* 0x0000000103037824 */ /* 0x000fc800078e0200 */
        /* <DEDUP_REMOVED lines=33> */
.L_x_1758:
[----:B------:R-:W-:Y:S05]  /*8c50*/  BRA.DIV ~URZ, `(.L_x_1590) ;  /* 0x00016e927f007947 */ /* 0x000fea000b800000 */
[----:B------:R3:W4:Y:S02]  /*8c60*/  SHFL.IDX PT, R0, R12, RZ, 0x1c1f ;  /* 0x001c1fff0c007589 */ /* 0x00072400000e0000 */
.L_x_1759:
[----:B---3--:R-:W3:Y:S01]  /*8c70*/  LDL R2, [R1+0x64] ;  /* 0x0000640001027983 */ /* 0x008ee20000100800 */
[----:B------:R-:W-:Y:S01]  /*8c80*/  BSSY B0, `(.L_x_1591) ;  /* 0x0000016000007945 */ /* 0x000fe20003800000 */
[----:B---3--:R-:W-:-:S05]  /*8c90*/  IMAD R38, R2, c[0x0][0x2c4], RZ ;  /* 0x0000b10002267a24 */ /* 0x008fca00078e02ff */
[----:B------:R-:W-:-:S13]  /*8ca0*/  ISETP.GE.AND P0, PT, R5, R38, PT ;  /* 0x000000260500720c */ /* 0x000fda0003f06270 */
[----:B------:R-:W-:Y:S05]  /*8cb0*/  @P0 BRA `(.L_x_1592) ;  /* 0x0000012000000947 */ /* 0x000fea0003800000 */
[----:B------:R-:W3:Y:S04]  /*8cc0*/  LDL.64 R18, [R1] ;  /* 0x0000000001127983 */ /* 0x000ee80000100a00 */
[----:B----4-:R-:W4:Y:S04]  /*8cd0*/  LDL R15, [R1+0x8] ;  /* 0x00000800010f7983 */ /* 0x010f280000100800 */
[----:B--2---:R-:W2:Y:S04]  /*8ce0*/  LDL R14, [R1+0x14] ;  /* 0x00001400010e7983 */ /* 0x004ea80000100800 */
[----:B------:R-:W2:Y:S04]  /*8cf0*/  LDL R17, [R1+0x88] ;  /* 0x0000880001117983 */ /* 0x000ea80000100800 */
[----:B------:R-:W2:Y:S01]  /*8d00*/  LDL R16, [R1+0x84] ;  /* 0x0000840001107983 */ /* 0x000ea20000100800 */
[----:B------:R-:W-:-:S02]  /*8d10*/  LEA R8, P1, R252, R0, 0x1 ;  /* 0x00000000fc087211 */ /* 0x000fc400078208ff */
[CC--:B---3--:R-:W-:Y:S02]  /*8d20*/  LEA R10, P2, R18.reuse, R0.reuse, 0x1 ;  /* 0x00000000120a7211 */ /* 0x0c8fe400078408ff */
[----:B----4-:R-:W-:Y:S02]  /*8d30*/  LEA R2, P0, R15, R0, 0x1 ;  /* 0x000000000f027211 */ /* 0x010fe400078008ff */
[-C--:B------:R-:W-:Y:S01]  /*8d40*/  LEA.HI.X R11, R18, R4.reuse, R19, 0x1, P2 ;  /* 0x00000004120b7211 */ /* 0x080fe200010f0c13 */
        /* <DEDUP_REMOVED lines=9> */
.L_x_1592:
[----:B------:R-:W-:Y:S05]  /*8de0*/  BSYNC B0 ;  /* 0x0000000000007941 */ /* 0x000fea0003800000 */
.L_x_1591:
[----:B------:R-:W-:Y:S05]  /*8df0*/  BRA.DIV ~URZ, `(.L_x_1593) ;  /* 0x00016d527f007947 */ /* 0x000fea000b800000 */
[----:B--2---:R2:W3:Y:S04]  /*8e00*/  SHFL.IDX PT, R4, R6, 0x1, 0x1c1f ;  /* 0x003c1f0006047f89 */ /* 0x0044e800000e0000 */
[----:B----4-:R2:W4:Y:S02]  /*8e10*/  SHFL.IDX PT, R0, R12, 0x1, 0x1c1f ;  /* 0x003c1f000c007f89 */ /* 0x01052400000e0000 */
.L_x_1760:
[----:B------:R-:W-:Y:S01]  /*8e20*/  IADD3 R2, R5, 0x20, RZ ;  /* 0x0000002005027810 */ /* 0x000fe20007ffe0ff */
[----:B------:R-:W-:Y:S03]  /*8e30*/  BSSY B0, `(.L_x_1594) ;  /* 0x0000015000007945 */ /* 0x000fe60003800000 */
[----:B------:R-:W-:-:S13]  /*8e40*/  ISETP.GE.AND P0, PT, R2, R38, PT ;  /* 0x000000260200720c */ /* 0x000fda0003f06270 */
[----:B------:R-:W-:Y:S05]  /*8e50*/  @P0 BRA `(.L_x_1595) ;  /* 0x0000012000000947 */ /* 0x000fea0003800000 */
[----:B--2---:R-:W2:Y:S04]  /*8e60*/  LDL.64 R18, [R1] ;  /* 0x0000000001127983 */ /* 0x004ea80000100a00 */
[----:B----4-:R-:W4:Y:S04]  /*8e70*/  LDL R15, [R1+0x8] ;  /* 0x00000800010f7983 */ /* 0x010f280000100800 */
[----:B---3--:R-:W3:Y:S04]  /*8e80*/  LDL R14, [R1+0x14] ;  /* 0x00001400010e7983 */ /* 0x008ee80000100800 */
[----:B------:R-:W3:Y:S04]  /*8e90*/  LDL R17, [R1+0x88] ;  /* 0x0000880001117983 */ /* 0x000ee80000100800 */
[----:B------:R-:W3:Y:S01]  /*8ea0*/  LDL R16, [R1+0x84] ;  /* 0x0000840001107983 */ /* 0x000ee20000100800 */
[----:B------:R-:W-:-:S02]  /*8eb0*/  LEA R8, P1, R252, R0, 0x1 ;  /* 0x00000000fc087211 */ /* 0x000fc400078208ff */
[CC--:B--2---:R-:W-:Y:S02]  /*8ec0*/  LEA R10, P2, R18.reuse, R0.reuse, 0x1 ;  /* 0x00000000120a7211 */ /* 0x0c4fe400078408ff */
[----:B----4-:R-:W-:Y:S02]  /*8ed0*/  LEA R2, P0, R15, R0, 0x1 ;  /* 0x000000000f027211 */ /* 0x010fe400078008ff */
[-C--:B------:R-:W-:Y:S01]  /*8ee0*/  LEA.HI.X R11, R18, R4.reuse, R19, 0x1, P2 ;  /* 0x00000004120b7211 */ /* 0x080fe200010f0c13 */
[----:B---3--:R-:W-:Y:S01]  /*8ef0*/  IMAD.SHL.U32 R0, R14, 0x2, RZ ;  /* 0x000000020e007824 */ /* 0x008fe200078e00ff */
        /* <DEDUP_REMOVED lines=8> */
.L_x_1595:
[----:B------:R-:W-:Y:S05]  /*8f80*/  BSYNC B0 ;  /* 0x0000000000007941 */ /* 0x000fea0003800000 */
.L_x_1594:
[----:B------:R-:W-:Y:S05]  /*8f90*/  BRA.DIV ~URZ, `(.L_x_1596) ;  /* 0x00016c727f007947 */ /* 0x000fea000b800000 */
[----:B---3--:R3:W1:Y:S02]  /*8fa0*/  SHFL.IDX PT, R4, R6, 0x2, 0x1c1f ;  /* 0x005c1f0006047f89 */ /* 0x00866400000e0000 */
.L_x_1761:
[----:B------:R-:W-:Y:S05]  /*8fb0*/  BRA.DIV ~URZ, `(.L_x_1597) ;  /* 0x00016cc27f007947 */ /* 0x000fea000b800000 */
[----:B--2-4-:R2:W4:Y:S02]  /*8fc0*/  SHFL.IDX PT, R0, R12, 0x2, 0x1c1f ;  /* 0x005c1f000c007f89 */ /* 0x01452400000e0000 */
.L_x_1762:
        /* <DEDUP_REMOVED lines=10> */
[CC--:B--2---:R-:W-:Y:S02]  /*9070*/  LEA R10, P2, R18.reuse, R0.reuse, 0x1 ;  /* 0x00000000120a7211 */ /* 0x0c4fe400078408ff */
[----:B---3--:R-:W-:Y:S02]  /*9080*/  LEA R2, P0, R15, R0, 0x1 ;  /* 0x000000000f027211 */ /* 0x008fe400078008ff */
[-C--:B-1----:R-:W-:Y:S01]  /*9090*/  LEA.HI.X R11, R18, R4.reuse, R19, 0x1, P2 ;  /* 0x00000004120b7211 */ /* 0x082fe200010f0c13 */
        /* <DEDUP_REMOVED lines=9> */
.L_x_1599:
[----:B------:R-:W-:Y:S05]  /*9130*/  BSYNC B0 ;  /* 0x0000000000007941 */ /* 0x000fea0003800000 */
.L_x_1598:
[----:B------:R-:W-:Y:S05]  /*9140*/  BRA.DIV ~URZ, `(.L_x_1600) ;  /* 0x00016b927f007947 */ /* 0x000fea000b800000 */
[----:B-1----:R1:W2:Y:S04]  /*9150*/  SHFL.IDX PT, R4, R6, 0x3, 0x1c1f ;  /* 0x007c1f0006047f89 */ /* 0x0022a800000e0000 */
[----:B----4-:R1:W4:Y:S02]  /*9160*/  SHFL.IDX PT, R0, R12, 0x3, 0x1c1f ;  /* 0x007c1f000c007f89 */ /* 0x01032400000e0000 */
.L_x_1763:
[----:B---3--:R-:W3:Y:S04]  /*9170*/  LDL.64 R120, [R1] ;  /* 0x0000000001787983 */ /* 0x008ee80000100a00 */
[----:B----4-:R-:W4:Y:S04]  /*9180*/  LDL R110, [R1+0x8] ;  /* 0x00000800016e7983 */ /* 0x010f280000100800 */
[----:B--2---:R-:W2:Y:S04]  /*9190*/  LDL R118, [R1+0x14] ;  /* 0x0000140001767983 */ /* 0x004ea80000100800 */
[----:B------:R-:W2:Y:S04]  /*91a0*/  LDL R116, [R1+0x88] ;  /* 0x0000880001747983 */ /* 0x000ea80000100800 */
[----:B------:R-:W2:Y:S01]  /*91b0*/  LDL R111, [R1+0x84] ;  /* 0x00008400016f7983 */ /* 0x000ea20000100800 */
[----:B------:R-:W-:-:S04]  /*91c0*/  IADD3 R2, R5, 0x60, RZ ;  /* 0x0000006005027810 */ /* 0x000fc80007ffe0ff */
[----:B------:R-:W-:-:S13]  /*91d0*/  ISETP.GE.AND P0, PT, R2, R38, PT ;  /* 0x000000260200720c */ /* 0x000fda0003f06270 */
[----:B------:R-:W-:Y:S01]  /*91e0*/  @!P0 LEA R8, P2, R252, R0, 0x1 ;  /* 0x00000000fc088211 */ /* 0x000fe200078408ff */
[----:B-----5:R-:W-:-:S05]  /*91f0*/  IMAD.WIDE.U32 R14, R13, c[0x0][0x2b0], RZ ;  /* 0x0000ac000d0e7a25 */ /* 0x020fca00078e00ff */
[----:B------:R1:W-:Y:S01]  /*9200*/  STL.64 [R1+0x40], R14 ;  /* 0x0000400e01007387 */ /* 0x0003e20000100a00 */
[----:B---3--:R-:W-:-:S04]  /*9210*/  @!P0 LEA R10, P1, R120, R0, 0x1 ;  /* 0x00000000780a8211 */ /* 0x008fc800078208ff */
[----:B------:R-:W-:Y:S02]  /*9220*/  @!P0 LEA.HI.X R11, R120, R4, R121, 0x1, P1 ;  /* 0x00000004780b8211 */ /* 0x000fe400008f0c79 */
[----:B----4-:R-:W-:Y:S01]  /*9230*/  @!P0 LEA R2, P1, R110, R0, 0x1 ;  /* 0x000000006e028211 */ /* 0x010fe200078208ff */
[----:B--2---:R-:W-:Y:S01]  /*9240*/  @!P0 IMAD.SHL.U32 R0, R118, 0x2, RZ ;  /* 0x0000000276008824 */ /* 0x004fe200078e00ff */
[----:B------:R-:W-:-:S04]  /*9250*/  @!P0 LEA.HI.X R9, R252, R4, R116, 0x1, P2 ;  /* 0x00000004fc098211 */ /* 0x000fc800010f0c74 */
[----:B------:R-:W-:Y:S01]  /*9260*/  @!PT LDS RZ, [RZ] ;  /* 0x00000000fffff984 */ /* 0x000fe20000000800 */
[----:B------:R-:W-:Y:S01]  /*9270*/  @!PT LDS RZ, [RZ] ;  /* 0x00000000fffff984 */ /* 0x000fe20000000800 */
[----:B------:R-:W-:Y:S01]  /*9280*/  @!PT LDS RZ, [RZ] ;  /* 0x00000000fffff984 */ /* 0x000fe20000000800 */
[----:B------:R2:W-:Y:S01]  /*9290*/  @!P0 LDGSTS.E.BYPASS.LTC128B.128 [R0+0x7880], [R10.64], !P5 ;  /* 0x078800000a008fae */ /* 0x0005e2000e901d48 */
[----:B------:R-:W-:-:S03]  /*92a0*/  @!P0 LEA.HI.X R3, R110, R4, R111, 0x1, P1 ;  /* 0x000000046e038211 */ /* 0x000fc600008f0c6f */
[----:B------:R2:W-:Y:S04]  /*92b0*/  @!P0 LDGSTS.E.BYPASS.LTC128B.128 [R0+0x9880], [R8.64], !P4 ;  /* 0x0988000008008fae */ /* 0x0005e8000e101d48 */
[----:B------:R2:W-:Y:S04]  /*92c0*/  @!P0 LDGSTS.E.BYPASS.LTC128B.128 [R0+0xb880], [R2.64], !P3 ;  /* 0x0b88000002008fae */ /* 0x0005e8000d901d48 */
[----:B------:R-:W0:Y:S01]  /*92d0*/  LDGDEPBAR ;  /* 0x00000000000079af */ /* 0x000e220000000000 */
[----:B--2---:R-:W-:-:S05]  /*92e0*/  SHF.R.S32.HI R0, RZ, 0x1f, R13 ;  /* 0x0000001fff007819 */ /* 0x004fca000001140d */
[----:B------:R-:W-:-:S04]  /*92f0*/  IMAD R0, R0, c[0x0][0x2b0], RZ ;  /* 0x0000ac0000007a24 */ /* 0x000fc800078e02ff */
[----:B------:R-:W-:-:S04]  /*9300*/  IMAD R0, R13, c[0x0][0x2b4], R0 ;  /* 0x0000ad000d007a24 */ /* 0x000fc800078e0200 */
[----:B-1----:R-:W-:-:S05]  /*9310*/  IMAD.IADD R6, R15, 0x1, R0 ;  /* 0x000000010f067824 */ /* 0x002fca00078e0200 */
        /* <DEDUP_REMOVED lines=8> */
[----:B------:R-:W-:Y:S01]  /*93a0*/  ISETP.NE.AND P6, PT, R0, 0x1, PT ;  /* 0x000000010000780c */ /* 0x000fe20003fc5270 */
[----:B------:R-:W-:-:S02]  /*93b0*/  IMAD.IADD R2, R251, 0x1, R134 ;  /* 0x00000001fb027824 */ /* 0x000fc400078e0286 */
[----:B------:R-:W-:-:S03]  /*93c0*/  IMAD.MOV.U32 R219, RZ, RZ, RZ ;  /* 0x000000ffffdb7224 */ /* 0x000fc600078e00ff */
[C---:B--2---:R-:W-:Y:S01]  /*93d0*/  ISETP.GE.AND P0, PT, R2.reuse, R12, PT ;  /* 0x0000000c0200720c */ /* 0x044fe20003f06270 */
[----:B---3--:R-:W-:-:S03]  /*93e0*/  IMAD.IADD R2, R2, 0x1, R16 ;  /* 0x0000000102027824 */ /* 0x008fc600078e0210 */
[----:B------:R-:W-:-:S03]  /*93f0*/  ISETP.GT.OR P0, PT, R251, 0x2f, P0 ;  /* 0x0000002ffb00780c */ /* 0x000fc60000704670 */
[----:B------:R-:W-:-:S04]  /*9400*/  @P6 IMAD.HI.U32 R3, R2, c[0x0][0x2bc], RZ ;  /* 0x0000af0002036a27 */ /* 0x000fc800078e00ff */
[----:B------:R-:W-:Y:S01]  /*9410*/  IMAD.MOV.U32 R0, RZ, RZ, R2 ;  /* 0x000000ffff007224 */ /* 0x000fe200078e0002 */
[----:B------:R-:W-:-:S05]  /*9420*/  @P6 SHF.R.U32.HI R0, RZ, c[0x0][0x2c0], R3 ;  /* 0x0000b000ff006a19 */ /* 0x000fca0000011603 */
        /* <DEDUP_REMOVED lines=14> */
[----:B------:R-:W-:Y:S01]  /*9510*/  IMAD R8, R95, c[0x0][0x1ec], R11 ;  /* 0x00007b005f087a24 */ /* 0x000fe200078e020b */
[----:B-1----:R-:W-:Y:S01]  /*9520*/  SHF.R.S32.HI R117, RZ, 0x1f, R6 ;  /* 0x0000001fff757819 */ /* 0x002fe20000011406 */
[----:B------:R-:W-:-:S03]  /*9530*/  IMAD R133, R135, -0x30, R12 ;  /* 0xffffffd087857824 */ /* 0x000fc600078e020c */
[----:B------:R-:W-:Y:S02]  /*9540*/  LEA.HI R117, R117, R6, RZ, 0x2 ;  /* 0x0000000675757211 */ /* 0x000fe400078f10ff */
[----:B------:R-:W-:Y:S02]  /*9550*/  IMNMX R6, R133, 0x30, PT ;  /* 0x0000003085067817 */ /* 0x000fe40003800200 */
[----:B------:R-:W-:-:S05]  /*9560*/  SHF.R.S32.HI R117, RZ, 0x2, R117 ;  /* 0x00000002ff757819 */ /* 0x000fca0000011475 */
[----:B------:R-:W-:-:S05]  /*9570*/  IMAD.IADD R6, R6, 0x1, -R117 ;  /* 0x0000000106067824 */ /* 0x000fca00078e0a75 */
[----:B------:R-:W-:Y:S01]  /*9580*/  ISETP.GE.AND P1, PT, R6, 0x1, PT ;  /* 0x000000010600780c */ /* 0x000fe20003f26270 */
[----:B------:R-:W-:Y:S04]  /*9590*/  STL.64 [R1+0x38], R10 ;  /* 0x0000380a01007387 */ /* 0x000fe80000100a00 */
[----:B------:R-:W-:Y:S08]  /*95a0*/  STL [R1+0x48], R8 ;  /* 0x0000480801007387 */ /* 0x000ff00000100800 */
[----:B------:R-:W-:-:S02]  /*95b0*/  @P1 ISETP.GE.AND P2, PT, R120, c[0x0][0x1d4], PT ;  /* 0x0000750078001a0c */ /* 0x000fc40003f46270 */
[----:B------:R-:W-:Y:S02]  /*95c0*/  @P1 ISETP.GE.AND P4, PT, R252, c[0x0][0x1d4], PT ;  /* 0x00007500fc001a0c */ /* 0x000fe40003f86270 */
        /* <DEDUP_REMOVED lines=14> */
[----:B------:R-:W-:Y:S01]  /*96b0*/  @P1 LEA R10, P3, R252, R3, 0x1 ;  /* 0x00000003fc0a1211 */ /* 0x000fe200078608ff */
[----:B----4-:R-:W-:Y:S01]  /*96c0*/  @P1 IMAD.SHL.U32 R0, R118, 0x2, RZ ;  /* 0x0000000276001824 */ /* 0x010fe200078e00ff */
[----:B------:R-:W-:-:S04]  /*96d0*/  ISETP.GE.AND P0, PT, R6, 0x21, PT ;  /* 0x000000210600780c */ /* 0x000fc80003f06270 */
[----:B------:R1:W-:Y:S01]  /*96e0*/  @P1 LDGSTS.E.BYPASS.LTC128B.128 [R0+0x3c80], [R8.64], !P2 ;  /* 0x03c8000008001fae */ /* 0x0003e2000d101d48 */
[----:B------:R-:W-:Y:S02]  /*96f0*/  @P1 ISETP.GE.AND P2, PT, R110, c[0x0][0x1d4], PT ;  /* 0x000075006e001a0c */ /* 0x000fe40003f46270 */
[----:B------:R-:W-:-:S05]  /*9700*/  @P1 LEA.HI.X R11, R252, R4, R116, 0x1, P3 ;  /* 0x00000004fc0b1211 */ /* 0x000fca00018f0c74 */
[----:B------:R3:W-:Y:S01]  /*9710*/  @P1 LDGSTS.E.BYPASS.LTC128B.128 [R0+0x4880], [R10.64], !P4 ;  /* 0x048800000a001fae */ /* 0x0007e2000e101d48 */
[----:B------:R-:W-:Y:S02]  /*9720*/  @P0 ISETP.GE.AND P4, PT, R120, c[0x0][0x1d4], PT ;  /* 0x0000750078000a0c */ /* 0x000fe40003f86270 */
[----:B-1----:R-:W-:-:S04]  /*9730*/  @P1 LEA R8, P3, R110, R3, 0x1 ;  /* 0x000000036e081211 */ /* 0x002fc800078608ff */
[----:B------:R-:W-:Y:S02]  /*9740*/  @P1 LEA.HI.X R9, R110, R4, R111, 0x1, P3 ;  /* 0x000000046e091211 */ /* 0x000fe400018f0c6f */
[----:B------:R-:W-:-:S03]  /*9750*/  @P0 ISETP.GE.AND P3, PT, R252, c[0x0][0x1d4], PT ;  /* 0x00007500fc000a0c */ /* 0x000fc60003f66270 */
[----:B------:R1:W-:Y:S01]  /*9760*/  @P1 LDGSTS.E.BYPASS.LTC128B.128 [R0+0x5480], [R8.64], !P2 ;  /* 0x0548000008001fae */ /* 0x0003e2000d101d48 */
[----:B------:R-:W-:Y:S02]  /*9770*/  @P0 ISETP.GE.AND P2, PT, R110, c[0x0][0x1d4], PT ;  /* 0x000075006e000a0c */ /* 0x000fe40003f46270 */
[----:B---3--:R-:W-:-:S04]  /*9780*/  @P0 LEA R10, P5, R120, R2, 0x1 ;  /* 0x00000002780a0211 */ /* 0x008fc800078a08ff */
[----:B-----5:R-:W-:Y:S02]  /*9790*/  @P0 LEA.HI.X R11, R120, R5, R121, 0x1, P5 ;  /* 0x00000005780b0211 */ /* 0x020fe400028f0c79 */
[----:B-1----:R-:W-:Y:S01]  /*97a0*/  @P0 LEA R8, P1, R252, R2, 0x1 ;  /* 0x00000002fc080211 */ /* 0x002fe200078208ff */
[----:B------:R-:W-:-:S03]  /*97b0*/  @P0 IMAD.SHL.U32 R0, R118, 0x2, RZ ;  /* 0x0000000276000824 */ /* 0x000fc600078e00ff */
[-C--:B------:R-:W-:Y:S02]  /*97c0*/  @P0 LEA.HI.X R9, R252, R5.reuse, R116, 0x1, P1 ;  /* 0x00000005fc090211 */ /* 0x080fe400008f0c74 */
[C---:B------:R-:W-:Y:S01]  /*97d0*/  @P0 LEA R2, P1, R110.reuse, R2, 0x1 ;  /* 0x000000026e020211 */ /* 0x040fe200078208ff */
[----:B------:R1:W-:Y:S03]  /*97e0*/  @P0 LDGSTS.E.BYPASS.LTC128B.128 [R0+0x4480], [R10.64], !P4 ;  /* 0x044800000a000fae */ /* 0x0003e6000e101d48 */
[----:B------:R-:W-:Y:S01]  /*97f0*/  @P0 LEA.HI.X R3, R110, R5, R111, 0x1, P1 ;  /* 0x000000056e030211 */ /* 0x000fe200008f0c6f */
        /* <DEDUP_REMOVED lines=8> */
.L_x_1601:
[----:B------:R-:W2:Y:S01]  /*9880*/  LDL R119, [R1+0x60] ;  /* 0x0000600001777983 */ /* 0x000ea20000100800 */
[----:B------:R-:W-:Y:S01]  /*9890*/  ULDC.U8 UR4, c[0x0][0x298] ;  /* 0x0000a60000047ab9 */ /* 0x000fe20000000000 */
[----:B-1----:R-:W-:Y:S01]  /*98a0*/  SHF.R.S32.HI R0, RZ, 0x1f, R129 ;  /* 0x0000001fff007819 */ /* 0x002fe20000011481 */
        /* <DEDUP_REMOVED lines=60> */
[----:B------:R-:W-:-:S11]  /*9c70*/  ISETP.GE.AND P2, PT, R166, c[0x0][0x27c], PT ;  /* 0x00009f00a6007a0c */ /* 0x000fd60003f46270 */
[C---:B------:R-:W-:Y:S01]  /*9c80*/  @!P0 IMAD.SHL.U32 R0, R169.reuse, 0x2, RZ ;  /* 0x00000002a9008824 */ /* 0x040fe200078e00ff */
[----:B-----5:R-:W-:Y:S01]  /*9c90*/  @!P0 SHF.L.U64.HI R6, R169, 0x1, R82 ;  /* 0x00000001a9068819 */ /* 0x020fe20000010252 */
[----:B------:R-:W-:Y:S01]  /*9ca0*/  CS2R R24, SRZ ;  /* 0x0000000000187805 */ /* 0x000fe2000001ff00 */
[----:B------:R-:W-:Y:S02]  /*9cb0*/  @!P2 IMAD.SHL.U32 R14, R166, 0x2, RZ ;  /* 0x00000002a60ea824 */ /* 0x000fe400078e00ff */
[-C--:B---3--:R-:W-:Y:S02]  /*9cc0*/  @!P0 IADD3 R8, P3, R4, R0.reuse, RZ ;  /* 0x0000000004088210 */ /* 0x088fe40007f7e0ff */
[----:B------:R-:W-:-:S03]  /*9cd0*/  @!P0 IADD3 R12, P1, R2, R0, RZ ;  /* 0x00000000020c8210 */ /* 0x000fc60007f3e0ff */
[--C-:B----4-:R-:W-:Y:S01]  /*9ce0*/  @!P0 IMAD.X R9, R5, 0x1, R6.reuse, P3 ;  /* 0x0000000105098824 */ /* 0x110fe200018e0606 */
[----:B------:R-:W-:Y:S01]  /*9cf0*/  ISETP.GE.AND P3, PT, R168, c[0x0][0x27c], PT ;  /* 0x00009f00a8007a0c */ /* 0x000fe20003f66270 */
[----:B-1----:R-:W-:Y:S01]  /*9d00*/  @!P0 IMAD.X R13, R3, 0x1, R6, P1 ;  /* 0x00000001030d8824 */ /* 0x002fe200008e0606 */
[----:B------:R-:W-:Y:S02]  /*9d10*/  ISETP.GE.AND P1, PT, R115, c[0x0][0x27c], PT ;  /* 0x00009f0073007a0c */ /* 0x000fe40003f26270 */
[----:B------:R1:W5:Y:S01]  /*9d20*/  @!P0 LD.E.64 R26, [R8.64] ;  /* 0x00000008081a8980 */ /* 0x000362000c101b00 */
[----:B------:R-:W-:Y:S02]  /*9d30*/  @!P2 SHF.L.U64.HI R0, R166, 0x1, R81 ;  /* 0x00000001a600a819 */ /* 0x000fe40000010251 */
[----:B------:R-:W-:Y:S01]  /*9d40*/  @!P2 IADD3 R10, P4, R4, R14, RZ ;  /* 0x0000000e040aa210 */ /* 0x000fe20007f9e0ff */
[----:B------:R2:W5:Y:S01]  /*9d50*/  @!P0 LD.E.64 R24, [R12.64] ;  /* 0x000000080c188980 */ /* 0x000562000c101b00 */
[----:B------:R-:W-:Y:S01]  /*9d60*/  CS2R R28, SRZ ;  /* 0x00000000001c7805 */ /* 0x000fe2000001ff00 */
[----:B------:R-:W-:-:S02]  /*9d70*/  CS2R R32, SRZ ;  /* 0x0000000000207805 */ /* 0x000fc4000001ff00 */
[----:B------:R-:W-:Y:S01]  /*9d80*/  @!P2 IMAD.X R11, R5, 0x1, R0, P4 ;  /* 0x00000001050ba824 */ /* 0x000fe200020e0600 */
[----:B------:R-:W-:-:S04]  /*9d90*/  @!P3 SHF.L.U64.HI R6, R168, 0x1, R80 ;  /* 0x00000001a806b819 */ /* 0x000fc80000010250 */
[----:B------:R3:W5:Y:S01]  /*9da0*/  @!P2 LD.E.64 R32, [R10.64] ;  /* 0x000000080a20a980 */ /* 0x000762000c101b00 */
[----:B-1----:R-:W-:-:S05]  /*9db0*/  @!P2 IADD3 R8, P0, R2, R14, RZ ;  /* 0x0000000e0208a210 */ /* 0x002fca0007f1e0ff */
[----:B------:R-:W-:Y:S02]  /*9dc0*/  @!P2 IMAD.X R9, R3, 0x1, R0, P0 ;  /* 0x000000010309a824 */ /* 0x000fe400000e0600 */
[----:B------:R-:W-:-:S03]  /*9dd0*/  @!P3 IMAD.SHL.U32 R0, R168, 0x2, RZ ;  /* 0x00000002a800b824 */ /* 0x000fc600078e00ff */
[----:B------:R1:W5:Y:S02]  /*9de0*/  @!P2 LD.E.64 R28, [R8.64] ;  /* 0x00000008081ca980 */ /* 0x000364000c101b00 */
[----:B------:R-:W-:-:S05]  /*9df0*/  @!P3 IADD3 R18, P0, R4, R0, RZ ;  /* 0x000000000412b210 */ /* 0x000fca0007f1e0ff */
[----:B------:R-:W-:Y:S01]  /*9e00*/  @!P3 IMAD.X R19, R5, 0x1, R6, P0 ;  /* 0x000000010513b824 */ /* 0x000fe200000e0606 */
[----:B------:R-:W-:Y:S01]  /*9e10*/  @!P3 IADD3 R16, P2, R2, R0, RZ ;  /* 0x000000000210b210 */ /* 0x000fe20007f5e0ff */
[C---:B-1----:R-:W-:Y:S01]  /*9e20*/  @!P1 IMAD.SHL.U32 R8, R115.reuse, 0x2, RZ ;  /* 0x0000000273089824 */ /* 0x042fe200078e00ff */
[----:B------:R-:W-:-:S04]  /*9e30*/  @!P1 SHF.L.U64.HI R9, R115, 0x1, R79 ;  /* 0x0000000173099819 */ /* 0x000fc8000001024f */
[----:B------:R-:W-:-:S05]  /*9e40*/  @!P1 IADD3 R14, P0, R4, R8, RZ ;  /* 0x00000008040e9210 */ /* 0x000fca0007f1e0ff */
[----:B------:R-:W-:Y:S01]  /*9e50*/  @!P1 IMAD.X R15, R5, 0x1, R9, P0 ;  /* 0x00000001050f9824 */ /* 0x000fe200000e0609 */
[----:B--2---:R-:W-:Y:S01]  /*9e60*/  @!P1 IADD3 R12, P0, R2, R8, RZ ;  /* 0x00000008020c9210 */ /* 0x004fe20007f1e0ff */
[----:B------:R-:W-:Y:S01]  /*9e70*/  @!P3 IMAD.X R17, R3, 0x1, R6, P2 ;  /* 0x000000010311b824 */ /* 0x000fe200010e0606 */
[----:B------:R-:W-:-:S03]  /*9e80*/  ISETP.GE.AND P2, PT, R164, c[0x0][0x27c], PT ;  /* 0x00009f00a4007a0c */ /* 0x000fc60003f46270 */
[----:B------:R-:W-:Y:S01]  /*9e90*/  @!P1 IMAD.X R13, R3, 0x1, R9, P0 ;  /* 0x00000001030d9824 */ /* 0x000fe200000e0609 */
[----:B------:R-:W-:Y:S01]  /*9ea0*/  ISETP.GE.AND P0, PT, R167, c[0x0][0x27c], PT ;  /* 0x00009f00a7007a0c */ /* 0x000fe20003f06270 */
[----:B---3--:R-:W-:Y:S01]  /*9eb0*/  CS2R R10, SRZ ;  /* 0x00000000000a7805 */ /* 0x008fe2000001ff00 */
[----:B------:R-:W-:-:S07]  /*9ec0*/  CS2R R8, SRZ ;  /* 0x0000000000087805 */ /* 0x000fce000001ff00 */
[----:B------:R-:W-:-:S04]  /*9ed0*/  @!P2 IMAD.WIDE R22, R164, 0x2, R4 ;  /* 0x00000002a416a825 */ /* 0x000fc800078e0204 */
[----:B------:R-:W-:Y:S01]  /*9ee0*/  @!P2 IMAD.WIDE R20, R164, 0x2, R2 ;  /* 0x00000002a414a825 */ /* 0x000fe200078e0202 */
[----:B------:R1:W5:Y:S03]  /*9ef0*/  @!P2 LD.E.64 R10, [R22.64] ;  /* 0x00000008160aa980 */ /* 0x000366000c101b00 */
        /* <DEDUP_REMOVED lines=10> */
[----:B------:R-:W-:Y:S01]  /*9fa0*/  CS2R R46, SRZ ;  /* 0x00000000002e7805 */ /* 0x000fe2000001ff00 */
[----:B------:R-:W-:Y:S01]  /*9fb0*/  CS2R R48, SRZ ;  /* 0x0000000000307805 */ /* 0x000fe2000001ff00 */
[----:B------:R-:W-:Y:S01]  /*9fc0*/  @!P0 IMAD.X R3, R3, 0x1, R6, P2 ;  /* 0x0000000103038824 */ /* 0x000fe200010e0606 */
[----:B------:R1:W5:Y:S04]  /*9fd0*/  @!P3 LD.E.64 R34, [R18.64] ;  /* 0x000000081222b980 */ /* 0x000368000c101b00 */
[----:B------:R1:W5:Y:S04]  /*9fe0*/  @!P3 LD.E.64 R36, [R16.64] ;  /* 0x000000081024b980 */ /* 0x000368000c101b00 */
[----:B------:R1:W5:Y:S04]  /*9ff0*/  @!P1 LD.E.64 R40, [R14.64] ;  /* 0x000000080e289980 */ /* 0x000368000c101b00 */
[----:B------:R1:W5:Y:S04]  /*a000*/  @!P1 LD.E.64 R42, [R12.64] ;  /* 0x000000080c2a9980 */ /* 0x000368000c101b00 */
[----:B------:R1:W5:Y:S04]  /*a010*/  @!P0 LD.E.64 R46, [R4.64] ;  /* 0x00000008042e8980 */ /* 0x000368000c101b00 */
[----:B------:R1:W5:Y:S02]  /*a020*/  @!P0 LD.E.64 R48, [R2.64] ;  /* 0x0000000802308980 */ /* 0x000364000c101b00 */
.L_x_1605:
[----:B--2---:R-:W-:Y:S05]  /*a030*/  BSYNC B0 ;  /* 0x0000000000007941 */ /* 0x004fea0003800000 */
.L_x_1604:
        /* <DEDUP_REMOVED lines=58> */
[----:B------:R-:W-:-:S11]  /*a3e0*/  ISETP.GE.AND P2, PT, R166, c[0x0][0x27c], PT ;  /* 0x00009f00a6007a0c */ /* 0x000fd60003f46270 */
[C---:B------:R-:W-:Y:S01]  /*a3f0*/  @!P0 IMAD.SHL.U32 R0, R169.reuse, 0x2, RZ ;  /* 0x00000002a9008824 */ /* 0x040fe200078e00ff */
[----:B------:R-:W-:Y:S01]  /*a400*/  @!P0 SHF.L.U64.HI R6, R169, 0x1, R82 ;  /* 0x00000001a9068819 */ /* 0x000fe20000010252 */
[----:B------:R-:W-:Y:S01]  /*a410*/  CS2R R50, SRZ ;  /* 0x0000000000327805 */ /* 0x000fe2000001ff00 */
[----:B------:R-:W-:Y:S02]  /*a420*/  @!P2 IMAD.SHL.U32 R18, R166, 0x2, RZ ;  /* 0x00000002a612a824 */ /* 0x000fe400078e00ff */
[-C--:B------:R-:W-:Y:S02]  /*a430*/  @!P0 IADD3 R12, P3, R4, R0.reuse, RZ ;  /* 0x00000000040c8210 */ /* 0x080fe40007f7e0ff */
[----:B------:R-:W-:-:S03]  /*a440*/  @!P0 IADD3 R16, P1, R2, R0, RZ ;  /* 0x0000000002108210 */ /* 0x000fc60007f3e0ff */
[--C-:B------:R-:W-:Y:S01]  /*a450*/  @!P0 IMAD.X R13, R5, 0x1, R6.reuse, P3 ;  /* 0x00000001050d8824 */ /* 0x100fe200018e0606 */
[----:B------:R-:W-:Y:S01]  /*a460*/  ISETP.GE.AND P3, PT, R168, c[0x0][0x27c], PT ;  /* 0x00009f00a8007a0c */ /* 0x000fe20003f66270 */
[----:B------:R-:W-:Y:S01]  /*a470*/  @!P0 IMAD.X R17, R3, 0x1, R6, P1 ;  /* 0x0000000103118824 */ /* 0x000fe200008e0606 */
[----:B------:R-:W-:Y:S02]  /*a480*/  ISETP.GE.AND P1, PT, R115, c[0x0][0x27c], PT ;  /* 0x00009f0073007a0c */ /* 0x000fe40003f26270 */
[----:B------:R1:W5:Y:S01]  /*a490*/  @!P0 LD.E.64 R52, [R12.64] ;  /* 0x000000080c348980 */ /* 0x000362000c101b00 */
[----:B------:R-:W-:Y:S02]  /*a4a0*/  @!P2 SHF.L.U64.HI R0, R166, 0x1, R81 ;  /* 0x00000001a600a819 */ /* 0x000fe40000010251 */
[----:B------:R-:W-:Y:S01]  /*a4b0*/  @!P2 IADD3 R14, P4, R4, R18, RZ ;  /* 0x00000012040ea210 */ /* 0x000fe20007f9e0ff */
[----:B------:R2:W5:Y:S01]  /*a4c0*/  @!P0 LD.E.64 R50, [R16.64] ;  /* 0x0000000810328980 */ /* 0x000562000c101b00 */
[----:B------:R-:W-:Y:S01]  /*a4d0*/  CS2R R56, SRZ ;  /* 0x0000000000387805 */ /* 0x000fe2000001ff00 */
[----:B------:R-:W-:-:S02]  /*a4e0*/  CS2R R54, SRZ ;  /* 0x0000000000367805 */ /* 0x000fc4000001ff00 */
[----:B------:R-:W-:-:S03]  /*a4f0*/  @!P2 IMAD.X R15, R5, 0x1, R0, P4 ;  /* 0x00000001050fa824 */ /* 0x000fc600020e0600 */
[----:B------:R-:W-:Y:S02]  /*a500*/  @!P1 IMAD.SHL.U32 R6, R115, 0x2, RZ ;  /* 0x0000000273069824 */ /* 0x000fe400078e00ff */
[----:B------:R3:W5:Y:S01]  /*a510*/  @!P2 LD.E.64 R54, [R14.64] ;  /* 0x000000080e36a980 */ /* 0x000762000c101b00 */
[----:B-1----:R-:W-:-:S05]  /*a520*/  @!P2 IADD3 R12, P0, R2, R18, RZ ;  /* 0x00000012020ca210 */ /* 0x002fca0007f1e0ff */
[----:B------:R-:W-:Y:S02]  /*a530*/  @!P2 IMAD.X R13, R3, 0x1, R0, P0 ;  /* 0x00000001030da824 */ /* 0x000fe400000e0600 */
[----:B------:R-:W-:-:S03]  /*a540*/  @!P3 IMAD.SHL.U32 R0, R168, 0x2, RZ ;  /* 0x00000002a800b824 */ /* 0x000fc600078e00ff */
[----:B------:R1:W5:Y:S02]  /*a550*/  @!P2 LD.E.64 R56, [R12.64] ;  /* 0x000000080c38a980 */ /* 0x000364000c101b00 */
[-C--:B------:R-:W-:Y:S02]  /*a560*/  @!P3 IADD3 R18, P0, R4, R0.reuse, RZ ;  /* 0x000000000412b210 */ /* 0x080fe40007f1e0ff */
[----:B--2---:R-:W-:Y:S02]  /*a570*/  @!P3 IADD3 R16, P2, R2, R0, RZ ;  /* 0x000000000210b210 */ /* 0x004fe40007f5e0ff */
[----:B-1----:R-:W-:Y:S02]  /*a580*/  @!P3 SHF.L.U64.HI R12, R168, 0x1, R80 ;  /* 0x00000001a80cb819 */ /* 0x002fe40000010250 */
[----:B------:R-:W-:-:S03]  /*a590*/  @!P1 SHF.L.U64.HI R13, R115, 0x1, R79 ;  /* 0x00000001730d9819 */ /* 0x000fc6000001024f */
[--C-:B------:R-:W-:Y:S01]  /*a5a0*/  @!P3 IMAD.X R19, R5, 0x1, R12.reuse, P0 ;  /* 0x000000010513b824 */ /* 0x100fe200000e060c */
[----:B---3--:R-:W-:Y:S01]  /*a5b0*/  @!P1 IADD3 R14, P0, R4, R6, RZ ;  /* 0x00000006040e9210 */ /* 0x008fe20007f1e0ff */
[----:B------:R-:W-:-:S04]  /*a5c0*/  @!P3 IMAD.X R17, R3, 0x1, R12, P2 ;  /* 0x000000010311b824 */ /* 0x000fc800010e060c */
[----:B------:R-:W-:Y:S01]  /*a5d0*/  @!P1 IMAD.X R15, R5, 0x1, R13, P0 ;  /* 0x00000001050f9824 */ /* 0x000fe200000e060d */
[----:B------:R-:W-:Y:S02]  /*a5e0*/  @!P1 IADD3 R12, P0, R2, R6, RZ ;  /* 0x00000006020c9210 */ /* 0x000fe40007f1e0ff */
[----:B------:R-:W-:-:S03]  /*a5f0*/  ISETP.GE.AND P2, PT, R164, c[0x0][0x27c], PT ;  /* 0x00009f00a4007a0c */ /* 0x000fc60003f46270 */
[----:B------:R-:W-:Y:S01]  /*a600*/  @!P1 IMAD.X R13, R3, 0x1, R13, P0 ;  /* 0x00000001030d9824 */ /* 0x000fe200000e060d */
[----:B------:R-:W-:Y:S01]  /*a610*/  ISETP.GE.AND P0, PT, R167, c[0x0][0x27c], PT ;  /* 0x00009f00a7007a0c */ /* 0x000fe20003f06270 */
[----:B------:R-:W-:Y:S01]  /*a620*/  CS2R R30, SRZ ;  /* 0x00000000001e7805 */ /* 0x000fe2000001ff00 */
        /* <DEDUP_REMOVED lines=15> */
[----:B------:R3:W5:Y:S01]  /*a720*/  @!P1 LD.E.64 R58, [R14.64] ;  /* 0x000000080e3a9980 */ /* 0x000762000c101b00 */
[----:B-1----:R-:W-:-:S03]  /*a730*/  CS2R R22, SRZ ;  /* 0x0000000000167805 */ /* 0x002fc6000001ff00 */
[----:B------:R3:W5:Y:S01]  /*a740*/  @!P1 LD.E.64 R60, [R12.64] ;  /* 0x000000080c3c9980 */ /* 0x000762000c101b00 */
[----:B--2---:R-:W-:-:S03]  /*a750*/  CS2R R20, SRZ ;  /* 0x0000000000147805 */ /* 0x004fc6000001ff00 */
[----:B------:R3:W5:Y:S04]  /*a760*/  @!P0 LD.E.64 R64, [R4.64] ;  /* 0x0000000804408980 */ /* 0x000768000c101b00 */
[----:B------:R3:W5:Y:S04]  /*a770*/  @!P3 LD.E.64 R22, [R16.64] ;  /* 0x000000081016b980 */ /* 0x000768000c101b00 */
[----:B------:R3:W5:Y:S04]  /*a780*/  @!P3 LD.E.64 R20, [R18.64] ;  /* 0x000000081214b980 */ /* 0x000768000c101b00 */
[----:B------:R3:W5:Y:S02]  /*a790*/  @!P0 LD.E.64 R62, [R2.64] ;  /* 0x00000008023e8980 */ /* 0x000764000c101b00 */
.L_x_1607:
[----:B---34-:R-:W-:Y:S05]  /*a7a0*/  BSYNC B0 ;  /* 0x0000000000007941 */ /* 0x018fea0003800000 */
.L_x_1606:
[----:B-----5:R-:W-:Y:S01]  /*a7b0*/  IMAD.MOV.U32 R0, RZ, RZ, R64 ;  /* 0x000000ffff007224 */ /* 0x020fe200078e0040 */
[----:B------:R-:W-:-:S04]  /*a7c0*/  DEPBAR.LE SB0, 0x1 ;  /* 0x000080400000791a */ /* 0x000fc80000000000 */
[----:B------:R-:W-:Y:S01]  /*a7d0*/  IMAD.MOV.U32 R4, RZ, RZ, R65 ;  /* 0x000000ffff047224 */ /* 0x000fe200078e0041 */
        /* <DEDUP_REMOVED lines=48> */
[----:B------:R-:W1:Y:S01]  /*aae0*/  LDS.128 R12, [R246+0x4800] ;  /* 0x00480000f60c7984 */ /* 0x000e620000000c00 */
[----:B------:R-:W-:Y:S02]  /*aaf0*/  SHF.R.U32.HI R0, RZ, 0x10, R9 ;  /* 0x00000010ff007819 */ /* 0x000fe40000011609 */
[--C-:B------:R-:W-:Y:S02]  /*ab00*/  SHF.R.U64 R17, R10, 0x10, R11.reuse ;  /* 0x000000100a117819 */ /* 0x100fe4000000120b */
[----:B------:R-:W-:Y:S02]  /*ab10*/  SHF.R.U32.HI R3, RZ, 0x10, R11 ;  /* 0x00000010ff037819 */ /* 0x000fe4000001160b */
[----:B------:R-:W-:Y:S01]  /*ab20*/  SHF.R.U64 R16, R8, 0x10, R9 ;  /* 0x0000001008107819 */ /* 0x000fe20000001209 */
[----:B------:R-:W-:Y:S02]  /*ab30*/  HADD2.F32 R17, -RZ, R17.H0_H0 ;  /* 0x20000011ff117230 */ /* 0x000fe40000004100 */
[----:B------:R-:W-:-:S02]  /*ab40*/  HADD2.F32 R18, -RZ, R3.H0_H0 ;  /* 0x20000003ff127230 */ /* 0x000fc40000004100 */
[----:B------:R-:W-:Y:S02]  /*ab50*/  HADD2.F32 R3, -RZ, R66.H0_H0 ;  /* 0x20000042ff037230 */ /* 0x000fe40000004100 */
        /* <DEDUP_REMOVED lines=34> */
.L_x_1611:
[----:B------:R-:W-:Y:S05]  /*ad80*/  BSYNC B0 ;  /* 0x0000000000007941 */ /* 0x000fea0003800000 */
.L_x_1610:
[----:B------:R-:W-:Y:S01]  /*ad90*/  ISETP.GE.AND P0, PT, R169, c[0x0][0x27c], PT ;  /* 0x00009f00a9007a0c */ /* 0x000fe20003f06270 */
[----:B------:R-:W-:-:S12]  /*ada0*/  BSSY B0, `(.L_x_1612) ;  /* 0x000002c000007945 */ /* 0x000fd80003800000 */
[----:B------:R-:W-:Y:S05]  /*adb0*/  @P0 BRA `(.L_x_1613) ;  /* 0x000002a000000947 */ /* 0x000fea0003800000 */
[----:B-1----:R-:W1:Y:S01]  /*adc0*/  LDS.128 R8, [R247+0x4800] ;  /* 0x00480000f7087984 */ /* 0x002e620000000c00 */
[----:B------:R-:W-:Y:S02]  /*add0*/  SHF.R.U32.HI R0, RZ, 0x10, R25 ;  /* 0x00000010ff007819 */ /* 0x000fe40000011619 */
[----:B------:R-:W-:Y:S02]  /*ade0*/  SHF.R.U32.HI R2, RZ, 0x10, R27 ;  /* 0x00000010ff027819 */ /* 0x000fe4000001161b */
[----:B------:R-:W-:Y:S02]  /*adf0*/  SHF.R.U64 R16, R24, 0x10, R25 ;  /* 0x0000001018107819 */ /* 0x000fe40000001219 */
[----:B------:R-:W-:Y:S01]  /*ae00*/  SHF.R.U64 R17, R26, 0x10, R27 ;  /* 0x000000101a117819 */ /* 0x000fe2000000121b */
[----:B------:R-:W-:Y:S02]  /*ae10*/  HADD2.F32 R18, -RZ, R2.H0_H0 ;  /* 0x20000002ff127230 */ /* 0x000fe40000004100 */
[----:B------:R-:W-:-:S02]  /*ae20*/  HADD2.F32 R2, -RZ, R68.H0_H0 ;  /* 0x20000044ff027230 */ /* 0x000fc40000004100 */
[--C-:B-1----:R-:W-:Y:S02]  /*ae30*/  HADD2.F32 R13, -RZ, R10.reuse.H0_H0 ;  /* 0x2000000aff0d7230 */ /* 0x102fe40000004100 */
[----:B------:R-:W-:Y:S02]  /*ae40*/  HADD2.F32 R5, -RZ, R10.H1_H1 ;  /* 0x3000000aff057230 */ /* 0x000fe40000004100 */
[--C-:B------:R-:W-:Y:S02]  /*ae50*/  HADD2.F32 R4, -RZ, R11.reuse.H1_H1 ;  /* 0x3000000bff047230 */ /* 0x100fe40000004100 */
[----:B------:R-:W-:Y:S02]  /*ae60*/  HADD2.F32 R10, -RZ, R0.H0_H0 ;  /* 0x20000000ff0a7230 */ /* 0x000fe40000004100 */
[----:B------:R-:W-:Y:S02]  /*ae70*/  HADD2.F32 R12, -RZ, R11.H0_H0 ;  /* 0x2000000bff0c7230 */ /* 0x000fe40000004100 */
[----:B------:R-:W-:-:S02]  /*ae80*/  HADD2.F32 R6, -RZ, R9.H0_H0 ;  /* 0x20000009ff067230 */ /* 0x000fc40000004100 */
[----:B------:R-:W-:Y:S01]  /*ae90*/  HADD2.F32 R3, -RZ, R9.H1_H1 ;  /* 0x30000009ff037230 */ /* 0x000fe20000004100 */
[-C--:B------:R-:W-:Y:S01]  /*aea0*/  FMUL.FTZ R9, R4, R10.reuse ;  /* 0x0000000a04097220 */ /* 0x080fe20000410000 */
[--C-:B------:R-:W-:Y:S01]  /*aeb0*/  HADD2.F32 R11, -RZ, R8.reuse.H0_H0 ;  /* 0x20000008ff0b7230 */ /* 0x100fe20000004100 */
[C---:B------:R-:W-:Y:S01]  /*aec0*/  FMUL.FTZ R10, R12.reuse, R10 ;  /* 0x0000000a0c0a7220 */ /* 0x040fe20000410000 */
[--C-:B------:R-:W-:Y:S01]  /*aed0*/  HADD2.F32 R0, -RZ, R67.reuse.H0_H0 ;  /* 0x20000043ff007230 */ /* 0x100fe20000004100 */
[-C--:B------:R-:W-:Y:S01]  /*aee0*/  FFMA.FTZ R15, R12, R18.reuse, -R9 ;  /* 0x000000120c0f7223 */ /* 0x080fe20000010809 */
[----:B------:R-:W-:Y:S01]  /*aef0*/  HADD2.F32 R8, -RZ, R8.H1_H1 ;  /* 0x30000008ff087230 */ /* 0x000fe20000004100 */
[----:B------:R-:W-:Y:S02]  /*af00*/  FFMA.FTZ R10, R4, R18, R10 ;  /* 0x00000012040a7223 */ /* 0x000fe4000001000a */
        /* <DEDUP_REMOVED lines=21> */
.L_x_1613:
[----:B------:R-:W-:Y:S05]  /*b060*/  BSYNC B0 ;  /* 0x0000000000007941 */ /* 0x000fea0003800000 */
.L_x_1612:
        /* <DEDUP_REMOVED lines=45> */
.L_x_1615:
[----:B------:R-:W-:Y:S05]  /*b340*/  BSYNC B0 ;  /* 0x0000000000007941 */ /* 0x000fea0003800000 */
.L_x_1614:
        /* <DEDUP_REMOVED lines=45> */
.L_x_1617:
[----:B------:R-:W-:Y:S05]  /*b620*/  BSYNC B0 ;  /* 0x0000000000007941 */ /* 0x000fea0003800000 */
.L_x_1616:
        /* <DEDUP_REMOVED lines=45> */
.L_x_1619:
[----:B------:R-:W-:Y:S05]  /*b900*/  BSYNC B0 ;  /* 0x0000000000007941 */ /* 0x000fea0003800000 */
.L_x_1618:
[----:B------:R-:W-:-:S13]  /*b910*/  ISETP.GE.AND P0, PT, R167, c[0x0][0x27c], PT ;  /* 0x00009f00a7007a0c */ /* 0x000fda0003f06270 */
[----:B------:R-:W-:Y:S05]  /*b920*/  @P0 BRA `(.L_x_1609) ;  /* 0x000002a000000947 */ /* 0x000fea0003800000 */
[----:B-1----:R-:W1:Y:S01]  /*b930*/  LDS.128 R8, [R247+0x8800] ;  /* 0x00880000f7087984 */ /* 0x002e620000000c00 */
[----:B------:R-:W-:Y:S02]  /*b940*/  SHF.R.U32.HI R0, RZ, 0x10, R49 ;  /* 0x00000010ff007819 */ /* 0x000fe40000011631 */
[----:B------:R-:W-:Y:S02]  /*b950*/  SHF.R.U32.HI R2, RZ, 0x10, R47 ;  /* 0x00000010ff027819 */ /* 0x000fe4000001162f */
[----:B------:R-:W-:Y:S02]  /*b960*/  SHF.R.U64 R15, R48, 0x10, R49 ;  /* 0x00000010300f7819 */ /* 0x000fe40000001231 */
[----:B------:R-:W-:Y:S01]  /*b970*/  SHF.R.U64 R16, R46, 0x10, R47 ;  /* 0x000000102e107819 */ /* 0x000fe2000000122f */
[----:B------:R-:W-:Y:S02]  /*b980*/  HADD2.F32 R18, -RZ, R2.H0_H0 ;  /* 0x20000002ff127230 */ /* 0x000fe40000004100 */
[----:B------:R-:W-:-:S02]  /*b990*/  HADD2.F32 R2, -RZ, R77.H1_H1 ;  /* 0x3000004dff027230 */ /* 0x000fc40000004100 */
        /* <DEDUP_REMOVED lines=8> */
[----:B------:R-:W-:Y:S01]  /*ba20*/  HADD2.F32 R11, -RZ, R8.H0_H0 ;  /* 0x20000008ff0b7230 */ /* 0x000fe20000004100 */
[C---:B------:R-:W-:Y:S01]  /*ba30*/  FMUL.FTZ R10, R12.reuse, R10 ;  /* 0x0000000a0c0a7220 */ /* 0x040fe20000410000 */
[----:B------:R-:W-:Y:S01]  /*ba40*/  HADD2.F32 R0, -RZ, R76.H0_H0 ;  /* 0x2000004cff007230 */ /* 0x000fe20000004100 */
        /* <DEDUP_REMOVED lines=24> */
.L_x_1609:
[----:B------:R-:W-:Y:S05]  /*bbd0*/  BSYNC B1 ;  /* 0x0000000000017941 */ /* 0x000fea0003800000 */
.L_x_1608:
[----:B------:R-:W-:-:S04]  /*bbe0*/  IADD3 R0, R114, 0x40, RZ ;  /* 0x0000004072007810 */ /* 0x000fc80007ffe0ff */
[----:B------:R-:W-:-:S13]  /*bbf0*/  ISETP.GE.AND P0, PT, R0, R19, PT ;  /* 0x000000130000720c */ /* 0x000fda0003f06270 */
[----:B------:R-:W-:Y:S05]  /*bc00*/  @P0 BRA `(.L_x_1620) ;  /* 0x0000452000000947 */ /* 0x000fea0003800000 */
        /* <DEDUP_REMOVED lines=45> */
.L_x_1622:
[----:B------:R-:W-:Y:S05]  /*bee0*/  BSYNC B0 ;  /* 0x0000000000007941 */ /* 0x000fea0003800000 */
.L_x_1621:
        /* <DEDUP_REMOVED lines=20> */
[----:B------:R-:W-:Y:S01]  /*c030*/  HADD2.F32 R0, -RZ, R77.H0_H0 ;  /* 0x2000004dff007230 */ /* 0x000fe20000004100 */
[-C--:B------:R-:W-:Y:S01]  /*c040*/  FFMA.FTZ R17, R12, R18.reuse, -R9 ;  /* 0x000000120c117223 */ /* 0x080fe20000010809 */
[----:B------:R-:W-:Y:S01]  /*c050*/  HADD2.F32 R8, -RZ, R8.H1_H1 ;  /* 0x30000008ff087230 */ /* 0x000fe20000004100 */
[----:B------:R-:W-:Y:S02]  /*c060*/  FFMA.FTZ R10, R4, R18, R10 ;  /* 0x00000012040a7223 */ /* 0x000fe4000001000a */
        /* <DEDUP_REMOVED lines=21> */
.L_x_1624:
[----:B------:R-:W-:Y:S05]  /*c1c0*/  BSYNC B0 ;  /* 0x0000000000007941 */ /* 0x000fea0003800000 */
.L_x_1623:
        /* <DEDUP_REMOVED lines=45> */
.L_x_1626:
[----:B------:R-:W-:Y:S05]  /*c4a0*/  BSYNC B0 ;  /* 0x0000000000007941 */ /* 0x000fea0003800000 */
.L_x_1625:
        /* <DEDUP_REMOVED lines=45> */
.L_x_1628:
[----:B------:R-:W-:Y:S05]  /*c780*/  BSYNC B0 ;  /* 0x0000000000007941 */ /* 0x000fea0003800000 */
.L_x_1627:
        /* <DEDUP_REMOVED lines=45> */
.L_x_1630:
[----:B------:R-:W-:Y:S05]  /*ca60*/  BSYNC B0 ;  /* 0x0000000000007941 */ /* 0x000fea0003800000 */
.L_x_1629:
        /* <DEDUP_REMOVED lines=45> */
.L_x_1603:
        /* <DEDUP_REMOVED lines=46> */
[----:B------:R-:W-:Y:S01]  /*d020*/  ISETP.GE.AND P1, PT, R112, c[0x0][0x27c], PT ;  /* 0x00009f0070007a0c */ /* 0x000fe20003f26270 */
[----:B------:R-:W-:Y:S01]  /*d030*/  CS2R R14, SRZ ;  /* 0x00000000000e7805 */ /* 0x000fe2000001ff00 */
[----:B------:R-:W-:Y:S01]  /*d040*/  CS2R R12, SRZ ;  /* 0x00000000000c7805 */ /* 0x000fe2000001ff00 */
[----:B------:R-:W-:Y:S01]  /*d050*/  CS2R R46, SRZ ;  /* 0x00000000002e7805 */ /* 0x000fe2000001ff00 */
[----:B------:R-:W-:-:S05]  /*d060*/  CS2R R44, SRZ ;  /* 0x00000000002c7805 */ /* 0x000fca000001ff00 */
[C---:B------:R-:W-:Y:S01]  /*d070*/  @!P0 IMAD.SHL.U32 R0, R108.reuse, 0x2, RZ ;  /* 0x000000026c008824 */ /* 0x040fe200078e00ff */
[----:B------:R-:W-:Y:S01]  /*d080*/  @!P0 SHF.L.U64.HI R8, R108, 0x1, R109 ;  /* 0x000000016c088819 */ /* 0x000fe2000001026d */
[----:B-----5:R-:W-:-:S03]  /*d090*/  @!P2 IMAD.SHL.U32 R6, R36, 0x8, RZ ;  /* 0x000000082406a824 */ /* 0x020fc600078e00ff */
[----:B---3--:R-:W-:Y:S01]  /*d0a0*/  @!P0 IADD3 R26, P3, R4, R0, RZ ;  /* 0x00000000041a8210 */ /* 0x008fe20007f7e0ff */
[----:B----4-:R-:W-:-:S03]  /*d0b0*/  @!P2 IMAD.WIDE R16, R6, 0x2, R4 ;  /* 0x000000020610a825 */ /* 0x010fc600078e0204 */
[----:B------:R-:W-:Y:S01]  /*d0c0*/  @!P0 IADD3.X R27, R5, R8, RZ, P3, !PT ;  /* 0x00000008051b8210 */ /* 0x000fe20001ffe4ff */
[----:B-1----:R-:W-:Y:S01]  /*d0d0*/  @!P2 IMAD.WIDE R10, R6, 0x2, R2 ;  /* 0x00000002060aa825 */ /* 0x002fe200078e0202 */
[----:B------:R-:W-:Y:S01]  /*d0e0*/  @!P0 IADD3 R24, P3, R2, R0, RZ ;  /* 0x0000000002188210 */ /* 0x000fe20007f7e0ff */
[----:B------:R1:W5:Y:S01]  /*d0f0*/  @!P2 LD.E.128 R20, [R16.64] ;  /* 0x000000081014a980 */ /* 0x000362000c101d00 */
[----:B------:R-:W-:Y:S01]  /*d100*/  @!P1 SHF.L.U32 R0, R35, 0x3, RZ ;  /* 0x0000000323009819 */ /* 0x000fe200000006ff */
[----:B------:R-:W-:Y:S01]  /*d110*/  CS2R R42, SRZ ;  /* 0x00000000002a7805 */ /* 0x000fe2000001ff00 */
[----:B------:R-:W-:Y:S01]  /*d120*/  CS2R R40, SRZ ;  /* 0x0000000000287805 */ /* 0x000fe2000001ff00 */
[----:B------:R-:W-:Y:S01]  /*d130*/  @!P0 IMAD.X R25, R3, 0x1, R8, P3 ;  /* 0x0000000103198824 */ /* 0x000fe200018e0608 */
[----:B------:R2:W5:Y:S01]  /*d140*/  @!P2 LD.E.128 R12, [R10.64] ;  /* 0x000000080a0ca980 */ /* 0x000562000c101d00 */
[----:B------:R-:W-:Y:S01]  /*d150*/  CS2R R18, SRZ ;  /* 0x0000000000127805 */ /* 0x000fe2000001ff00 */
[----:B------:R-:W-:Y:S01]  /*d160*/  CS2R R8, SRZ ;  /* 0x0000000000087805 */ /* 0x000fe2000001ff00 */
[----:B------:R-:W-:-:S04]  /*d170*/  @!P1 IMAD.WIDE R4, R0, 0x2, R4 ;  /* 0x0000000200049825 */ /* 0x000fc800078e0204 */
[----:B------:R-:W-:Y:S01]  /*d180*/  @!P1 IMAD.WIDE R28, R0, 0x2, R2 ;  /* 0x00000002001c9825 */ /* 0x000fe200078e0202 */
[----:B------:R3:W5:Y:S04]  /*d190*/  @!P1 LD.E.128 R44, [R4.64] ;  /* 0x00000008042c9980 */ /* 0x000768000c101d00 */
[----:B------:R3:W5:Y:S01]  /*d1a0*/  @!P1 LD.E.128 R40, [R28.64] ;  /* 0x000000081c289980 */ /* 0x000762000c101d00 */
[----:B-1----:R-:W-:Y:S01]  /*d1b0*/  CS2R R16, SRZ ;  /* 0x0000000000107805 */ /* 0x002fe2000001ff00 */
[----:B--2---:R-:W-:-:S05]  /*d1c0*/  CS2R R10, SRZ ;  /* 0x00000000000a7805 */ /* 0x004fca000001ff00 */
[----:B------:R3:W5:Y:S04]  /*d1d0*/  @!P0 LD.E.128 R16, [R26.64] ;  /* 0x000000081a108980 */ /* 0x000768000c101d00 */
[----:B------:R3:W5:Y:S02]  /*d1e0*/  @!P0 LD.E.128 R8, [R24.64] ;  /* 0x0000000818088980 */ /* 0x000764000c101d00 */
.L_x_1632:
[----:B--2---:R-:W-:Y:S05]  /*d1f0*/  BSYNC B0 ;  /* 0x0000000000007941 */ /* 0x004fea0003800000 */
.L_x_1631:
        /* <DEDUP_REMOVED lines=71> */
[----:B------:R-:W-:-:S03]  /*d670*/  @!P0 SHF.L.U64.HI R25, R108, 0x1, R109 ;  /* 0x000000016c198819 */ /* 0x000fc6000001026d */
[----:B------:R-:W-:Y:S01]  /*d680*/  @!P2 IMAD.SHL.U32 R6, R36, 0x8, RZ ;  /* 0x000000082406a824 */ /* 0x000fe200078e00ff */
[-C--:B---3--:R-:W-:Y:S01]  /*d690*/  @!P0 IADD3 R26, P3, R4, R0.reuse, RZ ;  /* 0x00000000041a8210 */ /* 0x088fe20007f7e0ff */
[----:B------:R-:W-:Y:S01]  /*d6a0*/  CS2R R78, SRZ ;  /* 0x00000000004e7805 */ /* 0x000fe2000001ff00 */
[----:B------:R-:W-:Y:S01]  /*d6b0*/  CS2R R76, SRZ ;  /* 0x00000000004c7805 */ /* 0x000fe2000001ff00 */
[----:B-1----:R-:W-:Y:S01]  /*d6c0*/  @!P2 IMAD.WIDE R32, R6, 0x2, R4 ;  /* 0x000000020620a825 */ /* 0x002fe200078e0204 */
[----:B------:R-:W-:Y:S02]  /*d6d0*/  @!P0 IADD3.X R27, R5, R25, RZ, P3, !PT ;  /* 0x00000019051b8210 */ /* 0x000fe40001ffe4ff */
[----:B------:R-:W-:Y:S01]  /*d6e0*/  @!P0 IADD3 R24, P3, R2, R0, RZ ;  /* 0x0000000002188210 */ /* 0x000fe20007f7e0ff */
[----:B------:R-:W-:Y:S01]  /*d6f0*/  CS2R R50, SRZ ;  /* 0x0000000000327805 */ /* 0x000fe2000001ff00 */
[----:B------:R-:W-:Y:S01]  /*d700*/  @!P1 SHF.L.U32 R0, R35, 0x3, RZ ;  /* 0x0000000323009819 */ /* 0x000fe200000006ff */
[----:B------:R-:W-:Y:S01]  /*d710*/  CS2R R48, SRZ ;  /* 0x0000000000307805 */ /* 0x000fe2000001ff00 */
[----:B------:R-:W-:Y:S01]  /*d720*/  CS2R R54, SRZ ;  /* 0x0000000000367805 */ /* 0x000fe2000001ff00 */
[----:B------:R-:W-:Y:S01]  /*d730*/  CS2R R52, SRZ ;  /* 0x0000000000347805 */ /* 0x000fe2000001ff00 */
[----:B----4-:R-:W-:Y:S01]  /*d740*/  @!P2 IMAD.WIDE R30, R6, 0x2, R2 ;  /* 0x00000002061ea825 */ /* 0x010fe200078e0202 */
[----:B------:R1:W5:Y:S03]  /*d750*/  @!P2 LD.E.128 R64, [R32.64] ;  /* 0x000000082040a980 */ /* 0x000366000c101d00 */
[C---:B------:R-:W-:Y:S01]  /*d760*/  @!P1 IMAD.WIDE R28, R0.reuse, 0x2, R4 ;  /* 0x00000002001c9825 */ /* 0x040fe200078e0204 */
[----:B------:R1:W5:Y:S03]  /*d770*/  @!P2 LD.E.128 R68, [R30.64] ;  /* 0x000000081e44a980 */ /* 0x000366000c101d00 */
[----:B------:R-:W-:Y:S01]  /*d780*/  @!P1 IMAD.WIDE R4, R0, 0x2, R2 ;  /* 0x0000000200049825 */ /* 0x000fe200078e0202 */
[----:B------:R1:W5:Y:S03]  /*d790*/  @!P1 LD.E.128 R80, [R28.64] ;  /* 0x000000081c509980 */ /* 0x000366000c101d00 */
[----:B------:R-:W-:Y:S01]  /*d7a0*/  @!P0 IMAD.X R25, R3, 0x1, R25, P3 ;  /* 0x0000000103198824 */ /* 0x000fe200018e0619 */
[----:B------:R1:W5:Y:S04]  /*d7b0*/  @!P1 LD.E.128 R76, [R4.64] ;  /* 0x00000008044c9980 */ /* 0x000368000c101d00 */
[----:B------:R1:W5:Y:S04]  /*d7c0*/  @!P0 LD.E.128 R48, [R26.64] ;  /* 0x000000081a308980 */ /* 0x000368000c101d00 */
[----:B------:R1:W5:Y:S02]  /*d7d0*/  @!P0 LD.E.128 R52, [R24.64] ;  /* 0x0000000818348980 */ /* 0x000364000c101d00 */
.L_x_1634:
[----:B--2---:R-:W-:Y:S05]  /*d7e0*/  BSYNC B0 ;  /* 0x0000000000007941 */ /* 0x004fea0003800000 */
.L_x_1633:
        /* <DEDUP_REMOVED lines=152> */
.L_x_1638:
[----:B------:R-:W-:Y:S05]  /*e170*/  BSYNC B0 ;  /* 0x0000000000007941 */ /* 0x000fea0003800000 */
.L_x_1637:
        /* <DEDUP_REMOVED lines=8> */
[----:B------:R-:W-:-:S02]  /*e200*/  SHF.R.U64 R56, R20, 0x10, R21 ;  /* 0x0000001014387819 */ /* 0x000fc40000001215 */
[----:B------:R-:W-:Y:S02]  /*e210*/  SHF.R.U32.HI R26, RZ, 0x10, R21 ;  /* 0x00000010ff1a7819 */ /* 0x000fe40000011615 */
[----:B------:R-:W-:Y:S02]  /*e220*/  SHF.R.U64 R39, R22, 0x10, R23 ;  /* 0x0000001016277819 */ /* 0x000fe40000001217 */
[--C-:B--2---:R-:W-:Y:S01]  /*e230*/  SHF.R.U64 R35, R14, 0x10, R15.reuse ;  /* 0x000000100e237819 */ /* 0x104fe2000000120f */
[----:B------:R-:W-:Y:S01]  /*e240*/  HADD2.F32 R58, -RZ, R26.H0_H0 ;  /* 0x2000001aff3a7230 */ /* 0x000fe20000004100 */
[----:B------:R-:W-:Y:S02]  /*e250*/  SHF.R.U32.HI R27, RZ, 0x10, R15 ;  /* 0x00000010ff1b7819 */ /* 0x000fe4000001160f */
[----:B------:R-:W-:-:S05]  /*e260*/  SHF.R.U32.HI R28, RZ, 0x10, R23 ;  /* 0x00000010ff1c7819 */ /* 0x000fca0000011617 */
        /* <DEDUP_REMOVED lines=34> */
[----:B------:R-:W-:Y:S01]  /*e490*/  FMUL.FTZ R31, R2, R16 ;  /* 0x00000010021f7220 */ /* 0x000fe20000410000 */
[----:B------:R-:W-:Y:S01]  /*e4a0*/  HADD2.F32 R10, -RZ, R19.H0_H0 ;  /* 0x20000013ff0a7230 */ /* 0x000fe20000004100 */
[----:B------:R-:W-:Y:S01]  /*e4b0*/  FMUL.FTZ R3, R22, R4 ;  /* 0x0000000416037220 */ /* 0x000fe20000410000 */
[----:B------:R-:W-:Y:S01]  /*e4c0*/  HADD2.F32 R17, -RZ, R27.H0_H0 ;  /* 0x2000001bff117230 */ /* 0x000fe20000004100 */
[----:B------:R-:W-:Y:S01]  /*e4d0*/  FFMA.FTZ R36, R2, R58, R0 ;  /* 0x0000003a02247223 */ /* 0x000fe20000010000 */
[--C-:B------:R-:W-:Y:S01]  /*e4e0*/  HADD2.F32 R0, -RZ, R86.reuse.H1_H1 ;  /* 0x30000056ff007230 */ /* 0x100fe20000004100 */
[C---:B------:R-:W-:Y:S01]  /*e4f0*/  FFMA.FTZ R33, R5.reuse, R6, R3 ;  /* 0x0000000605217223 */ /* 0x040fe20000010003 */
[----:B------:R-:W-:Y:S01]  /*e500*/  HADD2.F32 R2, -RZ, R86.H0_H0 ;  /* 0x20000056ff027230 */ /* 0x000fe20000004100 */
[----:B------:R-:W-:Y:S01]  /*e510*/  FMUL.FTZ R29, R5, R4 ;  /* 0x00000004051d7220 */ /* 0x000fe20000410000 */
[----:B------:R-:W-:Y:S01]  /*e520*/  HADD2.F32 R3, -RZ, R87.H1_H1 ;  /* 0x30000057ff037230 */ /* 0x000fe20000004100 */
[----:B------:R-:W-:Y:S01]  /*e530*/  FMUL.FTZ R5, R15, R0 ;  /* 0x000000000f057220 */ /* 0x000fe20000410000 */
[----:B------:R-:W-:Y:S01]  /*e540*/  HADD2.F32 R12, -RZ, R18.H0_H0 ;  /* 0x20000012ff0c7230 */ /* 0x000fe20000004100 */
[----:B------:R-:W-:Y:S01]  /*e550*/  FMUL.FTZ R16, R20, R2 ;  /* 0x0000000214107220 */ /* 0x000fe20000410000 */
[----:B------:R-:W-:Y:S01]  /*e560*/  HADD2.F32 R4, -RZ, R88.H0_H0 ;  /* 0x20000058ff047230 */ /* 0x000fe20000004100 */
[C---:B------:R-:W-:Y:S01]  /*e570*/  FFMA.FTZ R26, R10.reuse, R3, R5 ;  /* 0x000000030a1a7223 */ /* 0x040fe20000010005 */
[----:B------:R-:W-:Y:S01]  /*e580*/  HADD2.F32 R11, -RZ, R18.H1_H1 ;  /* 0x30000012ff0b7230 */ /* 0x000fe20000004100 */
[----:B------:R-:W-:Y:S01]  /*e590*/  FMUL.FTZ R18, R10, R0 ;  /* 0x000000000a127220 */ /* 0x000fe20000410000 */
[----:B------:R-:W-:Y:S01]  /*e5a0*/  HADD2.F32 R9, -RZ, R19.H1_H1 ;  /* 0x30000013ff097230 */ /* 0x000fe20000004100 */
[-C--:B------:R-:W-:Y:S01]  /*e5b0*/  FMUL.FTZ R0, R14, R17.reuse ;  /* 0x000000110e007220 */ /* 0x080fe20000410000 */
[----:B------:R-:W-:Y:S01]  /*e5c0*/  HADD2.F32 R5, -RZ, R38.H0_H0 ;  /* 0x20000026ff057230 */ /* 0x000fe20000004100 */
[C---:B------:R-:W-:Y:S01]  /*e5d0*/  FFMA.FTZ R34, R12.reuse, R4, R16 ;  /* 0x000000040c227223 */ /* 0x040fe20000010010 */
[----:B------:R-:W-:Y:S01]  /*e5e0*/  HADD2.F32 R10, -RZ, R35.H0_H0 ;  /* 0x20000023ff0a7230 */ /* 0x000fe20000004100 */
[C---:B------:R-:W-:Y:S01]  /*e5f0*/  FMUL.FTZ R16, R9.reuse, R17 ;  /* 0x0000001109107220 */ /* 0x040fe20000410000 */
[----:B------:R-:W-:Y:S01]  /*e600*/  HADD2.F32 R38, -RZ, R56.H0_H0 ;  /* 0x20000038ff267230 */ /* 0x000fe20000004100 */
[----:B------:R-:W-:Y:S01]  /*e610*/  FMUL.FTZ R27, R12, R2 ;  /* 0x000000020c1b7220 */ /* 0x000fe20000410000 */
[----:B------:R-:W-:Y:S01]  /*e620*/  HADD2.F32 R35, -RZ, R39.H0_H0 ;  /* 0x20000027ff237230 */ /* 0x000fe20000004100 */
[----:B------:R-:W-:-:S02]  /*e630*/  FFMA.FTZ R17, R9, R57, R0 ;  /* 0x0000003909117223 */ /* 0x000fc40000010000 */
[-C--:B------:R-:W-:Y:S02]  /*e640*/  FMUL.FTZ R2, R25, R5.reuse ;  /* 0x0000000519027220 */ /* 0x080fe40000410000 */
[-C--:B------:R-:W-:Y:S02]  /*e650*/  FMUL.FTZ R0, R23, R10.reuse ;  /* 0x0000000a17007220 */ /* 0x080fe40000410000 */
[----:B------:R-:W-:Y:S02]  /*e660*/  FMUL.FTZ R12, R13, R5 ;  /* 0x000000050d0c7220 */ /* 0x000fe40000410000 */
[----:B------:R-:W-:Y:S02]  /*e670*/  FMUL.FTZ R9, R11, R10 ;  /* 0x0000000a0b097220 */ /* 0x000fe40000410000 */
[----:B------:R-:W-:Y:S02]  /*e680*/  FFMA.FTZ R19, R13, R38, R2 ;  /* 0x000000260d137223 */ /* 0x000fe40000010002 */
[----:B------:R-:W-:Y:S01]  /*e690*/  FFMA.FTZ R28, R11, R35, R0 ;  /* 0x000000230b1c7223 */ /* 0x000fe20000010000 */
[----:B------:R-:W-:Y:S01]  /*e6a0*/  F2FP.PACK_AB R11, R17, R26 ;  /* 0x0000001a110b723e */ /* 0x000fe200000000ff */
[----:B------:R-:W-:-:S02]  /*e6b0*/  FFMA.FTZ R5, R20, R4, -R27 ;  /* 0x0000000414057223 */ /* 0x000fc4000001081b */
        /* <DEDUP_REMOVED lines=8> */
[----:B------:R-:W-:-:S02]  /*e740*/  FFMA.FTZ R2, R25, R38, -R12 ;  /* 0x0000002619027223 */ /* 0x000fc4000001080c */
[----:B------:R-:W-:Y:S01]  /*e750*/  FFMA.FTZ R4, R23, R35, -R9 ;  /* 0x0000002317047223 */ /* 0x000fe20000010809 */
[----:B------:R-:W-:Y:S02]  /*e760*/  F2FP.PACK_AB R15, R0, R3 ;  /* 0x00000003000f723e */ /* 0x000fe400000000ff */
[----:B------:R-:W-:Y:S02]  /*e770*/  F2FP.PACK_AB R12, R2, R6 ;  /* 0x00000006020c723e */ /* 0x000fe400000000ff */
[----:B------:R-:W-:Y:S02]  /*e780*/  F2FP.PACK_AB R14, R4, R5 ;  /* 0x00000005040e723e */ /* 0x000fe400000000ff */
[----:B------:R-:W-:-:S03]  /*e790*/  F2FP.PACK_AB R9, R36, R37 ;  /* 0x000000252409723e */ /* 0x000fc600000000ff */
[----:B------:R2:W-:Y:S04]  /*e7a0*/  STS.128 [R59], R12 ;  /* 0x0000000c3b007388 */ /* 0x0005e80000000c00 */
[----:B------:R2:W-:Y:S02]  /*e7b0*/  STS.128 [R30+0x6080], R8 ;  /* 0x006080081e007388 */ /* 0x0005e40000000c00 */
.L_x_1640:
[----:B------:R-:W-:Y:S05]  /*e7c0*/  BSYNC B0 ;  /* 0x0000000000007941 */ /* 0x000fea0003800000 */
.L_x_1639:
        /* <DEDUP_REMOVED lines=11> */
[----:B------:R-:W-:Y:S02]  /*e880*/  SHF.R.U32.HI R28, RZ, 0x10, R47 ;  /* 0x00000010ff1c7819 */ /* 0x000fe4000001162f */
[----:B------:R-:W-:Y:S01]  /*e890*/  SHF.R.U64 R34, R42, 0x10, R43 ;  /* 0x000000102a227819 */ /* 0x000fe2000000122b */
[----:B------:R-:W-:Y:S01]  /*e8a0*/  HADD2.F32 R24, -RZ, R25.H0_H0 ;  /* 0x20000019ff187230 */ /* 0x000fe20000004100 */
[----:B------:R-:W-:Y:S01]  /*e8b0*/  SHF.R.U64 R39, R44, 0x10, R45 ;  /* 0x000000102c277819 */ /* 0x000fe2000000122d */
[----:B------:R-:W-:Y:S01]  /*e8c0*/  HADD2.F32 R40, -RZ, R28.H0_H0 ;  /* 0x2000001cff287230 */ /* 0x000fe20000004100 */
[----:B------:R-:W-:-:S03]  /*e8d0*/  SHF.R.U64 R38, R46, 0x10, R47 ;  /* 0x000000102e267819 */ /* 0x000fc6000000122f */
        /* <DEDUP_REMOVED lines=34> */
[----:B------:R-:W-:Y:S01]  /*eb00*/  FMUL.FTZ R0, R19, R14 ;  /* 0x0000000e13007220 */ /* 0x000fe20000410000 */
[--C-:B------:R-:W-:Y:S01]  /*eb10*/  HADD2.F32 R10, -RZ, R15.reuse.H0_H0 ;  /* 0x2000000fff0a7230 */ /* 0x100fe20000004100 */
[-C--:B------:R-:W-:Y:S01]  /*eb20*/  FMUL.FTZ R3, R20, R4.reuse ;  /* 0x0000000414037220 */ /* 0x080fe20000410000 */
[----:B------:R-:W-:Y:S01]  /*eb30*/  HADD2.F32 R8, -RZ, R15.H1_H1 ;  /* 0x3000000fff087230 */ /* 0x000fe20000004100 */
[----:B------:R-:W-:Y:S01]  /*eb40*/  FFMA.FTZ R35, R2, R41, R0 ;  /* 0x0000002902237223 */ /* 0x000fe20000010000 */
[----:B------:R-:W-:Y:S01]  /*eb50*/  HADD2.F32 R0, -RZ, R90.H1_H1 ;  /* 0x3000005aff007230 */ /* 0x000fe20000004100 */
[C---:B------:R-:W-:Y:S01]  /*eb60*/  FFMA.FTZ R32, R9.reuse, R5, R3 ;  /* 0x0000000509207223 */ /* 0x040fe20000010003 */
[--C-:B------:R-:W-:Y:S01]  /*eb70*/  HADD2.F32 R3, -RZ, R92.reuse.H0_H0 ;  /* 0x2000005cff037230 */ /* 0x100fe20000004100 */
[----:B------:R-:W-:Y:S01]  /*eb80*/  FMUL.FTZ R29, R9, R4 ;  /* 0x00000004091d7220 */ /* 0x000fe20000410000 */
[----:B------:R-:W-:Y:S01]  /*eb90*/  HADD2.F32 R4, -RZ, R92.H1_H1 ;  /* 0x3000005cff047230 */ /* 0x000fe20000004100 */
[----:B------:R-:W-:-:S02]  /*eba0*/  FMUL.FTZ R9, R17, R0 ;  /* 0x0000000011097220 */ /* 0x000fc40000410000 */
[----:B------:R-:W-:Y:S01]  /*ebb0*/  FMUL.FTZ R30, R2, R14 ;  /* 0x0000000e021e7220 */ /* 0x000fe20000410000 */
[----:B------:R-:W-:Y:S01]  /*ebc0*/  HADD2.F32 R2, -RZ, R90.H0_H0 ;  /* 0x2000005aff027230 */ /* 0x000fe20000004100 */
[C---:B------:R-:W-:Y:S01]  /*ebd0*/  FFMA.FTZ R25, R10.reuse, R3, R9 ;  /* 0x000000030a197223 */ /* 0x040fe20000010009 */
[----:B------:R-:W-:Y:S01]  /*ebe0*/  HADD2.F32 R9, -RZ, R37.H0_H0 ;  /* 0x20000025ff097230 */ /* 0x000fe20000004100 */
[----:B------:R-:W-:Y:S01]  /*ebf0*/  FMUL.FTZ R15, R10, R0 ;  /* 0x000000000a0f7220 */ /* 0x000fe20000410000 */
[----:B------:R-:W-:Y:S01]  /*ec00*/  HADD2.F32 R10, -RZ, R34.H0_H0 ;  /* 0x20000022ff0a7230 */ /* 0x000fe20000004100 */
[----:B------:R-:W-:Y:S01]  /*ec10*/  FMUL.FTZ R14, R18, R2 ;  /* 0x00000002120e7220 */ /* 0x000fe20000410000 */
[----:B------:R-:W-:Y:S01]  /*ec20*/  HADD2.F32 R34, -RZ, R38.H0_H0 ;  /* 0x20000026ff227230 */ /* 0x000fe20000004100 */
[----:B------:R-:W-:Y:S02]  /*ec30*/  FMUL.FTZ R0, R16, R24 ;  /* 0x0000001810007220 */ /* 0x000fe40000410000 */
[----:B------:R-:W-:-:S02]  /*ec40*/  FMUL.FTZ R27, R12, R2 ;  /* 0x000000020c1b7220 */ /* 0x000fc40000410000 */
[-C--:B------:R-:W-:Y:S02]  /*ec50*/  FMUL.FTZ R2, R23, R9.reuse ;  /* 0x0000000917027220 */ /* 0x080fe40000410000 */
[----:B------:R-:W-:Y:S02]  /*ec60*/  FFMA.FTZ R33, R12, R4, R14 ;  /* 0x000000040c217223 */ /* 0x000fe4000001000e */
[C---:B------:R-:W-:Y:S02]  /*ec70*/  FFMA.FTZ R14, R8.reuse, R40, R0 ;  /* 0x00000028080e7223 */ /* 0x040fe40000010000 */
[----:B------:R-:W-:Y:S02]  /*ec80*/  FMUL.FTZ R12, R8, R24 ;  /* 0x00000018080c7220 */ /* 0x000fe40000410000 */
[----:B------:R-:W-:Y:S02]  /*ec90*/  FMUL.FTZ R0, R21, R10 ;  /* 0x0000000a15007220 */ /* 0x000fe40000410000 */
[----:B------:R-:W-:-:S02]  /*eca0*/  FMUL.FTZ R9, R13, R9 ;  /* 0x000000090d097220 */ /* 0x000fc40000410000 */
[----:B------:R-:W-:Y:S02]  /*ecb0*/  FFMA.FTZ R24, R13, R39, R2 ;  /* 0x000000270d187223 */ /* 0x000fe40000010002 */
[C---:B------:R-:W-:Y:S02]  /*ecc0*/  FMUL.FTZ R8, R11.reuse, R10 ;  /* 0x0000000a0b087220 */ /* 0x040fe40000410000 */
[----:B------:R-:W-:Y:S02]  /*ecd0*/  FFMA.FTZ R13, R22, R6, -R31 ;  /* 0x00000006160d7223 */ /* 0x000fe4000001081f */
[----:B------:R-:W-:Y:S02]  /*ece0*/  FFMA.FTZ R6, R20, R5, -R29 ;  /* 0x0000000514067223 */ /* 0x000fe4000001081d */
[----:B------:R-:W-:Y:S01]  /*ecf0*/  FFMA.FTZ R28, R11, R34, R0 ;  /* 0x000000220b1c7223 */ /* 0x000fe20000010000 */
[----:B------:R-:W-:Y:S01]  /*ed00*/  F2FP.PACK_AB R11, R14, R25 ;  /* 0x000000190e0b723e */ /* 0x000fe200000000ff */
[----:B------:R-:W-:-:S02]  /*ed10*/  FFMA.FTZ R5, R18, R4, -R27 ;  /* 0x0000000412057223 */ /* 0x000fc4000001081b */
[----:B------:R-:W-:Y:S02]  /*ed20*/  FFMA.FTZ R10, R19, R41, -R30 ;  /* 0x00000029130a7223 */ /* 0x000fe4000001081e */
[----:B------:R-:W-:Y:S02]  /*ed30*/  FFMA.FTZ R3, R17, R3, -R15 ;  /* 0x0000000311037223 */ /* 0x000fe4000001080f */
[----:B------:R-:W-:Y:S01]  /*ed40*/  FFMA.FTZ R0, R16, R40, -R12 ;  /* 0x0000002810007223 */ /* 0x000fe2000001080c */
[----:B------:R-:W-:Y:S01]  /*ed50*/  F2FP.PACK_AB R13, R10, R13 ;  /* 0x0000000d0a0d723e */ /* 0x000fe200000000ff */
[----:B------:R-:W-:Y:S01]  /*ed60*/  FFMA.FTZ R2, R23, R39, -R9 ;  /* 0x0000002717027223 */ /* 0x000fe20000010809 */
[----:B------:R-:W-:Y:S01]  /*ed70*/  F2FP.PACK_AB R9, R35, R36 ;  /* 0x000000242309723e */ /* 0x000fe200000000ff */
[----:B------:R-:W-:Y:S01]  /*ed80*/  FFMA.FTZ R4, R21, R34, -R8 ;  /* 0x0000002215047223 */ /* 0x000fe20000010808 */
[----:B------:R-:W-:Y:S02]  /*ed90*/  F2FP.PACK_AB R15, R0, R3 ;  /* 0x00000003000f723e */ /* 0x000fe400000000ff */
[----:B------:R-:W-:-:S02]  /*eda0*/  F2FP.PACK_AB R12, R2, R6 ;  /* 0x00000006020c723e */ /* 0x000fc400000000ff */
[----:B------:R-:W-:Y:S02]  /*edb0*/  F2FP.PACK_AB R14, R4, R5 ;  /* 0x00000005040e723e */ /* 0x000fe400000000ff */
[----:B------:R-:W-:Y:S02]  /*edc0*/  F2FP.PACK_AB R8, R24, R32 ;  /* 0x000000201808723e */ /* 0x000fe400000000ff */
[----:B------:R-:W-:Y:S01]  /*edd0*/  F2FP.PACK_AB R10, R28, R33 ;  /* 0x000000211c0a723e */ /* 0x000fe200000000ff */
[----:B------:R2:W-:Y:S04]  /*ede0*/  STS.128 [R56], R12 ;  /* 0x0000000c38007388 */ /* 0x0005e80000000c00 */
[----:B------:R2:W-:Y:S02]  /*edf0*/  STS.128 [R26+0x6080], R8 ;  /* 0x006080081a007388 */ /* 0x0005e40000000c00 */
.L_x_1636:
[----:B------:R-:W-:Y:S05]  /*ee00*/  BSYNC B1 ;  /* 0x0000000000017941 */ /* 0x000fea0003800000 */
.L_x_1635:
[----:B------:R-:W-:-:S04]  /*ee10*/  IADD3 R0, R114, 0x40, RZ ;  /* 0x0000004072007810 */ /* 0x000fc80007ffe0ff */
[----:B------:R-:W-:-:S13]  /*ee20*/  ISETP.GE.AND P0, PT, R0, R84, PT ;  /* 0x000000540000720c */ /* 0x000fda0003f06270 */
[----:B------:R-:W-:Y:S05]  /*ee30*/  @P0 BRA `(.L_x_1620) ;  /* 0x000012f000000947 */ /* 0x000fea0003800000 */
[----:B------:R3:W5:Y:S04]  /*ee40*/  LDL R45, [R1+0x10c] ;  /* 0x00010c00012d7983 */ /* 0x0007680000100800 */
[----:B------:R3:W5:Y:S04]  /*ee50*/  LDL R44, [R1+0x110] ;  /* 0x00011000012c7983 */ /* 0x0007680000100800 */
[----:B------:R3:W5:Y:S01]  /*ee60*/  LDL R43, [R1+0x114] ;  /* 0x00011400012b7983 */ /* 0x0007620000100800 */
[----:B------:R-:W-:Y:S01]  /*ee70*/  ISETP.GE.AND P0, PT, R108, c[0x0][0x27c], PT ;  /* 0x00009f006c007a0c */ /* 0x000fe20003f06270 */
[----:B------:R-:W-:-:S12]  /*ee80*/  BSSY B0, `(.L_x_1641) ;  /* 0x0000062000007945 */ /* 0x000fd80003800000 */
[----:B------:R-:W-:Y:S05]  /*ee90*/  @P0 BRA `(.L_x_1642) ;  /* 0x0000060000000947 */ /* 0x000fea0003800000 */
[----:B------:R-:W4:Y:S01]  /*eea0*/  LDL R42, [R1+0x140] ;  /* 0x00014000012a7983 */ /* 0x000f220000100800 */
        /* <DEDUP_REMOVED lines=15> */
[----:B------:R-:W-:Y:S01]  /*efa0*/  SHF.R.U64 R37, R52, 0x10, R53 ;  /* 0x0000001034257819 */ /* 0x000fe20000001235 */
[----:B------:R-:W-:Y:S01]  /*efb0*/  HADD2.F32 R24, -RZ, R25.H0_H0 ;  /* 0x20000019ff187230 */ /* 0x000fe20000004100 */
[----:B--2---:R-:W-:Y:S01]  /*efc0*/  SHF.L.U32 R26, R0, 0x1, RZ ;  /* 0x00000001001a7819 */ /* 0x004fe200000006ff */
[----:B------:R-:W-:Y:S01]  /*efd0*/  HADD2.F32 R0, -RZ, R91.H1_H1 ;  /* 0x3000005bff007230 */ /* 0x000fe20000004100 */
[----:B------:R-:W-:Y:S02]  /*efe0*/  SHF.R.U32.HI R28, RZ, 0x10, R51 ;  /* 0x00000010ff1c7819 */ /* 0x000fe40000011633 */
[----:B------:R-:W-:Y:S01]  /*eff0*/  SHF.R.U64 R32, R54, 0x10, R55 ;  /* 0x0000001036207819 */ /* 0x000fe20000001237 */
[----:B------:R-:W2:Y:S01]  /*f000*/  LDS.128 R12, [R26+0x6080] ;  /* 0x006080001a0c7984 */ /* 0x000ea20000000c00 */
[----:B------:R-:W-:Y:S01]  /*f010*/  SHF.R.U64 R39, R48, 0x10, R49 ;  /* 0x0000001030277819 */ /* 0x000fe20000001231 */
[----:B------:R-:W-:Y:S01]  /*f020*/  HADD2.F32 R40, -RZ, R28.H0_H0 ;  /* 0x2000001cff287230 */ /* 0x000fe20000004100 */
[----:B------:R-:W-:-:S03]  /*f030*/  SHF.R.U64 R38, R50, 0x10, R51 ;  /* 0x0000001032267819 */ /* 0x000fc60000001233 */
[----:B------:R-:W-:Y:S02]  /*f040*/  HADD2.F32 R39, -RZ, R39.H0_H0 ;  /* 0x20000027ff277230 */ /* 0x000fe40000004100 */
[--C-:B--2---:R-:W-:Y:S02]  /*f050*/  HADD2.F32 R3, -RZ, R13.reuse.H0_H0 ;  /* 0x2000000dff037230 */ /* 0x104fe40000004100 */
[----:B------:R-:W-:Y:S02]  /*f060*/  HADD2.F32 R2, -RZ, R13.H1_H1 ;  /* 0x3000000dff027230 */ /* 0x000fe40000004100 */
[----:B------:R-:W-:Y:S01]  /*f070*/  HADD2.F32 R13, -RZ, R12.H1_H1 ;  /* 0x3000000cff0d7230 */ /* 0x000fe20000004100 */
[----:B------:R-:W-:Y:S01]  /*f080*/  FMUL.FTZ R31, R3, R0 ;  /* 0x00000000031f7220 */ /* 0x000fe20000410000 */
[----:B----4-:R-:W2:Y:S02]  /*f090*/  LDS.128 R8, [R42] ;  /* 0x000000002a087984 */ /* 0x010ea40000000c00 */
[----:B--2---:R-:W-:-:S02]  /*f0a0*/  HADD2.F32 R22, -RZ, R9.H0_H0 ;  /* 0x20000009ff167230 */ /* 0x004fc40000004100 */
        /* <DEDUP_REMOVED lines=20> */
[----:B------:R-:W-:Y:S01]  /*f1f0*/  HADD2.F32 R10, -RZ, R15.H0_H0 ;  /* 0x2000000fff0a7230 */ /* 0x000fe20000004100 */
[----:B------:R-:W-:Y:S01]  /*f200*/  FMUL.FTZ R29, R9, R4 ;  /* 0x00000004091d7220 */ /* 0x000fe20000410000 */
[----:B------:R-:W-:Y:S01]  /*f210*/  HADD2.F32 R3, -RZ, R96.H1_H1 ;  /* 0x30000060ff037230 */ /* 0x000fe20000004100 */
[----:B------:R-:W-:Y:S01]  /*f220*/  FMUL.FTZ R9, R17, R0 ;  /* 0x0000000011097220 */ /* 0x000fe20000410000 */
[----:B------:R-:W-:-:S02]  /*f230*/  HADD2.F32 R2, -RZ, R94.H0_H0 ;  /* 0x2000005eff027230 */ /* 0x000fc40000004100 */
[----:B------:R-:W-:Y:S01]  /*f240*/  HADD2.F32 R23, -RZ, R8.H1_H1 ;  /* 0x30000008ff177230 */ /* 0x000fe20000004100 */
[----:B------:R-:W-:Y:S01]  /*f250*/  FFMA.FTZ R25, R10, R3, R9 ;  /* 0x000000030a197223 */ /* 0x000fe20000010009 */
[----:B------:R-:W-:Y:S01]  /*f260*/  HADD2.F32 R9, -RZ, R37.H0_H0 ;  /* 0x20000025ff097230 */ /* 0x000fe20000004100 */
[----:B------:R-:W-:Y:S01]  /*f270*/  FMUL.FTZ R14, R18, R2 ;  /* 0x00000002120e7220 */ /* 0x000fe20000410000 */
[----:B------:R-:W-:Y:S01]  /*f280*/  HADD2.F32 R8, -RZ, R15.H1_H1 ;  /* 0x3000000fff087230 */ /* 0x000fe20000004100 */
[----:B------:R-:W-:Y:S01]  /*f290*/  FMUL.FTZ R15, R10, R0 ;  /* 0x000000000a0f7220 */ /* 0x000fe20000410000 */
[----:B------:R-:W-:Y:S01]  /*f2a0*/  HADD2.F32 R4, -RZ, R97.H0_H0 ;  /* 0x20000061ff047230 */ /* 0x000fe20000004100 */
[----:B------:R-:W-:Y:S01]  /*f2b0*/  FMUL.FTZ R0, R16, R24 ;  /* 0x0000001810007220 */ /* 0x000fe20000410000 */
[----:B------:R-:W-:Y:S01]  /*f2c0*/  HADD2.F32 R10, -RZ, R32.H0_H0 ;  /* 0x20000020ff0a7230 */ /* 0x000fe20000004100 */
[----:B------:R-:W-:Y:S01]  /*f2d0*/  FMUL.FTZ R27, R12, R2 ;  /* 0x000000020c1b7220 */ /* 0x000fe20000410000 */
[----:B------:R-:W-:Y:S01]  /*f2e0*/  HADD2.F32 R32, -RZ, R38.H0_H0 ;  /* 0x20000026ff207230 */ /* 0x000fe20000004100 */
[----:B------:R-:W-:-:S02]  /*f2f0*/  FMUL.FTZ R2, R23, R9 ;  /* 0x0000000917027220 */ /* 0x000fc40000410000 */
[----:B------:R-:W-:Y:S02]  /*f300*/  FFMA.FTZ R34, R12, R4, R14 ;  /* 0x000000040c227223 */ /* 0x000fe4000001000e */
[C---:B------:R-:W-:Y:S02]  /*f310*/  FFMA.FTZ R14, R8.reuse, R40, R0 ;  /* 0x00000028080e7223 */ /* 0x040fe40000010000 */
[----:B------:R-:W-:Y:S02]  /*f320*/  FMUL.FTZ R12, R8, R24 ;  /* 0x00000018080c7220 */ /* 0x000fe40000410000 */
[----:B------:R-:W-:Y:S02]  /*f330*/  FMUL.FTZ R0, R21, R10 ;  /* 0x0000000a15007220 */ /* 0x000fe40000410000 */
[C---:B------:R-:W-:Y:S02]  /*f340*/  FMUL.FTZ R9, R13.reuse, R9 ;  /* 0x000000090d097220 */ /* 0x040fe40000410000 */
[----:B------:R-:W-:-:S02]  /*f350*/  FFMA.FTZ R24, R13, R39, R2 ;  /* 0x000000270d187223 */ /* 0x000fc40000010002 */
[C---:B------:R-:W-:Y:S02]  /*f360*/  FMUL.FTZ R8, R11.reuse, R10 ;  /* 0x0000000a0b087220 */ /* 0x040fe40000410000 */
[----:B------:R-:W-:Y:S02]  /*f370*/  FFMA.FTZ R13, R22, R6, -R31 ;  /* 0x00000006160d7223 */ /* 0x000fe4000001081f */
[----:B------:R-:W-:Y:S02]  /*f380*/  FFMA.FTZ R6, R20, R5, -R29 ;  /* 0x0000000514067223 */ /* 0x000fe4000001081d */
[----:B------:R-:W-:Y:S01]  /*f390*/  FFMA.FTZ R28, R11, R32, R0 ;  /* 0x000000200b1c7223 */ /* 0x000fe20000010000 */
[----:B------:R-:W-:Y:S01]  /*f3a0*/  F2FP.PACK_AB R11, R14, R25 ;  /* 0x000000190e0b723e */ /* 0x000fe200000000ff */
[----:B------:R-:W-:Y:S02]  /*f3b0*/  FFMA.FTZ R5, R18, R4, -R27 ;  /* 0x0000000412057223 */ /* 0x000fe4000001081b */
        /* <DEDUP_REMOVED lines=11> */
[----:B------:R-:W-:Y:S01]  /*f470*/  F2FP.PACK_AB R10, R28, R34 ;  /* 0x000000221c0a723e */ /* 0x000fe200000000ff */
[----:B------:R2:W-:Y:S04]  /*f480*/  STS.128 [R42], R12 ;  /* 0x0000000c2a007388 */ /* 0x0005e80000000c00 */
[----:B------:R2:W-:Y:S02]  /*f490*/  STS.128 [R26+0x6080], R8 ;  /* 0x006080081a007388 */ /* 0x0005e40000000c00 */
.L_x_1642:
[----:B------:R-:W-:Y:S05]  /*f4a0*/  BSYNC B0 ;  /* 0x0000000000007941 */ /* 0x000fea0003800000 */
.L_x_1641:
[----:B------:R-:W-:Y:S01]  /*f4b0*/  ISETP.GE.AND P0, PT, R113, c[0x0][0x27c], PT ;  /* 0x00009f0071007a0c */ /* 0x000fe20003f06270 */
[----:B------:R-:W-:-:S12]  /*f4c0*/  BSSY B0, `(.L_x_1643) ;  /* 0x0000063000007945 */ /* 0x000fd80003800000 */
[----:B------:R-:W-:Y:S05]  /*f4d0*/  @P0 BRA `(.L_x_1644) ;  /* 0x0000061000000947 */ /* 0x000fea0003800000 */
[----:B------:R-:W4:Y:S04]  /*f4e0*/  LDL R2, [R1+0x2c] ;  /* 0x00002c0001027983 */ /* 0x000f280000100800 */
[----:B--2---:R-:W2:Y:S01]  /*f4f0*/  LDL R42, [R1+0x138] ;  /* 0x00013800012a7983 */ /* 0x004ea20000100800 */
[----:B------:R-:W-:Y:S01]  /*f500*/  MOV R0, c[0x0][0x27c] ;  /* 0x00009f0000007a02 */ /* 0x000fe20000000f00 */
[----:B------:R-:W-:Y:S01]  /*f510*/  HADD2.F32 R6, -RZ, R98.H1_H1 ;  /* 0x30000062ff067230 */ /* 0x000fe20000004100 */
[----:B------:R-:W-:Y:S02]  /*f520*/  SHF.R.U32.HI R4, RZ, 0x10, R69 ;  /* 0x00000010ff047819 */ /* 0x000fe40000011645 */
[----:B------:R-:W-:Y:S02]  /*f530*/  SHF.R.U32.HI R24, RZ, 0x10, R65 ;  /* 0x00000010ff187819 */ /* 0x000fe40000011641 */
[----:B------:R-:W-:-:S02]  /*f540*/  SHF.R.U32.HI R25, RZ, 0x10, R71 ;  /* 0x00000010ff197819 */ /* 0x000fc40000011647 */
[----:B------:R-:W-:Y:S01]  /*f550*/  SHF.R.U64 R32, R68, 0x10, R69 ;  /* 0x0000001044207819 */ /* 0x000fe20000001245 */
[----:B------:R-:W-:Y:S01]  /*f560*/  HADD2.F32 R41, -RZ, R24.H0_H0 ;  /* 0x20000018ff297230 */ /* 0x000fe20000004100 */
[----:B------:R-:W-:Y:S01]  /*f570*/  SHF.R.U32.HI R28, RZ, 0x10, R67 ;  /* 0x00000010ff1c7819 */ /* 0x000fe20000011643 */
[----:B------:R-:W-:Y:S01]  /*f580*/  HADD2.F32 R24, -RZ, R25.H0_H0 ;  /* 0x20000019ff187230 */ /* 0x000fe20000004100 */
[----:B------:R-:W-:Y:S02]  /*f590*/  SHF.R.U64 R33, R70, 0x10, R71 ;  /* 0x0000001046217819 */ /* 0x000fe40000001247 */
[----:B------:R-:W-:Y:S01]  /*f5a0*/  SHF.R.U64 R36, R64, 0x10, R65 ;  /* 0x0000001040247819 */ /* 0x000fe20000001241 */
[----:B------:R-:W-:Y:S01]  /*f5b0*/  HADD2.F32 R40, -RZ, R28.H0_H0 ;  /* 0x2000001cff287230 */ /* 0x000fe20000004100 */
[----:B------:R-:W-:Y:S02]  /*f5c0*/  SHF.R.U64 R38, R66, 0x10, R67 ;  /* 0x0000001042267819 */ /* 0x000fe40000001243 */
        /* <DEDUP_REMOVED lines=33> */
[----:B------:R-:W-:Y:S01]  /*f7e0*/  FMUL.FTZ R0, R19, R14 ;  /* 0x0000000e13007220 */ /* 0x000fe20000410000 */
[--C-:B------:R-:W-:Y:S01]  /*f7f0*/  HADD2.F32 R10, -RZ, R15.reuse.H0_H0 ;  /* 0x2000000fff0a7230 */ /* 0x100fe20000004100 */
[-C--:B------:R-:W-:Y:S01]  /*f800*/  FMUL.FTZ R3, R20, R4.reuse ;  /* 0x0000000414037220 */ /* 0x080fe20000410000 */
[----:B------:R-:W-:Y:S01]  /*f810*/  HADD2.F32 R8, -RZ, R15.H1_H1 ;  /* 0x3000000fff087230 */ /* 0x000fe20000004100 */
[----:B------:R-:W-:Y:S01]  /*f820*/  FFMA.FTZ R37, R2, R41, R0 ;  /* 0x0000002902257223 */ /* 0x000fe20000010000 */
[----:B------:R-:W-:Y:S01]  /*f830*/  HADD2.F32 R0, -RZ, R99.H1_H1 ;  /* 0x30000063ff007230 */ /* 0x000fe20000004100 */
[C---:B------:R-:W-:Y:S01]  /*f840*/  FFMA.FTZ R34, R9.reuse, R5, R3 ;  /* 0x0000000509227223 */ /* 0x040fe20000010003 */
[----:B------:R-:W-:Y:S01]  /*f850*/  HADD2.F32 R3, -RZ, R100.H1_H1 ;  /* 0x30000064ff037230 */ /* 0x000fe20000004100 */
[----:B------:R-:W-:Y:S01]  /*f860*/  FMUL.FTZ R29, R9, R4 ;  /* 0x00000004091d7220 */ /* 0x000fe20000410000 */
[----:B------:R-:W-:Y:S01]  /*f870*/  HADD2.F32 R4, -RZ, R101.H0_H0 ;  /* 0x20000065ff047230 */ /* 0x000fe20000004100 */
        /* <DEDUP_REMOVED lines=9> */
[----:B------:R-:W-:Y:S01]  /*f910*/  FMUL.FTZ R0, R16, R24 ;  /* 0x0000001810007220 */ /* 0x000fe20000410000 */
[----:B------:R-:W-:Y:S01]  /*f920*/  HADD2.F32 R32, -RZ, R38.H0_H0 ;  /* 0x20000026ff207230 */ /* 0x000fe20000004100 */
        /* <DEDUP_REMOVED lines=28> */
.L_x_1644:
[----:B------:R-:W-:Y:S05]  /*faf0*/  BSYNC B0 ;  /* 0x0000000000007941 */ /* 0x000fea0003800000 */
.L_x_1643:
[----:B------:R-:W-:-:S13]  /*fb00*/  ISETP.GE.AND P0, PT, R112, c[0x0][0x27c], PT ;  /* 0x00009f0070007a0c */ /* 0x000fda0003f06270 */
        /* <DEDUP_REMOVED lines=98> */
.L_x_1620:
[----:B------:R-:W-:Y:S05]  /*10130*/  BSYNC B2 ;  /* 0x0000000000027941 */ /* 0x000fea0003800000 */
.L_x_1602:
[----:B-1----:R-:W-:Y:S01]  /*10140*/  IMAD R0, R106, c[0x0][0x208], RZ ;  /* 0x000082006a007a24 */ /* 0x002fe200078e02ff */
[----:B------:R-:W-:-:S04]  /*10150*/  DEPBAR.LE SB0, 0x0 ;  /* 0x000080000000791a */ /* 0x000fc80000000000 */
[C---:B------:R-:W-:Y:S01]  /*10160*/  IMAD.WIDE.U32 R2, R221.reuse, c[0x0][0x208], RZ ;  /* 0x00008200dd027a25 */ /* 0x040fe200078e00ff */
[----:B------:R-:W-:Y:S01]  /*10170*/  BAR.SYNC.DEFER_BLOCKING 0x0 ;  /* 0x0000000000007b1d */ /* 0x000fe20000010000 */
[C---:B------:R-:W-:Y:S02]  /*10180*/  ISETP.GE.AND P3, PT, R120.reuse, c[0x0][0x1d4], PT ;  /* 0x0000750078007a0c */ /* 0x040fe40003f66270 */
[----:B------:R-:W-:Y:S01]  /*10190*/  IMAD R0, R221, c[0x0][0x20c], R0 ;  /* 0x00008300dd007a24 */ /* 0x000fe200078e0200 */
[----:B------:R-:W-:Y:S01]  /*101a0*/  SHF.L.U64.HI R233, R120, 0x1, R121 ;  /* 0x0000000178e97819 */ /* 0x000fe20000010279 */
[----:B--2---:R-:W-:Y:S01]  /*101b0*/  IMAD.WIDE.U32 R8, R95, c[0x0][0x210], RZ ;  /* 0x000084005f087a25 */ /* 0x004fe200078e00ff */
[----:B------:R-:W-:Y:S01]  /*101c0*/  SHF.L.U64.HI R230, R252, 0x1, R116 ;  /* 0x00000001fce67819 */ /* 0x000fe20000010274 */
[----:B------:R-:W-:Y:S01]  /*101d0*/  BSSY B0, `(.L_x_1645) ;  /* 0x0000044000007945 */ /* 0x000fe20003800000 */
[----:B------:R-:W-:Y:S01]  /*101e0*/  SHF.L.U64.HI R231, R110, 0x1, R111 ;  /* 0x000000016ee77819 */ /* 0x000fe2000001026f */
[----:B------:R-:W-:Y:S01]  /*101f0*/  IMAD.IADD R3, R3, 0x1, R0 ;  /* 0x0000000103037824 */ /* 0x000fe200078e0200 */
[----:B------:R-:W-:Y:S01]  /*10200*/  STL.64 [R1+0x20], R8 ;  /* 0x0000200801007387 */ /* 0x000fe20000100a00 */
[----:B------:R-:W-:Y:S01]  /*10210*/  IMAD R0, R107, c[0x0][0x218], RZ ;  /* 0x000086006b007a24 */ /* 0x000fe200078e02ff */
[----:B------:R-:W-:Y:S01]  /*10220*/  ISETP.GE.AND P4, PT, R252, c[0x0][0x1d4], PT ;  /* 0x00007500fc007a0c */ /* 0x000fe20003f86270 */
[----:B------:R-:W-:-:S04]  /*10230*/  IMAD.WIDE.U32 R2, R219, c[0x0][0x218], R2 ;  /* 0x00008600db027a25 */ /* 0x000fc800078e0002 */
[----:B------:R-:W-:Y:S01]  /*10240*/  IMAD R4, R219, c[0x0][0x21c], R0 ;  /* 0x00008700db047a24 */ /* 0x000fe200078e0200 */
[----:B------:R-:W-:Y:S01]  /*10250*/  IADD3 R0, P0, R2, R8, RZ ;  /* 0x0000000802007210 */ /* 0x000fe20007f1e0ff */
[----:B------:R-:W-:Y:S02]  /*10260*/  IMAD R5, R95, c[0x0][0x214], R9 ;  /* 0x000085005f057a24 */ /* 0x000fe400078e0209 */
[----:B------:R-:W-:Y:S02]  /*10270*/  IMAD.SHL.U32 R234, R120, 0x2, RZ ;  /* 0x0000000278ea7824 */ /* 0x000fe400078e00ff */
[----:B------:R-:W-:Y:S01]  /*10280*/  IMAD.SHL.U32 R235, R252, 0x2, RZ ;  /* 0x00000002fceb7824 */ /* 0x000fe200078e00ff */
[----:B------:R-:W-:Y:S01]  /*10290*/  IADD3.X R2, R5, R3, R4, P0, !PT ;  /* 0x0000000305027210 */ /* 0x000fe200007fe404 */
[----:B------:R-:W-:Y:S01]  /*102a0*/  IMAD.IADD R4, R133, 0x1, -R117 ;  /* 0x0000000185047824 */ /* 0x000fe200078e0a75 */
[----:B------:R-:W-:Y:S01]  /*102b0*/  LEA R6, P0, R0, c[0x0][0x1f8], 0x1 ;  /* 0x00007e0000067a11 */ /* 0x000fe200078008ff */
[----:B------:R-:W-:Y:S01]  /*102c0*/  IMAD.SHL.U32 R209, R118, 0x2, RZ ;  /* 0x0000000276d17824 */ /* 0x000fe200078e00ff */
[----:B------:R-:W-:Y:S01]  /*102d0*/  STL [R1+0x18], R5 ;  /* 0x0000180501007387 */ /* 0x000fe20000100800 */
[----:B------:R-:W-:Y:S01]  /*102e0*/  IMAD.SHL.U32 R232, R110, 0x2, RZ ;  /* 0x000000026ee87824 */ /* 0x000fe200078e00ff */
[----:B------:R-:W-:-:S02]  /*102f0*/  LEA.HI.X R3, R0, c[0x0][0x1fc], R2, 0x1, P0 ;  /* 0x00007f0000037a11 */ /* 0x000fc400000f0c02 */
[----:B------:R-:W1:Y:S01]  /*10300*/  SHFL.IDX PT, R0, R6, RZ, 0x1c1f ;  /* 0x001c1fff06007589 */ /* 0x000e6200000e0000 */
[C---:B------:R-:W-:Y:S02]  /*10310*/  ISETP.LT.OR P1, PT, R4.reuse, 0x1, P3 ;  /* 0x000000010400780c */ /* 0x040fe40001f21670 */
[----:B------:R-:W-:Y:S01]  /*10320*/  ISETP.LT.OR P2, PT, R4, 0x1, P4 ;  /* 0x000000010400780c */ /* 0x000fe20002741670 */
[----:B------:R-:W2:Y:S04]  /*10330*/  SHFL.IDX PT, R2, R3, RZ, 0x1c1f ;  /* 0x001c1fff03027589 */ /* 0x000ea800000e0000 */
[----:B------:R4:W3:Y:S04]  /*10340*/  LDSM.16.M88.4 R16, [R198] ;  /* 0x00000000c610783b */ /* 0x0008e80000000200 */
[----:B------:R4:W3:Y:S04]  /*10350*/  LDSM.16.M88.4 R12, [R198+0x1000] ;  /* 0x00100000c60c783b */ /* 0x0008e80000000200 */
[----:B------:R4:W3:Y:S04]  /*10360*/  LDSM.16.M88.4 R24, [R171] ;  /* 0x00000000ab18783b */ /* 0x0008e80000000200 */
[----:B------:R4:W3:Y:S01]  /*10370*/  LDSM.16.M88.4 R32, [R171+0x400] ;  /* 0x00040000ab20783b */ /* 0x0008e20000000200 */
[----:B-1----:R-:W-:-:S03]  /*10380*/  IADD3 R20, P0, R0, R234, RZ ;  /* 0x000000ea00147210 */ /* 0x002fc60007f1e0ff */
[----:B------:R-:W1:Y:S02]  /*10390*/  S2R R5, SR_TID.X ;  /* 0x0000000000057919 */ /* 0x000e640000002100 */
[----:B--2---:R-:W-:Y:S01]  /*103a0*/  IMAD.X R21, R2, 0x1, R233, P0 ;  /* 0x0000000102157824 */ /* 0x004fe200000e06e9 */
[----:B------:R-:W-:Y:S01]  /*103b0*/  IADD3 R22, P0, R0, R235, RZ ;  /* 0x000000eb00167210 */ /* 0x000fe20007f1e0ff */
[----:B------:R4:W2:Y:S04]  /*103c0*/  LDSM.16.M88.4 R28, [R171+0x800] ;  /* 0x00080000ab1c783b */ /* 0x0008a80000000200 */
[----:B------:R4:W1:Y:S01]  /*103d0*/  LDSM.16.M88.4 R36, [R199] ;  /* 0x00000000c724783b */ /* 0x0008620000000200 */
[----:B------:R-:W-:-:S03]  /*103e0*/  IMAD.X R23, R2, 0x1, R230, P0 ;  /* 0x0000000102177824 */ /* 0x000fc600000e06e6 */
        /* <DEDUP_REMOVED lines=9> */
[----:B------:R4:W-:Y:S01]  /*10480*/  LDGSTS.E.BYPASS.LTC128B.128 [R209+0x2480], [R22.64], !P2 ;  /* 0x0248000016d17fae */ /* 0x0009e2000d101d48 */
[----:B--2---:R-:W-:-:S05]  /*10490*/  IADD3 R20, P0, R0, R232, RZ ;  /* 0x000000e800147210 */ /* 0x004fca0007f1e0ff */
[----:B------:R-:W-:Y:S01]  /*104a0*/  IMAD.X R21, R2, 0x1, R231, P0 ;  /* 0x0000000102157824 */ /* 0x000fe200000e06e7 */
[----:B------:R-:W-:-:S13]  /*104b0*/  ISETP.LT.OR P0, PT, R4, 0x1, P1 ;  /* 0x000000010400780c */ /* 0x000fda0000f01670 */
[----:B------:R4:W-:Y:S01]  /*104c0*/  LDGSTS.E.BYPASS.LTC128B.128 [R209+0x3080], [R20.64], !P0 ;  /* 0x0308000014d17fae */ /* 0x0009e2000c101d48 */
[----:B-1----:R-:W-:-:S13]  /*104d0*/  ISETP.GT.AND P0, PT, R5, 0x3f, PT ;  /* 0x0000003f0500780c */ /* 0x002fda0003f04270 */
[----:B------:R-:W-:Y:S05]  /*104e0*/  @P0 BRA `(.L_x_1646) ;  /* 0x0000012000000947 */ /* 0x000fea0003800000 */
[----:B---3--:R-:W-:Y:S05]  /*104f0*/  BRA.DIV ~URZ, `(.L_x_1647) ;  /* 0x0000f8a27f007947 */ /* 0x008fea000b800000 */
[----:B------:R1:W2:Y:S04]  /*10500*/  SHFL.IDX PT, R5, R3, 0x1, 0x1c1f ;  /* 0x003c1f0003057f89 */ /* 0x0002a800000e0000 */
[----:B------:R1:W3:Y:S02]  /*10510*/  SHFL.IDX PT, R0, R6, 0x1, 0x1c1f ;  /* 0x003c1f0006007f89 */ /* 0x0002e400000e0000 */
.L_x_1764:
[----:B---34-:R-:W-:Y:S02]  /*10520*/  IADD3 R22, P0, R0, R234, RZ ;  /* 0x000000ea00167210 */ /* 0x018fe40007f1e0ff */
[C---:B------:R-:W-:Y:S02]  /*10530*/  ISETP.LT.OR P3, PT, R4.reuse, 0x21, P3 ;  /* 0x000000210400780c */ /* 0x040fe40001f61670 */
[----:B------:R-:W-:Y:S01]  /*10540*/  ISETP.LT.OR P2, PT, R4, 0x21, P4 ;  /* 0x000000210400780c */ /* 0x000fe20002741670 */
[----:B--2---:R-:W-:Y:S01]  /*10550*/  IMAD.X R23, R5, 0x1, R233, P0 ;  /* 0x0000000105177824 */ /* 0x004fe200000e06e9 */
[----:B------:R-:W-:-:S02]  /*10560*/  IADD3 R20, P0, R0, R235, RZ ;  /* 0x000000eb00147210 */ /* 0x000fc40007f1e0ff */
[----:B------:R-:W-:-:S03]  /*10570*/  ISETP.LT.OR P1, PT, R4, 0x21, P1 ;  /* 0x000000210400780c */ /* 0x000fc60000f21670 */
[----:B------:R-:W-:Y:S01]  /*10580*/  IMAD.X R21, R5, 0x1, R230, P0 ;  /* 0x0000000105157824 */ /* 0x000fe200000e06e6 */
[----:B------:R-:W-:-:S03]  /*10590*/  IADD3 R2, P0, R0, R232, RZ ;  /* 0x000000e800027210 */ /* 0x000fc60007f1e0ff */
[----:B------:R-:W-:Y:S01]  /*105a0*/  @!PT LDS RZ, [RZ] ;  /* 0x00000000fffff984 */ /* 0x000fe20000000800 */
[----:B------:R-:W-:Y:S01]  /*105b0*/  @!PT LDS RZ, [RZ] ;  /* 0x00000000fffff984 */ /* 0x000fe20000000800 */
[----:B------:R-:W-:Y:S01]  /*105c0*/  @!PT LDS RZ, [RZ] ;  /* 0x00000000fffff984 */ /* 0x000fe20000000800 */
[----:B------:R2:W-:Y:S02]  /*105d0*/  LDGSTS.E.BYPASS.LTC128B.128 [R209+0x2080], [R22.64], !P3 ;  /* 0x0208000016d17fae */ /* 0x0005e4000d901d48 */
[----:B-1----:R-:W-:Y:S02]  /*105e0*/  IMAD.X R3, R5, 0x1, R231, P0 ;  /* 0x0000000105037824 */ /* 0x002fe400000e06e7 */
[----:B------:R2:W-:Y:S04]  /*105f0*/  LDGSTS.E.BYPASS.LTC128B.128 [R209+0x2c80], [R20.64], !P2 ;  /* 0x02c8000014d17fae */ /* 0x0005e8000d101d48 */
[----:B------:R2:W-:Y:S02]  /*10600*/  LDGSTS.E.BYPASS.LTC128B.128 [R209+0x3880], [R2.64], !P1 ;  /* 0x0388000002d17fae */ /* 0x0005e4000c901d48 */
.L_x_1646:
[----:B---3--:R-:W-:Y:S05]  /*10610*/  BSYNC B0 ;  /* 0x0000000000007941 */ /* 0x008fea0003800000 */
.L_x_1645:
[----:B------:R-:W0:Y:S01]  /*10620*/  LDGDEPBAR ;  /* 0x00000000000079af */ /* 0x000e220000000000 */
[----:B------:R-:W-:Y:S01]  /*10630*/  WARPSYNC 0xffffffff ;  /* 0xffffffff00007948 */ /* 0x000fe20003800000 */
[-C--:B--2-4-:R-:W-:Y:S02]  /*10640*/  HMMA.16816.F32 R20, R16, R24.reuse, RZ ;  /* 0x000000181014723c */ /* 0x094fe400000018ff */
[----:B------:R-:W-:Y:S04]  /*10650*/  LDSM.16.M88.4 R56, [R171+0xc00] ;  /* 0x000c0000ab38783b */ /* 0x000fe80000000200 */
[----:B-----5:R-:W1:Y:S02]  /*10660*/  LDSM.16.M88.4 R40, [R198+0x2000] ;  /* 0x00200000c628783b */ /* 0x020e640000000200 */
[C---:B------:R-:W-:Y:S02]  /*10670*/  HMMA.16816.F32 R60, R12.reuse, R24, RZ ;  /* 0x000000180c3c723c */ /* 0x040fe400000018ff */
[----:B------:R-:W-:Y:S04]  /*10680*/  LDSM.16.M88.4 R44, [R206] ;  /* 0x00000000ce2c783b */ /* 0x000fe80000000200 */
[----:B------:R-:W2:Y:S01]  /*10690*/  LDL R2, [R1+0xc] ;  /* 0x00000c0001027983 */ /* 0x000ea20000100800 */
        /* <DEDUP_REMOVED lines=26> */
[----:B------:R-:W1:Y:S07]  /*10840*/  LDSM.16.M88.4 R52, [R171+0x1800] ;  /* 0x00180000ab34783b */ /* 0x000e6e0000000200 */
        /* <DEDUP_REMOVED lines=10> */
[----:B------:R-:W-:Y:S01]  /*108f0*/  HMMA.16816.F32 R64, R20, R52, R48 ;  /* 0x000000341440723c */ /* 0x000fe20000001830 */
        /* <DEDUP_REMOVED lines=34> */
[----:B------:R-:W2:Y:S07]  /*10b20*/  LDSM.16.M88.4 R52, [R204] ;  /* 0x00000000cc34783b */ /* 0x000eae0000000200 */
        /* <DEDUP_REMOVED lines=13> */
[----:B------:R-:W3:Y:S07]  /*10c00*/  LDSM.16.M88.4 R48, [R171+0x2000] ;  /* 0x00200000ab30783b */ /* 0x000eee0000000200 */
[----:B--2---:R-:W-:Y:S01]  /*10c10*/  HMMA.16816.F32 R44, R28, R52, R64 ;  /* 0x000000341c2c723c */ /* 0x004fe20000001840 */
[----:B-1----:R-:W-:-:S04]  /*10c20*/  FMUL.FTZ R0, R80, c[0x0][0x320] ;  /* 0x0000c80050007a20 */ /* 0x002fc80000410000 */
[----:B------:R1:W2:Y:S03]  /*10c30*/  MUFU.TANH R94, R0 ;  /* 0x00000000005e7308 */ /* 0x0002a60000002400 */
[-C--:B------:R-:W-:Y:S08]  /*10c40*/  HMMA.16816.F32 R68, R8, R62.reuse, R68 ;  /* 0x0000003e0844723c */ /* 0x080ff00000001844 */
[----:B------:R-:W-:Y:S01]  /*10c50*/  HMMA.16816.F32 R76, R12, R62, R36 ;  /* 0x0000003e0c4c723c */ /* 0x000fe20000001824 */
[----:B------:R-:W2:Y:S01]  /*10c60*/  LDSM.16.M88.4 R36, [R201] ;  /* 0x00000000c924783b */ /* 0x000ea20000000200 */
[----:B------:R-:W-:-:S04]  /*10c70*/  DEPBAR.LE SB0, 0x0 ;  /* 0x000080000000791a */ /* 0x000fc80000000000 */
[----:B-1----:R-:W-:Y:S02]  /*10c80*/  FMUL.FTZ R0, R81, c[0x0][0x320] ;  /* 0x0000c80051007a20 */ /* 0x002fe40000410000 */
[----:B------:R-:W-:Y:S02]  /*10c90*/  HMMA.16816.F32 R28, R28, R54, R40 ;  /* 0x000000361c1c723c */ /* 0x000fe40000001828 */
[----:B------:R1:W1:Y:S06]  /*10ca0*/  MUFU.TANH R92, R0 ;  /* 0x00000000005c7308 */ /* 0x00026c0000002400 */
[----:B---3--:R-:W-:Y:S01]  /*10cb0*/  HMMA.16816.F32 R44, R20, R48, R44 ;  /* 0x00000030142c723c */ /* 0x008fe2000000182c */
[----:B-1----:R-:W-:-:S04]  /*10cc0*/  FMUL.FTZ R0, R82, c[0x0][0x320] ;  /* 0x0000c80052007a20 */ /* 0x002fc80000410000 */
[----:B------:R1:W3:Y:S11]  /*10cd0*/  MUFU.TANH R98, R0 ;  /* 0x0000000000627308 */ /* 0x0002f60000002400 */
[----:B------:R-:W-:Y:S08]  /*10ce0*/  HMMA.16816.F32 R20, R20, R50, R28 ;  /* 0x000000321414723c */ /* 0x000ff0000000181c */
[----:B--2---:R-:W-:Y:S01]  /*10cf0*/  HMMA.16816.F32 R44, R12, R36, R44 ;  /* 0x000000240c2c723c */ /* 0x004fe2000000182c */
[----:B-1----:R-:W-:-:S07]  /*10d00*/  FMUL.FTZ R0, R83, c[0x0][0x320] ;  /* 0x0000c80053007a20 */ /* 0x002fce0000410000 */
[----:B------:R-:W-:Y:S01]  /*10d10*/  HMMA.16816.F32 R80, R12, R60, R72 ;  /* 0x0000003c0c50723c */ /* 0x000fe20000001848 */
[----:B------:R1:W2:Y:S07]  /*10d20*/  MUFU.TANH R97, R0 ;  /* 0x0000000000617308 */ /* 0x0002ae0000002400 */
        /* <DEDUP_REMOVED lines=87> */
[----:B------:R-:W4:Y:S01]  /*112a0*/  LDL R4, [R1+0x4c] ;  /* 0x00004c0001047983 */ /* 0x000f220000100800 */
[----:B------:R-:W-:-:S03]  /*112b0*/  IMAD.MOV.U32 R219, RZ, RZ, RZ ;  /* 0x000000ffffdb7224 */ /* 0x000fc600078e00ff */
[----:B------:R-:W5:Y:S04]  /*112c0*/  LDL.64 R138, [R1+0x38] ;  /* 0x00003800018a7983 */ /* 0x000f680000100a00 */
[----:B------:R-:W3:Y:S01]  /*112d0*/  LDL R136, [R1+0x48] ;  /* 0x0000480001887983 */ /* 0x000ee20000100800 */
[----:B--2---:R-:W-:-:S04]  /*112e0*/  IADD3 R2, R251, R134, R2 ;  /* 0x00000086fb027210 */ /* 0x004fc80007ffe002 */
        /* <DEDUP_REMOVED lines=24> */
[----:B------:R-:W-:Y:S01]  /*11470*/  IMAD R4, R0, c[0x0][0x1f0], RZ ;  /* 0x00007c0000047a24 */ /* 0x000fe200078e02ff */
[----:B-----5:R-:W-:-:S03]  /*11480*/  IADD3 R0, P2, R138, R2, RZ ;  /* 0x000000028a007210 */ /* 0x020fc60007f5e0ff */
[----:B------:R-:W-:Y:S01]  /*11490*/  IMAD R2, R219, c[0x0][0x1f4], R4 ;  /* 0x00007d00db027a24 */ /* 0x000fe200078e0204 */
[----:B------:R-:W-:-:S04]  /*114a0*/  LEA R6, P1, R0, c[0x0][0x1c8], 0x1 ;  /* 0x0000720000067a11 */ /* 0x000fc800078208ff */
[----:B------:R-:W-:-:S04]  /*114b0*/  IADD3.X R2, R136, R3, R2, P2, !PT ;  /* 0x0000000388027210 */ /* 0x000fc800017fe402 */
[----:B------:R-:W-:Y:S01]  /*114c0*/  LEA.HI.X R5, R0, c[0x0][0x1cc], R2, 0x1, P1 ;  /* 0x0000730000057a11 */ /* 0x000fe200008f0c02 */
[----:B------:R-:W-:Y:S05]  /*114d0*/  BRA.DIV ~URZ, `(.L_x_1650) ;  /* 0x0000e9827f007947 */ /* 0x000fea000b800000 */
[----:B------:R1:W2:Y:S02]  /*114e0*/  SHFL.IDX PT, R4, R5, RZ, 0x1c1f ;  /* 0x001c1fff05047589 */ /* 0x0002a400000e0000 */
.L_x_1765:
[----:B------:R-:W-:Y:S05]  /*114f0*/  BRA.DIV ~URZ, `(.L_x_1651) ;  /* 0x0000e9d27f007947 */ /* 0x000fea000b800000 */
[----:B------:R3:W4:Y:S02]  /*11500*/  SHFL.IDX PT, R0, R6, RZ, 0x1c1f ;  /* 0x001c1fff06007589 */ /* 0x00072400000e0000 */
.L_x_1766:
[----:B------:R-:W-:Y:S01]  /*11510*/  BSSY B0, `(.L_x_1652) ;  /* 0x0000013000007945 */ /* 0x000fe20003800000 */
[----:B------:R-:W-:Y:S05]  /*11520*/  @!P0 BRA `(.L_x_1653) ;  /* 0x0000011000008947 */ /* 0x000fea0003800000 */
[----:B------:R-:W5:Y:S04]  /*11530*/  LDL.64 R8, [R1] ;  /* 0x0000000001087983 */ /* 0x000f680000100a00 */
[----:B---3--:R-:W3:Y:S01]  /*11540*/  LDL R2, [R1+0x8] ;  /* 0x0000080001027983 */ /* 0x008ee20000100800 */
[----:B----4-:R-:W-:Y:S02]  /*11550*/  IADD3 R10, P0, R0, R234, RZ ;  /* 0x000000ea000a7210 */ /* 0x010fe40007f1e0ff */
[----:B------:R-:W-:-:S03]  /*11560*/  ISETP.GE.AND P2, PT, R252, c[0x0][0x1d4], PT ;  /* 0x00007500fc007a0c */ /* 0x000fc60003f46270 */
[----:B--2---:R-:W-:Y:S01]  /*11570*/  IMAD.X R11, R4, 0x1, R233, P0 ;  /* 0x00000001040b7824 */ /* 0x004fe200000e06e9 */
[----:B-----5:R-:W-:Y:S02]  /*11580*/  ISETP.GE.AND P3, PT, R8, c[0x0][0x1d4], PT ;  /* 0x0000750008007a0c */ /* 0x020fe40003f66270 */
[----:B------:R-:W-:Y:S02]  /*11590*/  IADD3 R8, P1, R0, R235, RZ ;  /* 0x000000eb00087210 */ /* 0x000fe40007f3e0ff */
[----:B---3--:R-:W-:-:S03]  /*115a0*/  ISETP.GE.AND P0, PT, R2, c[0x0][0x1d4], PT ;  /* 0x0000750002007a0c */ /* 0x008fc60003f06270 */
[----:B------:R-:W-:Y:S01]  /*115b0*/  IMAD.X R9, R4, 0x1, R230, P1 ;  /* 0x0000000104097824 */ /* 0x000fe200008e06e6 */
[----:B------:R-:W-:-:S05]  /*115c0*/  IADD3 R2, P1, R0, R232, RZ ;  /* 0x000000e800027210 */ /* 0x000fca0007f3e0ff */
[----:B------:R-:W-:Y:S01]  /*115d0*/  IMAD.X R3, R4, 0x1, R231, P1 ;  /* 0x0000000104037824 */ /* 0x000fe200008e06e7 */
[----:B------:R-:W-:Y:S01]  /*115e0*/  @!PT LDS RZ, [RZ] ;  /* 0x00000000fffff984 */ /* 0x000fe20000000800 */
[----:B------:R-:W-:Y:S01]  /*115f0*/  @!PT LDS RZ, [RZ] ;  /* 0x00000000fffff984 */ /* 0x000fe20000000800 */
[----:B------:R-:W-:Y:S01]  /*11600*/  @!PT LDS RZ, [RZ] ;  /* 0x00000000fffff984 */ /* 0x000fe20000000800 */
[----:B------:R2:W-:Y:S04]  /*11610*/  LDGSTS.E.BYPASS.LTC128B.128 [R209+0x3c80], [R10.64], !P3 ;  /* 0x03c800000ad17fae */ /* 0x0005e8000d901d48 */
[----:B------:R2:W-:Y:S04]  /*11620*/  LDGSTS.E.BYPASS.LTC128B.128 [R209+0x4880], [R8.64], !P2 ;  /* 0x0488000008d17fae */ /* 0x0005e8000d101d48 */
[----:B------:R2:W-:Y:S02]  /*11630*/  LDGSTS.E.BYPASS.LTC128B.128 [R209+0x5480], [R2.64], !P0 ;  /* 0x0548000002d17fae */ /* 0x0005e4000c101d48 */
.L_x_1653:
[----:B------:R-:W-:Y:S05]  /*11640*/  BSYNC B0 ;  /* 0x0000000000007941 */ /* 0x000fea0003800000 */
.L_x_1652:
[----:B------:R-:W-:Y:S01]  /*11650*/  ISETP.GE.AND P0, PT, R12, 0x21, PT ;  /* 0x000000210c00780c */ /* 0x000fe20003f06270 */
[----:B------:R-:W-:Y:S06]  /*11660*/  BRA.DIV ~URZ, `(.L_x_1654) ;  /* 0x0000e8c27f007947 */ /* 0x000fec000b800000 */
[----:B--2---:R2:W1:Y:S04]  /*11670*/  SHFL.IDX PT, R4, R5, 0x1, 0x1c1f ;  /* 0x003c1f0005047f89 */ /* 0x00446800000e0000 */
[----:B----4-:R2:W4:Y:S02]  /*11680*/  SHFL.IDX PT, R0, R6, 0x1, 0x1c1f ;  /* 0x003c1f0006007f89 */ /* 0x01052400000e0000 */
.L_x_1767:
[----:B------:R-:W-:Y:S05]  /*11690*/  @!P0 BRA `(.L_x_1649) ;  /* 0x0000011000008947 */ /* 0x000fea0003800000 */
[----:B------:R-:W5:Y:S04]  /*116a0*/  LDL.64 R8, [R1] ;  /* 0x0000000001087983 */ /* 0x000f680000100a00 */
[----:B--2---:R-:W2:Y:S01]  /*116b0*/  LDL R2, [R1+0x8] ;  /* 0x0000080001027983 */ /* 0x004ea20000100800 */
[----:B----4-:R-:W-:-:S02]  /*116c0*/  IADD3 R10, P0, R0, R234, RZ ;  /* 0x000000ea000a7210 */ /* 0x010fc40007f1e0ff */
[----:B------:R-:W-:-:S03]  /*116d0*/  ISETP.GE.AND P2, PT, R252, c[0x0][0x1d4], PT ;  /* 0x00007500fc007a0c */ /* 0x000fc60003f46270 */
[----:B-1----:R-:W-:Y:S01]  /*116e0*/  IMAD.X R11, R4, 0x1, R233, P0 ;  /* 0x00000001040b7824 */ /* 0x002fe200000e06e9 */
[----:B-----5:R-:W-:Y:S02]  /*116f0*/  ISETP.GE.AND P3, PT, R8, c[0x0][0x1d4], PT ;  /* 0x0000750008007a0c */ /* 0x020fe40003f66270 */
[----:B------:R-:W-:Y:S02]  /*11700*/  IADD3 R8, P1, R0, R235, RZ ;  /* 0x000000eb00087210 */ /* 0x000fe40007f3e0ff */
[----:B--2---:R-:W-:-:S03]  /*11710*/  ISETP.GE.AND P0, PT, R2, c[0x0][0x1d4], PT ;  /* 0x0000750002007a0c */ /* 0x004fc60003f06270 */
        /* <DEDUP_REMOVED lines=9> */
.L_x_1649:
[----:B--234-:R-:W-:Y:S05]  /*117b0*/  BSYNC B1 ;  /* 0x0000000000017941 */ /* 0x01cfea0003800000 */
.L_x_1648:
[----:B-1----:R-:W2:Y:S01]  /*117c0*/  LDL R2, [R1+0x60] ;  /* 0x0000600001027983 */ /* 0x002ea20000100800 */
[----:B------:R-:W-:-:S03]  /*117d0*/  IMAD.MOV.U32 R4, RZ, RZ, c[0x0][0x2c4] ;  /* 0x0000b100ff047624 */ /* 0x000fc600078e00ff */
[----:B------:R-:W2:Y:S04]  /*117e0*/  LDL R0, [R1+0x80] ;  /* 0x0000800001007983 */ /* 0x000ea80000100800 */
[----:B------:R-:W3:Y:S04]  /*117f0*/  LDL R5, [R1+0x68] ;  /* 0x0000680001057983 */ /* 0x000ee80000100800 */
[----:B------:R-:W4:Y:S01]  /*11800*/  LDL R3, [R1+0x64] ;  /* 0x0000640001037983 */ /* 0x000f220000100800 */
[----:B------:R-:W-:-:S03]  /*11810*/  ISETP.NE.AND P0, PT, R4, 0x1, PT ;  /* 0x000000010400780c */ /* 0x000fc60003f05270 */
[----:B------:R-:W0:Y:S01]  /*11820*/  LDGDEPBAR ;  /* 0x00000000000079af */ /* 0x000e220000000000 */
[----:B--2---:R-:W-:Y:S02]  /*11830*/  IADD3 R0, R0, R2, RZ ;  /* 0x0000000200007210 */ /* 0x004fe40007ffe0ff */
[----:B---3--:R-:W-:-:S07]  /*11840*/  IADD3 R6, -R5, R133, RZ ;  /* 0x0000008505067210 */ /* 0x008fce0007ffe1ff */
[----:B------:R-:W-:-:S04]  /*11850*/  @P0 IMAD.HI.U32 R2, R0, c[0x0][0x2c8], RZ ;  /* 0x0000b20000020a27 */ /* 0x000fc800078e00ff */
[----:B------:R-:W-:Y:S01]  /*11860*/  IMAD.MOV.U32 R4, RZ, RZ, R0 ;  /* 0x000000ffff047224 */ /* 0x000fe200078e0000 */
[----:B------:R-:W-:Y:S02]  /*11870*/  IADD3 R0, -R5, 0x1, R133 ;  /* 0x0000000105007810 */ /* 0x000fe40007ffe185 */
[----:B------:R-:W-:-:S03]  /*11880*/  @P0 SHF.R.U32.HI R4, RZ, c[0x0][0x2cc], R2 ;  /* 0x0000b300ff040a19 */ /* 0x000fc60000011602 */
[----:B----4-:R-:W-:Y:S01]  /*11890*/  IMAD.IADD R5, R0, 0x1, -R3 ;  /* 0x0000000100057824 */ /* 0x010fe200078e0a03 */
[----:B------:R-:W-:Y:S05]  /*118a0*/  BRA.DIV ~URZ, `(.L_x_1655) ;  /* 0x0000e7427f007947 */ /* 0x000fea000b800000 */
[----:B------:R1:W2:Y:S02]  /*118b0*/  SHFL.IDX PT, R0, R4, RZ, 0x1c1f ;  /* 0x001c1fff04007589 */ /* 0x0002a400000e0000 */
.L_x_1768:
[----:B--2---:R-:W-:-:S05]  /*118c0*/  IMAD.IADD R0, R5, 0x1, R0 ;  /* 0x0000000105007824 */ /* 0x004fca00078e0200 */
[----:B------:R-:W-:-:S04]  /*118d0*/  IMNMX R0, R6, R0, PT ;  /* 0x0000000006007217 */ /* 0x000fc80003800200 */
[C---:B------:R-:W-:Y:S02]  /*118e0*/  ISETP.GT.AND P1, PT, R0.reuse, RZ, PT ;  /* 0x000000ff0000720c */ /* 0x040fe40003f24270 */
[----:B------:R-:W-:Y:S02]  /*118f0*/  ISETP.GT.AND P0, PT, R0, 0x1, PT ;  /* 0x000000010000780c */ /* 0x000fe40003f04270 */
[----:B------:R-:W-:Y:S02]  /*11900*/  FSEL R11, R110, -INF , P1 ;  /* 0xff8000006e0b7808 */ /* 0x000fe40000800000 */
[----:B------:R-:W-:Y:S02]  /*11910*/  FSEL R13, R99, -INF , P0 ;  /* 0xff800000630d7808 */ /* 0x000fe40000000000 */
[C---:B------:R-:W-:Y:S02]  /*11920*/  ISETP.GT.AND P3, PT, R0.reuse, 0x8, PT ;  /* 0x000000080000780c */ /* 0x040fe40003f64270 */
        /* <DEDUP_REMOVED lines=29> */
[----:B------:R-:W-:Y:S02]  /*11b00*/  ISETP.GT.AND P0, PT, R2, 0x1, PT ;  /* 0x000000010200780c */ /* 0x000fe40003f04270 */
        /* <DEDUP_REMOVED lines=39> */
[----:B------:R-:W-:Y:S02]  /*11d80*/  IMNMX R0, R6, R0, PT ;  /* 0x0000000006007217 */ /* 0x000fe40003800200 */
[----:B------:R-:W-:Y:S02]  /*11d90*/  FSEL R81, R48, -INF , P3 ;  /* 0xff80000030517808 */ /* 0x000fe40001800000 */
[----:B------:R-:W-:Y:S02]  /*11da0*/  FSEL R80, R45, -INF , P2 ;  /* 0xff8000002d507808 */ /* 0x000fe40001000000 */
[----:B------:R-:W-:Y:S02]  /*11db0*/  FSEL R55, R37, -INF , P1 ;  /* 0xff80000025377808 */ /* 0x000fe40000800000 */
[----:B------:R-:W-:-:S02]  /*11dc0*/  FSEL R54, R35, -INF , P0 ;  /* 0xff80000023367808 */ /* 0x000fc40000000000 */
[C---:B------:R-:W-:Y:S02]  /*11dd0*/  ISETP.GT.AND P3, PT, R0.reuse, RZ, PT ;  /* 0x000000ff0000720c */ /* 0x040fe40003f64270 */
[C---:B------:R-:W-:Y:S02]  /*11de0*/  ISETP.GT.AND P2, PT, R0.reuse, 0x1, PT ;  /* 0x000000010000780c */ /* 0x040fe40003f44270 */
[C---:B------:R-:W-:Y:S02]  /*11df0*/  ISETP.GT.AND P1, PT, R0.reuse, 0x8, PT ;  /* 0x000000080000780c */ /* 0x040fe40003f24270 */
[----:B------:R-:W-:Y:S02]  /*11e00*/  ISETP.GT.AND P0, PT, R0, 0x9, PT ;  /* 0x000000090000780c */ /* 0x000fe40003f04270 */
        /* <DEDUP_REMOVED lines=10> */
[----:B------:R-:W-:Y:S02]  /*11eb0*/  ISETP.GT.AND P4, PT, R2, 0x19, PT ;  /* 0x000000190200780c */ /* 0x000fe40003f84270 */
[----:B------:R-:W-:Y:S02]  /*11ec0*/  FSEL R39, R72, -INF , P3 ;  /* 0xff80000048277808 */ /* 0x000fe40001800000 */
[----:B------:R-:W-:Y:S02]  /*11ed0*/  FSEL R40, R63, -INF , P2 ;  /* 0xff8000003f287808 */ /* 0x000fe40001000000 */
[----:B------:R-:W-:-:S02]  /*11ee0*/  FSEL R48, R59, -INF , P1 ;  /* 0xff8000003b307808 */ /* 0x000fc40000800000 */
[----:B------:R-:W-:Y:S02]  /*11ef0*/  FSEL R49, R49, -INF , P0 ;  /* 0xff80000031317808 */ /* 0x000fe40000000000 */
[----:B------:R-:W-:Y:S02]  /*11f00*/  FMNMX.FTZ R2, R15, R4, !PT ;  /* 0x000000040f027209 */ /* 0x000fe40007810000 */
[C---:B------:R-:W-:Y:S02]  /*11f10*/  ISETP.GT.AND P3, PT, R0.reuse, 0x20, PT ;  /* 0x000000200000780c */ /* 0x040fe40003f64270 */
[C---:B------:R-:W-:Y:S02]  /*11f20*/  ISETP.GT.AND P2, PT, R0.reuse, 0x21, PT ;  /* 0x000000210000780c */ /* 0x040fe40003f44270 */
[C---:B------:R-:W-:Y:S02]  /*11f30*/  ISETP.GT.AND P1, PT, R0.reuse, 0x28, PT ;  /* 0x000000280000780c */ /* 0x040fe40003f24270 */
[----:B------:R-:W-:-:S02]  /*11f40*/  ISETP.GT.AND P0, PT, R0, 0x29, PT ;  /* 0x000000290000780c */ /* 0x000fc40003f04270 */
        /* <DEDUP_REMOVED lines=62> */
.L_x_1769:
[C---:B------:R-:W-:Y:S01]  /*12330*/  FMUL.FTZ R0, R106.reuse, c[0x0][0x2d0] ;  /* 0x0000b4006a007a20 */ /* 0x040fe20000410000 */
[----:B------:R-:W-:Y:S01]  /*12340*/  FSETP.NEU.FTZ.AND P0, PT, R106, -INF , PT ;  /* 0xff8000006a00780b */ /* 0x000fe20003f1d000 */
[----:B------:R-:W2:Y:S03]  /*12350*/  LDL R195, [R1+0x60] ;  /* 0x0000600001c37983 */ /* 0x000ea60000100800 */
[----:B------:R-:W-:Y:S01]  /*12360*/  FSEL R4, R0, RZ, P0 ;  /* 0x000000ff00047208 */ /* 0x000fe20000000000 */
[----:B------:R-:W3:Y:S04]  /*12370*/  LDL R194, [R1+0x64] ;  /* 0x0000640001c27983 */ /* 0x000ee80000100800 */
[--C-:B------:R-:W-:Y:S01]  /*12380*/  FFMA.FTZ R0, R11, c[0x0][0x2d0], -R4.reuse ;  /* 0x0000b4000b007a23 */ /* 0x100fe20000010804 */
[----:B------:R-:W3:Y:S03]  /*12390*/  LDL R193, [R1+0x6c] ;  /* 0x00006c0001c17983 */ /* 0x000ee60000100800 */
[----:B------:R1:W-:Y:S01]  /*123a0*/  MUFU.EX2 R107, R0 ;  /* 0x00000000006b7308 */ /* 0x0003e20000000800 */
[----:B------:R-:W5:Y:S01]  /*123b0*/  LDL R192, [R1+0xc] ;  /* 0x00000c0001c07983 */ /* 0x000f620000100800 */
[C---:B------:R-:W-:Y:S01]  /*123c0*/  FMUL.FTZ R3, R105.reuse, c[0x0][0x2d0] ;  /* 0x0000b40069037a20 */ /* 0x040fe20000410000 */
[----:B------:R-:W-:Y:S01]  /*123d0*/  FSETP.NEU.FTZ.AND P0, PT, R105, -INF , PT ;  /* 0xff8000006900780b */ /* 0x000fe20003f1d000 */
[--C-:B------:R-:W-:Y:S01]  /*123e0*/  FFMA.FTZ R2, R23, c[0x0][0x2d0], -R4.reuse ;  /* 0x0000b40017027a23 */ /* 0x100fe20000010804 */
[----:B------:R-:W-:Y:S01]  /*123f0*/  WARPSYNC 0xffffffff ;  /* 0xffffffff00007948 */ /* 0x000fe20003800000 */
[----:B------:R-:W-:Y:S01]  /*12400*/  LDSM.16.MT88.4 R56, [R197] ;  /* 0x00000000c538783b */ /* 0x000fe20000004200 */
[----:B------:R-:W-:Y:S01]  /*12410*/  FSEL R3, R3, RZ, P0 ;  /* 0x000000ff03037208 */ /* 0x000fe20000000000 */
[----:B------:R4:W-:Y:S01]  /*12420*/  MUFU.EX2 R145, R2 ;  /* 0x0000000200917308 */ /* 0x0009e20000000800 */
[----:B------:R-:W-:Y:S01]  /*12430*/  FSETP.NEU.FTZ.AND P0, PT, R104, -INF , PT ;  /* 0xff8000006800780b */ /* 0x000fe20003f1d000 */
[----:B------:R-:W4:Y:S01]  /*12440*/  LDSM.16.MT88.4 R44, [R196] ;  /* 0x00000000c42c783b */ /* 0x000f220000004200 */
[----:B------:R-:W-:Y:S01]  /*12450*/  MOV R210, c[0x0][0x2c4] ;  /* 0x0000b10000d27a02 */ /* 0x000fe20000000f00 */
[----:B------:R-:W-:Y:S01]  /*12460*/  FFMA.FTZ R5, R24, c[0x0][0x2d0], -R3 ;  /* 0x0000b40018057a23 */ /* 0x000fe20000010803 */
[----:B------:R-:W-:Y:S01]  /*12470*/  IADD3 R220, R220, -0x2, RZ ;  /* 0xfffffffedcdc7810 */ /* 0x000fe20007ffe0ff */
[----:B------:R-:W-:Y:S01]  /*12480*/  LDSM.16.MT88.4 R68, [R196+0xc00] ;  /* 0x000c0000c444783b */ /* 0x000fe20000004200 */
[----:B------:R-:W-:Y:S01]  /*12490*/  ISETP.NE.AND P1, PT, R210, 0x1, PT ;  /* 0x00000001d200780c */ /* 0x000fe20003f25270 */
[----:B-1----:R-:W-:Y:S01]  /*124a0*/  FFMA.FTZ R0, R13, c[0x0][0x2d0], -R4 ;  /* 0x0000b4000d007a23 */ /* 0x002fe20000010804 */
[----:B------:R1:W-:Y:S01]  /*124b0*/  MUFU.EX2 R135, R5 ;  /* 0x0000000500877308 */ /* 0x0003e20000000800 */
[----:B------:R-:W-:Y:S04]  /*124c0*/  LDSM.16.MT88.4 R72, [R197+0x400] ;  /* 0x00040000c548783b */ /* 0x000fe80000004200 */
[----:B------:R-:W2:Y:S01]  /*124d0*/  LDSM.16.MT88.4 R60, [R196+0x400] ;  /* 0x00040000c43c783b */ /* 0x000ea20000004200 */
[----:B----4-:R-:W-:-:S02]  /*124e0*/  FMUL.FTZ R2, R104, c[0x0][0x2d0] ;  /* 0x0000b40068027a20 */ /* 0x010fc40000410000 */
[----:B------:R4:W-:Y:S01]  /*124f0*/  MUFU.EX2 R103, R0 ;  /* 0x0000000000677308 */ /* 0x0009e20000000800 */
[----:B------:R-:W2:Y:S02]  /*12500*/  LDSM.16.MT88.4 R76, [R196+0x1000] ;  /* 0x00100000c44c783b */ /* 0x000ea40000004200 */
[----:B------:R-:W-:Y:S02]  /*12510*/  FSEL R2, R2, RZ, P0 ;  /* 0x000000ff02027208 */ /* 0x000fe40000000000 */
[----:B------:R-:W2:Y:S01]  /*12520*/  LDSM.16.MT88.4 R64, [R197+0xc00] ;  /* 0x000c0000c540783b */ /* 0x000ea20000004200 */
[----:B-1----:R-:W-:Y:S02]  /*12530*/  FMNMX.FTZ R5, R10, R9, !PT ;  /* 0x000000090a057209 */ /* 0x002fe40007810000 */
[----:B------:R-:W-:Y:S02]  /*12540*/  FFMA.FTZ R6, R36, c[0x0][0x2d0], -R2 ;  /* 0x0000b40024067a23 */ /* 0x000fe40000010802 */
[----:B------:R-:W-:-:S02]  /*12550*/  FSETP.NEU.FTZ.AND P0, PT, R5, -INF , PT ;  /* 0xff8000000500780b */ /* 0x000fc40003f1d000 */
[----:B------:R1:W-:Y:S01]  /*12560*/  MUFU.EX2 R132, R6 ;  /* 0x0000000600847308 */ /* 0x0003e20000000800 */
[----:B----4-:R-:W-:-:S07]  /*12570*/  FFMA.FTZ R0, R15, c[0x0][0x2d0], -R4 ;  /* 0x0000b4000f007a23 */ /* 0x010fce0000010804 */
[----:B------:R4:W-:Y:S01]  /*12580*/  MUFU.EX2 R111, R0 ;  /* 0x00000000006f7308 */ /* 0x0009e20000000800 */
[----:B-1----:R-:W-:-:S07]  /*12590*/  FFMA.FTZ R6, R38, c[0x0][0x2d0], -R2 ;  /* 0x0000b40026067a23 */ /* 0x002fce0000010802 */
[----:B------:R-:W-:Y:S01]  /*125a0*/  MUFU.EX2 R133, R6 ;  /* 0x0000000600857308 */ /* 0x000fe20000000800 */
[----:B----4-:R-:W-:-:S07]  /*125b0*/  FFMA.FTZ R0, R17, c[0x0][0x2d0], -R4 ;  /* 0x0000b40011007a23 */ /* 0x010fce0000010804 */
[----:B------:R1:W-:Y:S02]  /*125c0*/  MUFU.EX2 R126, R0 ;  /* 0x00000000007e7308 */ /* 0x0003e40000000800 */
[----:B-1----:R-:W-:-:S06]  /*125d0*/  FFMA.FTZ R0, R19, c[0x0][0x2d0], -R4 ;  /* 0x0000b40013007a23 */ /* 0x002fcc0000010804 */
[----:B------:R1:W-:Y:S02]  /*125e0*/  MUFU.EX2 R127, R0 ;  /* 0x00000000007f7308 */ /* 0x0003e40000000800 */
[----:B-1----:R-:W-:-:S06]  /*125f0*/  FFMA.FTZ R0, R21, c[0x0][0x2d0], -R4 ;  /* 0x0000b40015007a23 */ /* 0x002fcc0000010804 */
[----:B------:R1:W4:Y:S02]  /*12600*/  MUFU.EX2 R134, R0 ;  /* 0x0000000000867308 */ /* 0x0003240000000800 */
[----:B-1----:R-:W-:-:S06]  /*12610*/  FFMA.FTZ R0, R25, c[0x0][0x2d0], -R4 ;  /* 0x0000b40019007a23 */ /* 0x002fcc0000010804 */
[----:B------:R1:W1:Y:S02]  /*12620*/  MUFU.EX2 R146, R0 ;  /* 0x0000000000927308 */ /* 0x0002640000000800 */
[----:B-1----:R-:W-:Y:S01]  /*12630*/  FFMA.FTZ R0, R12, c[0x0][0x2d0], -R3 ;  /* 0x0000b4000c007a23 */ /* 0x002fe20000010803 */
[----:B----4-:R-:W-:-:S05]  /*12640*/  F2FP.PACK_AB R12, R134, R127 ;  /* 0x0000007f860c723e */ /* 0x010fca00000000ff */
[----:B------:R1:W-:Y:S02]  /*12650*/  MUFU.EX2 R99, R0 ;  /* 0x0000000000637308 */ /* 0x0003e40000000800 */
[----:B-1----:R-:W-:Y:S01]  /*12660*/  FFMA.FTZ R0, R14, c[0x0][0x2d0], -R3 ;  /* 0x0000b4000e007a23 */ /* 0x002fe20000010803 */
[----:B------:R-:W-:-:S05]  /*12670*/  F2FP.PACK_AB R14, R146, R145 ;  /* 0x00000091920e723e */ /* 0x000fca00000000ff */
[----:B------:R1:W4:Y:S02]  /*12680*/  MUFU.EX2 R98, R0 ;  /* 0x0000000000627308 */ /* 0x0003240000000800 */
[----:B-1----:R-:W-:Y:S01]  /*12690*/  FFMA.FTZ R0, R16, c[0x0][0x2d0], -R3 ;  /* 0x0000b40010007a23 */ /* 0x002fe20000010803 */
[----:B----4-:R-:W-:-:S05]  /*126a0*/  F2FP.PACK_AB R21, R98, R99 ;  /* 0x000000636215723e */ /* 0x010fca00000000ff */
[----:B------:R1:W-:Y:S02]  /*126b0*/  MUFU.EX2 R101, R0 ;  /* 0x0000000000657308 */ /* 0x0003e40000000800 */
[----:B-1----:R-:W-:-:S06]  /*126c0*/  FFMA.FTZ R0, R18, c[0x0][0x2d0], -R3 ;  /* 0x0000b40012007a23 */ /* 0x002fcc0000010803 */
[----:B------:R1:W4:Y:S02]  /*126d0*/  MUFU.EX2 R116, R0 ;  /* 0x0000000000747308 */ /* 0x0003240000000800 */
[----:B-1----:R-:W-:Y:S01]  /*126e0*/  FFMA.FTZ R0, R20, c[0x0][0x2d0], -R3 ;  /* 0x0000b40014007a23 */ /* 0x002fe20000010803 */
[----:B------:R-:W-:Y:S02]  /*126f0*/  F2FP.PACK_AB R20, R103, R107 ;  /* 0x0000006b6714723e */ /* 0x000fe400000000ff */
[----:B----4-:R-:W-:-:S03]  /*12700*/  F2FP.PACK_AB R23, R116, R101 ;  /* 0x000000657417723e */ /* 0x010fc600000000ff */
[----:B------:R1:W-:Y:S02]  /*12710*/  MUFU.EX2 R117, R0 ;  /* 0x0000000000757308 */ /* 0x0003e40000000800 */
[----:B-1----:R-:W-:Y:S01]  /*12720*/  FFMA.FTZ R0, R22, c[0x0][0x2d0], -R3 ;  /* 0x0000b40016007a23 */ /* 0x002fe20000010803 */
[----:B------:R-:W-:-:S05]  /*12730*/  F2FP.PACK_AB R22, R126, R111 ;  /* 0x0000006f7e16723e */ /* 0x000fca00000000ff */
[----:B------:R1:W4:Y:S02]  /*12740*/  MUFU.EX2 R125, R0 ;  /* 0x00000000007d7308 */ /* 0x0003240000000800 */
[----:B------:R-:W-:Y:S01]  /*12750*/  HMMA.16816.F32 R8, R20, R44, RZ ;  /* 0x0000002c1408723c */ /* 0x000fe200000018ff */
[----:B-1----:R-:W-:Y:S01]  /*12760*/  FFMA.FTZ R0, R27, c[0x0][0x2d0], -R3 ;  /* 0x0000b4001b007a23 */ /* 0x002fe20000010803 */
[----:B----4-:R-:W-:-:S04]  /*12770*/  F2FP.PACK_AB R13, R125, R117 ;  /* 0x000000757d0d723e */ /* 0x010fc800000000ff */
[----:B------:R1:W4:Y:S02]  /*12780*/  MUFU.EX2 R144, R0 ;  /* 0x0000000000907308 */ /* 0x0003240000000800 */
[----:B-1----:R-:W-:Y:S01]  /*12790*/  FFMA.FTZ R0, R26, c[0x0][0x2d0], -R2 ;  /* 0x0000b4001a007a23 */ /* 0x002fe20000010802 */
[----:B----4-:R-:W-:-:S05]  /*127a0*/  F2FP.PACK_AB R15, R144, R135 ;  /* 0x00000087900f723e */ /* 0x010fca00000000ff */
[----:B------:R1:W-:Y:S10]  /*127b0*/  MUFU.EX2 R94, R0 ;  /* 0x00000000005e7308 */ /* 0x0003f40000000800 */
[----:B--2---:R-:W-:Y:S07]  /*127c0*/  HMMA.16816.F32 R140, R12, R60, R8 ;  /* 0x0000003c0c8c723c */ /* 0x004fee0000001808 */
        /* <DEDUP_REMOVED lines=15> */
[----:B------:R-:W-:-:S05]  /*128c0*/  FSEL R0, R0, RZ, P0 ;  /* 0x000000ff00007208 */ /* 0x000fca0000000000 */
[----:B------:R-:W-:-:S04]  /*128d0*/  FFMA.FTZ R6, R31, c[0x0][0x2d0], -R0 ;  /* 0x0000b4001f067a23 */ /* 0x000fc80000010800 */
        /* <DEDUP_REMOVED lines=10> */
[----:B------:R-:W-:Y:S04]  /*12980*/  HMMA.16816.F32 R36, R20, R68, RZ ;  /* 0x000000441424723c */ /* 0x000fe800000018ff */
[----:B------:R1:W-:Y:S04]  /*12990*/  MUFU.EX2 R97, R6 ;  /* 0x0000000600617308 */ /* 0x0003e80000000800 */
[C---:B------:R-:W-:Y:S08]  /*129a0*/  HMMA.16816.F32 R28, R16.reuse, R56, RZ ;  /* 0x00000038101c723c */ /* 0x040ff000000018ff */
[----:B------:R-:W-:Y:S01]  /*129b0*/  HMMA.16816.F32 R24, R16, R68, RZ ;  /* 0x000000441018723c */ /* 0x000fe200000018ff */
[----:B-1----:R-:W-:-:S04]  /*129c0*/  FFMA.FTZ R6, R40, c[0x0][0x2d0], -R0 ;  /* 0x0000b40028067a23 */ /* 0x002fc80000010800 */
[----:B------:R1:W2:Y:S02]  /*129d0*/  MUFU.EX2 R119, R6 ;  /* 0x0000000600777308 */ /* 0x0002a40000000800 */
[--C-:B------:R-:W-:Y:S01]  /*129e0*/  FFMA.FTZ R69, R89, c[0x0][0x2d0], -R4.reuse ;  /* 0x0000b40059457a23 */ /* 0x100fe20000010804 */
[----:B------:R-:W-:Y:S01]  /*129f0*/  HMMA.16816.F32 R40, R20, R56, RZ ;  /* 0x000000381428723c */ /* 0x000fe200000018ff */
[----:B------:R-:W-:-:S06]  /*12a00*/  FFMA.FTZ R68, R88, c[0x0][0x2d0], -R4 ;  /* 0x0000b40058447a23 */ /* 0x000fcc0000010804 */
[--C-:B------:R-:W-:Y:S01]  /*12a10*/  FFMA.FTZ R57, R55, c[0x0][0x2d0], -R3.reuse ;  /* 0x0000b40037397a23 */ /* 0x100fe20000010803 */
[----:B------:R-:W-:Y:S01]  /*12a20*/  HMMA.16816.F32 R156, R12, R76, R36 ;  /* 0x0000004c0c9c723c */ /* 0x000fe20000001824 */
[----:B------:R-:W-:Y:S01]  /*12a30*/  LDSM.16.MT88.4 R36, [R196+0x1800] ;  /* 0x00180000c424783b */ /* 0x000fe20000004200 */
[----:B------:R-:W-:-:S03]  /*12a40*/  FFMA.FTZ R56, R54, c[0x0][0x2d0], -R3 ;  /* 0x0000b40036387a23 */ /* 0x000fc60000010803 */
[----:B------:R-:W-:Y:S01]  /*12a50*/  MUFU.EX2 R57, R57 ;  /* 0x0000003900397308 */ /* 0x000fe20000000800 */
[----:B-1----:R-:W-:Y:S01]  /*12a60*/  FFMA.FTZ R6, R48, c[0x0][0x2d0], -R0 ;  /* 0x0000b40030067a23 */ /* 0x002fe20000010800 */
[----:B--2---:R-:W-:Y:S01]  /*12a70*/  F2FP.PACK_AB R9, R119, R97 ;  /* 0x000000617709723e */ /* 0x004fe200000000ff */
[----:B------:R-:W-:Y:S05]  /*12a80*/  HMMA.16816.F32 R32, R16, R44, RZ ;  /* 0x0000002c1020723c */ /* 0x000fea00000018ff */
[----:B------:R1:W-:Y:S02]  /*12a90*/  MUFU.EX2 R118, R6 ;  /* 0x0000000600767308 */ /* 0x0003e40000000800 */
[--C-:B------:R-:W-:Y:S01]  /*12aa0*/  FFMA.FTZ R45, R85, c[0x0][0x2d0], -R2.reuse ;  /* 0x0000b400552d7a23 */ /* 0x100fe20000010802 */
[----:B------:R-:W-:Y:S01]  /*12ab0*/  HMMA.16816.F32 R148, R12, R72, R40 ;  /* 0x000000480c94723c */ /* 0x000fe20000001828 */
[----:B------:R-:W2:Y:S01]  /*12ac0*/  LDSM.16.MT88.4 R40, [R197+0x1000] ;  /* 0x00100000c528783b */ /* 0x000ea20000004200 */
[----:B------:R-:W-:-:S03]  /*12ad0*/  FFMA.FTZ R44, R84, c[0x0][0x2d0], -R2 ;  /* 0x0000b400542c7a23 */ /* 0x000fc60000010802 */
[----:B------:R-:W-:Y:S01]  /*12ae0*/  MUFU.EX2 R45, R45 ;  /* 0x0000002d002d7308 */ /* 0x000fe20000000800 */
[----:B-1----:R-:W-:-:S07]  /*12af0*/  FFMA.FTZ R6, R49, c[0x0][0x2d0], -R0 ;  /* 0x0000b40031067a23 */ /* 0x002fce0000010800 */
[----:B------:R-:W-:Y:S08]  /*12b00*/  MUFU.EX2 R56, R56 ;  /* 0x0000003800387308 */ /* 0x000ff00000000800 */
[----:B------:R-:W1:Y:S08]  /*12b10*/  MUFU.EX2 R124, R6 ;  /* 0x00000006007c7308 */ /* 0x000e700000000800 */
[----:B------:R-:W4:Y:S01]  /*12b20*/  MUFU.EX2 R44, R44 ;  /* 0x0000002c002c7308 */ /* 0x000f220000000800 */
[----:B-1----:R-:W-:-:S07]  /*12b30*/  F2FP.PACK_AB R11, R124, R118 ;  /* 0x000000767c0b723e */ /* 0x002fce00000000ff */
[----:B------:R-:W-:Y:S07]  /*12b40*/  HMMA.16816.F32 R128, R8, R72, R28 ;  /* 0x000000480880723c */ /* 0x000fee000000181c */
[--C-:B------:R-:W-:Y:S01]  /*12b50*/  FFMA.FTZ R72, R53, c[0x0][0x2d0], -R0.reuse ;  /* 0x0000b40035487a23 */ /* 0x100fe20000010800 */
[----:B------:R-:W-:Y:S01]  /*12b60*/  HMMA.16816.F32 R28, R20, R64, RZ ;  /* 0x00000040141c723c */ /* 0x000fe200000018ff */
[----:B------:R-:W-:-:S07]  /*12b70*/  FFMA.FTZ R73, R52, c[0x0][0x2d0], -R0 ;  /* 0x0000b40034497a23 */ /* 0x000fce0000010800 */
[C---:B------:R-:W-:Y:S07]  /*12b80*/  HMMA.16816.F32 R120, R8.reuse, R76, R24 ;  /* 0x0000004c0878723c */ /* 0x040fee0000001818 */
[--C-:B------:R-:W-:Y:S01]  /*12b90*/  FFMA.FTZ R76, R51, c[0x0][0x2d0], -R0.reuse ;  /* 0x0000b400334c7a23 */ /* 0x100fe20000010800 */
[----:B------:R-:W-:Y:S01]  /*12ba0*/  HMMA.16816.F32 R136, R8, R60, R32 ;  /* 0x0000003c0888723c */ /* 0x000fe20000001820 */
[----:B------:R-:W-:Y:S02]  /*12bb0*/  FFMA.FTZ R77, R50, c[0x0][0x2d0], -R0 ;  /* 0x0000b400324d7a23 */ /* 0x000fe40000010800 */
[----:B------:R-:W-:-:S04]  /*12bc0*/  FADD.FTZ R0, R94, R93 ;  /* 0x0000005d5e007221 */ /* 0x000fc80000010000 */
[--C-:B------:R-:W-:Y:S01]  /*12bd0*/  FFMA.FTZ R61, R81, c[0x0][0x2d0], -R3.reuse ;  /* 0x0000b400513d7a23 */ /* 0x100fe20000010803 */
[----:B--2---:R-:W-:Y:S01]  /*12be0*/  HMMA.16816.F32 R188, R12, R40, R28 ;  /* 0x000000280cbc723c */ /* 0x004fe2000000181c */
[----:B------:R-:W1:Y:S01]  /*12bf0*/  LDSM.16.MT88.4 R28, [R196+0x1c00] ;  /* 0x001c0000c41c783b */ /* 0x000e620000004200 */
[----:B------:R-:W-:Y:S02]  /*12c00*/  FFMA.FTZ R60, R80, c[0x0][0x2d0], -R3 ;  /* 0x0000b400503c7a23 */ /* 0x000fe40000010803 */
[----:B------:R-:W-:Y:S01]  /*12c10*/  FADD.FTZ R3, R107, R103 ;  /* 0x000000676b037221 */ /* 0x000fe20000010000 */
[----:B------:R-:W-:Y:S01]  /*12c20*/  F2FP.PACK_AB R103, R56, R57 ;  /* 0x000000393867723e */ /* 0x000fe200000000ff */
[----:B------:R-:W-:Y:S01]  /*12c30*/  FADD.FTZ R0, R96, R0 ;  /* 0x0000000060007221 */ /* 0x000fe20000010000 */
[----:B----4-:R-:W-:Y:S01]  /*12c40*/  F2FP.PACK_AB R96, R44, R45 ;  /* 0x0000002d2c60723e */ /* 0x010fe200000000ff */
[----:B------:R-:W-:Y:S01]  /*12c50*/  HMMA.16816.F32 R24, R16, R64, RZ ;  /* 0x000000401018723c */ /* 0x000fe200000018ff */
[----:B------:R-:W-:-:S02]  /*12c60*/  FADD.FTZ R3, R111, R3 ;  /* 0x000000036f037221 */ /* 0x000fc40000010000 */
[----:B------:R-:W-:Y:S02]  /*12c70*/  FADD.FTZ R0, R100, R0 ;  /* 0x0000000064007221 */ /* 0x000fe40000010000 */
[----:B------:R-:W-:Y:S02]  /*12c80*/  FADD.FTZ R3, R126, R3 ;  /* 0x000000037e037221 */ /* 0x000fe40000010000 */
[--C-:B------:R-:W-:Y:S01]  /*12c90*/  FFMA.FTZ R65, R87, c[0x0][0x2d0], -R4.reuse ;  /* 0x0000b40057417a23 */ /* 0x100fe20000010804 */
[----:B------:R-:W-:Y:S01]  /*12ca0*/  HMMA.16816.F32 R32, R20, R36, RZ ;  /* 0x000000241420723c */ /* 0x000fe200000018ff */
[----:B------:R-:W-:Y:S02]  /*12cb0*/  FFMA.FTZ R64, R86, c[0x0][0x2d0], -R4 ;  /* 0x0000b40056407a23 */ /* 0x000fe40000010804 */
[----:B------:R-:W-:Y:S02]  /*12cc0*/  FADD.FTZ R4, R91, R90 ;  /* 0x0000005a5b047221 */ /* 0x000fe40000010000 */
[----:B------:R-:W-:Y:S01]  /*12cd0*/  FADD.FTZ R3, R127, R3 ;  /* 0x000000037f037221 */ /* 0x000fe20000010000 */
[----:B------:R-:W-:Y:S01]  /*12ce0*/  MUFU.EX2 R65, R65 ;  /* 0x0000004100417308 */ /* 0x000fe20000000800 */
[----:B------:R-:W-:Y:S01]  /*12cf0*/  FADD.FTZ R4, R92, R4 ;  /* 0x000000045c047221 */ /* 0x000fe20000010000 */
[----:B------:R-:W-:Y:S01]  /*12d00*/  HMMA.16816.F32 R88, R16, R46, RZ ;  /* 0x0000002e1058723c */ /* 0x000fe200000018ff */
[----:B------:R-:W-:-:S02]  /*12d10*/  FADD.FTZ R0, R102, R0 ;  /* 0x0000000066007221 */ /* 0x000fc40000010000 */
[----:B------:R-:W-:Y:S02]  /*12d20*/  FADD.FTZ R6, R134, R3 ;  /* 0x0000000386067221 */ /* 0x000fe40000010000 */
[----:B------:R-:W-:Y:S01]  /*12d30*/  FADD.FTZ R3, R110, R0 ;  /* 0x000000006e037221 */ /* 0x000fe20000010000 */
[----:B------:R-:W2:Y:S01]  /*12d40*/  MUFU.EX2 R64, R64 ;  /* 0x0000004000407308 */ /* 0x000ea20000000800 */
[----:B------:R-:W-:Y:S01]  /*12d50*/  FADD.FTZ R0, R145, R6 ;  /* 0x0000000691007221 */ /* 0x000fe20000010000 */
[----:B------:R-:W-:Y:S01]  /*12d60*/  HMMA.16816.F32 R184, R8, R40, R24 ;  /* 0x0000002808b8723c */ /* 0x000fe20000001818 */
[----:B------:R-:W-:Y:S02]  /*12d70*/  FADD.FTZ R6, R132, R3 ;  /* 0x0000000384067221 */ /* 0x000fe40000010000 */
[----:B------:R-:W-:Y:S02]  /*12d80*/  FADD.FTZ R0, R146, R0 ;  /* 0x0000000092007221 */ /* 0x000fe40000010000 */
[----:B------:R-:W-:-:S02]  /*12d90*/  FADD.FTZ R6, R133, R6 ;  /* 0x0000000685067221 */ /* 0x000fc40000010000 */
[--C-:B------:R-:W-:Y:S01]  /*12da0*/  FFMA.FTZ R41, R83, c[0x0][0x2d0], -R2.reuse ;  /* 0x0000b40053297a23 */ /* 0x100fe20000010802 */
[----:B------:R-:W-:Y:S01]  /*12db0*/  HMMA.16816.F32 R24, R16, R36, RZ ;  /* 0x000000241018723c */ /* 0x000fe200000018ff */
[----:B------:R-:W-:Y:S01]  /*12dc0*/  FFMA.FTZ R40, R82, c[0x0][0x2d0], -R2 ;  /* 0x0000b40052287a23 */ /* 0x000fe20000010802 */
[----:B------:R-:W4:Y:S01]  /*12dd0*/  MUFU.EX2 R37, R69 ;  /* 0x0000004500257308 */ /* 0x000f220000000800 */
[----:B------:R-:W-:Y:S01]  /*12de0*/  FADD.FTZ R2, R99, R98 ;  /* 0x0000006263027221 */ /* 0x000fe20000010000 */
[----:B--2---:R-:W-:-:S03]  /*12df0*/  F2FP.PACK_AB R102, R64, R65 ;  /* 0x000000414066723e */ /* 0x004fc600000000ff */
[----:B------:R-:W-:Y:S01]  /*12e00*/  FADD.FTZ R2, R101, R2 ;  /* 0x0000000265027221 */ /* 0x000fe20000010000 */
[----:B-1----:R-:W-:Y:S01]  /*12e10*/  HMMA.16816.F32 R176, R12, R28, R32 ;  /* 0x0000001c0cb0723c */ /* 0x002fe20000001820 */
[----:B------:R-:W1:Y:S01]  /*12e20*/  LDSM.16.MT88.4 R32, [R197+0x1800] ;  /* 0x00180000c520783b */ /* 0x000e620000004200 */
[----:B------:R-:W2:Y:S01]  /*12e30*/  MUFU.EX2 R36, R68 ;  /* 0x0000004400247308 */ /* 0x000ea20000000800 */
[----:B------:R-:W-:-:S04]  /*12e40*/  FADD.FTZ R2, R116, R2 ;  /* 0x0000000274027221 */ /* 0x000fc80000010000 */
[----:B------:R-:W-:Y:S01]  /*12e50*/  FADD.FTZ R2, R117, R2 ;  /* 0x0000000275027221 */ /* 0x000fe20000010000 */
[----:B------:R-:W-:Y:S01]  /*12e60*/  HMMA.16816.F32 R84, R16, R58, RZ ;  /* 0x0000003a1054723c */ /* 0x000fe200000018ff */
[----:B----4-:R-:W-:Y:S01]  /*12e70*/  FADD.FTZ R0, R37, R0 ;  /* 0x0000000025007221 */ /* 0x010fe20000010000 */
[----:B------:R-:W-:Y:S06]  /*12e80*/  MUFU.EX2 R41, R41 ;  /* 0x0000002900297308 */ /* 0x000fec0000000800 */
[----:B------:R-:W-:Y:S01]  /*12e90*/  HMMA.16816.F32 R180, R8, R28, R24 ;  /* 0x0000001c08b4723c */ /* 0x000fe20000001818 */
[----:B------:R-:W4:Y:S01]  /*12ea0*/  LDSM.16.MT88.4 R24, [R197+0x1c00] ;  /* 0x001c0000c518783b */ /* 0x000f220000004200 */
[C---:B--2---:R-:W-:Y:S01]  /*12eb0*/  FADD.FTZ R0, R36.reuse, R0 ;  /* 0x0000000024007221 */ /* 0x044fe20000010000 */
[----:B------:R-:W2:Y:S01]  /*12ec0*/  MUFU.EX2 R29, R40 ;  /* 0x00000028001d7308 */ /* 0x000ea20000000800 */
[----:B------:R-:W-:-:S02]  /*12ed0*/  F2FP.PACK_AB R100, R36, R37 ;  /* 0x000000252464723e */ /* 0x000fc400000000ff */
[----:B------:R-:W-:Y:S02]  /*12ee0*/  FADD.FTZ R0, R65, R0 ;  /* 0x0000000041007221 */ /* 0x000fe40000010000 */
[----:B------:R-:W-:Y:S01]  /*12ef0*/  FADD.FTZ R28, R95, R4 ;  /* 0x000000045f1c7221 */ /* 0x000fe20000010000 */
[----:B------:R-:W-:Y:S01]  /*12f00*/  HMMA.16816.F32 R80, R16, R70, RZ ;  /* 0x000000461050723c */ /* 0x000fe200000018ff */
[----:B------:R-:W-:Y:S02]  /*12f10*/  FADD.FTZ R4, R125, R2 ;  /* 0x000000027d047221 */ /* 0x000fe40000010000 */
[----:B------:R-:W-:Y:S02]  /*12f20*/  FADD.FTZ R2, R97, R28 ;  /* 0x0000001c61027221 */ /* 0x000fe40000010000 */
[----:B------:R-:W-:Y:S01]  /*12f30*/  FADD.FTZ R225, R64, R0 ;  /* 0x0000000040e17221 */ /* 0x000fe20000010000 */
[----:B------:R-:W-:Y:S01]  /*12f40*/  MUFU.EX2 R28, R72 ;  /* 0x00000048001c7308 */ /* 0x000fe20000000800 */
[----:B------:R-:W-:Y:S01]  /*12f50*/  FADD.FTZ R2, R119, R2 ;  /* 0x0000000277027221 */ /* 0x000fe20000010000 */
[----:B------:R-:W-:Y:S01]  /*12f60*/  HMMA.16816.F32 R88, R8, R62, R88 ;  /* 0x0000003e0858723c */ /* 0x000fe20000001858 */
[----:B------:R-:W-:Y:S01]  /*12f70*/  FADD.FTZ R4, R135, R4 ;  /* 0x0000000487047221 */ /* 0x000fe20000010000 */
[----:B--2---:R-:W-:Y:S01]  /*12f80*/  F2FP.PACK_AB R98, R29, R41 ;  /* 0x000000291d62723e */ /* 0x004fe200000000ff */
[----:B------:R-:W-:Y:S01]  /*12f90*/  FADD.FTZ R3, R118, R2 ;  /* 0x0000000276037221 */ /* 0x000fe20000010000 */
[----:B------:R-:W-:Y:S01]  /*12fa0*/  LDSM.16.MT88.4 R132, [R196+0x800] ;  /* 0x00080000c484783b */ /* 0x000fe20000004200 */
[----:B------:R-:W-:-:S02]  /*12fb0*/  FADD.FTZ R2, R144, R4 ;  /* 0x0000000490027221 */ /* 0x000fc40000010000 */
[----:B------:R-:W-:Y:S01]  /*12fc0*/  MUFU.EX2 R4, R77 ;  /* 0x0000004d00047308 */ /* 0x000fe20000000800 */
[-C--:B-1----:R-:W-:Y:S01]  /*12fd0*/  HMMA.16816.F32 R52, R20, R32.reuse, RZ ;  /* 0x000000201434723c */ /* 0x082fe200000018ff */
[----:B------:R-:W1:Y:S01]  /*12fe0*/  LDSM.16.MT88.4 R116, [R196+0x1400] ;  /* 0x00140000c474783b */ /* 0x000e620000004200 */
[----:B------:R-:W-:Y:S02]  /*12ff0*/  FADD.FTZ R0, R45, R6 ;  /* 0x000000062d007221 */ /* 0x000fe40000010000 */
[----:B------:R-:W-:Y:S02]  /*13000*/  FADD.FTZ R3, R124, R3 ;  /* 0x000000037c037221 */ /* 0x000fe40000010000 */
[----:B------:R-:W-:Y:S01]  /*13010*/  FADD.FTZ R0, R44, R0 ;  /* 0x000000002c007221 */ /* 0x000fe20000010000 */
[----:B------:R-:W-:Y:S01]  /*13020*/  LDSM.16.MT88.4 R124, [R197+0x800] ;  /* 0x00080000c57c783b */ /* 0x000fe20000004200 */
[----:B------:R-:W-:Y:S01]  /*13030*/  HMMA.16816.F32 R48, R16, R32, RZ ;  /* 0x000000201030723c */ /* 0x000fe200000018ff */
[----:B------:R-:W2:Y:S01]  /*13040*/  MUFU.EX2 R33, R61 ;  /* 0x0000003d00217308 */ /* 0x000ea20000000800 */
[----:B------:R-:W-:-:S04]  /*13050*/  FADD.FTZ R0, R41, R0 ;  /* 0x0000000029007221 */ /* 0x000fc80000010000 */
[----:B------:R-:W-:Y:S02]  /*13060*/  FADD.FTZ R237, R29, R0 ;  /* 0x000000001ded7221 */ /* 0x000fe40000010000 */
[----:B------:R-:W-:Y:S01]  /*13070*/  HMMA.16816.F32 R84, R8, R74, R84 ;  /* 0x0000004a0854723c */ /* 0x000fe20000001854 */
[----:B------:R-:W3:Y:S07]  /*13080*/  MUFU.EX2 R32, R60 ;  /* 0x0000003c00207308 */ /* 0x000eee0000000800 */
[----:B----4-:R-:W-:Y:S01]  /*13090*/  HMMA.16816.F32 R92, R12, R24, R52 ;  /* 0x000000180c5c723c */ /* 0x010fe20000001834 */
[----:B--2---:R-:W-:-:S07]  /*130a0*/  FADD.FTZ R2, R33, R2 ;  /* 0x0000000221027221 */ /* 0x004fce0000010000 */
[----:B------:R-:W-:Y:S01]  /*130b0*/  HMMA.16816.F32 R172, R8, R24, R48 ;  /* 0x0000001808ac723c */ /* 0x000fe20000001830 */
[----:B------:R-:W2:Y:S01]  /*130c0*/  MUFU.EX2 R25, R73 ;  /* 0x0000004900197308 */ /* 0x000ea20000000800 */
[C---:B---3--:R-:W-:Y:S01]  /*130d0*/  FADD.FTZ R2, R32.reuse, R2 ;  /* 0x0000000220027221 */ /* 0x048fe20000010000 */
[----:B------:R-:W-:-:S03]  /*130e0*/  F2FP.PACK_AB R101, R32, R33 ;  /* 0x000000212065723e */ /* 0x000fc600000000ff */
[----:B------:R-:W-:Y:S02]  /*130f0*/  FADD.FTZ R2, R57, R2 ;  /* 0x0000000239027221 */ /* 0x000fe40000010000 */
[----:B------:R-:W-:Y:S01]  /*13100*/  HMMA.16816.F32 R52, R16, R66, RZ ;  /* 0x000000421034723c */ /* 0x000fe200000018ff */
[----:B------:R-:W3:Y:S01]  /*13110*/  MUFU.EX2 R24, R76 ;  /* 0x0000004c00187308 */ /* 0x000ee20000000800 */
[----:B------:R-:W-:Y:S02]  /*13120*/  FADD.FTZ R236, R56, R2 ;  /* 0x0000000238ec7221 */ /* 0x000fe40000010000 */
[----:B------:R-:W-:-:S04]  /*13130*/  FADD.FTZ R2, R28, R3 ;  /* 0x000000031c027221 */ /* 0x000fc80000010000 */
[----:B------:R-:W-:Y:S01]  /*13140*/  HMMA.16816.F32 R48, R16, R38, RZ ;  /* 0x000000261030723c */ /* 0x000fe200000018ff */
[C---:B--2---:R-:W-:Y:S01]  /*13150*/  FADD.FTZ R2, R25.reuse, R2 ;  /* 0x0000000219027221 */ /* 0x044fe20000010000 */
[----:B------:R-:W-:-:S06]  /*13160*/  F2FP.PACK_AB R97, R25, R28 ;  /* 0x0000001c1961723e */ /* 0x000fcc00000000ff */
[----:B------:R-:W-:Y:S01]  /*13170*/  HMMA.16816.F32 R16, R16, R34, RZ ;  /* 0x000000221010723c */ /* 0x000fe200000018ff */
[----:B---3--:R-:W-:Y:S01]  /*13180*/  F2FP.PACK_AB R99, R4, R24 ;  /* 0x000000180463723e */ /* 0x008fe200000000ff */
[----:B------:R-:W-:Y:S02]  /*13190*/  FADD.FTZ R0, R24, R2 ;  /* 0x0000000218007221 */ /* 0x000fe40000010000 */
[----:B------:R-:W-:-:S04]  /*131a0*/  @P1 IMAD.HI.U32 R2, R195, c[0x0][0x2c8], RZ ;  /* 0x0000b200c3021a27 */ /* 0x000fc800078e00ff */
[----:B------:R-:W-:Y:S01]  /*131b0*/  HMMA.16816.F32 R80, R8, R78, R80 ;  /* 0x0000004e0850723c */ /* 0x000fe20000001850 */
[----:B------:R-:W-:Y:S01]  /*131c0*/  FADD.FTZ R238, R4, R0 ;  /* 0x0000000004ee7221 */ /* 0x000fe20000010000 */
[----:B------:R-:W-:Y:S02]  /*131d0*/  MOV R0, R195 ;  /* 0x000000c300007202 */ /* 0x000fe40000000f00 */
[----:B------:R-:W-:-:S04]  /*131e0*/  @P1 SHF.R.U32.HI R0, RZ, c[0x0][0x2cc], R2 ;  /* 0x0000b300ff001a19 */ /* 0x000fc80000011602 */
[----:B------:R-:W-:Y:S01]  /*131f0*/  HMMA.16816.F32 R52, R8, R42, R52 ;  /* 0x0000002a0834723c */ /* 0x000fe20000001834 */
[----:B------:R-:W-:-:S05]  /*13200*/  IADD3 R0, R0, R193, -R194 ;  /* 0x000000c100007210 */ /* 0x000fca0007ffe8c2 */
[----:B------:R-:W-:Y:S02]  /*13210*/  IMAD.HI R0, R0, 0x2aaaaaab, RZ ;  /* 0x2aaaaaab00007827 */ /* 0x000fe400078e02ff */
[----:B------:R-:W-:Y:S03]  /*13220*/  HMMA.16816.F32 R48, R8, R30, R48 ;  /* 0x0000001e0830723c */ /* 0x000fe60000001830 */
[----:B------:R-:W-:-:S04]  /*13230*/  SHF.R.U32.HI R2, RZ, 0x1f, R0 ;  /* 0x0000001fff027819 */ /* 0x000fc80000011600 */
[----:B------:R-:W-:Y:S01]  /*13240*/  LEA.HI.SX32 R0, R0, R2, 0x1d ;  /* 0x0000000200007211 */ /* 0x000fe200078feaff */
[----:B------:R-:W-:Y:S03]  /*13250*/  HMMA.16816.F32 R16, R8, R26, R16 ;  /* 0x0000001a0810723c */ /* 0x000fe60000001810 */
[----:B-----5:R-:W-:-:S04]  /*13260*/  IMNMX R3, R192, R0, !PT ;  /* 0x00000000c0037217 */ /* 0x020fc80007800200 */
[----:B------:R-:W-:Y:S01]  /*13270*/  ISETP.GE.AND P0, PT, R220, R3, PT ;  /* 0x00000003dc00720c */ /* 0x000fe20003f06270 */
[C---:B------:R-:W-:Y:S01]  /*13280*/  HMMA.16816.F32 R8, R20.reuse, R58, RZ ;  /* 0x0000003a1408723c */ /* 0x040fe200000018ff */
[----:B------:R-:W-:Y:S07]  /*13290*/  STL [R1+0x10], R3 ;  /* 0x0000100301007387 */ /* 0x000fee0000100800 */
[C---:B------:R-:W-:Y:S08]  /*132a0*/  HMMA.16816.F32 R44, R20.reuse, R46, RZ ;  /* 0x0000002e142c723c */ /* 0x040ff000000018ff */
[----:B------:R-:W-:Y:S08]  /*132b0*/  HMMA.16816.F32 R36, R20, R38, RZ ;  /* 0x000000261424723c */ /* 0x000ff000000018ff */
[----:B------:R-:W-:Y:S08]  /*132c0*/  HMMA.16816.F32 R152, R12, R74, R8 ;  /* 0x0000004a0c98723c */ /* 0x000ff00000001808 */
[----:B------:R-:W-:Y:S08]  /*132d0*/  HMMA.16816.F32 R8, R20, R70, RZ ;  /* 0x000000461408723c */ /* 0x000ff000000018ff */
[-C--:B-1----:R-:W-:Y:S08]  /*132e0*/  HMMA.16816.F32 R156, R100, R116.reuse, R156 ;  /* 0x00000074649c723c */ /* 0x082ff0000000189c */
[----:B------:R-:W-:Y:S08]  /*132f0*/  HMMA.16816.F32 R120, R96, R116, R120 ;  /* 0x000000746078723c */ /* 0x000ff00000001878 */
[----:B------:R-:W-:Y:S08]  /*13300*/  HMMA.16816.F32 R160, R12, R78, R8 ;  /* 0x0000004e0ca0723c */ /* 0x000ff00000001808 */
[C---:B------:R-:W-:Y:S01]  /*13310*/  HMMA.16816.F32 R8, R20.reuse, R66, RZ ;  /* 0x000000421408723c */ /* 0x040fe200000018ff */
[----:B------:R-:W1:Y:S07]  /*13320*/  LDSM.16.MT88.4 R64, [R197+0x1400] ;  /* 0x00140000c540783b */ /* 0x000e6e0000004200 */
[----:B------:R-:W-:Y:S08]  /*13330*/  HMMA.16816.F32 R20, R20, R34, RZ ;  /* 0x000000221414723c */ /* 0x000ff000000018ff */
[----:B------:R-:W-:Y:S08]  /*13340*/  HMMA.16816.F32 R160, R100, R118, R160 ;  /* 0x0000007664a0723c */ /* 0x000ff000000018a0 */
[----:B------:R-:W-:Y:S08]  /*13350*/  HMMA.16816.F32 R8, R12, R42, R8 ;  /* 0x0000002a0c08723c */ /* 0x000ff00000001808 */
[----:B------:R-:W-:Y:S01]  /*13360*/  HMMA.16816.F32 R116, R96, R118, R80 ;  /* 0x000000766074723c */ /* 0x000fe20000001850 */
[----:B------:R-:W2:Y:S07]  /*13370*/  LDSM.16.MT88.4 R80, [R196+0x2000] ;  /* 0x00200000c450783b */ /* 0x000eae0000004200 */
[----:B------:R-:W-:Y:S08]  /*13380*/  HMMA.16816.F32 R44, R12, R62, R44 ;  /* 0x0000003e0c2c723c */ /* 0x000ff0000000182c */
[----:B-1----:R-:W-:Y:S01]  /*13390*/  HMMA.16816.F32 R68, R100, R66, R8 ;  /* 0x000000426444723c */ /* 0x002fe20000001808 */
[----:B------:R-:W1:Y:S07]  /*133a0*/  LDSM.16.MT88.4 R8, [R197+0x2000] ;  /* 0x00200000c508783b */ /* 0x000e6e0000004200 */
[C---:B------:R-:W-:Y:S08]  /*133b0*/  HMMA.16816.F32 R36, R12.reuse, R30, R36 ;  /* 0x0000001e0c24723c */ /* 0x040ff00000001824 */
[----:B------:R-:W-:Y:S08]  /*133c0*/  HMMA.16816.F32 R20, R12, R26, R20 ;  /* 0x0000001a0c14723c */ /* 0x000ff00000001814 */
[-C--:B------:R-:W-:Y:S08]  /*133d0*/  HMMA.16816.F32 R140, R100, R132.reuse, R140 ;  /* 0x00000084648c723c */ /* 0x080ff0000000188c */
[----:B------:R-:W-:Y:S08]  /*133e0*/  HMMA.16816.F32 R136, R96, R132, R136 ;  /* 0x000000846088723c */ /* 0x000ff00000001888 */
[C---:B------:R-:W-:Y:S08]  /*133f0*/  HMMA.16816.F32 R144, R100.reuse, R134, R44 ;  /* 0x000000866490723c */ /* 0x040ff0000000182c */
[-C--:B------:R-:W-:Y:S08]  /*13400*/  HMMA.16816.F32 R148, R100, R124.reuse, R148 ;  /* 0x0000007c6494723c */ /* 0x080ff00000001894 */
[----:B------:R-:W-:Y:S08]  /*13410*/  HMMA.16816.F32 R128, R96, R124, R128 ;  /* 0x0000007c6080723c */ /* 0x000ff00000001880 */
[----:B------:R-:W-:Y:S08]  /*13420*/  HMMA.16816.F32 R152, R100, R126, R152 ;  /* 0x0000007e6498723c */ /* 0x000ff00000001898 */
        /* <DEDUP_REMOVED lines=13> */
[----:B------:R-:W-:Y:S02]  /*13500*/  @!UPT UIADD3 URZ, URZ, URZ, URZ ;  /* 0x0000003f3f3ff290 */ /* 0x000fe4000fffe03f */
[----:B------:R-:W-:Y:S11]  /*13510*/  @!P0 BRA `(.L_x_1657) ;  /* 0x00003a2000008947 */ /* 0x000ff60003800000 */
[----:B------:R-:W-:Y:S01]  /*13520*/  IMAD.MOV.U32 R107, RZ, RZ, R105 ;  /* 0x000000ffff6b7224 */ /* 0x000fe200078e0069 */
[----:B------:R-:W-:Y:S01]  /*13530*/  MOV R111, R5 ;  /* 0x00000005006f7202 */ /* 0x000fe20000000f00 */
[----:B------:R-:W-:Y:S01]  /*13540*/  IMAD.MOV.U32 R6, RZ, RZ, R106 ;  /* 0x000000ffff067224 */ /* 0x000fe200078e006a */
[----:B------:R-:W-:-:S07]  /*13550*/  MOV R110, R104 ;  /* 0x00000068006e7202 */ /* 0x000fce0000000f00 */
.L_x_1670:
[----:B------:R-:W2:Y:S01]  /*13560*/  LDL R0, [R1+0xc] ;  /* 0x00000c0001007983 */ /* 0x000ea20000100800 */
[----:B------:R-:W-:Y:S04]  /*13570*/  DEPBAR.LE SB0, 0x0 ;  /* 0x000080000000791a */ /* 0x000fe80000000000 */
[----:B------:R-:W-:Y:S01]  /*13580*/  WARPSYNC 0xffffffff ;  /* 0xffffffff00007948 */ /* 0x000fe20003800000 */
[----:B------:R-:W-:Y:S06]  /*13590*/  BAR.SYNC.DEFER_BLOCKING 0x0 ;  /* 0x0000000000007b1d */ /* 0x000fec0000010000 */
        /* <DEDUP_REMOVED lines=14> */
[C---:B-1-34-:R-:W-:Y:S01]  /*13680*/  IMAD.WIDE.U32 R2, R221.reuse, c[0x0][0x208], RZ ;  /* 0x00008200dd027a25 */ /* 0x05afe200078e00ff */
[----:B------:R-:W-:Y:S01]  /*13690*/  SHF.R.S32.HI R0, RZ, 0x1f, R221 ;  /* 0x0000001fff007819 */ /* 0x000fe200000114dd */
[----:B------:R-:W2:Y:S04]  /*136a0*/  LDL.64 R8, [R1+0x20] ;  /* 0x0000200001087983 */ /* 0x000ea80000100a00 */
[----:B------:R-:W-:Y:S02]  /*136b0*/  IMAD R0, R0, c[0x0][0x208], RZ ;  /* 0x0000820000007a24 */ /* 0x000fe400078e02ff */
[----:B------:R-:W3:Y:S02]  /*136c0*/  LDL R5, [R1+0x18] ;  /* 0x0000180001057983 */ /* 0x000ee40000100800 */
[----:B------:R-:W-:Y:S05]  /*136d0*/  IMAD R0, R221, c[0x0][0x20c], R0 ;  /* 0x00008300dd007a24 */ /* 0x000fea00078e0200 */
[----:B------:R-:W-:Y:S02]  /*136e0*/  IADD3 R3, R3, R0, RZ ;  /* 0x0000000003037210 */ /* 0x000fe40007ffe0ff */
[----:B------:R-:W-:Y:S03]  /*136f0*/  SHF.R.S32.HI R0, RZ, 0x1f, R219 ;  /* 0x0000001fff007819 */ /* 0x000fe600000114db */
[C---:B------:R-:W-:Y:S04]  /*13700*/  IMAD.WIDE.U32 R2, R219.reuse, c[0x0][0x218], R2 ;  /* 0x00008600db027a25 */ /* 0x040fe800078e0002 */
        /* <DEDUP_REMOVED lines=8> */
.L_x_1770:
[----:B------:R-:W-:-:S05]  /*13790*/  BRA.DIV ~URZ, `(.L_x_1661) ;  /* 0x0000d4427f007947 */ /* 0x000fca000b800000 */
[----:B------:R3:W4:Y:S02]  /*137a0*/  SHFL.IDX PT, R0, R10, RZ, 0x1c1f ;  /* 0x001c1fff0a007589 */ /* 0x00072400000e0000 */
.L_x_1771:
[----:B------:R-:W5:Y:S01]  /*137b0*/  LDL.64 R2, [R1] ;  /* 0x0000000001027983 */ /* 0x000f620000100a00 */
[----:B------:R-:W-:Y:S03]  /*137c0*/  ISETP.GE.AND P3, PT, R252, c[0x0][0x1d4], PT ;  /* 0x00007500fc007a0c */ /* 0x000fe60003f66270 */
[----:B---3--:R-:W3:Y:S02]  /*137d0*/  LDL R11, [R1+0x8] ;  /* 0x00000800010b7983 */ /* 0x008ee40000100800 */
[----:B---3--:R-:W-:Y:S02]  /*137e0*/  ISETP.GE.AND P2, PT, R11, c[0x0][0x1d4], PT ;  /* 0x000075000b007a0c */ /* 0x008fe40003f46270 */
[----:B------:R-:W3:Y:S01]  /*137f0*/  S2R R11, SR_TID.X ;  /* 0x00000000000b7919 */ /* 0x000ee20000002100 */
[----:B-----5:R-:W-:Y:S02]  /*13800*/  ISETP.GE.AND P1, PT, R2, c[0x0][0x1d4], PT ;  /* 0x0000750002007a0c */ /* 0x020fe40003f26270 */
[----:B----4-:R-:W-:Y:S05]  /*13810*/  IADD3 R2, P0, R0, R234, RZ ;  /* 0x000000ea00027210 */ /* 0x010fea0007f1e0ff */
[----:B--2---:R-:W-:Y:S01]  /*13820*/  IMAD.X R3, R4, 0x1, R233, P0 ;  /* 0x0000000104037824 */ /* 0x004fe200000e06e9 */
[----:B------:R-:W-:Y:S05]  /*13830*/  IADD3 R8, P0, R0, R235, RZ ;  /* 0x000000eb00087210 */ /* 0x000fea0007f1e0ff */
[----:B------:R-:W-:Y:S01]  /*13840*/  @!PT LDS RZ, [RZ] ;  /* 0x00000000fffff984 */ /* 0x000fe20000000800 */
[----:B------:R-:W-:Y:S01]  /*13850*/  @!PT LDS RZ, [RZ] ;  /* 0x00000000fffff984 */ /* 0x000fe20000000800 */
[----:B------:R-:W-:Y:S01]  /*13860*/  @!PT LDS RZ, [RZ] ;  /* 0x00000000fffff984 */ /* 0x000fe20000000800 */
[----:B------:R2:W-:Y:S01]  /*13870*/  LDGSTS.E.BYPASS.LTC128B.128 [R209+0x1880], [R2.64], !P1 ;  /* 0x0188000002d17fae */ /* 0x0005e2000c901d48 */
[----:B------:R-:W-:Y:S05]  /*13880*/  IMAD.X R9, R4, 0x1, R230, P0 ;  /* 0x0000000104097824 */ /* 0x000fea00000e06e6 */
[----:B------:R4:W-:Y:S01]  /*13890*/  LDGSTS.E.BYPASS.LTC128B.128 [R209+0x2480], [R8.64], !P3 ;  /* 0x0248000008d17fae */ /* 0x0009e2000d901d48 */
[----:B--2---:R-:W-:Y:S05]  /*138a0*/  IADD3 R2, P0, R0, R232, RZ ;  /* 0x000000e800027210 */ /* 0x004fea0007f1e0ff */
[----:B------:R-:W-:Y:S01]  /*138b0*/  IMAD.X R3, R4, 0x1, R231, P0 ;  /* 0x0000000104037824 */ /* 0x000fe200000e06e7 */
[----:B---3--:R-:W-:Y:S04]  /*138c0*/  ISETP.GT.AND P0, PT, R11, 0x3f, PT ;  /* 0x0000003f0b00780c */ /* 0x008fe80003f04270 */
[----:B------:R4:W-:Y:S09]  /*138d0*/  LDGSTS.E.BYPASS.LTC128B.128 [R209+0x3080], [R2.64], !P2 ;  /* 0x0308000002d17fae */ /* 0x0009f2000d101d48 */
[----:B------:R-:W-:-:S05]  /*138e0*/  @P0 BRA `(.L_x_1659) ;  /* 0x000000f000000947 */ /* 0x000fca0003800000 */
[----:B------:R-:W-:-:S05]  /*138f0*/  BRA.DIV ~URZ, `(.L_x_1662) ;  /* 0x0000d3427f007947 */ /* 0x000fca000b800000 */
[----:B------:R2:W3:Y:S04]  /*13900*/  SHFL.IDX PT, R4, R5, 0x1, 0x1c1f ;  /* 0x003c1f0005047f89 */ /* 0x0004e800000e0000 */
[----:B------:R2:W1:Y:S02]  /*13910*/  SHFL.IDX PT, R0, R10, 0x1, 0x1c1f ;  /* 0x003c1f000a007f89 */ /* 0x00046400000e0000 */
.L_x_1772:
[----:B-1--4-:R-:W-:Y:S05]  /*13920*/  IADD3 R2, P0, R0, R234, RZ ;  /* 0x000000ea00027210 */ /* 0x012fea0007f1e0ff */
[----:B---3--:R-:W-:Y:S01]  /*13930*/  IMAD.X R3, R4, 0x1, R233, P0 ;  /* 0x0000000104037824 */ /* 0x008fe200000e06e9 */
[----:B------:R-:W-:Y:S04]  /*13940*/  IADD3 R8, P0, R0, R235, RZ ;  /* 0x000000eb00087210 */ /* 0x000fe80007f1e0ff */
[----:B------:R-:W-:Y:S01]  /*13950*/  @!PT LDS RZ, [RZ] ;  /* 0x00000000fffff984 */ /* 0x000fe20000000800 */
[----:B------:R-:W-:Y:S01]  /*13960*/  @!PT LDS RZ, [RZ] ;  /* 0x00000000fffff984 */ /* 0x000fe20000000800 */
[----:B------:R-:W-:Y:S01]  /*13970*/  @!PT LDS RZ, [RZ] ;  /* 0x00000000fffff984 */ /* 0x000fe20000000800 */
[----:B------:R1:W-:Y:S01]  /*13980*/  LDGSTS.E.BYPASS.LTC128B.128 [R209+0x2080], [R2.64], !P1 ;  /* 0x0208000002d17fae */ /* 0x0003e2000c901d48 */
[----:B------:R-:W-:Y:S05]  /*13990*/  IMAD.X R9, R4, 0x1, R230, P0 ;  /* 0x0000000104097824 */ /* 0x000fea00000e06e6 */
[----:B------:R3:W-:Y:S01]  /*139a0*/  LDGSTS.E.BYPASS.LTC128B.128 [R209+0x2c80], [R8.64], !P3 ;  /* 0x02c8000008d17fae */ /* 0x0007e2000d901d48 */
[----:B-1----:R-:W-:Y:S05]  /*139b0*/  IADD3 R2, P0, R0, R232, RZ ;  /* 0x000000e800027210 */ /* 0x002fea0007f1e0ff */
[----:B------:R-:W-:Y:S05]  /*139c0*/  IMAD.X R3, R4, 0x1, R231, P0 ;  /* 0x0000000104037824 */ /* 0x000fea00000e06e7 */
[----:B------:R3:W-:Y:S03]  /*139d0*/  LDGSTS.E.BYPASS.LTC128B.128 [R209+0x3880], [R2.64], !P2 ;  /* 0x0388000002d17fae */ /* 0x0007e6000d101d48 */
.L_x_1659:
[----:B-1-34-:R-:W-:Y:S05]  /*139e0*/  BSYNC B0 ;  /* 0x0000000000007941 */ /* 0x01afea0003800000 */
.L_x_1658:
        /* <DEDUP_REMOVED lines=199> */
[----:B------:R-:W-:Y:S03]  /*14660*/  IMAD.MOV.U32 R219, RZ, RZ, RZ ;  /* 0x000000ffffdb7224 */ /* 0x000fe600078e00ff */
[----:B------:R-:W3:Y:S04]  /*14670*/  LDL.64 R222, [R1+0x40] ;  /* 0x0000400001de7983 */ /* 0x000ee80000100a00 */
[----:B------:R-:W4:Y:S04]  /*14680*/  LDL R5, [R1+0x4c] ;  /* 0x00004c0001057983 */ /* 0x000f280000100800 */
[----:B------:R-:W5:Y:S04]  /*14690*/  LDL.64 R226, [R1+0x38] ;  /* 0x0000380001e27983 */ /* 0x000f680000100a00 */
[----:B------:R-:W3:Y:S01]  /*146a0*/  LDL R218, [R1+0x48] ;  /* 0x0000480001da7983 */ /* 0x000ee20000100800 */
[----:B--2---:R-:W-:Y:S05]  /*146b0*/  IMAD R2, R220, 0x30, R4 ;  /* 0x00000030dc027824 */ /* 0x004fea00078e0204 */
[----:B------:R-:W-:Y:S05]  /*146c0*/  IADD3 R2, R2, -0x30, R251 ;  /* 0xffffffd002027810 */ /* 0x000fea0007ffe0fb */
[----:B------:R-:W-:Y:S04]  /*146d0*/  @P6 IMAD.HI.U32 R3, R2, c[0x0][0x2bc], RZ ;  /* 0x0000af0002036a27 */ /* 0x000fe800078e00ff */
[----:B-1----:R-:W-:Y:S01]  /*146e0*/  IMAD.MOV.U32 R0, RZ, RZ, R2 ;  /* 0x000000ffff007224 */ /* 0x002fe200078e0002 */
[----:B------:R-:W-:Y:S04]  /*146f0*/  @P6 SHF.R.U32.HI R0, RZ, c[0x0][0x2c0], R3 ;  /* 0x0000b000ff006a19 */ /* 0x000fe80000011603 */
[C---:B---3--:R-:W-:Y:S01]  /*14700*/  @!P5 IADD3 R3, P0, R0.reuse, R222, RZ ;  /* 0x000000de0003d210 */ /* 0x048fe20007f1e0ff */
[----:B------:R-:W-:Y:S01]  /*14710*/  IMAD.MOV R4, RZ, RZ, -R0 ;  /* 0x000000ffff047224 */ /* 0x000fe200078e0a00 */
[----:B------:R-:W1:Y:S02]  /*14720*/  S2R R222, SR_TID.X ;  /* 0x0000000000de7919 */ /* 0x000e640000002100 */
[----:B----4-:R-:W-:Y:S01]  /*14730*/  @!P5 LEA.HI.X.SX32 R0, R0, R5, 0x1, P0 ;  /* 0x000000050000d211 */ /* 0x010fe200000f0eff */
[----:B------:R-:W-:Y:S01]  /*14740*/  IMAD R221, R4, c[0x0][0x2b8], R2 ;  /* 0x0000ae0004dd7a24 */ /* 0x000fe200078e0202 */
[C---:B------:R-:W-:Y:S04]  /*14750*/  @!P5 LEA R2, P0, R3.reuse, c[0x0][0x2a0], 0x2 ;  /* 0x0000a8000302da11 */ /* 0x040fe800078010ff */
[----:B------:R-:W-:Y:S02]  /*14760*/  @!P5 LEA.HI.X R3, R3, c[0x0][0x2a4], R0, 0x2, P0 ;  /* 0x0000a9000303da11 */ /* 0x000fe400000f1400 */
[----:B------:R-:W-:Y:S03]  /*14770*/  SHF.R.S32.HI R0, RZ, 0x1f, R221 ;  /* 0x0000001fff007819 */ /* 0x000fe600000114dd */
[----:B------:R2:W3:Y:S02]  /*14780*/  @!P5 LDG.E R219, [R2.64] ;  /* 0x0000000802dbd981 */ /* 0x0004e4000c1e1900 */
[----:B------:R-:W-:Y:S04]  /*14790*/  IMAD R0, R0, c[0x0][0x1e0], RZ ;  /* 0x0000780000007a24 */ /* 0x000fe800078e02ff */
[----:B------:R-:W-:Y:S01]  /*147a0*/  IMAD R0, R221, c[0x0][0x1e4], R0 ;  /* 0x00007900dd007a24 */ /* 0x000fe200078e0200 */
[----:B-1----:R-:W-:Y:S04]  /*147b0*/  SHF.R.S32.HI R5, RZ, 0x1f, R222 ;  /* 0x0000001fff057819 */ /* 0x002fe800000114de */
[----:B------:R-:W-:Y:S04]  /*147c0*/  LEA.HI R5, R5, R222, RZ, 0x2 ;  /* 0x000000de05057211 */ /* 0x000fe800078f10ff */
[----:B------:R-:W-:Y:S04]  /*147d0*/  SHF.R.S32.HI R5, RZ, 0x2, R5 ;  /* 0x00000002ff057819 */ /* 0x000fe80000011405 */
[----:B------:R-:W-:Y:S01]  /*147e0*/  IADD3 R5, -R5, 0x30, RZ ;  /* 0x0000003005057810 */ /* 0x000fe20007ffe1ff */
[----:B--2---:R-:W-:Y:S04]  /*147f0*/  IMAD.WIDE.U32 R2, R221, c[0x0][0x1e0], RZ ;  /* 0x00007800dd027a25 */ /* 0x004fe800078e00ff */
[----:B------:R-:W-:Y:S01]  /*14800*/  IMAD.IADD R3, R3, 0x1, R0 ;  /* 0x0000000103037824 */ /* 0x000fe200078e0200 */
[----:B---3--:R-:W-:Y:S03]  /*14810*/  SHF.R.S32.HI R0, RZ, 0x1f, R219 ;  /* 0x0000001fff007819 */ /* 0x008fe600000114db */
[C---:B------:R-:W-:Y:S04]  /*14820*/  IMAD.WIDE.U32 R2, R219.reuse, c[0x0][0x1f0], R2 ;  /* 0x00007c00db027a25 */ /* 0x040fe800078e0002 */
[----:B------:R-:W-:Y:S01]  /*14830*/  IMAD R4, R0, c[0x0][0x1f0], RZ ;  /* 0x00007c0000047a24 */ /* 0x000fe200078e02ff */
[----:B-----5:R-:W-:Y:S03]  /*14840*/  IADD3 R0, P0, R226, R2, RZ ;  /* 0x00000002e2007210 */ /* 0x020fe60007f1e0ff */
[----:B------:R-:W-:Y:S05]  /*14850*/  IMAD R4, R219, c[0x0][0x1f4], R4 ;  /* 0x00007d00db047a24 */ /* 0x000fea00078e0204 */
[----:B------:R-:W-:Y:S02]  /*14860*/  IADD3.X R2, R218, R3, R4, P0, !PT ;  /* 0x00000003da027210 */ /* 0x000fe400007fe404 */
[C---:B------:R-:W-:Y:S04]  /*14870*/  LEA R11, P0, R0.reuse, c[0x0][0x1c8], 0x1 ;  /* 0x00007200000b7a11 */ /* 0x040fe800078008ff */
[----:B------:R-:W-:Y:S02]  /*14880*/  LEA.HI.X R10, R0, c[0x0][0x1cc], R2, 0x1, P0 ;  /* 0x00007300000a7a11 */ /* 0x000fe400000f0c02 */
[----:B------:R-:W-:Y:S01]  /*14890*/  ISETP.GE.AND P0, PT, R5, 0x1, PT ;  /* 0x000000010500780c */ /* 0x000fe20003f06270 */
[----:B------:R-:W-:-:S10]  /*148a0*/  BRA.DIV ~URZ, `(.L_x_1665) ;  /* 0x0000c4527f007947 */ /* 0x000fd4000b800000 */
[----:B------:R1:W2:Y:S02]  /*148b0*/  SHFL.IDX PT, R4, R10, RZ, 0x1c1f ;  /* 0x001c1fff0a047589 */ /* 0x0002a400000e0000 */
.L_x_1773:
[----:B------:R-:W-:-:S05]  /*148c0*/  BRA.DIV ~URZ, `(.L_x_1666) ;  /* 0x0000c4a27f007947 */ /* 0x000fca000b800000 */
[----:B------:R3:W4:Y:S02]  /*148d0*/  SHFL.IDX PT, R0, R11, RZ, 0x1c1f ;  /* 0x001c1fff0b007589 */ /* 0x00072400000e0000 */
.L_x_1774:
[----:B------:R-:W5:Y:S01]  /*148e0*/  LDL.64 R2, [R1] ;  /* 0x0000000001027983 */ /* 0x000f620000100a00 */
[----:B------:R-:W-:Y:S03]  /*148f0*/  @P0 ISETP.GE.AND P3, PT, R252, c[0x0][0x1d4], PT ;  /* 0x00007500fc000a0c */ /* 0x000fe60003f66270 */
[----:B---3--:R-:W3:Y:S01]  /*14900*/  LDL R13, [R1+0x8] ;  /* 0x00000800010d7983 */ /* 0x008ee20000100800 */
[----:B-----5:R-:W-:Y:S02]  /*14910*/  @P0 ISETP.GE.AND P1, PT, R2, c[0x0][0x1d4], PT ;  /* 0x0000750002000a0c */ /* 0x020fe40003f26270 */
[----:B----4-:R-:W-:Y:S05]  /*14920*/  @P0 IADD3 R2, P2, R0, R234, RZ ;  /* 0x000000ea00020210 */ /* 0x010fea0007f5e0ff */
[----:B--2---:R-:W-:Y:S01]  /*14930*/  @P0 IMAD.X R3, R4, 0x1, R233, P2 ;  /* 0x0000000104030824 */ /* 0x004fe200010e06e9 */
[----:B---3--:R-:W-:Y:S05]  /*14940*/  @P0 ISETP.GE.AND P2, PT, R13, c[0x0][0x1d4], PT ;  /* 0x000075000d000a0c */ /* 0x008fea0003f46270 */
[----:B------:R-:W-:Y:S01]  /*14950*/  @!PT LDS RZ, [RZ] ;  /* 0x00000000fffff984 */ /* 0x000fe20000000800 */
[----:B------:R-:W-:Y:S01]  /*14960*/  @!PT LDS RZ, [RZ] ;  /* 0x00000000fffff984 */ /* 0x000fe20000000800 */
[----:B------:R-:W-:Y:S01]  /*14970*/  @!PT LDS RZ, [RZ] ;  /* 0x00000000fffff984 */ /* 0x000fe20000000800 */
[----:B------:R2:W-:Y:S01]  /*14980*/  @P0 LDGSTS.E.BYPASS.LTC128B.128 [R209+0x3c80], [R2.64], !P1 ;  /* 0x03c8000002d10fae */ /* 0x0005e2000c901d48 */
[----:B------:R-:W-:Y:S05]  /*14990*/  @P0 IADD3 R8, P1, R0, R235, RZ ;  /* 0x000000eb00080210 */ /* 0x000fea0007f3e0ff */
[----:B------:R-:W-:Y:S05]  /*149a0*/  @P0 IMAD.X R9, R4, 0x1, R230, P1 ;  /* 0x0000000104090824 */ /* 0x000fea00008e06e6 */
[----:B------:R3:W-:Y:S01]  /*149b0*/  @P0 LDGSTS.E.BYPASS.LTC128B.128 [R209+0x4880], [R8.64], !P3 ;  /* 0x0488000008d10fae */ /* 0x0007e2000d901d48 */
[----:B--2---:R-:W-:Y:S05]  /*149c0*/  @P0 IADD3 R2, P1, R0, R232, RZ ;  /* 0x000000e800020210 */ /* 0x004fea0007f3e0ff */
[----:B------:R-:W-:Y:S05]  /*149d0*/  @P0 IMAD.X R3, R4, 0x1, R231, P1 ;  /* 0x0000000104030824 */ /* 0x000fea00008e06e7 */
[----:B------:R3:W-:Y:S01]  /*149e0*/  @P0 LDGSTS.E.BYPASS.LTC128B.128 [R209+0x5480], [R2.64], !P2 ;  /* 0x0548000002d10fae */ /* 0x0007e2000d101d48 */
[----:B------:R-:W-:Y:S01]  /*149f0*/  ISETP.GE.AND P0, PT, R5, 0x21, PT ;  /* 0x000000210500780c */ /* 0x000fe20003f06270 */
[----:B------:R-:W-:-:S06]  /*14a00*/  BRA.DIV ~URZ, `(.L_x_1667) ;  /* 0x0000c3c27f007947 */ /* 0x000fcc000b800000 */
[----:B------:R2:W4:Y:S04]  /*14a10*/  SHFL.IDX PT, R4, R10, 0x1, 0x1c1f ;  /* 0x003c1f000a047f89 */ /* 0x00052800000e0000 */
[----:B------:R2:W1:Y:S02]  /*14a20*/  SHFL.IDX PT, R0, R11, 0x1, 0x1c1f ;  /* 0x003c1f000b007f89 */ /* 0x00046400000e0000 */
.L_x_1775:
[----:B---3--:R-:W3:Y:S01]  /*14a30*/  LDL.64 R2, [R1] ;  /* 0x0000000001027983 */ /* 0x008ee20000100a00 */
[----:B------:R-:W-:Y:S03]  /*14a40*/  @P0 ISETP.GE.AND P3, PT, R252, c[0x0][0x1d4], PT ;  /* 0x00007500fc000a0c */ /* 0x000fe60003f66270 */
[----:B------:R-:W5:Y:S01]  /*14a50*/  LDL R5, [R1+0x8] ;  /* 0x0000080001057983 */ /* 0x000f620000100800 */
[----:B---3--:R-:W-:Y:S02]  /*14a60*/  @P0 ISETP.GE.AND P1, PT, R2, c[0x0][0x1d4], PT ;  /* 0x0000750002000a0c */ /* 0x008fe40003f26270 */
[----:B-1----:R-:W-:Y:S05]  /*14a70*/  @P0 IADD3 R2, P2, R0, R234, RZ ;  /* 0x000000ea00020210 */ /* 0x002fea0007f5e0ff */
[----:B----4-:R-:W-:Y:S01]  /*14a80*/  @P0 IMAD.X R3, R4, 0x1, R233, P2 ;  /* 0x0000000104030824 */ /* 0x010fe200010e06e9 */
[----:B-----5:R-:W-:Y:S05]  /*14a90*/  @P0 ISETP.GE.AND P2, PT, R5, c[0x0][0x1d4], PT ;  /* 0x0000750005000a0c */ /* 0x020fea0003f46270 */
[----:B------:R-:W-:Y:S01]  /*14aa0*/  @!PT LDS RZ, [RZ] ;  /* 0x00000000fffff984 */ /* 0x000fe20000000800 */
[----:B------:R-:W-:Y:S01]  /*14ab0*/  @!PT LDS RZ, [RZ] ;  /* 0x00000000fffff984 */ /* 0x000fe20000000800 */
[----:B------:R-:W-:Y:S01]  /*14ac0*/  @!PT LDS RZ, [RZ] ;  /* 0x00000000fffff984 */ /* 0x000fe20000000800 */
[----:B------:R1:W-:Y:S01]  /*14ad0*/  @P0 LDGSTS.E.BYPASS.LTC128B.128 [R209+0x4480], [R2.64], !P1 ;  /* 0x0448000002d10fae */ /* 0x0003e2000c901d48 */
[----:B------:R-:W-:Y:S05]  /*14ae0*/  @P0 IADD3 R8, P1, R0, R235, RZ ;  /* 0x000000eb00080210 */ /* 0x000fea0007f3e0ff */
[----:B------:R-:W-:Y:S05]  /*14af0*/  @P0 IMAD.X R9, R4, 0x1, R230, P1 ;  /* 0x0000000104090824 */ /* 0x000fea00008e06e6 */
[----:B------:R3:W-:Y:S01]  /*14b00*/  @P0 LDGSTS.E.BYPASS.LTC128B.128 [R209+0x5080], [R8.64], !P3 ;  /* 0x0508000008d10fae */ /* 0x0007e2000d901d48 */
[----:B-1----:R-:W-:Y:S05]  /*14b10*/  @P0 IADD3 R2, P1, R0, R232, RZ ;  /* 0x000000e800020210 */ /* 0x002fea0007f3e0ff */
[----:B------:R-:W-:Y:S05]  /*14b20*/  @P0 IMAD.X R3, R4, 0x1, R231, P1 ;  /* 0x0000000104030824 */ /* 0x000fea00008e06e7 */
[----:B------:R3:W-:Y:S03]  /*14b30*/  @P0 LDGSTS.E.BYPASS.LTC128B.128 [R209+0x5c80], [R2.64], !P2 ;  /* 0x05c8000002d10fae */ /* 0x0007e6000d101d48 */
.L_x_1664:
[----:B--234-:R-:W-:Y:S05]  /*14b40*/  BSYNC B0 ;  /* 0x0000000000007941 */ /* 0x01cfea0003800000 */
.L_x_1663:
[----:B------:R-:W2:Y:S01]  /*14b50*/  LDL R4, [R1+0x60] ;  /* 0x0000600001047983 */ /* 0x000ea20000100800 */
[----:B------:R-:W-:Y:S03]  /*14b60*/  IMAD.MOV.U32 R8, RZ, RZ, c[0x0][0x2c4] ;  /* 0x0000b100ff087624 */ /* 0x000fe600078e00ff */
[----:B-1----:R-:W2:Y:S02]  /*14b70*/  LDL R0, [R1+0x80] ;  /* 0x0000800001007983 */ /* 0x002ea40000100800 */
[----:B------:R-:W-:Y:S02]  /*14b80*/  ISETP.NE.AND P0, PT, R8, 0x1, PT ;  /* 0x000000010800780c */ /* 0x000fe40003f05270 */
[----:B------:R-:W3:Y:S04]  /*14b90*/  LDL R5, [R1+0x68] ;  /* 0x0000680001057983 */ /* 0x000ee80000100800 */
[----:B------:R-:W4:Y:S04]  /*14ba0*/  LDL R3, [R1+0x6c] ;  /* 0x00006c0001037983 */ /* 0x000f280000100800 */
[----:B------:R-:W4:Y:S04]  /*14bb0*/  LDL R2, [R1+0x64] ;  /* 0x0000640001027983 */ /* 0x000f280000100800 */
[----:B------:R-:W0:Y:S01]  /*14bc0*/  LDGDEPBAR ;  /* 0x00000000000079af */ /* 0x000e220000000000 */
[----:B--2---:R-:W-:Y:S04]  /*14bd0*/  IMAD.IADD R4, R0, 0x1, R4 ;  /* 0x0000000100047824 */ /* 0x004fe800078e0204 */
[----:B------:R-:W-:Y:S05]  /*14be0*/  @P0 IMAD.HI.U32 R0, R4, c[0x0][0x2c8], RZ ;  /* 0x0000b20004000a27 */ /* 0x000fea00078e00ff */
[----:B------:R-:W-:Y:S01]  /*14bf0*/  @P0 SHF.R.U32.HI R4, RZ, c[0x0][0x2cc], R0 ;  /* 0x0000b300ff040a19 */ /* 0x000fe20000011600 */
[----:B------:R-:W-:Y:S05]  /*14c00*/  IMAD R0, R220, -0x30, RZ ;  /* 0xffffffd0dc007824 */ /* 0x000fea00078e02ff */
[----:B---3--:R-:W-:Y:S04]  /*14c10*/  IADD3 R0, -R5, 0x1, R0 ;  /* 0x0000000105007810 */ /* 0x008fe80007ffe100 */
[----:B----4-:R-:W-:Y:S01]  /*14c20*/  IADD3 R5, -R2, R0, R3 ;  /* 0x0000000002057210 */ /* 0x010fe20007ffe103 */
[----:B------:R-:W-:-:S05]  /*14c30*/  BRA.DIV ~URZ, `(.L_x_1668) ;  /* 0x0000c2527f007947 */ /* 0x000fca000b800000 */
[----:B------:R1:W2:Y:S02]  /*14c40*/  SHFL.IDX PT, R0, R4, RZ, 0x1c1f ;  /* 0x001c1fff04007589 */ /* 0x0002a400000e0000 */
.L_x_1776:
        /* <DEDUP_REMOVED lines=9> */
[----:B------:R-:W-:Y:S02]  /*14ce0*/  ISETP.GT.AND P0, PT, R0, 0x18, PT ;  /* 0x000000180000780c */ /* 0x000fe40003f04270 */
[----:B------:R-:W-:Y:S02]  /*14cf0*/  FSEL R18, R18, -INF , P3 ;  /* 0xff80000012127808 */ /* 0x000fe40001800000 */
        /* <DEDUP_REMOVED lines=8> */
[----:B------:R-:W-:Y:S02]  /*14d80*/  ISETP.GT.AND P0, PT, R0, 0x29, PT ;  /* 0x000000290000780c */ /* 0x000fe40003f04270 */
[----:B------:R-:W-:Y:S02]  /*14d90*/  FSEL R13, R25, -INF , P4 ;  /* 0xff800000190d7808 */ /* 0x000fe40002000000 */
        /* <DEDUP_REMOVED lines=32> */
[C---:B------:R-:W-:Y:S02]  /*14fa0*/  ISETP.GT.AND P0, PT, R2.reuse, RZ, PT ;  /* 0x000000ff0200720c */ /* 0x040fe40003f04270 */
[C---:B------:R-:W-:Y:S02]  /*14fb0*/  ISETP.GT.AND P4, PT, R2.reuse, 0x9, PT ;  /* 0x000000090200780c */ /* 0x040fe40003f84270 */
[----:B------:R-:W-:Y:S02]  /*14fc0*/  FSEL R27, R27, -INF , P1 ;  /* 0xff8000001b1b7808 */ /* 0x000fe40000800000 */
[C---:B------:R-:W-:Y:S02]  /*14fd0*/  ISETP.GT.AND P1, PT, R2.reuse, 0x1, PT ;  /* 0x000000010200780c */ /* 0x040fe40003f24270 */
[----:B------:R-:W-:Y:S02]  /*14fe0*/  FSEL R26, R23, -INF , P2 ;  /* 0xff800000171a7808 */ /* 0x000fe40001000000 */
[----:B------:R-:W-:Y:S02]  /*14ff0*/  ISETP.GT.AND P2, PT, R2, 0x8, PT ;  /* 0x000000080200780c */ /* 0x000fe40003f44270 */
[----:B------:R-:W-:Y:S02]  /*15000*/  FSEL R25, R22, -INF , P3 ;  /* 0xff80000016197808 */ /* 0x000fe40001800000 */
[----:B------:R-:W-:Y:S02]  /*15010*/  FSEL R37, R213, -INF , P0 ;  /* 0xff800000d5257808 */ /* 0x000fe40000000000 */
[C---:B------:R-:W-:Y:S02]  /*15020*/  ISETP.GT.AND P0, PT, R2.reuse, 0x10, PT ;  /* 0x000000100200780c */ /* 0x040fe40003f04270 */
[----:B------:R-:W-:Y:S02]  /*15030*/  ISETP.GT.AND P3, PT, R2, 0x18, PT ;  /* 0x000000180200780c */ /* 0x000fe40003f64270 */
[----:B------:R-:W-:Y:S02]  /*15040*/  FSEL R54, R194, -INF , P4 ;  /* 0xff800000c2367808 */ /* 0x000fe40002000000 */
[----:B------:R-:W-:Y:S02]  /*15050*/  ISETP.GT.AND P4, PT, R2, 0x19, PT ;  /* 0x000000190200780c */ /* 0x000fe40003f84270 */
[----:B------:R-:W-:Y:S02]  /*15060*/  FSEL R49, R212, -INF , P1 ;  /* 0xff800000d4317808 */ /* 0x000fe40000800000 */
[C---:B------:R-:W-:Y:S02]  /*15070*/  ISETP.GT.AND P1, PT, R2.reuse, 0x11, PT ;  /* 0x000000110200780c */ /* 0x040fe40003f24270 */
[----:B------:R-:W-:Y:S02]  /*15080*/  FSEL R55, R195, -INF , P2 ;  /* 0xff800000c3377808 */ /* 0x000fe40001000000 */
[----:B------:R-:W-:Y:S02]  /*15090*/  FSEL R53, R181, -INF , P0 ;  /* 0xff800000b5357808 */ /* 0x000fe40000000000 */
[C---:B------:R-:W-:Y:S02]  /*150a0*/  ISETP.GT.AND P0, PT, R2.reuse, 0x20, PT ;  /* 0x000000200200780c */ /* 0x040fe40003f04270 */
[----:B------:R-:W-:Y:S02]  /*150b0*/  ISETP.GT.AND P2, PT, R2, 0x21, PT ;  /* 0x000000210200780c */ /* 0x000fe40003f44270 */
[----:B------:R-:W-:Y:S02]  /*150c0*/  FSEL R51, R106, -INF , P3 ;  /* 0xff8000006a337808 */ /* 0x000fe40001800000 */
[C---:B------:R-:W-:Y:S02]  /*150d0*/  ISETP.GT.AND P3, PT, R2.reuse, 0x28, PT ;  /* 0x000000280200780c */ /* 0x040fe40003f64270 */
[----:B------:R-:W-:Y:S02]  /*150e0*/  FSEL R50, R105, -INF , P4 ;  /* 0xff80000069327808 */ /* 0x000fe40002000000 */
[----:B------:R-:W-:Y:S02]  /*150f0*/  ISETP.GT.AND P4, PT, R2, 0x29, PT ;  /* 0x000000290200780c */ /* 0x000fe40003f84270 */
[----:B------:R-:W-:Y:S02]  /*15100*/  FMNMX.FTZ R2, R8, R6, !PT ;  /* 0x0000000608027209 */ /* 0x000fe40007810000 */
[----:B------:R-:W-:Y:S02]  /*15110*/  FSEL R52, R180, -INF , P1 ;  /* 0xff800000b4347808 */ /* 0x000fe40000800000 */
[----:B------:R-:W-:Y:S02]  /*15120*/  FMNMX.FTZ R2, R19, R2, !PT ;  /* 0x0000000213027209 */ /* 0x000fe40007810000 */
[----:B------:R-:W-:Y:S02]  /*15130*/  FSEL R41, R41, -INF , P0 ;  /* 0xff80000029297808 */ /* 0x000fe40000000000 */
[----:B------:R-:W-:Y:S02]  /*15140*/  FMNMX.FTZ R2, R18, R2, !PT ;  /* 0x0000000212027209 */ /* 0x000fe40007810000 */
[C---:B------:R-:W-:Y:S02]  /*15150*/  ISETP.GT.AND P1, PT, R0.reuse, RZ, PT ;  /* 0x000000ff0000720c */ /* 0x040fe40003f24270 */
[----:B------:R-:W-:Y:S02]  /*15160*/  FMNMX.FTZ R2, R17, R2, !PT ;  /* 0x0000000211027209 */ /* 0x000fe40007810000 */
[----:B------:R-:W-:Y:S02]  /*15170*/  ISETP.GT.AND P0, PT, R0, 0x1, PT ;  /* 0x000000010000780c */ /* 0x000fe40003f04270 */
[----:B------:R-:W-:Y:S02]  /*15180*/  FMNMX.FTZ R2, R16, R2, !PT ;  /* 0x0000000210027209 */ /* 0x000fe40007810000 */
[----:B------:R-:W-:Y:S02]  /*15190*/  FSEL R40, R36, -INF , P2 ;  /* 0xff80000024287808 */ /* 0x000fe40001000000 */
        /* <DEDUP_REMOVED lines=12> */
[----:B------:R-:W-:Y:S02]  /*15260*/  FSEL R48, R216, -INF , P0 ;  /* 0xff800000d8307808 */ /* 0x000fe40000000000 */
[C---:B------:R-:W-:Y:S02]  /*15270*/  ISETP.GT.AND P1, PT, R0.reuse, 0x11, PT ;  /* 0x000000110000780c */ /* 0x040fe40003f24270 */
[----:B------:R-:W-:Y:S02]  /*15280*/  ISETP.GT.AND P0, PT, R0, 0x18, PT ;  /* 0x000000180000780c */ /* 0x000fe40003f04270 */
[----:B------:R-:W-:Y:S02]  /*15290*/  FMNMX.FTZ R2, R9, R2, !PT ;  /* 0x0000000209027209 */ /* 0x000fe40007810000 */
[----:B------:R-:W-:Y:S02]  /*152a0*/  FSEL R47, R215, -INF , P3 ;  /* 0xff800000d72f7808 */ /* 0x000fe40001800000 */
        /* <DEDUP_REMOVED lines=8> */
[----:B------:R-:W-:Y:S02]  /*15330*/  ISETP.GT.AND P0, PT, R0, 0x29, PT ;  /* 0x000000290000780c */ /* 0x000fe40003f04270 */
[----:B------:R-:W-:Y:S01]  /*15340*/  FSEL R42, R182, -INF , P4 ;  /* 0xff800000b62a7808 */ /* 0x000fe20002000000 */
[----:B------:R-:W2:Y:S01]  /*15350*/  SHFL.BFLY PT, R0, R2, 0x2, 0x1f ;  /* 0x0c401f0002007f89 */ /* 0x000ea200000e0000 */
[----:B------:R-:W-:Y:S02]  /*15360*/  FSEL R23, R185, -INF , P3 ;  /* 0xff800000b9177808 */ /* 0x000fe40001800000 */
        /* <DEDUP_REMOVED lines=53> */
.L_x_1777:
        /* <DEDUP_REMOVED lines=23> */
[----:B------:R-:W-:Y:S10]  /*15830*/  MUFU.EX2 R13, R8 ;  /* 0x00000008000d7308 */ /* 0x000ff40000000800 */
[----:B------:R-:W-:Y:S10]  /*15840*/  MUFU.EX2 R2, R6 ;  /* 0x0000000600027308 */ /* 0x000ff40000000800 */
[----:B------:R-:W1:Y:S02]  /*15850*/  MUFU.EX2 R12, R17 ;  /* 0x00000011000c7308 */ /* 0x000e640000000800 */
[----:B-1----:R-:W-:Y:S01]  /*15860*/  F2FP.PACK_AB R174, R12, R13 ;  /* 0x0000000d0cae723e */ /* 0x002fe200000000ff */
[----:B------:R-:W-:Y:S01]  /*15870*/  FFMA.FTZ R0, R4, R225, R3 ;  /* 0x000000e104007223 */ /* 0x000fe20000010003 */
[----:B------:R-:W-:Y:S01]  /*15880*/  F2FP.PACK_AB R172, R2, R3 ;  /* 0x0000000302ac723e */ /* 0x000fe200000000ff */
        /* <DEDUP_REMOVED lines=9> */
[----:B------:R-:W-:Y:S02]  /*15920*/  FMUL.FTZ R0, R0, c[0x0][0x2d0] ;  /* 0x0000b40000007a20 */ /* 0x000fe40000410000 */
        /* <DEDUP_REMOVED lines=14> */
[----:B------:R-:W-:Y:S01]  /*15a10*/  MUFU.EX2 R10, R10 ;  /* 0x0000000a000a7308 */ /* 0x000fe20000000800 */
[C---:B------:R-:W-:Y:S02]  /*15a20*/  FMUL.FTZ R69, R4.reuse, R69 ;  /* 0x0000004504457220 */ /* 0x040fe40000410000 */
[C---:B------:R-:W-:Y:S02]  /*15a30*/  FMUL.FTZ R72, R4.reuse, R72 ;  /* 0x0000004804487220 */ /* 0x040fe40000410000 */
[C---:B------:R-:W-:Y:S02]  /*15a40*/  FMUL.FTZ R73, R4.reuse, R73 ;  /* 0x0000004904497220 */ /* 0x040fe40000410000 */
[C---:B------:R-:W-:Y:S02]  /*15a50*/  FMUL.FTZ R84, R4.reuse, R84 ;  /* 0x0000005404547220 */ /* 0x040fe40000410000 */
[C---:B------:R-:W-:Y:S01]  /*15a60*/  FMUL.FTZ R85, R4.reuse, R85 ;  /* 0x0000005504557220 */ /* 0x040fe20000410000 */
[----:B------:R-:W2:Y:S01]  /*15a70*/  MUFU.EX2 R2, R6 ;  /* 0x0000000600027308 */ /* 0x000ea20000000800 */
[C---:B------:R-:W-:Y:S02]  /*15a80*/  FMUL.FTZ R100, R4.reuse, R100 ;  /* 0x0000006404647220 */ /* 0x040fe40000410000 */
[----:B------:R-:W-:Y:S02]  /*15a90*/  FMUL.FTZ R101, R4, R101 ;  /* 0x0000006504657220 */ /* 0x000fe40000410000 */
[C---:B-1----:R-:W-:Y:S02]  /*15aa0*/  FFMA.FTZ R0, R3.reuse, R236, R9 ;  /* 0x000000ec03007223 */ /* 0x042fe40000010009 */
[C---:B------:R-:W-:Y:S02]  /*15ab0*/  FMUL.FTZ R58, R3.reuse, R58 ;  /* 0x0000003a033a7220 */ /* 0x040fe40000410000 */
[C---:B------:R-:W-:Y:S01]  /*15ac0*/  FMUL.FTZ R59, R3.reuse, R59 ;  /* 0x0000003b033b7220 */ /* 0x040fe20000410000 */
[----:B------:R-:W1:Y:S01]  /*15ad0*/  MUFU.EX2 R228, R175 ;  /* 0x000000af00e47308 */ /* 0x000e620000000800 */
[C---:B------:R-:W-:Y:S02]  /*15ae0*/  FMUL.FTZ R70, R3.reuse, R70 ;  /* 0x0000004603467220 */ /* 0x040fe40000410000 */
[C---:B------:R-:W-:Y:S02]  /*15af0*/  FMUL.FTZ R71, R3.reuse, R71 ;  /* 0x0000004703477220 */ /* 0x040fe40000410000 */
[C---:B------:R-:W-:Y:S02]  /*15b00*/  FMUL.FTZ R74, R3.reuse, R74 ;  /* 0x0000004a034a7220 */ /* 0x040fe40000410000 */
[C---:B------:R-:W-:Y:S02]  /*15b10*/  FMUL.FTZ R75, R3.reuse, R75 ;  /* 0x0000004b034b7220 */ /* 0x040fe40000410000 */
[C---:B------:R-:W-:Y:S01]  /*15b20*/  FMUL.FTZ R86, R3.reuse, R86 ;  /* 0x0000005603567220 */ /* 0x040fe20000410000 */
[----:B------:R-:W-:Y:S01]  /*15b30*/  MUFU.EX2 R240, R186 ;  /* 0x000000ba00f07308 */ /* 0x000fe20000000800 */
[C---:B------:R-:W-:Y:S02]  /*15b40*/  FMUL.FTZ R87, R3.reuse, R87 ;  /* 0x0000005703577220 */ /* 0x040fe40000410000 */
[C---:B------:R-:W-:Y:S01]  /*15b50*/  FMUL.FTZ R90, R3.reuse, R90 ;  /* 0x0000005a035a7220 */ /* 0x040fe20000410000 */
[C---:B--2---:R-:W-:Y:S01]  /*15b60*/  F2FP.PACK_AB R173, R2.reuse, R9 ;  /* 0x0000000902ad723e */ /* 0x044fe200000000ff */
[----:B------:R-:W-:Y:S01]  /*15b70*/  FADD.FTZ R107, R2, R0 ;  /* 0x00000000026b7221 */ /* 0x000fe20000010000 */
[C---:B------:R-:W-:Y:S01]  /*15b80*/  FSEL R0, R104.reuse, RZ, P0 ;  /* 0x000000ff68007208 */ /* 0x040fe20000000000 */
[----:B------:R-:W-:Y:S02]  /*15b90*/  FMUL.FTZ R2, R104, c[0x0][0x2d0] ;  /* 0x0000b40068027a20 */ /* 0x000fe40000410000 */
[C---:B------:R-:W-:Y:S01]  /*15ba0*/  FMUL.FTZ R91, R3.reuse, R91 ;  /* 0x0000005b035b7220 */ /* 0x040fe20000410000 */
[----:B------:R-:W-:Y:S01]  /*15bb0*/  MUFU.EX2 R241, R185 ;  /* 0x000000b900f17308 */ /* 0x000fe20000000800 */
[----:B------:R-:W-:Y:S01]  /*15bc0*/  FADD.FTZ R0, -R0, R110 ;  /* 0x0000006e00007221 */ /* 0x000fe20000010100 */
[----:B------:R-:W-:Y:S01]  /*15bd0*/  FSEL R2, R2, RZ, P0 ;  /* 0x000000ff02027208 */ /* 0x000fe20000000000 */
[----:B------:R-:W-:Y:S01]  /*15be0*/  FMUL.FTZ R102, R3, R102 ;  /* 0x0000006603667220 */ /* 0x000fe20000410000 */
[----:B------:R-:W-:Y:S01]  /*15bf0*/  FSETP.NEU.FTZ.AND P0, PT, R5, -INF , PT ;  /* 0xff8000000500780b */ /* 0x000fe20003f1d000 */
[----:B------:R-:W-:Y:S01]  /*15c00*/  FMUL.FTZ R0, R0, c[0x0][0x2d0] ;  /* 0x0000b40000007a20 */ /* 0x000fe20000410000 */
[----:B-1----:R-:W-:Y:S01]  /*15c10*/  F2FP.PACK_AB R175, R228, R10 ;  /* 0x0000000ae4af723e */ /* 0x002fe200000000ff */
        /* <DEDUP_REMOVED lines=13> */
[----:B------:R-:W-:Y:S01]  /*15cf0*/  FFMA.FTZ R177, R50, c[0x0][0x2d0], -R2 ;  /* 0x0000b40032b17a23 */ /* 0x000fe20000010802 */
[----:B------:R-:W-:Y:S01]  /*15d00*/  FSEL R2, R5, RZ, P0 ;  /* 0x000000ff05027208 */ /* 0x000fe20000000000 */
[----:B------:R2:W-:Y:S01]  /*15d10*/  MUFU.EX2 R25, R8 ;  /* 0x0000000800197308 */ /* 0x0005e20000000800 */
[C---:B------:R-:W-:Y:S02]  /*15d20*/  FMUL.FTZ R38, R3.reuse, R154 ;  /* 0x0000009a03267220 */ /* 0x040fe40000410000 */
[----:B------:R-:W-:Y:S02]  /*15d30*/  FMUL.FTZ R39, R3, R155 ;  /* 0x0000009b03277220 */ /* 0x000fe40000410000 */
[----:B------:R-:W-:Y:S02]  /*15d40*/  FADD.FTZ R2, -R2, R111 ;  /* 0x0000006f02027221 */ /* 0x000fe40000010100 */
[----:B------:R-:W-:Y:S02]  /*15d50*/  FMUL.FTZ R52, R4, R160 ;  /* 0x000000a004347220 */ /* 0x000fe40000410000 */
[----:B------:R-:W-:Y:S01]  /*15d60*/  FMUL.FTZ R2, R2, c[0x0][0x2d0] ;  /* 0x0000b40002027a20 */ /* 0x000fe20000410000 */
[----:B------:R-:W3:Y:S01]  /*15d70*/  MUFU.EX2 R0, R0 ;  /* 0x0000000000007308 */ /* 0x000ee20000000800 */
[C---:B------:R-:W-:Y:S02]  /*15d80*/  FMUL.FTZ R53, R4.reuse, R161 ;  /* 0x000000a104357220 */ /* 0x040fe40000410000 */
[----:B-1----:R-:W-:Y:S02]  /*15d90*/  FMUL.FTZ R6, R5, c[0x0][0x2d0] ;  /* 0x0000b40005067a20 */ /* 0x002fe40000410000 */
[----:B------:R-:W-:Y:S02]  /*15da0*/  FMUL.FTZ R103, R3, R103 ;  /* 0x0000006703677220 */ /* 0x000fe40000410000 */
[----:B------:R-:W-:Y:S01]  /*15db0*/  FMUL.FTZ R88, R4, R88 ;  /* 0x0000005804587220 */ /* 0x000fe20000410000 */
[----:B------:R-:W-:Y:S01]  /*15dc0*/  FSEL R6, R6, RZ, P0 ;  /* 0x000000ff06067208 */ /* 0x000fe20000000000 */
[----:B------:R-:W-:Y:S01]  /*15dd0*/  FMUL.FTZ R89, R4, R89 ;  /* 0x0000005904597220 */ /* 0x000fe20000410000 */
[----:B------:R-:W1:Y:S03]  /*15de0*/  MUFU.EX2 R2, R2 ;  /* 0x0000000200027308 */ /* 0x000e660000000800 */
[--C-:B------:R-:W-:Y:S02]  /*15df0*/  FFMA.FTZ R183, R43, c[0x0][0x2d0], -R6.reuse ;  /* 0x0000b4002bb77a23 */ /* 0x100fe40000010806 */
[----:B--2---:R-:W-:Y:S02]  /*15e00*/  FADD.FTZ R8, R13, R11 ;  /* 0x0000000b0d087221 */ /* 0x004fe40000010000 */
[----:B------:R-:W-:Y:S02]  /*15e10*/  FFMA.FTZ R184, R42, c[0x0][0x2d0], -R6 ;  /* 0x0000b4002ab87a23 */ /* 0x000fe40000010806 */
[----:B------:R-:W-:Y:S01]  /*15e20*/  FADD.FTZ R181, R12, R8 ;  /* 0x000000080cb57221 */ /* 0x000fe20000010000 */
[----:B------:R-:W-:Y:S01]  /*15e30*/  MUFU.EX2 R227, R55 ;  /* 0x0000003700e37308 */ /* 0x000fe20000000800 */
[--C-:B------:R-:W-:Y:S01]  /*15e40*/  FFMA.FTZ R9, R36, c[0x0][0x2d0], -R6.reuse ;  /* 0x0000b40024097a23 */ /* 0x100fe20000010806 */
[----:B------:R-:W-:Y:S01]  /*15e50*/  LDSM.16.MT88.4 R40, [R197] ;  /* 0x00000000c528783b */ /* 0x000fe20000004200 */
[----:B------:R-:W-:Y:S02]  /*15e60*/  FFMA.FTZ R37, R48, c[0x0][0x2d0], -R6 ;  /* 0x0000b40030257a23 */ /* 0x000fe40000010806 */
[----:B---3--:R-:W-:Y:S02]  /*15e70*/  FFMA.FTZ R8, R0, R237, R26 ;  /* 0x000000ed00087223 */ /* 0x008fe4000001001a */
        /* <DEDUP_REMOVED lines=9> */
[----:B------:R-:W-:Y:S02]  /*15f10*/  FFMA.FTZ R6, R24, c[0x0][0x2d0], -R6 ;  /* 0x0000b40018067a23 */ /* 0x000fe40000010806 */
[----:B------:R-:W-:Y:S01]  /*15f20*/  FMUL.FTZ R48, R0, R116 ;  /* 0x0000007400307220 */ /* 0x000fe20000410000 */
[C---:B------:R-:W-:Y:S01]  /*15f30*/  F2FP.PACK_AB R116, R25.reuse, R26 ;  /* 0x0000001a1974723e */ /* 0x040fe200000000ff */
[----:B-1----:R-:W-:Y:S02]  /*15f40*/  FMUL.FTZ R14, R2, R138 ;  /* 0x0000008a020e7220 */ /* 0x002fe40000410000 */
[----:B------:R-:W-:Y:S02]  /*15f50*/  FADD.FTZ R138, R25, R8 ;  /* 0x00000008198a7221 */ /* 0x000fe40000010000 */
[----:B------:R-:W1:Y:S01]  /*15f60*/  LDSM.16.MT88.4 R24, [R196] ;  /* 0x00000000c418783b */ /* 0x000e620000004200 */
[C---:B------:R-:W-:Y:S01]  /*15f70*/  FMUL.FTZ R16, R0.reuse, R132 ;  /* 0x0000008400107220 */ /* 0x040fe20000410000 */
        /* <DEDUP_REMOVED lines=27> */
[C---:B------:R-:W-:Y:S02]  /*16130*/  FMUL.FTZ R11, R3.reuse, R143 ;  /* 0x0000008f030b7220 */ /* 0x040fe40000410000 */
[----:B------:R-:W-:Y:S02]  /*16140*/  FADD.FTZ R136, R10, R107 ;  /* 0x0000006b0a887221 */ /* 0x000fe40000010000 */
[----:B------:R-:W-:Y:S01]  /*16150*/  FMUL.FTZ R10, R3, R142 ;  /* 0x0000008e030a7220 */ /* 0x000fe20000410000 */
[----:B------:R-:W4:Y:S01]  /*16160*/  MUFU.EX2 R0, R9 ;  /* 0x0000000900007308 */ /* 0x000f220000000800 */
[----:B------:R-:W-:Y:S02]  /*16170*/  FMUL.FTZ R8, R4, R140 ;  /* 0x0000008c04087220 */ /* 0x000fe40000410000 */
[C---:B------:R-:W-:Y:S01]  /*16180*/  FMUL.FTZ R50, R2.reuse, R118 ;  /* 0x0000007602327220 */ /* 0x040fe20000410000 */
[----:B--2---:R-:W-:Y:S01]  /*16190*/  F2FP.PACK_AB R118, R243, R227 ;  /* 0x000000e3f376723e */ /* 0x004fe200000000ff */
[----:B------:R-:W-:Y:S01]  /*161a0*/  FMUL.FTZ R51, R2, R119 ;  /* 0x0000007702337220 */ /* 0x000fe20000410000 */
[----:B---3--:R-:W-:Y:S01]  /*161b0*/  F2FP.PACK_AB R119, R244, R226 ;  /* 0x000000e2f477723e */ /* 0x008fe200000000ff */
[C---:B------:R-:W-:Y:S02]  /*161c0*/  FMUL.FTZ R15, R2.reuse, R139 ;  /* 0x0000008b020f7220 */ /* 0x040fe40000410000 */
[C---:B------:R-:W-:Y:S01]  /*161d0*/  FMUL.FTZ R18, R2.reuse, R134 ;  /* 0x0000008602127220 */ /* 0x040fe20000410000 */
[----:B------:R-:W-:Y:S01]  /*161e0*/  MUFU.EX2 R140, R188 ;  /* 0x000000bc008c7308 */ /* 0x000fe20000000800 */
[----:B------:R-:W-:Y:S02]  /*161f0*/  FMUL.FTZ R19, R2, R135 ;  /* 0x0000008702137220 */ /* 0x000fe40000410000 */
[C---:B------:R-:W-:Y:S01]  /*16200*/  FMUL.FTZ R20, R4.reuse, R144 ;  /* 0x0000009004147220 */ /* 0x040fe20000410000 */
[----:B------:R-:W-:Y:S01]  /*16210*/  LDSM.16.MT88.4 R132, [R196+0x1000] ;  /* 0x00100000c484783b */ /* 0x000fe20000004200 */
[----:B------:R-:W-:Y:S02]  /*16220*/  FMUL.FTZ R21, R4, R145 ;  /* 0x0000009104157220 */ /* 0x000fe40000410000 */
[C---:B------:R-:W-:Y:S02]  /*16230*/  FMUL.FTZ R22, R3.reuse, R146 ;  /* 0x0000009203167220 */ /* 0x040fe40000410000 */
[----:B------:R-:W-:Y:S01]  /*16240*/  FMUL.FTZ R23, R3, R147 ;  /* 0x0000009303177220 */ /* 0x000fe20000410000 */
[----:B------:R-:W-:Y:S01]  /*16250*/  MUFU.EX2 R139, R182 ;  /* 0x000000b6008b7308 */ /* 0x000fe20000000800 */
[C---:B------:R-:W-:Y:S01]  /*16260*/  FMUL.FTZ R46, R2.reuse, R122 ;  /* 0x0000007a022e7220 */ /* 0x040fe20000410000 */
[----:B------:R-:W-:Y:S01]  /*16270*/  LDSM.16.MT88.4 R144, [R196+0x800] ;  /* 0x00080000c490783b */ /* 0x000fe20000004200 */
[----:B------:R-:W-:Y:S01]  /*16280*/  FMUL.FTZ R47, R2, R123 ;  /* 0x0000007b022f7220 */ /* 0x000fe20000410000 */
[----:B----4-:R-:W-:Y:S01]  /*16290*/  F2FP.PACK_AB R117, R225, R0 ;  /* 0x00000000e175723e */ /* 0x010fe200000000ff */
[----:B------:R-:W-:Y:S02]  /*162a0*/  FMUL.FTZ R9, R4, R141 ;  /* 0x0000008d04097220 */ /* 0x000fe40000410000 */
[C---:B------:R-:W-:Y:S02]  /*162b0*/  FMUL.FTZ R30, R2.reuse, R130 ;  /* 0x00000082021e7220 */ /* 0x040fe40000410000 */
[C---:B------:R-:W-:Y:S01]  /*162c0*/  FMUL.FTZ R31, R2.reuse, R131 ;  /* 0x00000083021f7220 */ /* 0x040fe20000410000 */
[----:B------:R-:W2:Y:S01]  /*162d0*/  LDSM.16.MT88.4 R120, [R196+0xc00] ;  /* 0x000c0000c478783b */ /* 0x000ea20000004200 */
[C---:B------:R-:W-:Y:S01]  /*162e0*/  FMUL.FTZ R34, R2.reuse, R126 ;  /* 0x0000007e02227220 */ /* 0x040fe20000410000 */
[-C--:B-1----:R-:W-:Y:S01]  /*162f0*/  HMMA.16816.F32 R8, R172, R24.reuse, R8 ;  /* 0x00000018ac08723c */ /* 0x082fe20000001808 */
[----:B------:R-:W1:Y:S04]  /*16300*/  MUFU.EX2 R107, R192 ;  /* 0x000000c0006b7308 */ /* 0x000e680000000800 */
[----:B------:R-:W-:Y:S01]  /*16310*/  FMUL.FTZ R35, R2, R127 ;  /* 0x0000007f02237220 */ /* 0x000fe20000410000 */
[----:B------:R-:W-:Y:S01]  /*16320*/  LDSM.16.MT88.4 R128, [R197+0x400] ;  /* 0x00040000c580783b */ /* 0x000fe20000004200 */
[C---:B------:R-:W-:Y:S01]  /*16330*/  FMUL.FTZ R36, R4.reuse, R152 ;  /* 0x0000009804247220 */ /* 0x040fe20000410000 */
[C---:B------:R-:W-:Y:S03]  /*16340*/  HMMA.16816.F32 R12, R116.reuse, R24, R12 ;  /* 0x00000018740c723c */ /* 0x040fe6000000180c */
[----:B------:R-:W-:Y:S01]  /*16350*/  MUFU.EX2 R242, R177 ;  /* 0x000000b100f27308 */ /* 0x000fe20000000800 */
[----:B------:R-:W-:Y:S02]  /*16360*/  FMUL.FTZ R37, R4, R153 ;  /* 0x0000009904257220 */ /* 0x000fe40000410000 */
[----:B------:R-:W-:Y:S01]  /*16370*/  LDSM.16.MT88.4 R124, [R196+0x400] ;  /* 0x00040000c47c783b */ /* 0x000fe20000004200 */
[C---:B------:R-:W-:Y:S01]  /*16380*/  FMUL.FTZ R54, R3.reuse, R162 ;  /* 0x000000a203367220 */ /* 0x040fe20000410000 */
[-C--:B------:R-:W-:Y:S04]  /*16390*/  HMMA.16816.F32 R16, R116, R26.reuse, R16 ;  /* 0x0000001a7410723c */ /* 0x080fe80000001810 */
[C---:B------:R-:W-:Y:S01]  /*163a0*/  FMUL.FTZ R55, R3.reuse, R163 ;  /* 0x000000a303377220 */ /* 0x040fe20000410000 */
[----:B------:R-:W-:Y:S01]  /*163b0*/  MUFU.EX2 R236, R176 ;  /* 0x000000b000ec7308 */ /* 0x000fe20000000800 */
[----:B------:R-:W-:Y:S01]  /*163c0*/  LDSM.16.MT88.4 R152, [R197+0x800] ;  /* 0x00080000c598783b */ /* 0x000fe20000004200 */
[----:B------:R-:W-:Y:S01]  /*163d0*/  FMUL.FTZ R62, R2, R62 ;  /* 0x0000003e023e7220 */ /* 0x000fe20000410000 */
[C---:B------:R-:W-:Y:S04]  /*163e0*/  HMMA.16816.F32 R20, R172.reuse, R26, R20 ;  /* 0x0000001aac14723c */ /* 0x040fe80000001814 */
[C---:B------:R-:W-:Y:S02]  /*163f0*/  FMUL.FTZ R24, R4.reuse, R148 ;  /* 0x0000009404187220 */ /* 0x040fe40000410000 */
[----:B------:R-:W-:Y:S01]  /*16400*/  FMUL.FTZ R25, R4, R149 ;  /* 0x0000009504197220 */ /* 0x000fe20000410000 */
[----:B------:R-:W-:Y:S01]  /*16410*/  LDSM.16.MT88.4 R160, [R196+0x1400] ;  /* 0x00140000c4a0783b */ /* 0x000fe20000004200 */
[C---:B------:R-:W-:Y:S01]  /*16420*/  FMUL.FTZ R26, R3.reuse, R150 ;  /* 0x00000096031a7220 */ /* 0x040fe20000410000 */
[----:B------:R-:W-:Y:S03]  /*16430*/  MUFU.EX2 R229, R178 ;  /* 0x000000b200e57308 */ /* 0x000fe60000000800 */
[C---:B------:R-:W-:Y:S02]  /*16440*/  FMUL.FTZ R27, R3.reuse, R151 ;  /* 0x00000097031b7220 */ /* 0x040fe40000410000 */
[C---:B------:R-:W-:Y:S02]  /*16450*/  FMUL.FTZ R63, R2.reuse, R63 ;  /* 0x0000003f023f7220 */ /* 0x040fe40000410000 */
[C---:B------:R-:W-:Y:S02]  /*16460*/  FMUL.FTZ R66, R2.reuse, R66 ;  /* 0x0000004202427220 */ /* 0x040fe40000410000 */
[C---:B------:R-:W-:Y:S01]  /*16470*/  FMUL.FTZ R67, R2.reuse, R67 ;  /* 0x0000004302437220 */ /* 0x040fe20000410000 */
[-C--:B------:R-:W-:Y:S01]  /*16480*/  HMMA.16816.F32 R24, R172, R40.reuse, R24 ;  /* 0x00000028ac18723c */ /* 0x080fe20000001818 */
        /* <DEDUP_REMOVED lines=11> */
[----:B------:R-:W-:Y:S02]  /*16540*/  FMUL.FTZ R41, R4, R157 ;  /* 0x0000009d04297220 */ /* 0x000fe40000410000 */
[C---:B------:R-:W-:Y:S04]  /*16550*/  HMMA.16816.F32 R36, R172.reuse, R42, R36 ;  /* 0x0000002aac24723c */ /* 0x040fe80000001824 */
[----:B------:R-:W-:Y:S02]  /*16560*/  FADD.FTZ R4, R228, R136 ;  /* 0x00000088e4047221 */ /* 0x000fe40000010000 */
[C---:B------:R-:W-:Y:S01]  /*16570*/  FMUL.FTZ R94, R2.reuse, R94 ;  /* 0x0000005e025e7220 */ /* 0x040fe20000410000 */
[----:B------:R-:W-:Y:S01]  /*16580*/  MUFU.EX2 R136, R218 ;  /* 0x000000da00887308 */ /* 0x000fe20000000800 */
[C---:B------:R-:W-:Y:S04]  /*16590*/  FMUL.FTZ R42, R3.reuse, R158 ;  /* 0x0000009e032a7220 */ /* 0x040fe80000410000 */
[----:B------:R-:W-:Y:S02]  /*165a0*/  FMUL.FTZ R43, R3, R159 ;  /* 0x0000009f032b7220 */ /* 0x000fe40000410000 */
[----:B------:R-:W-:Y:S02]  /*165b0*/  FADD.FTZ R3, R227, R138 ;  /* 0x0000008ae3037221 */ /* 0x000fe40000010000 */
[----:B------:R-:W3:Y:S01]  /*165c0*/  LDL R227, [R1+0x10] ;  /* 0x0000100001e37983 */ /* 0x000ee20000100800 */
[----:B------:R-:W-:Y:S01]  /*165d0*/  MUFU.EX2 R186, R216 ;  /* 0x000000d800ba7308 */ /* 0x000fe20000000800 */
[C---:B------:R-:W-:Y:S01]  /*165e0*/  FMUL.FTZ R95, R2.reuse, R95 ;  /* 0x0000005f025f7220 */ /* 0x040fe20000410000 */
[-C--:B--2---:R-:W-:Y:S03]  /*165f0*/  HMMA.16816.F32 R40, R172, R120.reuse, R40 ;  /* 0x00000078ac28723c */ /* 0x084fe60000001828 */
[C---:B------:R-:W-:Y:S02]  /*16600*/  FMUL.FTZ R98, R2.reuse, R98 ;  /* 0x0000006202627220 */ /* 0x040fe40000410000 */
[----:B------:R-:W-:Y:S02]  /*16610*/  FMUL.FTZ R99, R2, R99 ;  /* 0x0000006302637220 */ /* 0x000fe40000410000 */
[----:B-1----:R-:W-:Y:S01]  /*16620*/  FADD.FTZ R0, R107, R181 ;  /* 0x000000b56b007221 */ /* 0x002fe20000010000 */
[C---:B------:R-:W-:Y:S01]  /*16630*/  HMMA.16816.F32 R44, R116.reuse, R120, R44 ;  /* 0x00000078742c723c */ /* 0x040fe2000000182c */
[----:B------:R-:W1:Y:S07]  /*16640*/  MUFU.EX2 R2, R191 ;  /* 0x000000bf00027308 */ /* 0x000e6e0000000800 */
[-C--:B------:R-:W-:Y:S03]  /*16650*/  HMMA.16816.F32 R48, R116, R122.reuse, R48 ;  /* 0x0000007a7430723c */ /* 0x080fe60000001830 */
[----:B------:R-:W-:Y:S05]  /*16660*/  MUFU.EX2 R191, R184 ;  /* 0x000000b800bf7308 */ /* 0x000fea0000000800 */
[C---:B------:R-:W-:Y:S01]  /*16670*/  HMMA.16816.F32 R52, R172.reuse, R122, R52 ;  /* 0x0000007aac34723c */ /* 0x040fe20000001834 */
[----:B------:R-:W2:Y:S04]  /*16680*/  LDSM.16.MT88.4 R120, [R197+0xc00] ;  /* 0x000c0000c578783b */ /* 0x000ea80000004200 */
[----:B------:R-:W-:Y:S01]  /*16690*/  MUFU.EX2 R189, R215 ;  /* 0x000000d700bd7308 */ /* 0x000fe20000000800 */
[----:B-1----:R-:W-:Y:S06]  /*166a0*/  FADD.FTZ R0, R2, R0 ;  /* 0x0000000002007221 */ /* 0x002fec0000010000 */
[----:B------:R-:W-:Y:S03]  /*166b0*/  FADD.FTZ R0, R111, R0 ;  /* 0x000000006f007221 */ /* 0x000fe60000010000 */
[----:B------:R-:W-:Y:S10]  /*166c0*/  MUFU.EX2 R190, R214 ;  /* 0x000000d600be7308 */ /* 0x000ff40000000800 */
[----:B------:R-:W-:Y:S10]  /*166d0*/  MUFU.EX2 R184, R210 ;  /* 0x000000d200b87308 */ /* 0x000ff40000000800 */
[----:B------:R-:W1:Y:S01]  /*166e0*/  MUFU.EX2 R187, R195 ;  /* 0x000000c300bb7308 */ /* 0x000e620000000800 */
[-C--:B--2---:R-:W-:Y:S09]  /*166f0*/  HMMA.16816.F32 R56, R172, R120.reuse, R56 ;  /* 0x00000078ac38723c */ /* 0x084ff20000001838 */
[----:B------:R-:W-:Y:S01]  /*16700*/  MUFU.EX2 R188, R193 ;  /* 0x000000c100bc7308 */ /* 0x000fe20000000800 */
[C---:B------:R-:W-:Y:S09]  /*16710*/  HMMA.16816.F32 R60, R116.reuse, R120, R60 ;  /* 0x00000078743c723c */ /* 0x040ff2000000183c */
[----:B------:R-:W2:Y:S01]  /*16720*/  MUFU.EX2 R183, R212 ;  /* 0x000000d400b77308 */ /* 0x000ea20000000800 */
[-C--:B------:R-:W-:Y:S03]  /*16730*/  HMMA.16816.F32 R64, R116, R122.reuse, R64 ;  /* 0x0000007a7440723c */ /* 0x080fe60000001840 */
[----:B-1----:R-:W-:Y:S05]  /*16740*/  F2FP.PACK_AB R176, R187, R184 ;  /* 0x000000b8bbb0723e */ /* 0x002fea00000000ff */
[C---:B------:R-:W-:Y:S01]  /*16750*/  HMMA.16816.F32 R68, R172.reuse, R122, R68 ;  /* 0x0000007aac44723c */ /* 0x040fe20000001844 */
[----:B------:R-:W1:Y:S01]  /*16760*/  LDSM.16.MT88.4 R120, [R196+0x1800] ;  /* 0x00180000c478783b */ /* 0x000e620000004200 */
[----:B------:R-:W-:Y:S10]  /*16770*/  MUFU.EX2 R182, R194 ;  /* 0x000000c200b67308 */ /* 0x000ff40000000800 */
[----:B------:R-:W4:Y:S01]  /*16780*/  MUFU.EX2 R181, R211 ;  /* 0x000000d300b57308 */ /* 0x000f220000000800 */
[----:B--2---:R-:W-:Y:S09]  /*16790*/  F2FP.PACK_AB R178, R183, R188 ;  /* 0x000000bcb7b2723e */ /* 0x004ff200000000ff */
[----:B------:R-:W-:Y:S10]  /*167a0*/  MUFU.EX2 R180, R213 ;  /* 0x000000d500b47308 */ /* 0x000ff40000000800 */
[----:B------:R-:W2:Y:S01]  /*167b0*/  MUFU.EX2 R6, R6 ;  /* 0x0000000600067308 */ /* 0x000ea20000000800 */
[----:B----4-:R-:W-:Y:S01]  /*167c0*/  F2FP.PACK_AB R177, R181, R182 ;  /* 0x000000b6b5b1723e */ /* 0x010fe200000000ff */
[-C--:B-1----:R-:W-:Y:S08]  /*167d0*/  HMMA.16816.F32 R72, R172, R120.reuse, R72 ;  /* 0x00000078ac48723c */ /* 0x082ff00000001848 */
[C---:B------:R-:W-:Y:S04]  /*167e0*/  HMMA.16816.F32 R76, R116.reuse, R120, R76 ;  /* 0x00000078744c723c */ /* 0x040fe8000000184c */
[----:B--2---:R-:W-:Y:S04]  /*167f0*/  F2FP.PACK_AB R179, R6, R180 ;  /* 0x000000b406b3723e */ /* 0x004fe800000000ff */
        /* <DEDUP_REMOVED lines=24> */
[----:B------:R-:W4:Y:S04]  /*16980*/  MUFU.EX2 R110, R223 ;  /* 0x000000df006e7308 */ /* 0x000f280000000800 */
        /* <DEDUP_REMOVED lines=9> */
[C---:B----4-:R-:W-:Y:S01]  /*16a20*/  F2FP.PACK_AB R172, R110.reuse, R111 ;  /* 0x0000006f6eac723e */ /* 0x050fe200000000ff */
        /* <DEDUP_REMOVED lines=13> */
[----:B------:R-:W-:Y:S01]  /*16b00*/  FADD.FTZ R4, R139, R0 ;  /* 0x000000008b047221 */ /* 0x000fe20000010000 */
[C---:B---3--:R-:W-:Y:S01]  /*16b10*/  ISETP.GT.AND P0, PT, R220.reuse, R227, PT ;  /* 0x000000e3dc00720c */ /* 0x048fe20003f04270 */
[-C--:B------:R-:W-:Y:S04]  /*16b20*/  HMMA.16816.F32 R40, R116, R132.reuse, R40 ;  /* 0x000000847428723c */ /* 0x080fe80000001828 */
[----:B------:R-:W-:Y:S01]  /*16b30*/  FADD.FTZ R0, R237, R3 ;  /* 0x00000003ed007221 */ /* 0x000fe20000010000 */
[----:B------:R-:W-:Y:S01]  /*16b40*/  IADD3 R220, R220, -0x1, RZ ;  /* 0xffffffffdcdc7810 */ /* 0x000fe20007ffe0ff */
        /* <DEDUP_REMOVED lines=27> */
[----:B------:R-:W-:Y:S01]  /*16d00*/  FADD.FTZ R238, R6, R0 ;  /* 0x0000000006ee7221 */ /* 0x000fe20000010000 */
[----:B------:R-:W-:Y:S03]  /*16d10*/  MOV R6, R106 ;  /* 0x0000006a00067202 */ /* 0x000fe60000000f00 */
        /* <DEDUP_REMOVED lines=34> */
.L_x_1657:
[----:B------:R-:W2:Y:S02]  /*16f40*/  LDL R0, [R1+0xc] ;  /* 0x00000c0001007983 */ /* 0x000ea40000100800 */
[----:B--2---:R-:W-:-:S13]  /*16f50*/  ISETP.GE.AND P0, PT, R220, R0, PT ;  /* 0x00000000dc00720c */ /* 0x004fda0003f06270 */
[----:B------:R-:W-:Y:S05]  /*16f60*/  @!P0 BRA `(.L_x_1671) ;  /* 0x0000310000008947 */ /* 0x000fea0003800000 */
.L_x_1683:
        /* <DEDUP_REMOVED lines=9> */
[----:B------:R-:W-:Y:S01]  /*17000*/  MOV R110, R105 ;  /* 0x00000069006e7202 */ /* 0x000fe20000000f00 */
[----:B------:R-:W-:Y:S01]  /*17010*/  IMAD.MOV.U32 R107, RZ, RZ, R106 ;  /* 0x000000ffff6b7224 */ /* 0x000fe200078e006a */
[----:B------:R-:W-:Y:S01]  /*17020*/  MOV R111, R104 ;  /* 0x00000068006f7202 */ /* 0x000fe20000000f00 */
[----:B------:R-:W-:Y:S02]  /*17030*/  IMAD R0, R221, c[0x0][0x20c], R0 ;  /* 0x00008300dd007a24 */ /* 0x000fe400078e0200 */
        /* <DEDUP_REMOVED lines=20> */
.L_x_1778:
        /* <DEDUP_REMOVED lines=8> */
[----:B-----5:R-:W-:Y:S05]  /*17200*/  IADD3 R8, P0, R2, R234, RZ ;  /* 0x000000ea02087210 */ /* 0x020fea0007f1e0ff */
[----:B--2---:R-:W-:Y:S06]  /*17210*/  IMAD.X R9, R0, 0x1, R233, P0 ;  /* 0x0000000100097824 */ /* 0x004fec00000e06e9 */
[----:B------:R-:W-:Y:S01]  /*17220*/  @!PT LDS RZ, [RZ] ;  /* 0x00000000fffff984 */ /* 0x000fe20000000800 */
[----:B------:R-:W-:Y:S01]  /*17230*/  @!PT LDS RZ, [RZ] ;  /* 0x00000000fffff984 */ /* 0x000fe20000000800 */
[----:B------:R2:W-:Y:S02]  /*17240*/  LDGSTS.E.BYPASS.LTC128B.128 [R209+0x1880], [R8.64], !P2 ;  /* 0x0188000008d17fae */ /* 0x0005e4000d101d48 */
[----:B--2---:R-:W-:Y:S05]  /*17250*/  IADD3 R8, P0, R2, R235, RZ ;  /* 0x000000eb02087210 */ /* 0x004fea0007f1e0ff */
[----:B------:R-:W-:Y:S01]  /*17260*/  IMAD.X R9, R0, 0x1, R230, P0 ;  /* 0x0000000100097824 */ /* 0x000fe200000e06e6 */
[----:B------:R-:W-:Y:S04]  /*17270*/  IADD3 R2, P0, R2, R232, RZ ;  /* 0x000000e802027210 */ /* 0x000fe80007f1e0ff */
[----:B------:R2:W-:Y:S01]  /*17280*/  LDGSTS.E.BYPASS.LTC128B.128 [R209+0x2480], [R8.64], !P4 ;  /* 0x0248000008d17fae */ /* 0x0005e2000e101d48 */
[----:B------:R-:W-:Y:S01]  /*17290*/  IMAD.X R3, R0, 0x1, R231, P0 ;  /* 0x0000000100037824 */ /* 0x000fe200000e06e7 */
[----:B-1----:R-:W-:Y:S04]  /*172a0*/  ISETP.GT.AND P0, PT, R10, 0x3f, PT ;  /* 0x0000003f0a00780c */ /* 0x002fe80003f04270 */
[----:B------:R2:W-:Y:S09]  /*172b0*/  LDGSTS.E.BYPASS.LTC128B.128 [R209+0x3080], [R2.64], !P3 ;  /* 0x0308000002d17fae */ /* 0x0005f2000d901d48 */
[----:B------:R-:W-:-:S05]  /*172c0*/  @P0 BRA `(.L_x_1674) ;  /* 0x000000f000000947 */ /* 0x000fca0003800000 */
[----:B------:R-:W-:-:S05]  /*172d0*/  BRA.DIV ~URZ, `(.L_x_1675) ;  /* 0x0000a7427f007947 */ /* 0x000fca000b800000 */
[----:B------:R-:W1:Y:S04]  /*172e0*/  SHFL.IDX PT, R4, R4, 0x1, 0x1c1f ;  /* 0x003c1f0004047f89 */ /* 0x000e6800000e0000 */
[----:B------:R3:W4:Y:S02]  /*172f0*/  SHFL.IDX PT, R0, R6, 0x1, 0x1c1f ;  /* 0x003c1f0006007f89 */ /* 0x00072400000e0000 */
.L_x_1779:
[----:B--2-4-:R-:W-:Y:S05]  /*17300*/  IADD3 R2, P0, R0, R234, RZ ;  /* 0x000000ea00027210 */ /* 0x014fea0007f1e0ff */
[----:B-1----:R-:W-:Y:S01]  /*17310*/  IMAD.X R3, R4, 0x1, R233, P0 ;  /* 0x0000000104037824 */ /* 0x002fe200000e06e9 */
        /* <DEDUP_REMOVED lines=10> */
.L_x_1674:
[----:B------:R-:W-:Y:S05]  /*173c0*/  BSYNC B0 ;  /* 0x0000000000007941 */ /* 0x000fea0003800000 */
.L_x_1673:
[----:B------:R-:W0:Y:S01]  /*173d0*/  LDGDEPBAR ;  /* 0x00000000000079af */ /* 0x000e220000000000 */
[----:B------:R-:W-:Y:S01]  /*173e0*/  WARPSYNC 0xffffffff ;  /* 0xffffffff00007948 */ /* 0x000fe20003800000 */
[-C--:B--2---:R-:W-:Y:S01]  /*173f0*/  HMMA.16816.F32 R8, R52, R20.reuse, RZ ;  /* 0x000000143408723c */ /* 0x084fe200000018ff */
[----:B------:R-:W-:Y:S05]  /*17400*/  BSSY B0, `(.L_x_1676) ;  /* 0x0000109000007945 */ /* 0x000fea0003800000 */
[----:B---3--:R-:W2:Y:S02]  /*17410*/  LDL R6, [R1+0xc] ;  /* 0x00000c0001067983 */ /* 0x008ea40000100800 */
        /* <DEDUP_REMOVED lines=200> */
[----:B--2---:R-:W-:Y:S03]  /*180a0*/  IMAD R2, R220, 0x30, R223 ;  /* 0x00000030dc027824 */ /* 0x004fe600078e02df */
[----:B------:R-:W2:Y:S02]  /*180b0*/  S2R R223, SR_TID.X ;  /* 0x0000000000df7919 */ /* 0x000ea40000002100 */
[----:B------:R-:W-:Y:S05]  /*180c0*/  IADD3 R2, R2, -0x30, R251 ;  /* 0xffffffd002027810 */ /* 0x000fea0007ffe0fb */
[----:B------:R-:W-:Y:S04]  /*180d0*/  @P6 IMAD.HI.U32 R3, R2, c[0x0][0x2bc], RZ ;  /* 0x0000af0002036a27 */ /* 0x000fe800078e00ff */
[----:B-1----:R-:W-:Y:S01]  /*180e0*/  IMAD.MOV.U32 R0, RZ, RZ, R2 ;  /* 0x000000ffff007224 */ /* 0x002fe200078e0002 */
[----:B------:R-:W-:Y:S04]  /*180f0*/  @P6 SHF.R.U32.HI R0, RZ, c[0x0][0x2c0], R3 ;  /* 0x0000b000ff006a19 */ /* 0x000fe80000011603 */
[C---:B---3--:R-:W-:Y:S01]  /*18100*/  @!P5 IADD3 R3, P0, R0.reuse, R228, RZ ;  /* 0x000000e40003d210 */ /* 0x048fe20007f1e0ff */
[----:B------:R-:W-:Y:S03]  /*18110*/  IMAD.MOV R4, RZ, RZ, -R0 ;  /* 0x000000ffff047224 */ /* 0x000fe600078e0a00 */
[----:B----4-:R-:W-:Y:S01]  /*18120*/  @!P5 LEA.HI.X.SX32 R0, R0, R6, 0x1, P0 ;  /* 0x000000060000d211 */ /* 0x010fe200000f0eff */
[----:B------:R-:W-:Y:S01]  /*18130*/  IMAD R221, R4, c[0x0][0x2b8], R2 ;  /* 0x0000ae0004dd7a24 */ /* 0x000fe200078e0202 */
[C---:B------:R-:W-:Y:S02]  /*18140*/  @!P5 LEA R2, P0, R3.reuse, c[0x0][0x2a0], 0x2 ;  /* 0x0000a8000302da11 */ /* 0x040fe400078010ff */
[----:B--2---:R-:W-:Y:S02]  /*18150*/  SHF.R.S32.HI R6, RZ, 0x1f, R223 ;  /* 0x0000001fff067819 */ /* 0x004fe400000114df */
        /* <DEDUP_REMOVED lines=21> */
.L_x_1780:
[----:B------:R-:W-:-:S05]  /*182b0*/  BRA.DIV ~URZ, `(.L_x_1679) ;  /* 0x000098927f007947 */ /* 0x000fca000b800000 */
[----:B------:R3:W4:Y:S02]  /*182c0*/  SHFL.IDX PT, R0, R11, RZ, 0x1c1f ;  /* 0x001c1fff0b007589 */ /* 0x00072400000e0000 */
.L_x_1781:
        /* <DEDUP_REMOVED lines=16> */
.L_x_1782:
[----:B---34-:R-:W-:Y:S05]  /*183d0*/  @P0 IADD3 R2, P1, R0, R234, RZ ;  /* 0x000000ea00020210 */ /* 0x018fea0007f3e0ff */
[----:B-1----:R-:W-:Y:S01]  /*183e0*/  @P0 IMAD.X R3, R4, 0x1, R233, P1 ;  /* 0x0000000104030824 */ /* 0x002fe200008e06e9 */
[----:B------:R-:W-:Y:S04]  /*183f0*/  @P0 IADD3 R8, P1, R0, R235, RZ ;  /* 0x000000eb00080210 */ /* 0x000fe80007f3e0ff */
[----:B------:R-:W-:Y:S01]  /*18400*/  @!PT LDS RZ, [RZ] ;  /* 0x00000000fffff984 */ /* 0x000fe20000000800 */
[----:B------:R-:W-:Y:S01]  /*18410*/  @!PT LDS RZ, [RZ] ;  /* 0x00000000fffff984 */ /* 0x000fe20000000800 */
[----:B------:R-:W-:Y:S01]  /*18420*/  @!PT LDS RZ, [RZ] ;  /* 0x00000000fffff984 */ /* 0x000fe20000000800 */
[----:B------:R1:W-:Y:S01]  /*18430*/  @P0 LDGSTS.E.BYPASS.LTC128B.128 [R209+0x4480], [R2.64], !P2 ;  /* 0x0448000002d10fae */ /* 0x0003e2000d101d48 */
[----:B------:R-:W-:Y:S05]  /*18440*/  @P0 IMAD.X R9, R4, 0x1, R230, P1 ;  /* 0x0000000104090824 */ /* 0x000fea00008e06e6 */
[----:B------:R3:W-:Y:S01]  /*18450*/  @P0 LDGSTS.E.BYPASS.LTC128B.128 [R209+0x5080], [R8.64], !P4 ;  /* 0x0508000008d10fae */ /* 0x0007e2000e101d48 */
[----:B-1----:R-:W-:Y:S05]  /*18460*/  @P0 IADD3 R2, P1, R0, R232, RZ ;  /* 0x000000e800020210 */ /* 0x002fea0007f3e0ff */
[----:B------:R-:W-:Y:S05]  /*18470*/  @P0 IMAD.X R3, R4, 0x1, R231, P1 ;  /* 0x0000000104030824 */ /* 0x000fea00008e06e7 */
[----:B------:R3:W-:Y:S03]  /*18480*/  @P0 LDGSTS.E.BYPASS.LTC128B.128 [R209+0x5c80], [R2.64], !P3 ;  /* 0x05c8000002d10fae */ /* 0x0007e6000d901d48 */
.L_x_1677:
[----:B--234-:R-:W-:Y:S05]  /*18490*/  BSYNC B0 ;  /* 0x0000000000007941 */ /* 0x01cfea0003800000 */
.L_x_1676:
        /* <DEDUP_REMOVED lines=51> */
.L_x_1783:
        /* <DEDUP_REMOVED lines=15> */
.L_x_1784:
[----:B--2---:R-:W-:Y:S01]  /*188c0*/  FMNMX.FTZ R6, R0, R4, !PT ;  /* 0x0000000400067209 */ /* 0x004fe20007810000 */
[C---:B------:R-:W-:Y:S01]  /*188d0*/  FMUL.FTZ R2, R106.reuse, c[0x0][0x2d0] ;  /* 0x0000b4006a027a20 */ /* 0x040fe20000410000 */
[----:B------:R-:W-:Y:S01]  /*188e0*/  WARPSYNC 0xffffffff ;  /* 0xffffffff00007948 */ /* 0x000fe20003800000 */
[----:B------:R-:W-:Y:S01]  /*188f0*/  FADD.FTZ R0, -R106, R107 ;  /* 0x0000006b6a007221 */ /* 0x000fe20000010100 */
[----:B------:R-:W-:Y:S01]  /*18900*/  LDSM.16.MT88.4 R40, [R197] ;  /* 0x00000000c528783b */ /* 0x000fe20000004200 */
[--C-:B------:R-:W-:Y:S02]  /*18910*/  FFMA.FTZ R8, R194, c[0x0][0x2d0], -R2.reuse ;  /* 0x0000b400c2087a23 */ /* 0x100fe40000010802 */
        /* <DEDUP_REMOVED lines=200> */
[C---:B----4-:R-:W-:Y:S01]  /*195a0*/  FMUL.FTZ R10, R3.reuse, R142 ;  /* 0x0000008e030a7220 */ /* 0x050fe20000410000 */
        /* <DEDUP_REMOVED lines=13> */
[----:B------:R-:W-:Y:S02]  /*19680*/  FADD.FTZ R0, R111, R0 ;  /* 0x000000006f007221 */ /* 0x000fe40000010000 */
[C---:B------:R-:W-:Y:S02]  /*19690*/  FMUL.FTZ R25, R4.reuse, R149 ;  /* 0x0000009504197220 */ /* 0x040fe40000410000 */
        /* <DEDUP_REMOVED lines=64> */
[C---:B------:R-:W-:Y:S04]  /*19aa0*/  HMMA.16816.F32 R12, R120.reuse, R124, R12 ;  /* 0x0000007c780c723c */ /* 0x040fe8000000180c */
[----:B------:R-:W-:Y:S04]  /*19ab0*/  FADD.FTZ R4, R214, R0 ;  /* 0x00000000d6047221 */ /* 0x000fe80000010000 */
[-C--:B------:R-:W-:Y:S01]  /*19ac0*/  HMMA.16816.F32 R16, R120, R126.reuse, R16 ;  /* 0x0000007e7810723c */ /* 0x080fe20000001810 */
[----:B------:R-:W4:Y:S03]  /*19ad0*/  MUFU.EX2 R110, R228 ;  /* 0x000000e4006e7308 */ /* 0x000f260000000800 */
[----:B-1----:R-:W-:Y:S04]  /*19ae0*/  F2FP.PACK_AB R174, R136, R137 ;  /* 0x0000008988ae723e */ /* 0x002fe800000000ff */
[C---:B------:R-:W-:Y:S01]  /*19af0*/  HMMA.16816.F32 R20, R116.reuse, R126, R20 ;  /* 0x0000007e7414723c */ /* 0x040fe20000001814 */
[----:B------:R-:W1:Y:S03]  /*19b00*/  LDSM.16.MT88.4 R124, [R197+0x1000] ;  /* 0x00100000c57c783b */ /* 0x000e660000004200 */
[----:B---3--:R-:W-:Y:S04]  /*19b10*/  FADD.FTZ R0, R111, R2 ;  /* 0x000000026f007221 */ /* 0x008fe80000010000 */
[-C--:B------:R-:W-:Y:S04]  /*19b20*/  HMMA.16816.F32 R24, R116, R128.reuse, R24 ;  /* 0x000000807418723c */ /* 0x080fe80000001818 */
[----:B------:R-:W-:Y:S02]  /*19b30*/  FADD.FTZ R2, R244, R4 ;  /* 0x00000004f4027221 */ /* 0x000fe40000010000 */
[----:B------:R-:W-:Y:S02]  /*19b40*/  FADD.FTZ R4, R140, R3 ;  /* 0x000000038c047221 */ /* 0x000fe40000010000 */
[C---:B------:R-:W-:Y:S04]  /*19b50*/  HMMA.16816.F32 R28, R120.reuse, R128, R28 ;  /* 0x00000080781c723c */ /* 0x040fe8000000181c */
[C---:B----4-:R-:W-:Y:S01]  /*19b60*/  F2FP.PACK_AB R172, R110.reuse, R111 ;  /* 0x0000006f6eac723e */ /* 0x050fe200000000ff */
[----:B------:R-:W-:Y:S02]  /*19b70*/  FADD.FTZ R0, R110, R0 ;  /* 0x000000006e007221 */ /* 0x000fe40000010000 */
        /* <DEDUP_REMOVED lines=38> */
[----:B------:R-:W-:Y:S02]  /*19de0*/  FADD.FTZ R236, R194, R4 ;  /* 0x00000004c2ec7221 */ /* 0x000fe40000010000 */
[----:B------:R-:W-:Y:S02]  /*19df0*/  FADD.FTZ R237, R183, R3 ;  /* 0x00000003b7ed7221 */ /* 0x000fe40000010000 */
[-C--:B------:R-:W-:Y:S04]  /*19e00*/  HMMA.16816.F32 R80, R120, R130.reuse, R80 ;  /* 0x000000827850723c */ /* 0x080fe80000001850 */
[----:B------:R-:W-:Y:S01]  /*19e10*/  FADD.FTZ R238, R5, R2 ;  /* 0x0000000205ee7221 */ /* 0x000fe20000010000 */
[----:B------:R-:W-:Y:S03]  /*19e20*/  MOV R5, R6 ;  /* 0x0000000600057202 */ /* 0x000fe60000000f00 */
        /* <DEDUP_REMOVED lines=22> */
[C---:B------:R-:W-:Y:S04]  /*19f90*/  HMMA.16816.F32 R60, R176.reuse, R8, R60 ;  /* 0x00000008b03c723c */ /* 0x040fe8000000183c */
[----:B------:R-:W-:Y:S04]  /*19fa0*/  MOV R220, R0 ;  /* 0x0000000000dc7202 */ /* 0x000fe80000000f00 */
        /* <DEDUP_REMOVED lines=10> */
[----:B------:R-:W-:Y:S07]  /*1a050*/  @!UPT UIADD3 URZ, URZ, URZ, URZ ;  /* 0x0000003f3f3ff290 */ /* 0x000fee000fffe03f */
[----:B------:R-:W-:-:S11]  /*1a060*/  @P0 BRA `(.L_x_1683) ;  /* 0xffffcf0000000947 */ /* 0x000fd6000383ffff */
.L_x_1671:
[----:B------:R-:W-:Y:S05]  /*1a070*/  BRA.DIV ~URZ, `(.L_x_1684) ;  /* 0x00007e227f007947 */ /* 0x000fea000b800000 */
[----:B------:R1:W2:Y:S02]  /*1a080*/  SHFL.BFLY PT, R0, R225, 0x2, 0x1f ;  /* 0x0c401f00e1007f89 */ /* 0x0002a400000e0000 */
.L_x_1785:
        /* <DEDUP_REMOVED lines=15> */
.L_x_1786:
        /* <DEDUP_REMOVED lines=55> */
[----:B------:R-:W-:Y:S01]  /*1a4f0*/  FMUL.FTZ R155, R3, R87 ;  /* 0x00000057039b7220 */ /* 0x000fe20000410000 */
[----:B------:R-:W1:Y:S01]  /*1a500*/  @P0 MUFU.RCP R0, R4 ;  /* 0x0000000400000308 */ /* 0x000e620000001000 */
[----:B------:R-:W-:-:S02]  /*1a510*/  FMUL.FTZ R48, R2, R64 ;  /* 0x0000004002307220 */ /* 0x000fc40000410000 */
[----:B------:R-:W-:Y:S02]  /*1a520*/  FMUL.FTZ R49, R2, R65 ;  /* 0x0000004102317220 */ /* 0x000fe40000410000 */
        /* <DEDUP_REMOVED lines=75> */
.L_x_1588:
        /* <DEDUP_REMOVED lines=19> */
.L_x_1687:
[----:B--2---:R-:W-:Y:S05]  /*1ab10*/  BSYNC B0 ;  /* 0x0000000000007941 */ /* 0x004fea0003800000 */
.L_x_1686:
        /* <DEDUP_REMOVED lines=130> */
.L_x_1690:
        /* <DEDUP_REMOVED lines=26> */
[----:B------:R-:W-:Y:S02]  /*1b4e0*/  IMAD.IADD R3, R3, 0x1, R43 ;  /* 0x0000000103037824 */ /* 0x000fe400078e022b */
        /* <DEDUP_REMOVED lines=66> */
[----:B------:R-:W-:Y:S01]  /*1b910*/  IADD3 R6, R251, R43, RZ ;  /* 0x0000002bfb067210 */ /* 0x000fe20007ffe0ff */
[C---:B-1----:R-:W-:Y:S01]  /*1b920*/  IMAD.WIDE.U32 R8, R2.reuse, c[0x0][0x3a0], RZ ;  /* 0x0000e80002087a25 */ /* 0x042fe200078e00ff */
[----:B------:R-:W1:Y:S03]  /*1b930*/  S2R R12, SR_TID.X ;  /* 0x00000000000c7919 */ /* 0x000e660000002100 */
[----:B------:R-:W-:-:S02]  /*1b940*/  IMAD R2, R2, c[0x0][0x3a4], R16 ;  /* 0x0000e90002027a24 */ /* 0x000fc400078e0210 */
[----:B------:R-:W-:-:S03]  /*1b950*/  @P5 IMAD.HI.U32 R10, R6, c[0x0][0x4ec], RZ ;  /* 0x00013b00060a5a27 */ /* 0x000fc600078e00ff */
[----:B------:R-:W-:Y:S02]  /*1b960*/  IADD3 R3, R9, R2, RZ ;  /* 0x0000000209037210 */ /* 0x000fe40007ffe0ff */
[----:B------:R-:W-:-:S05]  /*1b970*/  MOV R2, R8 ;  /* 0x0000000800027202 */ /* 0x000fca0000000f00 */
[C---:B------:R-:W-:Y:S01]  /*1b980*/  IMAD.WIDE.U32 R8, R5.reuse, c[0x0][0x3e8], R2 ;  /* 0x0000fa0005087a25 */ /* 0x040fe200078e0002 */
[----:B------:R-:W-:Y:S02]  /*1b990*/  SHF.R.S32.HI R3, RZ, 0x1f, R0 ;  /* 0x0000001fff037819 */ /* 0x000fe40000011400 */
[----:B------:R-:W-:Y:S01]  /*1b9a0*/  MOV R2, R6 ;  /* 0x0000000600027202 */ /* 0x000fe20000000f00 */
[----:B------:R-:W-:Y:S01]  /*1b9b0*/  IMAD R9, R5, c[0x0][0x3ec], R9 ;  /* 0x0000fb0005097a24 */ /* 0x000fe200078e0209 */
[----:B------:R-:W-:Y:S01]  /*1b9c0*/  @P5 SHF.R.U32.HI R2, RZ, c[0x0][0x4f0], R10 ;  /* 0x00013c00ff025a19 */ /* 0x000fe2000001160a */
[----:B------:R-:W-:Y:S02]  /*1b9d0*/  IMAD R5, R3, c[0x0][0x3f0], RZ ;  /* 0x0000fc0003057a24 */ /* 0x000fe400078e02ff */
[----:B------:R-:W-:Y:S01]  /*1b9e0*/  IMAD.WIDE.U32 R8, R0, c[0x0][0x3f0], R8 ;  /* 0x0000fc0000087a25 */ /* 0x000fe200078e0008 */
[----:B-1----:R-:W-:-:S03]  /*1b9f0*/  SHF.R.S32.HI R11, RZ, 0x1f, R12 ;  /* 0x0000001fff0b7819 */ /* 0x002fc6000001140c */
[----:B------:R-:W-:Y:S01]  /*1ba00*/  IMAD R10, R0, c[0x0][0x3f4], R5 ;  /* 0x0000fd00000a7a24 */ /* 0x000fe200078e0205 */
[----:B------:R-:W-:Y:S02]  /*1ba10*/  SHF.R.S32.HI R5, RZ, 0x1f, R2 ;  /* 0x0000001fff057819 */ /* 0x000fe40000011402 */
[----:B------:R-:W-:Y:S02]  /*1ba20*/  IADD3 R0, -R2, RZ, RZ ;  /* 0x000000ff02007210 */ /* 0x000fe40007ffe1ff */
[----:B------:R-:W-:Y:S02]  /*1ba30*/  IADD3 R9, R9, R10, RZ ;  /* 0x0000000a09097210 */ /* 0x000fe40007ffe0ff */
[----:B------:R-:W-:Y:S01]  /*1ba40*/  LEA.HI R11, R11, R12, RZ, 0x2 ;  /* 0x0000000c0b0b7211 */ /* 0x000fe200078f10ff */
[----:B------:R-:W-:-:S03]  /*1ba50*/  IMAD R0, R0, c[0x0][0x4e8], R6 ;  /* 0x00013a0000007a24 */ /* 0x000fc600078e0206 */
[----:B------:R-:W-:Y:S02]  /*1ba60*/  SHF.R.S32.HI R11, RZ, 0x2, R11 ;  /* 0x00000002ff0b7819 */ /* 0x000fe4000001140b */
        /* <DEDUP_REMOVED lines=18> */
[----:B------:R-:W-:Y:S02]  /*1bb90*/  IADD3 R3, R3, R6, RZ ;  /* 0x0000000603037210 */ /* 0x000fe40007ffe0ff */
[----:B------:R-:W-:-:S03]  /*1bba0*/  IADD3 R6, R11, R43, RZ ;  /* 0x0000002b0b067210 */ /* 0x000fc60007ffe0ff */
[----:B------:R-:W-:-:S04]  /*1bbb0*/  IMAD.WIDE.U32 R2, R0, c[0x0][0x3d8], R2 ;  /* 0x0000f60000027a25 */ /* 0x000fc800078e0002 */
[----:B------:R-:W-:Y:S01]  /*1bbc0*/  IMAD R0, R0, c[0x0][0x3dc], R5 ;  /* 0x0000f70000007a24 */ /* 0x000fe200078e0205 */
[----:B------:R-:W-:-:S04]  /*1bbd0*/  LEA R13, P0, R2, c[0x0][0x380], 0x1 ;  /* 0x0000e000020d7a11 */ /* 0x000fc800078008ff */
[----:B------:R-:W-:-:S04]  /*1bbe0*/  IADD3 R0, R3, R0, RZ ;  /* 0x0000000003007210 */ /* 0x000fc80007ffe0ff */
[----:B------:R-:W-:Y:S01]  /*1bbf0*/  LEA.HI.X R12, R2, c[0x0][0x384], R0, 0x1, P0 ;  /* 0x0000e100020c7a11 */ /* 0x000fe200000f0c00 */
[----:B------:R-:W-:Y:S05]  /*1bc00*/  BRA.DIV ~URZ, `(.L_x_1692) ;  /* 0x000065127f007947 */ /* 0x000fea000b800000 */
[----:B-1234-:R1:W2:Y:S02]  /*1bc10*/  SHFL.IDX PT, R5, R12, RZ, 0x1c1f ;  /* 0x001c1fff0c057589 */ /* 0x01e2a400000e0000 */
.L_x_1787:
[----:B------:R-:W-:Y:S05]  /*1bc20*/  BRA.DIV ~URZ, `(.L_x_1693) ;  /* 0x000065627f007947 */ /* 0x000fea000b800000 */
[----:B------:R3:W4:Y:S02]  /*1bc30*/  SHFL.IDX PT, R0, R13, RZ, 0x1c1f ;  /* 0x001c1fff0d007589 */ /* 0x00072400000e0000 */
.L_x_1788:
[----:B------:R-:W-:Y:S01]  /*1bc40*/  ISETP.GE.AND P0, PT, R6, R4, PT ;  /* 0x000000040600720c */ /* 0x000fe20003f06270 */
[----:B------:R-:W-:-:S12]  /*1bc50*/  BSSY B0, `(.L_x_1694) ;  /* 0x0000012000007945 */ /* 0x000fd80003800000 */
        /* <DEDUP_REMOVED lines=14> */
[----:B------:R2:W-:Y:S04]  /*1bd40*/  @!P2 ST.E.128 [R10.64], R24 ;  /* 0x000000180a00a985 */ /* 0x0005e8000c101d08 */
[----:B------:R2:W-:Y:S04]  /*1bd50*/  @!P1 ST.E.128 [R8.64], R20 ;  /* 0x0000001408009985 */ /* 0x0005e8000c101d08 */
[----:B------:R2:W-:Y:S02]  /*1bd60*/  @!P0 ST.E.128 [R2.64], R16 ;  /* 0x0000001002008985 */ /* 0x0005e4000c101d08 */
.L_x_1695:
[----:B------:R-:W-:Y:S05]  /*1bd70*/  BSYNC B0 ;  /* 0x0000000000007941 */ /* 0x000fea0003800000 */
.L_x_1694:
[----:B------:R-:W-:Y:S05]  /*1bd80*/  BRA.DIV ~URZ, `(.L_x_1696) ;  /* 0x000064627f007947 */ /* 0x000fea000b800000 */
[----:B--2---:R2:W1:Y:S04]  /*1bd90*/  SHFL.IDX PT, R5, R12, 0x1, 0x1c1f ;  /* 0x003c1f000c057f89 */ /* 0x00446800000e0000 */
[----:B----4-:R2:W4:Y:S02]  /*1bda0*/  SHFL.IDX PT, R0, R13, 0x1, 0x1c1f ;  /* 0x003c1f000d007f89 */ /* 0x01052400000e0000 */
.L_x_1789:
        /* <DEDUP_REMOVED lines=17> */
[----:B------:R1:W-:Y:S04]  /*1bec0*/  @!P2 ST.E.128 [R10.64], R36 ;  /* 0x000000240a00a985 */ /* 0x0003e8000c101d08 */
[----:B------:R1:W-:Y:S04]  /*1bed0*/  @!P1 ST.E.128 [R8.64], R32 ;  /* 0x0000002008009985 */ /* 0x0003e8000c101d08 */
[----:B------:R1:W-:Y:S02]  /*1bee0*/  @!P0 ST.E.128 [R2.64], R28 ;  /* 0x0000001c02008985 */ /* 0x0003e4000c101d08 */
.L_x_1698:
[----:B------:R-:W-:Y:S05]  /*1bef0*/  BSYNC B0 ;  /* 0x0000000000007941 */ /* 0x000fea0003800000 */
.L_x_1697:
[----:B------:R-:W-:Y:S05]  /*1bf00*/  BRA.DIV ~URZ, `(.L_x_1699) ;  /* 0x000063a27f007947 */ /* 0x000fea000b800000 */
[----:B-1----:R1:W2:Y:S02]  /*1bf10*/  SHFL.IDX PT, R5, R12, 0x2, 0x1c1f ;  /* 0x005c1f000c057f89 */ /* 0x0022a400000e0000 */
.L_x_1790:
[----:B------:R-:W-:Y:S05]  /*1bf20*/  BRA.DIV ~URZ, `(.L_x_1700) ;  /* 0x000063f27f007947 */ /* 0x000fea000b800000 */
[----:B----4-:R4:W1:Y:S02]  /*1bf30*/  SHFL.IDX PT, R0, R13, 0x2, 0x1c1f ;  /* 0x005c1f000d007f89 */ /* 0x01086400000e0000 */
.L_x_1791:
        /* <DEDUP_REMOVED lines=20> */
.L_x_1702:
[----:B------:R-:W-:Y:S05]  /*1c080*/  BSYNC B0 ;  /* 0x0000000000007941 */ /* 0x000fea0003800000 */
.L_x_1701:
[----:B------:R-:W-:Y:S05]  /*1c090*/  BRA.DIV ~URZ, `(.L_x_1703) ;  /* 0x000062e27f007947 */ /* 0x000fea000b800000 */
[----:B--2---:R2:W3:Y:S04]  /*1c0a0*/  SHFL.IDX PT, R5, R12, 0x3, 0x1c1f ;  /* 0x007c1f000c057f89 */ /* 0x0044e800000e0000 */
[----:B-1----:R2:W1:Y:S02]  /*1c0b0*/  SHFL.IDX PT, R0, R13, 0x3, 0x1c1f ;  /* 0x007c1f000d007f89 */ /* 0x00246400000e0000 */
.L_x_1792:
[----:B------:R-:W-:-:S04]  /*1c0c0*/  IADD3 R2, R6, 0x60, RZ ;  /* 0x0000006006027810 */ /* 0x000fc80007ffe0ff */
[----:B------:R-:W-:-:S13]  /*1c0d0*/  ISETP.GE.AND P0, PT, R2, R4, PT ;  /* 0x000000040200720c */ /* 0x000fda0003f06270 */
[----:B------:R-:W-:Y:S05]  /*1c0e0*/  @P0 BRA `(.L_x_1704) ;  /* 0x000024b000000947 */ /* 0x000fea0003800000 */
[----:B--234-:R-:W2:Y:S04]  /*1c0f0*/  LDL.64 R12, [R1] ;  /* 0x00000000010c7983 */ /* 0x01cea80000100a00 */
[----:B------:R-:W3:Y:S04]  /*1c100*/  LDL R11, [R1+0x88] ;  /* 0x00008800010b7983 */ /* 0x000ee80000100800 */
[----:B------:R-:W4:Y:S01]  /*1c110*/  LDL R10, [R1+0x8] ;  /* 0x00000800010a7983 */ /* 0x000f220000100800 */
[----:B------:R-:W-:-:S13]  /*1c120*/  ISETP.GE.AND P0, PT, R252, c[0x0][0x3c8], PT ;  /* 0x0000f200fc007a0c */ /* 0x000fda0003f06270 */
[----:B-1----:R-:W-:Y:S02]  /*1c130*/  @!P0 LEA R2, P2, R252, R0, 0x1 ;  /* 0x00000000fc028211 */ /* 0x002fe400078408ff */
[----:B--2---:R-:W-:Y:S02]  /*1c140*/  ISETP.GE.AND P1, PT, R12, c[0x0][0x3c8], PT ;  /* 0x0000f2000c007a0c */ /* 0x004fe40003f26270 */
[----:B---3--:R-:W-:-:S11]  /*1c150*/  @!P0 LEA.HI.X R3, R252, R5, R11, 0x1, P2 ;  /* 0x00000005fc038211 */ /* 0x008fd600010f0c0b */
[----:B------:R-:W-:-:S04]  /*1c160*/  @!P1 LEA R8, P3, R12, R0, 0x1 ;  /* 0x000000000c089211 */ /* 0x000fc800078608ff */
[----:B------:R-:W-:-:S05]  /*1c170*/  @!P1 LEA.HI.X R9, R12, R5, R13, 0x1, P3 ;  /* 0x000000050c099211 */ /* 0x000fca00018f0c0d */
[----:B------:R1:W-:Y:S04]  /*1c180*/  @!P1 ST.E.128 [R8.64], R64 ;  /* 0x0000004008009985 */ /* 0x0003e8000c101d08 */
[----:B------:R1:W-:Y:S01]  /*1c190*/  @!P0 ST.E.128 [R2.64], R60 ;  /* 0x0000003c02008985 */ /* 0x0003e2000c101d08 */
[----:B----4-:R-:W-:-:S13]  /*1c1a0*/  ISETP.GE.AND P0, PT, R10, c[0x0][0x3c8], PT ;  /* 0x0000f2000a007a0c */ /* 0x010fda0003f06270 */
[----:B------:R-:W-:Y:S05]  /*1c1b0*/  @P0 BRA `(.L_x_1704) ;  /* 0x000023e000000947 */ /* 0x000fea0003800000 */
[----:B------:R-:W2:Y:S01]  /*1c1c0*/  LDL R11, [R1+0x84] ;  /* 0x00008400010b7983 */ /* 0x000ea20000100800 */
[----:B-1----:R-:W-:-:S04]  /*1c1d0*/  LEA R2, P0, R10, R0, 0x1 ;  /* 0x000000000a027211 */ /* 0x002fc800078008ff */
[----:B--2---:R-:W-:-:S05]  /*1c1e0*/  LEA.HI.X R3, R10, R5, R11, 0x1, P0 ;  /* 0x000000050a037211 */ /* 0x004fca00000f0c0b */
[----:B------:R1:W-:Y:S01]  /*1c1f0*/  ST.E.128 [R2.64], R56 ;  /* 0x0000003802007985 */ /* 0x0003e2000c101d08 */
[----:B------:R-:W-:Y:S05]  /*1c200*/  BRA `(.L_x_1704) ;  /* 0x0000239000007947 */ /* 0x000fea0003800000 */
.L_x_1691:
        /* <DEDUP_REMOVED lines=34> */
.L_x_1793:
[----:B------:R-:W-:Y:S05]  /*1c430*/  BRA.DIV ~URZ, `(.L_x_1706) ;  /* 0x000060727f007947 */ /* 0x000fea000b800000 */
[----:B------:R3:W4:Y:S02]  /*1c440*/  SHFL.IDX PT, R0, R5, RZ, 0x1c1f ;  /* 0x001c1fff05007589 */ /* 0x00072400000e0000 */
.L_x_1794:
        /* <DEDUP_REMOVED lines=25> */
[----:B------:R-:W-:-:S04]  /*1c5e0*/  @!P1 LEA R2, P0, R8, R0, 0x2 ;  /* 0x0000000008029211 */ /* 0x000fc800078010ff */
[----:B--2---:R-:W-:Y:S02]  /*1c5f0*/  @!P1 LEA.HI.X R3, R8, R4, R9, 0x2, P0 ;  /* 0x0000000408039211 */ /* 0x004fe400000f1409 */
[----:B------:R-:W-:-:S04]  /*1c600*/  @!P2 LEA R8, P0, R11, R0, 0x2 ;  /* 0x000000000b08a211 */ /* 0x000fc800078010ff */
[----:B------:R-:W-:Y:S02]  /*1c610*/  @!P2 LEA.HI.X R9, R11, R4, R17, 0x2, P0 ;  /* 0x000000040b09a211 */ /* 0x000fe400000f1411 */
[----:B------:R-:W2:Y:S04]  /*1c620*/  LDL R11, [R1+0xe8] ;  /* 0x0000e800010b7983 */ /* 0x000ea80000100800 */
[----:B------:R3:W-:Y:S04]  /*1c630*/  @!P1 ST.E.64 [R2.64], R172 ;  /* 0x000000ac02009985 */ /* 0x0007e8000c101b08 */
[----:B------:R-:W4:Y:S01]  /*1c640*/  LDL R17, [R1+0xe4] ;  /* 0x0000e40001117983 */ /* 0x000f220000100800 */
[----:B---3--:R-:W-:-:S04]  /*1c650*/  @!P4 LEA R2, P0, R13, R0, 0x2 ;  /* 0x000000000d02c211 */ /* 0x008fc800078010ff */
[----:B------:R-:W-:Y:S02]  /*1c660*/  @!P4 LEA.HI.X R3, R13, R4, R15, 0x2, P0 ;  /* 0x000000040d03c211 */ /* 0x000fe400000f140f */
[----:B------:R-:W3:Y:S04]  /*1c670*/  LDL R15, [R1+0xe0] ;  /* 0x0000e000010f7983 */ /* 0x000ee80000100800 */
[----:B------:R-:W5:Y:S01]  /*1c680*/  LDL R13, [R1+0xdc] ;  /* 0x0000dc00010d7983 */ /* 0x000f620000100800 */
[----:B------:R-:W-:Y:S02]  /*1c690*/  ISETP.GE.AND P3, PT, R43, c[0x0][0x3c8], PT ;  /* 0x0000f2002b007a0c */ /* 0x000fe40003f66270 */
[----:B------:R-:W-:Y:S01]  /*1c6a0*/  ISETP.GE.AND P1, PT, R24, c[0x0][0x3c8], PT ;  /* 0x0000f20018007a0c */ /* 0x000fe20003f26270 */
[----:B------:R1:W-:Y:S04]  /*1c6b0*/  @!P2 ST.E.64 [R8.64], R174 ;  /* 0x000000ae0800a985 */ /* 0x0003e8000c101b08 */
[----:B------:R1:W-:Y:S01]  /*1c6c0*/  @!P4 ST.E.64 [R2.64], R176 ;  /* 0x000000b00200c985 */ /* 0x0003e2000c101b08 */
[----:B------:R-:W-:-:S02]  /*1c6d0*/  ISETP.GE.AND P4, PT, R22, c[0x0][0x3c8], PT ;  /* 0x0000f20016007a0c */ /* 0x000fc40003f86270 */
[----:B------:R-:W-:-:S03]  /*1c6e0*/  ISETP.GE.AND P2, PT, R20, c[0x0][0x3c8], PT ;  /* 0x0000f20014007a0c */ /* 0x000fc60003f46270 */
[----:B-1----:R-:W-:-:S04]  /*1c6f0*/  @!P3 LEA R8, P0, R43, R0, 0x2 ;  /* 0x000000002b08b211 */ /* 0x002fc800078010ff */
[----:B------:R-:W-:Y:S02]  /*1c700*/  @!P3 LEA.HI.X R9, R43, R4, R76, 0x2, P0 ;  /* 0x000000042b09b211 */ /* 0x000fe400000f144c */
[----:B------:R-:W-:-:S04]  /*1c710*/  @!P1 LEA R2, P0, R24, R0, 0x2 ;  /* 0x0000000018029211 */ /* 0x000fc800078010ff */
[----:B------:R-:W-:Y:S01]  /*1c720*/  @!P1 LEA.HI.X R3, R24, R4, R25, 0x2, P0 ;  /* 0x0000000418039211 */ /* 0x000fe200000f1419 */
[----:B------:R1:W-:Y:S04]  /*1c730*/  @!P3 ST.E.64 [R8.64], R178 ;  /* 0x000000b20800b985 */ /* 0x0003e8000c101b08 */
[----:B------:R1:W-:Y:S01]  /*1c740*/  @!P1 ST.E.64 [R2.64], R156 ;  /* 0x0000009c02009985 */ /* 0x0003e2000c101b08 */
[----:B------:R-:W-:Y:S02]  /*1c750*/  ISETP.GE.AND P1, PT, R18, c[0x0][0x3c8], PT ;  /* 0x0000f20012007a0c */ /* 0x000fe40003f26270 */
[----:B------:R-:W-:Y:S02]  /*1c760*/  ISETP.GE.AND P3, PT, R16, c[0x0][0x3c8], PT ;  /* 0x0000f20010007a0c */ /* 0x000fe40003f66270 */
        /* <DEDUP_REMOVED lines=8> */
[----:B-1----:R-:W-:-:S04]  /*1c7f0*/  @!P1 LEA R8, P0, R18, R0, 0x2 ;  /* 0x0000000012089211 */ /* 0x002fc800078010ff */
[----:B------:R-:W-:Y:S02]  /*1c800*/  @!P1 LEA.HI.X R9, R18, R4, R19, 0x2, P0 ;  /* 0x0000000412099211 */ /* 0x000fe400000f1413 */
[----:B------:R-:W-:-:S03]  /*1c810*/  @!P4 LEA R2, P0, R10, R0, 0x2 ;  /* 0x000000000a02c211 */ /* 0x000fc600078010ff */
[----:B------:R1:W-:Y:S01]  /*1c820*/  @!P1 ST.E.64 [R8.64], R182 ;  /* 0x000000b608009985 */ /* 0x0003e2000c101b08 */
[----:B------:R-:W-:Y:S02]  /*1c830*/  ISETP.GE.AND P1, PT, R12, c[0x0][0x3c8], PT ;  /* 0x0000f2000c007a0c */ /* 0x000fe40003f26270 */
[----:B--2---:R-:W-:Y:S02]  /*1c840*/  @!P4 LEA.HI.X R3, R10, R4, R11, 0x2, P0 ;  /* 0x000000040a03c211 */ /* 0x004fe400000f140b */
[----:B------:R-:W-:-:S04]  /*1c850*/  @!P3 LEA R10, P0, R16, R0, 0x2 ;  /* 0x00000000100ab211 */ /* 0x000fc800078010ff */
[----:B----4-:R-:W-:Y:S02]  /*1c860*/  @!P3 LEA.HI.X R11, R16, R4, R17, 0x2, P0 ;  /* 0x00000004100bb211 */ /* 0x010fe400000f1411 */
[C---:B-1----:R-:W-:Y:S01]  /*1c870*/  @!P2 LEA R8, P0, R14.reuse, R0, 0x2 ;  /* 0x000000000e08a211 */ /* 0x042fe200078010ff */
[----:B------:R1:W-:Y:S04]  /*1c880*/  @!P4 ST.E.64 [R2.64], R110 ;  /* 0x0000006e0200c985 */ /* 0x0003e8000c101b08 */
[----:B------:R2:W-:Y:S01]  /*1c890*/  @!P3 ST.E.64 [R10.64], R186 ;  /* 0x000000ba0a00b985 */ /* 0x0005e2000c101b08 */
[----:B---3--:R-:W-:Y:S02]  /*1c8a0*/  @!P2 LEA.HI.X R9, R14, R4, R15, 0x2, P0 ;  /* 0x000000040e09a211 */ /* 0x008fe400000f140f */
[----:B-1----:R-:W-:-:S04]  /*1c8b0*/  @!P1 LEA R2, P0, R12, R0, 0x2 ;  /* 0x000000000c029211 */ /* 0x002fc800078010ff */
[----:B-----5:R-:W-:Y:S01]  /*1c8c0*/  @!P1 LEA.HI.X R3, R12, R4, R13, 0x2, P0 ;  /* 0x000000040c039211 */ /* 0x020fe200000f140d */
[----:B------:R2:W-:Y:S04]  /*1c8d0*/  @!P2 ST.E.64 [R8.64], R184 ;  /* 0x000000b80800a985 */ /* 0x0005e8000c101b08 */
[----:B------:R2:W-:Y:S04]  /*1c8e0*/  @!P1 ST.E.64 [R2.64], R88 ;  /* 0x0000005802009985 */ /* 0x0005e8000c101b08 */
.L_x_1708:
[----:B------:R-:W-:Y:S05]  /*1c8f0*/  BSYNC B0 ;  /* 0x0000000000007941 */ /* 0x000fea0003800000 */
.L_x_1707:
[----:B------:R-:W-:Y:S05]  /*1c900*/  BRA.DIV ~URZ, `(.L_x_1709) ;  /* 0x00005c027f007947 */ /* 0x000fea000b800000 */
[----:B--2---:R2:W1:Y:S04]  /*1c910*/  SHFL.IDX PT, R4, R6, 0x1, 0x1c1f ;  /* 0x003c1f0006047f89 */ /* 0x00446800000e0000 */
[----:B----4-:R2:W4:Y:S02]  /*1c920*/  SHFL.IDX PT, R0, R5, 0x1, 0x1c1f ;  /* 0x003c1f0005007f89 */ /* 0x01052400000e0000 */
.L_x_1795:
[----:B------:R-:W-:Y:S01]  /*1c930*/  BSSY B0, `(.L_x_1710) ;  /* 0x000004a000007945 */ /* 0x000fe20003800000 */
[----:B------:R-:W-:Y:S05]  /*1c940*/  @P6 BRA `(.L_x_1711) ;  /* 0x0000048000006947 */ /* 0x000fea0003800000 */
[----:B------:R-:W5:Y:S04]  /*1c950*/  LDL R8, [R1+0x68] ;  /* 0x0000680001087983 */ /* 0x000f680000100800 */
[----:B--2---:R-:W2:Y:S04]  /*1c960*/  LDL R15, [R1+0xc8] ;  /* 0x0000c800010f7983 */ /* 0x004ea80000100800 */
[----:B---3--:R-:W3:Y:S04]  /*1c970*/  LDL R9, [R1+0x108] ;  /* 0x0001080001097983 */ /* 0x008ee80000100800 */
[----:B----4-:R-:W4:Y:S04]  /*1c980*/  LDL R17, [R1+0x104] ;  /* 0x0001040001117983 */ /* 0x010f280000100800 */
        /* <DEDUP_REMOVED lines=20> */
[----:B------:R-:W-:-:S04]  /*1cad0*/  @!P1 LEA R2, P2, R8, R0, 0x2 ;  /* 0x0000000008029211 */ /* 0x000fc800078410ff */
[----:B-1-3--:R-:W-:Y:S02]  /*1cae0*/  @!P1 LEA.HI.X R3, R8, R4, R9, 0x2, P2 ;  /* 0x0000000408039211 */ /* 0x00afe400010f1409 */
[----:B------:R-:W-:-:S04]  /*1caf0*/  @!P0 LEA R8, P2, R15, R0, 0x2 ;  /* 0x000000000f088211 */ /* 0x000fc800078410ff */
[----:B----4-:R-:W-:Y:S02]  /*1cb00*/  @!P0 LEA.HI.X R9, R15, R4, R17, 0x2, P2 ;  /* 0x000000040f098211 */ /* 0x010fe400010f1411 */
[----:B------:R-:W2:Y:S04]  /*1cb10*/  LDL R17, [R1+0xe0] ;  /* 0x0000e00001117983 */ /* 0x000ea80000100800 */
[----:B------:R-:W3:Y:S01]  /*1cb20*/  LDL R15, [R1+0xdc] ;  /* 0x0000dc00010f7983 */ /* 0x000ee20000100800 */
[----:B------:R-:W-:Y:S02]  /*1cb30*/  ISETP.GE.AND P3, PT, R77, c[0x0][0x3c8], PT ;  /* 0x0000f2004d007a0c */ /* 0x000fe40003f66270 */
        /* <DEDUP_REMOVED lines=19> */
[----:B----4-:R-:W-:Y:S02]  /*1cc70*/  @!P0 LEA R8, P2, R22, R0, 0x2 ;  /* 0x0000000016088211 */ /* 0x010fe400078410ff */
[----:B------:R-:W-:Y:S01]  /*1cc80*/  ISETP.GE.AND P3, PT, R18, c[0x0][0x3c8], PT ;  /* 0x0000f20012007a0c */ /* 0x000fe20003f66270 */
[----:B------:R4:W-:Y:S01]  /*1cc90*/  @!P1 ST.E.64 [R10.64], R142 ;  /* 0x0000008e0a009985 */ /* 0x0009e2000c101b08 */
[----:B------:R-:W-:Y:S02]  /*1cca0*/  @!P0 LEA.HI.X R9, R22, R4, R23, 0x2, P2 ;  /* 0x0000000416098211 */ /* 0x000fe400010f1417 */
[----:B------:R-:W-:-:S03]  /*1ccb0*/  ISETP.GE.AND P2, PT, R16, c[0x0][0x3c8], PT ;  /* 0x0000f20010007a0c */ /* 0x000fc60003f46270 */
[----:B------:R5:W-:Y:S01]  /*1ccc0*/  @!P0 ST.E.64 [R8.64], R144 ;  /* 0x0000009008008985 */ /* 0x000be2000c101b08 */
[----:B-1----:R-:W-:-:S04]  /*1ccd0*/  @!P4 LEA R2, P1, R12, R0, 0x2 ;  /* 0x000000000c02c211 */ /* 0x002fc800078210ff */
[----:B------:R-:W-:Y:S02]  /*1cce0*/  @!P4 LEA.HI.X R3, R12, R4, R13, 0x2, P1 ;  /* 0x000000040c03c211 */ /* 0x000fe400008f140d */
[----:B------:R-:W-:Y:S02]  /*1ccf0*/  @!P5 LEA R12, P0, R20, R0, 0x2 ;  /* 0x00000000140cd211 */ /* 0x000fe400078010ff */
[----:B------:R-:W-:Y:S02]  /*1cd00*/  ISETP.GE.AND P1, PT, R14, c[0x0][0x3c8], PT ;  /* 0x0000f2000e007a0c */ /* 0x000fe40003f26270 */
[----:B------:R-:W-:Y:S02]  /*1cd10*/  @!P5 LEA.HI.X R13, R20, R4, R21, 0x2, P0 ;  /* 0x00000004140dd211 */ /* 0x000fe400000f1415 */
[----:B----4-:R-:W-:-:S04]  /*1cd20*/  @!P3 LEA R10, P0, R18, R0, 0x2 ;  /* 0x00000000120ab211 */ /* 0x010fc800078010ff */
[----:B------:R-:W-:Y:S02]  /*1cd30*/  @!P3 LEA.HI.X R11, R18, R4, R19, 0x2, P0 ;  /* 0x00000004120bb211 */ /* 0x000fe400000f1413 */
[C---:B-----5:R-:W-:Y:S01]  /*1cd40*/  @!P2 LEA R8, P0, R16.reuse, R0, 0x2 ;  /* 0x000000001008a211 */ /* 0x060fe200078010ff */
[----:B------:R1:W-:Y:S04]  /*1cd50*/  @!P4 ST.E.64 [R2.64], R146 ;  /* 0x000000920200c985 */ /* 0x0003e8000c101b08 */
[----:B------:R4:W-:Y:S04]  /*1cd60*/  @!P5 ST.E.64 [R12.64], R158 ;  /* 0x0000009e0c00d985 */ /* 0x0009e8000c101b08 */
[----:B------:R4:W-:Y:S01]  /*1cd70*/  @!P3 ST.E.64 [R10.64], R154 ;  /* 0x0000009a0a00b985 */ /* 0x0009e2000c101b08 */
[----:B--2---:R-:W-:-:S02]  /*1cd80*/  @!P2 LEA.HI.X R9, R16, R4, R17, 0x2, P0 ;  /* 0x000000041009a211 */ /* 0x004fc400000f1411 */
[----:B-1----:R-:W-:-:S04]  /*1cd90*/  @!P1 LEA R2, P0, R14, R0, 0x2 ;  /* 0x000000000e029211 */ /* 0x002fc800078010ff */
[----:B---3--:R-:W-:Y:S01]  /*1cda0*/  @!P1 LEA.HI.X R3, R14, R4, R15, 0x2, P0 ;  /* 0x000000040e039211 */ /* 0x008fe200000f140f */
[----:B------:R4:W-:Y:S04]  /*1cdb0*/  @!P2 ST.E.64 [R8.64], R86 ;  /* 0x000000560800a985 */ /* 0x0009e8000c101b08 */
[----:B------:R4:W-:Y:S04]  /*1cdc0*/  @!P1 ST.E.64 [R2.64], R84 ;  /* 0x0000005402009985 */ /* 0x0009e8000c101b08 */
.L_x_1711:
[----:B------:R-:W-:Y:S05]  /*1cdd0*/  BSYNC B0 ;  /* 0x0000000000007941 */ /* 0x000fea0003800000 */
.L_x_1710:
[----:B------:R-:W-:Y:S05]  /*1cde0*/  BRA.DIV ~URZ, `(.L_x_1712) ;  /* 0x000057e27f007947 */ /* 0x000fea000b800000 */
[----:B-1----:R1:W2:Y:S02]  /*1cdf0*/  SHFL.IDX PT, R4, R6, 0x2, 0x1c1f ;  /* 0x005c1f0006047f89 */ /* 0x0022a400000e0000 */
.L_x_1796:
[----:B------:R-:W-:Y:S05]  /*1ce00*/  BRA.DIV ~URZ, `(.L_x_1713) ;  /* 0x000058327f007947 */ /* 0x000fea000b800000 */
[----:B----4-:R4:W1:Y:S02]  /*1ce10*/  SHFL.IDX PT, R0, R5, 0x2, 0x1c1f ;  /* 0x005c1f0005007f89 */ /* 0x01086400000e0000 */
.L_x_1797:
        /* <DEDUP_REMOVED lines=25> */
[----:B-----5:R-:W-:-:S13]  /*1cfb0*/  ISETP.GE.AND P0, PT, R13, c[0x0][0x3c8], PT ;  /* 0x0000f2000d007a0c */ /* 0x020fda0003f06270 */
[----:B-1----:R-:W-:-:S04]  /*1cfc0*/  @!P0 LEA R2, P5, R13, R0, 0x2 ;  /* 0x000000000d028211 */ /* 0x002fc800078a10ff */
[----:B---3--:R-:W-:Y:S02]  /*1cfd0*/  @!P0 LEA.HI.X R3, R13, R4, R15, 0x2, P5 ;  /* 0x000000040d038211 */ /* 0x008fe400028f140f */
[----:B------:R-:W3:Y:S04]  /*1cfe0*/  LDL R13, [R1+0xec] ;  /* 0x0000ec00010d7983 */ /* 0x000ee80000100800 */
[----:B------:R-:W5:Y:S01]  /*1cff0*/  LDL R15, [R1+0xdc] ;  /* 0x0000dc00010f7983 */ /* 0x000f620000100800 */
[----:B----4-:R-:W-:Y:S02]  /*1d000*/  ISETP.GE.AND P2, PT, R8, c[0x0][0x3c8], PT ;  /* 0x0000f20008007a0c */ /* 0x010fe40003f46270 */
[----:B--2---:R-:W-:Y:S02]  /*1d010*/  ISETP.GE.AND P4, PT, R79, c[0x0][0x3c8], PT ;  /* 0x0000f2004f007a0c */ /* 0x004fe40003f86270 */
[----:B------:R-:W-:Y:S01]  /*1d020*/  ISETP.GE.AND P3, PT, R77, c[0x0][0x3c8], PT ;  /* 0x0000f2004d007a0c */ /* 0x000fe20003f66270 */
[----:B------:R1:W-:Y:S01]  /*1d030*/  @!P0 ST.E.64 [R2.64], R34 ;  /* 0x0000002202008985 */ /* 0x0003e2000c101b08 */
[----:B------:R-:W-:-:S07]  /*1d040*/  ISETP.GE.AND P0, PT, R24, c[0x0][0x3c8], PT ;  /* 0x0000f20018007a0c */ /* 0x000fce0003f06270 */
[----:B------:R-:W-:-:S04]  /*1d050*/  @!P2 LEA R10, P1, R8, R0, 0x2 ;  /* 0x00000000080aa211 */ /* 0x000fc800078210ff */
[----:B------:R-:W-:Y:S02]  /*1d060*/  @!P2 LEA.HI.X R11, R8, R4, R9, 0x2, P1 ;  /* 0x00000004080ba211 */ /* 0x000fe400008f1409 */
[----:B------:R-:W-:Y:S02]  /*1d070*/  ISETP.GE.AND P1, PT, R43, c[0x0][0x3c8], PT ;  /* 0x0000f2002b007a0c */ /* 0x000fe40003f26270 */
[C---:B------:R-:W-:Y:S01]  /*1d080*/  @!P4 LEA R8, P5, R79.reuse, R0, 0x2 ;  /* 0x000000004f08c211 */ /* 0x040fe200078a10ff */
[----:B------:R2:W-:Y:S01]  /*1d090*/  @!P2 ST.E.64 [R10.64], R36 ;  /* 0x000000240a00a985 */ /* 0x0005e2000c101b08 */
[----:B------:R-:W-:Y:S02]  /*1d0a0*/  ISETP.GE.AND P6, PT, R22, c[0x0][0x3c8], PT ;  /* 0x0000f20016007a0c */ /* 0x000fe40003fc6270 */
[----:B------:R-:W-:Y:S02]  /*1d0b0*/  @!P4 LEA.HI.X R9, R79, R4, R80, 0x2, P5 ;  /* 0x000000044f09c211 */ /* 0x000fe400028f1450 */
[----:B-1----:R-:W-:-:S03]  /*1d0c0*/  @!P3 LEA R2, P2, R77, R0, 0x2 ;  /* 0x000000004d02b211 */ /* 0x002fc600078410ff */
[----:B------:R1:W-:Y:S01]  /*1d0d0*/  @!P4 ST.E.64 [R8.64], R38 ;  /* 0x000000260800c985 */ /* 0x0003e2000c101b08 */
[----:B------:R-:W-:Y:S02]  /*1d0e0*/  @!P3 LEA.HI.X R3, R77, R4, R78, 0x2, P2 ;  /* 0x000000044d03b211 */ /* 0x000fe400010f144e */
[----:B------:R-:W-:-:S03]  /*1d0f0*/  ISETP.GE.AND P4, PT, R12, c[0x0][0x3c8], PT ;  /* 0x0000f2000c007a0c */ /* 0x000fc60003f86270 */
[----:B------:R4:W-:Y:S01]  /*1d100*/  @!P3 ST.E.64 [R2.64], R40 ;  /* 0x000000280200b985 */ /* 0x0009e2000c101b08 */
[----:B------:R-:W-:Y:S02]  /*1d110*/  ISETP.GE.AND P3, PT, R20, c[0x0][0x3c8], PT ;  /* 0x0000f20014007a0c */ /* 0x000fe40003f66270 */
[----:B--2---:R-:W-:-:S04]  /*1d120*/  @!P1 LEA R10, P5, R43, R0, 0x2 ;  /* 0x000000002b0a9211 */ /* 0x004fc800078a10ff */
[----:B------:R-:W-:-:S05]  /*1d130*/  @!P1 LEA.HI.X R11, R43, R4, R76, 0x2, P5 ;  /* 0x000000042b0b9211 */ /* 0x000fca00028f144c */
[----:B------:R-:W-:Y:S01]  /*1d140*/  @!P1 ST.E.64 [R10.64], R68 ;  /* 0x000000440a009985 */ /* 0x000fe2000c101b08 */
[-C--:B-1----:R-:W-:Y:S02]  /*1d150*/  @!P6 LEA R8, P5, R22, R0.reuse, 0x2 ;  /* 0x000000001608e211 */ /* 0x082fe400078a10ff */
[----:B----4-:R-:W-:-:S04]  /*1d160*/  @!P0 LEA R2, P2, R24, R0, 0x2 ;  /* 0x0000000018028211 */ /* 0x010fc800078410ff */
[-C--:B------:R-:W-:Y:S02]  /*1d170*/  @!P0 LEA.HI.X R3, R24, R4.reuse, R25, 0x2, P2 ;  /* 0x0000000418038211 */ /* 0x080fe400010f1419 */
[----:B------:R-:W-:Y:S02]  /*1d180*/  ISETP.GE.AND P2, PT, R18, c[0x0][0x3c8], PT ;  /* 0x0000f20012007a0c */ /* 0x000fe40003f46270 */
[----:B------:R-:W-:Y:S01]  /*1d190*/  @!P6 LEA.HI.X R9, R22, R4, R23, 0x2, P5 ;  /* 0x000000041609e211 */ /* 0x000fe200028f1417 */
[----:B------:R1:W-:Y:S01]  /*1d1a0*/  @!P0 ST.E.64 [R2.64], R44 ;  /* 0x0000002c02008985 */ /* 0x0003e2000c101b08 */
[----:B------:R-:W-:Y:S02]  /*1d1b0*/  ISETP.GE.AND P1, PT, R16, c[0x0][0x3c8], PT ;  /* 0x0000f20010007a0c */ /* 0x000fe40003f26270 */
[----:B------:R-:W-:Y:S01]  /*1d1c0*/  ISETP.GE.AND P0, PT, R14, c[0x0][0x3c8], PT ;  /* 0x0000f2000e007a0c */ /* 0x000fe20003f06270 */
        /* <DEDUP_REMOVED lines=9> */
[----:B------:R-:W-:Y:S01]  /*1d260*/  @!P1 LEA.HI.X R9, R16, R4, R17, 0x2, P5 ;  /* 0x0000000410099211 */ /* 0x000fe200028f1411 */
[----:B------:R2:W-:Y:S04]  /*1d270*/  @!P3 ST.E.64 [R12.64], R72 ;  /* 0x000000480c00b985 */ /* 0x0005e8000c101b08 */
[----:B------:R2:W-:Y:S04]  /*1d280*/  @!P2 ST.E.64 [R10.64], R64 ;  /* 0x000000400a00a985 */ /* 0x0005e8000c101b08 */
[----:B------:R2:W-:Y:S01]  /*1d290*/  @!P1 ST.E.64 [R8.64], R50 ;  /* 0x0000003208009985 */ /* 0x0005e2000c101b08 */
[----:B-1----:R-:W-:-:S04]  /*1d2a0*/  @!P0 LEA R2, P4, R14, R0, 0x2 ;  /* 0x000000000e028211 */ /* 0x002fc800078810ff */
[----:B-----5:R-:W-:-:S05]  /*1d2b0*/  @!P0 LEA.HI.X R3, R14, R4, R15, 0x2, P4 ;  /* 0x000000040e038211 */ /* 0x020fca00020f140f */
[----:B------:R2:W-:Y:S04]  /*1d2c0*/  @!P0 ST.E.64 [R2.64], R26 ;  /* 0x0000001a02008985 */ /* 0x0005e8000c101b08 */
.L_x_1715:
[----:B------:R-:W-:Y:S05]  /*1d2d0*/  BSYNC B0 ;  /* 0x0000000000007941 */ /* 0x000fea0003800000 */
.L_x_1714:
[----:B------:R-:W-:Y:S05]  /*1d2e0*/  BRA.DIV ~URZ, `(.L_x_1716) ;  /* 0x000053b27f007947 */ /* 0x000fea000b800000 */
[----:B--2---:R2:W3:Y:S04]  /*1d2f0*/  SHFL.IDX PT, R4, R6, 0x3, 0x1c1f ;  /* 0x007c1f0006047f89 */ /* 0x0044e800000e0000 */
[----:B-1----:R2:W1:Y:S02]  /*1d300*/  SHFL.IDX PT, R0, R5, 0x3, 0x1c1f ;  /* 0x007c1f0005007f89 */ /* 0x00246400000e0000 */
.L_x_1798:
        /* <DEDUP_REMOVED lines=25> */
[-C--:B-1----:R-:W-:Y:S02]  /*1d4a0*/  @!P4 LEA R8, P6, R14, R0.reuse, 0x2 ;  /* 0x000000000e08c211 */ /* 0x082fe400078c10ff */
[----:B------:R-:W-:Y:S02]  /*1d4b0*/  @!P3 LEA R2, P5, R10, R0, 0x2 ;  /* 0x000000000a02b211 */ /* 0x000fe400078a10ff */
[-C--:B----4-:R-:W-:Y:S02]  /*1d4c0*/  @!P4 LEA.HI.X R9, R14, R4.reuse, R16, 0x2, P6 ;  /* 0x000000040e09c211 */ /* 0x090fe400030f1410 */
[----:B------:R-:W-:Y:S01]  /*1d4d0*/  @!P3 LEA.HI.X R3, R10, R4, R11, 0x2, P5 ;  /* 0x000000040a03b211 */ /* 0x000fe200028f140b */
[----:B------:R-:W2:Y:S04]  /*1d4e0*/  LDL R16, [R1+0xe4] ;  /* 0x0000e40001107983 */ /* 0x000ea80000100800 */
[----:B------:R1:W-:Y:S04]  /*1d4f0*/  @!P4 ST.E.64 [R8.64], R54 ;  /* 0x000000360800c985 */ /* 0x0003e8000c101b08 */
[----:B------:R-:W3:Y:S04]  /*1d500*/  LDL R14, [R1+0xe0] ;  /* 0x0000e000010e7983 */ /* 0x000ee80000100800 */
[----:B------:R4:W-:Y:S01]  /*1d510*/  @!P3 ST.E.64 [R2.64], R28 ;  /* 0x0000001c0200b985 */ /* 0x0009e2000c101b08 */
[----:B------:R-:W-:-:S04]  /*1d520*/  @!P2 LEA R10, P3, R5, R0, 0x2 ;  /* 0x00000000050aa211 */ /* 0x000fc800078610ff */
[----:B------:R-:W-:Y:S02]  /*1d530*/  @!P2 LEA.HI.X R11, R5, R4, R27, 0x2, P3 ;  /* 0x00000004050ba211 */ /* 0x000fe400018f141b */
[----:B------:R-:W5:Y:S01]  /*1d540*/  LDL R5, [R1+0xa0] ;  /* 0x0000a00001057983 */ /* 0x000f620000100800 */
[----:B------:R-:W-:Y:S02]  /*1d550*/  ISETP.GE.AND P1, PT, R25, c[0x0][0x3c8], PT ;  /* 0x0000f20019007a0c */ /* 0x000fe40003f26270 */
[----:B------:R-:W-:-:S11]  /*1d560*/  ISETP.GE.AND P0, PT, R23, c[0x0][0x3c8], PT ;  /* 0x0000f20017007a0c */ /* 0x000fd60003f06270 */
[-C--:B-1----:R-:W-:Y:S02]  /*1d570*/  @!P1 LEA R8, P4, R25, R0.reuse, 0x2 ;  /* 0x0000000019089211 */ /* 0x082fe400078810ff */
[----:B------:R-:W-:Y:S02]  /*1d580*/  ISETP.GE.AND P5, PT, R21, c[0x0][0x3c8], PT ;  /* 0x0000f20015007a0c */ /* 0x000fe40003fa6270 */
[----:B----4-:R-:W-:-:S09]  /*1d590*/  @!P0 LEA R2, P6, R23, R0, 0x2 ;  /* 0x0000000017028211 */ /* 0x010fd200078c10ff */
        /* <DEDUP_REMOVED lines=13> */
[----:B----4-:R-:W-:-:S03]  /*1d670*/  @!P4 LEA R2, P6, R12, R0, 0x2 ;  /* 0x000000000c02c211 */ /* 0x010fc600078c10ff */
        /* <DEDUP_REMOVED lines=11> */
[----:B------:R-:W-:-:S03]  /*1d730*/  @!P0 LEA R2, P4, R6, R0, 0x2 ;  /* 0x0000000006028211 */ /* 0x000fc600078810ff */
[----:B------:R1:W-:Y:S04]  /*1d740*/  @!P3 ST.E.64 [R12.64], R74 ;  /* 0x0000004a0c00b985 */ /* 0x0003e8000c101b08 */
[----:B------:R1:W-:Y:S01]  /*1d750*/  @!P2 ST.E.64 [R10.64], R66 ;  /* 0x000000420a00a985 */ /* 0x0003e2000c101b08 */
[-C--:B--2---:R-:W-:Y:S02]  /*1d760*/  @!P1 LEA.HI.X R9, R15, R4.reuse, R16, 0x2, P5 ;  /* 0x000000040f099211 */ /* 0x084fe400028f1410 */
[----:B---3--:R-:W-:-:S03]  /*1d770*/  @!P0 LEA.HI.X R3, R6, R4, R14, 0x2, P4 ;  /* 0x0000000406038211 */ /* 0x008fc600020f140e */
[----:B------:R1:W-:Y:S04]  /*1d780*/  @!P1 ST.E.64 [R8.64], R62 ;  /* 0x0000003e08009985 */ /* 0x0003e8000c101b08 */
[----:B------:R1:W-:Y:S01]  /*1d790*/  @!P0 ST.E.64 [R2.64], R52 ;  /* 0x0000003402008985 */ /* 0x0003e2000c101b08 */
[----:B-----5:R-:W-:-:S13]  /*1d7a0*/  ISETP.GE.AND P0, PT, R5, c[0x0][0x3c8], PT ;  /* 0x0000f20005007a0c */ /* 0x020fda0003f06270 */
[----:B------:R-:W-:Y:S05]  /*1d7b0*/  @P0 BRA `(.L_x_1704) ;  /* 0x00000de000000947 */ /* 0x000fea0003800000 */
[----:B------:R-:W2:Y:S01]  /*1d7c0*/  LDL R6, [R1+0xdc] ;  /* 0x0000dc0001067983 */ /* 0x000ea20000100800 */
[----:B-1----:R-:W-:-:S04]  /*1d7d0*/  LEA R2, P0, R5, R0, 0x2 ;  /* 0x0000000005027211 */ /* 0x002fc800078010ff */
[----:B--2---:R-:W-:-:S05]  /*1d7e0*/  LEA.HI.X R3, R5, R4, R6, 0x2, P0 ;  /* 0x0000000405037211 */ /* 0x004fca00000f1406 */
[----:B------:R1:W-:Y:S01]  /*1d7f0*/  ST.E.64 [R2.64], R32 ;  /* 0x0000002002007985 */ /* 0x0003e2000c101b08 */
[----:B------:R-:W-:Y:S05]  /*1d800*/  BRA `(.L_x_1704) ;  /* 0x00000d9000007947 */ /* 0x000fea0003800000 */
.L_x_1689:
[----:B------:R-:W2:Y:S04]  /*1d810*/  LDL.LU R0, [R1+0x8c] ;  /* 0x00008c0001007983 */ /* 0x000ea80000300800 */
[----:B------:R-:W3:Y:S01]  /*1d820*/  LDL.LU R8, [R1+0x90] ;  /* 0x0000900001087983 */ /* 0x000ee20000300800 */
[----:B------:R-:W-:Y:S02]  /*1d830*/  ISETP.NE.U32.AND P0, PT, RZ, c[0x0][0x508], PT ;  /* 0x00014200ff007a0c */ /* 0x000fe40003f05070 */
[----:B------:R-:W-:Y:S01]  /*1d840*/  ISETP.NE.U32.AND P3, PT, RZ, c[0x0][0x500], PT ;  /* 0x00014000ff007a0c */ /* 0x000fe20003f65070 */
[----:B-1----:R-:W4:Y:S01]  /*1d850*/  LDL.LU R6, [R1+0x74] ;  /* 0x0000740001067983 */ /* 0x002f220000300800 */
[----:B------:R-:W-:Y:S01]  /*1d860*/  ISETP.NE.AND.EX P2, PT, RZ, c[0x0][0x50c], PT, P0 ;  /* 0x00014300ff007a0c */ /* 0x000fe20003f45300 */
[----:B------:R-:W-:Y:S01]  /*1d870*/  IMAD.MOV.U32 R19, RZ, RZ, c[0x0][0x388] ;  /* 0x0000e200ff137624 */ /* 0x000fe200078e00ff */
[----:B------:R-:W-:-:S02]  /*1d880*/  ISETP.NE.AND.EX P3, PT, RZ, c[0x0][0x504], PT, P3 ;  /* 0x00014100ff007a0c */ /* 0x000fc40003f65330 */
[----:B--2---:R-:W-:-:S09]  /*1d890*/  IADD3 R2, P1, R0, c[0x0][0x500], RZ ;  /* 0x0001400000027a10 */ /* 0x004fd20007f3e0ff */
[----:B------:R-:W-:Y:S01]  /*1d8a0*/  @P2 IADD3 R4, P0, R0, c[0x0][0x508], RZ ;  /* 0x0001420000042a10 */ /* 0x000fe20007f1e0ff */
[----:B------:R-:W-:Y:S01]  /*1d8b0*/  IMAD.MOV.U32 R0, RZ, RZ, RZ ;  /* 0x000000ffff007224 */ /* 0x000fe200078e00ff */
        /* <DEDUP_REMOVED lines=8> */
[----:B-1----:R1:W2:Y:S04]  /*1d940*/  LDG.E R4, [R2.64] ;  /* 0x0000000802047981 */ /* 0x0022a8000c1e1900 */
[----:B-1----:R-:W2:Y:S02]  /*1d950*/  LDG.E R2, [R2.64+0x4] ;  /* 0x0000040802027981 */ /* 0x002ea4000c1e1900 */
[----:B--2--5:R-:W-:Y:S02]  /*1d960*/  IADD3 R19, -R4, R2, RZ ;  /* 0x0000000204137210 */ /* 0x024fe40007ffe1ff */
.L_x_1717:
        /* <DEDUP_REMOVED lines=60> */
.L_x_1719:
[----:B------:R-:W-:Y:S05]  /*1dd30*/  BSYNC B0 ;  /* 0x0000000000007941 */ /* 0x000fea0003800000 */
.L_x_1718:
[----:B------:R-:W-:-:S13]  /*1dd40*/  ISETP.GT.AND P0, PT, R20, 0x1, PT ;  /* 0x000000011400780c */ /* 0x000fda0003f04270 */
[----:B------:R-:W-:Y:S05]  /*1dd50*/  @P0 BRA `(.L_x_1704) ;  /* 0x0000084000000947 */ /* 0x000fea0003800000 */
[----:B------:R-:W2:Y:S01]  /*1dd60*/  LDL.LU R11, [R1+0x60] ;  /* 0x00006000010b7983 */ /* 0x000ea20000300800 */
[----:B-1----:R-:W-:Y:S01]  /*1dd70*/  MOV R2, c[0x0][0x4e8] ;  /* 0x00013a0000027a02 */ /* 0x002fe20000000f00 */
[----:B------:R-:W-:Y:S02]  /*1dd80*/  IMAD R4, R18, c[0x0][0x3a0], RZ ;  /* 0x0000e80012047a24 */ /* 0x000fe400078e02ff */
[----:B------:R-:W1:Y:S01]  /*1dd90*/  S2R R12, SR_TID.X ;  /* 0x00000000000c7919 */ /* 0x000e620000002100 */
[----:B------:R-:W-:Y:S01]  /*1dda0*/  ISETP.NE.AND P0, PT, R2, 0x1, PT ;  /* 0x000000010200780c */ /* 0x000fe20003f05270 */
[----:B------:R-:W-:-:S04]  /*1ddb0*/  IMAD.WIDE.U32 R2, R0, c[0x0][0x3a0], RZ ;  /* 0x0000e80000027a25 */ /* 0x000fc800078e00ff */
[----:B------:R-:W-:Y:S02]  /*1ddc0*/  IMAD R0, R0, c[0x0][0x3a4], R4 ;  /* 0x0000e90000007a24 */ /* 0x000fe400078e0204 */
[----:B------:R-:W-:-:S03]  /*1ddd0*/  IMAD R5, R22, c[0x0][0x3f0], RZ ;  /* 0x0000fc0016057a24 */ /* 0x000fc600078e02ff */
[----:B------:R-:W-:-:S05]  /*1dde0*/  IADD3 R3, R3, R0, RZ ;  /* 0x0000000003037210 */ /* 0x000fca0007ffe0ff */
[----:B------:R-:W-:-:S04]  /*1ddf0*/  IMAD.WIDE.U32 R2, R6, c[0x0][0x3e8], R2 ;  /* 0x0000fa0006027a25 */ /* 0x000fc800078e0002 */
[----:B------:R-:W-:-:S04]  /*1de00*/  IMAD R3, R6, c[0x0][0x3ec], R3 ;  /* 0x0000fb0006037a24 */ /* 0x000fc800078e0203 */
[----:B------:R-:W-:Y:S01]  /*1de10*/  IMAD.WIDE.U32 R2, R10, c[0x0][0x3f0], R2 ;  /* 0x0000fc000a027a25 */ /* 0x000fe200078e0002 */
[----:B-1----:R-:W-:-:S04]  /*1de20*/  SHF.R.S32.HI R9, RZ, 0x1f, R12 ;  /* 0x0000001fff097819 */ /* 0x002fc8000001140c */
[----:B------:R-:W-:-:S04]  /*1de30*/  LEA.HI R9, R9, R12, RZ, 0x2 ;  /* 0x0000000c09097211 */ /* 0x000fc800078f10ff */
[----:B------:R-:W-:Y:S02]  /*1de40*/  SHF.R.S32.HI R9, RZ, 0x2, R9 ;  /* 0x00000002ff097819 */ /* 0x000fe40000011409 */
[-C--:B--2---:R-:W-:Y:S02]  /*1de50*/  IADD3 R4, R251, R11.reuse, RZ ;  /* 0x0000000bfb047210 */ /* 0x084fe40007ffe0ff */
[----:B------:R-:W-:Y:S02]  /*1de60*/  IADD3 R12, R9, R11, RZ ;  /* 0x0000000b090c7210 */ /* 0x000fe40007ffe0ff */
[----:B------:R-:W-:Y:S01]  /*1de70*/  MOV R0, R4 ;  /* 0x0000000400007202 */ /* 0x000fe20000000f00 */
[----:B------:R-:W-:-:S05]  /*1de80*/  @P0 IMAD.HI.U32 R8, R4, c[0x0][0x4ec], RZ ;  /* 0x00013b0004080a27 */ /* 0x000fca00078e00ff */
[----:B------:R-:W-:Y:S01]  /*1de90*/  @P0 SHF.R.U32.HI R0, RZ, c[0x0][0x4f0], R8 ;  /* 0x00013c00ff000a19 */ /* 0x000fe20000011608 */
[----:B------:R-:W-:-:S03]  /*1dea0*/  IMAD R8, R10, c[0x0][0x3f4], R5 ;  /* 0x0000fd000a087a24 */ /* 0x000fc600078e0205 */
        /* <DEDUP_REMOVED lines=17> */
.L_x_1799:
[----:B------:R-:W-:Y:S05]  /*1dfc0*/  BRA.DIV ~URZ, `(.L_x_1721) ;  /* 0x000048027f007947 */ /* 0x000fea000b800000 */
[----:B------:R3:W4:Y:S02]  /*1dfd0*/  SHFL.IDX PT, R0, R13, RZ, 0x1c1f ;  /* 0x001c1fff0d007589 */ /* 0x00072400000e0000 */
.L_x_1800:
        /* <DEDUP_REMOVED lines=20> */
.L_x_1723:
[----:B------:R-:W-:Y:S05]  /*1e120*/  BSYNC B0 ;  /* 0x0000000000007941 */ /* 0x000fea0003800000 */
.L_x_1722:
[----:B------:R-:W-:Y:S05]  /*1e130*/  BRA.DIV ~URZ, `(.L_x_1724) ;  /* 0x000046f27f007947 */ /* 0x000fea000b800000 */
[----:B--2---:R2:W1:Y:S04]  /*1e140*/  SHFL.IDX PT, R4, R5, 0x1, 0x1c1f ;  /* 0x003c1f0005047f89 */ /* 0x00446800000e0000 */
[----:B----4-:R2:W4:Y:S02]  /*1e150*/  SHFL.IDX PT, R0, R13, 0x1, 0x1c1f ;  /* 0x003c1f000d007f89 */ /* 0x01052400000e0000 */
.L_x_1801:
        /* <DEDUP_REMOVED lines=20> */
.L_x_1726:
[----:B------:R-:W-:Y:S05]  /*1e2a0*/  BSYNC B0 ;  /* 0x0000000000007941 */ /* 0x000fea0003800000 */
.L_x_1725:
[----:B------:R-:W-:Y:S05]  /*1e2b0*/  BRA.DIV ~URZ, `(.L_x_1727) ;  /* 0x000046327f007947 */ /* 0x000fea000b800000 */
[----:B-1----:R1:W2:Y:S02]  /*1e2c0*/  SHFL.IDX PT, R4, R5, 0x2, 0x1c1f ;  /* 0x005c1f0005047f89 */ /* 0x0022a400000e0000 */
.L_x_1802:
[----:B------:R-:W-:Y:S05]  /*1e2d0*/  BRA.DIV ~URZ, `(.L_x_1728) ;  /* 0x000046827f007947 */ /* 0x000fea000b800000 */
[----:B----4-:R4:W1:Y:S02]  /*1e2e0*/  SHFL.IDX PT, R0, R13, 0x2, 0x1c1f ;  /* 0x005c1f000d007f89 */ /* 0x01086400000e0000 */
.L_x_1803:
        /* <DEDUP_REMOVED lines=20> */
.L_x_1730:
[----:B------:R-:W-:Y:S05]  /*1e430*/  BSYNC B0 ;  /* 0x0000000000007941 */ /* 0x000fea0003800000 */
.L_x_1729:
[----:B------:R-:W-:Y:S05]  /*1e440*/  BRA.DIV ~URZ, `(.L_x_1731) ;  /* 0x000045727f007947 */ /* 0x000fea000b800000 */
[----:B--2---:R2:W3:Y:S04]  /*1e450*/  SHFL.IDX PT, R4, R5, 0x3, 0x1c1f ;  /* 0x007c1f0005047f89 */ /* 0x0044e800000e0000 */
[----:B-1----:R2:W1:Y:S02]  /*1e460*/  SHFL.IDX PT, R0, R13, 0x3, 0x1c1f ;  /* 0x007c1f000d007f89 */ /* 0x00246400000e0000 */
.L_x_1804:
        /* <DEDUP_REMOVED lines=19> */
.L_x_1704:
[----:B------:R-:W-:Y:S05]  /*1e5a0*/  BSYNC B1 ;  /* 0x0000000000017941 */ /* 0x000fea0003800000 */
.L_x_1688:
[----:B-1----:R-:W5:Y:S02]  /*1e5b0*/  LDL R0, [R1+0x144] ;  /* 0x0001440001007983 */ /* 0x002f640000100800 */
[----:B-----5:R-:W-:-:S13]  /*1e5c0*/  ISETP.NE.AND P0, PT, R0, RZ, PT ;  /* 0x000000ff0000720c */ /* 0x020fda0003f05270 */
[----:B------:R-:W-:Y:S01]  /*1e5d0*/  @P0 WARPSYNC 0xffffffff ;  /* 0xffffffff00000948 */ /* 0x000fe20003800000 */
[----:B------:R-:W-:Y:S06]  /*1e5e0*/  @P0 BAR.SYNC.DEFER_BLOCKING 0x5, 0x80 ;  /* 0x0142000000000b1d */ /* 0x000fec0000010000 */
[----:B------:R-:W1:Y:S04]  /*1e5f0*/  @P0 LDS.128 R8, [0xc080] ;  /* 0x00c08000ff080984 */ /* 0x000e680000000c00 */
[----:B-1----:R1:W-:Y:S04]  /*1e600*/  @P0 STL.64 [R1+0x70], R8 ;  /* 0x0000700801000387 */ /* 0x0023e80000100a00 */
[----:B------:R1:W-:Y:S04]  /*1e610*/  @P0 STL.64 [R1+0x78], R10 ;  /* 0x0000780a01000387 */ /* 0x0003e80000100a00 */
[----:B------:R-:W-:Y:S06]  /*1e620*/  @P0 BAR.ARV 0x4, 0x80 ;  /* 0x0102000000000b1d */ /* 0x000fec0000002000 */
[----:B------:R-:W-:Y:S05]  /*1e630*/  @P0 BRA `(.L_x_1732) ;  /* 0x0000105000000947 */ /* 0x000fea0003800000 */
[----:B------:R-:W5:Y:S01]  /*1e640*/  S2R R0, SR_TID.X ;  /* 0x0000000000007919 */ /* 0x000f620000002100 */
[----:B-1----:R-:W-:Y:S01]  /*1e650*/  IMAD.MOV.U32 R8, RZ, RZ, RZ ;  /* 0x000000ffff087224 */ /* 0x002fe200078e00ff */
[----:B-----5:R-:W-:-:S04]  /*1e660*/  LOP3.LUT R14, R0, 0x1f, RZ, 0xc0, !PT ;  /* 0x0000001f000e7812 */ /* 0x020fc800078ec0ff */
[----:B------:R-:W-:Y:S01]  /*1e670*/  ISETP.NE.AND P6, PT, R14, 0x1f, PT ;  /* 0x0000001f0e00780c */ /* 0x000fe20003fc5270 */
[----:B------:R-:W-:Y:S10]  /*1e680*/  BRA.DIV ~URZ, `(.L_x_1733) ;  /* 0x000043f27f007947 */ /* 0x000ff4000b800000 */
[----:B------:R1:W2:Y:S02]  /*1e690*/  SHFL.IDX PT, R10, R42, RZ, 0x1f ;  /* 0x00001fff2a0a7589 */ /* 0x0002a400000e0000 */
.L_x_1805:
[----:B------:R-:W-:Y:S05]  /*1e6a0*/  BRA.DIV ~URZ, `(.L_x_1734) ;  /* 0x000044427f007947 */ /* 0x000fea000b800000 */
[----:B------:R1:W4:Y:S02]  /*1e6b0*/  SHFL.IDX PT, R9, R42, 0x1, 0x1f ;  /* 0x00201f002a097f89 */ /* 0x00032400000e0000 */
.L_x_1806:
[----:B------:R-:W5:Y:S01]  /*1e6c0*/  LDL R0, [R1+0x7c] ;  /* 0x00007c0001007983 */ /* 0x000f620000100800 */
[----:B--2---:R-:W-:Y:S02]  /*1e6d0*/  IMAD.MOV.U32 R6, RZ, RZ, RZ ;  /* 0x000000ffff067224 */ /* 0x004fe400078e00ff */
[----:B-----5:R-:W-:-:S05]  /*1e6e0*/  IMAD.IADD R0, R0, 0x1, R14 ;  /* 0x0000000100007824 */ /* 0x020fca00078e020e */
[----:B------:R-:W-:-:S13]  /*1e6f0*/  ISETP.GE.OR P0, PT, R0, c[0x0][0x53c], !P6 ;  /* 0x00014f0000007a0c */ /* 0x000fda0007706670 */
[----:B------:R-:W-:Y:S01]  /*1e700*/  @!P0 MOV R2, 0x4 ;  /* 0x0000000400028802 */ /* 0x000fe20000000f00 */
[----:B---3--:R-:W-:-:S04]  /*1e710*/  @!P0 IMAD.MOV.U32 R4, RZ, RZ, 0x4 ;  /* 0x00000004ff048424 */ /* 0x008fc800078e00ff */
        /* <DEDUP_REMOVED lines=12> */
[----:B------:R2:W3:Y:S02]  /*1e7e0*/  SHFL.UP PT, R4, R0, 0x1, RZ ;  /* 0x0420000000047989 */ /* 0x0004e400000e00ff */
.L_x_1807:
        /* <DEDUP_REMOVED lines=16> */
.L_x_1808:
[----:B---3--:R-:W-:Y:S01]  /*1e8f0*/  IMAD R0, R0, c[0x0][0x538], RZ ;  /* 0x00014e0000007a24 */ /* 0x008fe200078e02ff */
[----:B------:R-:W-:Y:S04]  /*1e900*/  BSSY B1, `(.L_x_1737) ;  /* 0x00000cf000017945 */ /* 0x000fe80003800000 */
[----:B------:R-:W-:-:S04]  /*1e910*/  IADD3 R9, R0, R9, RZ ;  /* 0x0000000900097210 */ /* 0x000fc80007ffe0ff */
[----:B------:R-:W-:-:S13]  /*1e920*/  ISETP.GT.AND P0, PT, R9, R10, PT ;  /* 0x0000000a0900720c */ /* 0x000fda0003f04270 */
[----:B------:R-:W-:Y:S05]  /*1e930*/  @P0 BRA `(.L_x_1738) ;  /* 0x0000026000000947 */ /* 0x000fea0003800000 */
.L_x_1742:
        /* <DEDUP_REMOVED lines=18> */
.L_x_1809:
        /* <DEDUP_REMOVED lines=16> */
.L_x_1810:
[----:B---3--:R-:W-:-:S05]  /*1eb60*/  IMAD R0, R0, c[0x0][0x538], RZ ;  /* 0x00014e0000007a24 */ /* 0x008fca00078e02ff */
[----:B------:R-:W-:-:S04]  /*1eb70*/  IADD3 R9, R0, R9, RZ ;  /* 0x0000000900097210 */ /* 0x000fc80007ffe0ff */
[----:B------:R-:W-:-:S13]  /*1eb80*/  ISETP.GT.AND P0, PT, R9, R10, PT ;  /* 0x0000000a0900720c */ /* 0x000fda0003f04270 */
[----:B-12---:R-:W-:Y:S05]  /*1eb90*/  @!P0 BRA `(.L_x_1742) ;  /* 0xfffffda000008947 */ /* 0x006fea000383ffff */
.L_x_1738:
[----:B------:R-:W-:-:S05]  /*1eba0*/  IADD3 R11, -R0, R9, RZ ;  /* 0x00000009000b7210 */ /* 0x000fca0007ffe1ff */
[----:B------:R-:W-:-:S05]  /*1ebb0*/  IMAD R0, R4, c[0x0][0x538], R11 ;  /* 0x00014e0004007a24 */ /* 0x000fca00078e020b */
[----:B------:R-:W-:Y:S01]  /*1ebc0*/  ISETP.GT.AND P0, PT, R0, R10, PT ;  /* 0x0000000a0000720c */ /* 0x000fe20003f04270 */
[----:B------:R-:W-:-:S12]  /*1ebd0*/  BRA.DIV ~URZ, `(.L_x_1743) ;  /* 0x000043527f007947 */ /* 0x000fd8000b800000 */
[----:B------:R-:W-:-:S03]  /*1ebe0*/  VOTE.ANY R12, PT, !P0 ;  /* 0x00000000000c7806 */ /* 0x000fc600040e0100 */
.L_x_1811:
[----:B------:R-:W3:Y:S01]  /*1ebf0*/  LDL.LU R0, [R1+0x7c] ;  /* 0x00007c0001007983 */ /* 0x000ee20000300800 */
[----:B------:R-:W3:Y:S02]  /*1ec00*/  POPC R9, R12 ;  /* 0x0000000c00097309 */ /* 0x000ee40000000000 */
[----:B---3--:R-:W-:-:S05]  /*1ec10*/  IADD3 R0, R9, R0, RZ ;  /* 0x0000000009007210 */ /* 0x008fca0007ffe0ff */
[----:B------:R3:W-:Y:S01]  /*1ec20*/  STL [R1+0x7c], R0 ;  /* 0x00007c0001007387 */ /* 0x0007e20000100800 */
[----:B------:R-:W-:Y:S05]  /*1ec30*/  BRA.DIV ~URZ, `(.L_x_1744) ;  /* 0x000043427f007947 */ /* 0x000fea000b800000 */
[----:B------:R4:W1:Y:S04]  /*1ec40*/  SHFL.IDX PT, R6, R6, R9, 0x1f ;  /* 0x00001f0906067589 */ /* 0x00086800000e0000 */
[----:B------:R4:W2:Y:S02]  /*1ec50*/  SHFL.IDX PT, R5, R8, R9, 0x1f ;  /* 0x00001f0908057589 */ /* 0x0008a400000e0000 */
.L_x_1812:
[----:B------:R-:W-:Y:S01]  /*1ec60*/  ISETP.NE.AND P0, PT, R12, RZ, PT ;  /* 0x000000ff0c00720c */ /* 0x000fe20003f05270 */
[----:B------:R-:W-:-:S12]  /*1ec70*/  BSSY B0, `(.L_x_1745) ;  /* 0x0000005000007945 */ /* 0x000fd80003800000 */
[----:B------:R-:W-:Y:S05]  /*1ec80*/  @!P0 BRA `(.L_x_1746) ;  /* 0x0000003000008947 */ /* 0x000fea0003800000 */
[----:B----4-:R-:W-:Y:S01]  /*1ec90*/  IADD3 R9, R9, -0x1, RZ ;  /* 0xffffffff09097810 */ /* 0x010fe20007ffe0ff */
[----:B------:R-:W-:Y:S05]  /*1eca0*/  BRA.DIV ~URZ, `(.L_x_1747) ;  /* 0x000043a27f007947 */ /* 0x000fea000b800000 */
[----:B------:R4:W3:Y:S02]  /*1ecb0*/  SHFL.IDX PT, R13, R4, R9, 0x1f ;  /* 0x00001f09040d7589 */ /* 0x0008e400000e0000 */
.L_x_1746:
[----:B------:R-:W-:Y:S05]  /*1ecc0*/  BSYNC B0 ;  /* 0x0000000000007941 */ /* 0x000fea0003800000 */
.L_x_1745:
[----:B---3--:R-:W-:Y:S01]  /*1ecd0*/  IMAD R0, R13, c[0x0][0x538], R11 ;  /* 0x00014e000d007a24 */ /* 0x008fe200078e020b */
[----:B--2---:R-:W-:Y:S01]  /*1ece0*/  ISETP.NE.AND P0, PT, R5, 0x1, PT ;  /* 0x000000010500780c */ /* 0x004fe20003f05270 */
[----:B------:R-:W-:Y:S03]  /*1ecf0*/  BSSY B0, `(.L_x_1748) ;  /* 0x0000086000007945 */ /* 0x000fe60003800000 */
[----:B------:R2:W-:Y:S01]  /*1ed00*/  STL [R1+0x70], R0 ;  /* 0x0000700001007387 */ /* 0x0005e20000100800 */
[----:B------:R-:W-:-:S08]  /*1ed10*/  IADD3 R10, -R0, R10, RZ ;  /* 0x0000000a000a7210 */ /* 0x000fd00007ffe1ff */
[----:B------:R-:W-:Y:S05]  /*1ed20*/  @!P0 BRA `(.L_x_1749) ;  /* 0x000003e000008947 */ /* 0x000fea0003800000 */
[-C--:B-1----:R-:W-:Y:S02]  /*1ed30*/  IABS R2, R6.reuse ;  /* 0x0000000600027213 */ /* 0x082fe40000000000 */
[----:B------:R-:W-:Y:S02]  /*1ed40*/  IABS R11, R6 ;  /* 0x00000006000b7213 */ /* 0x000fe40000000000 */
[----:B--2---:R-:W1:Y:S08]  /*1ed50*/  I2F.RP R0, R2 ;  /* 0x0000000200007306 */ /* 0x004e700000209400 */
[----:B-1----:R-:W1:Y:S02]  /*1ed60*/  MUFU.RCP R0, R0 ;  /* 0x0000000000007308 */ /* 0x002e640000001000 */
[----:B-1----:R-:W-:-:S06]  /*1ed70*/  IADD3 R0, R0, 0xffffffe, RZ ;  /* 0x0ffffffe00007810 */ /* 0x002fcc0007ffe0ff */
[----:B----4-:R-:W1:Y:S02]  /*1ed80*/  F2I.FTZ.U32.TRUNC.NTZ R9, R0 ;  /* 0x0000000000097305 */ /* 0x010e64000021f000 */
        /* <DEDUP_REMOVED lines=37> */
[----:B------:R-:W-:-:S05]  /*1efe0*/  IMAD R3, R2, R8, R3 ;  /* 0x0000000802037224 */ /* 0x000fca00078e0203 */
[----:B------:R-:W-:-:S13]  /*1eff0*/  ISETP.GT.U32.AND P0, PT, R4, R3, PT ;  /* 0x000000030400720c */ /* 0x000fda0003f04070 */
[----:B------:R-:W-:Y:S01]  /*1f000*/  @!P0 IMAD.IADD R3, R3, 0x1, -R4 ;  /* 0x0000000103038824 */ /* 0x000fe200078e0a04 */
[----:B------:R-:W-:Y:S02]  /*1f010*/  @!P0 IADD3 R2, R2, 0x1, RZ ;  /* 0x0000000102028810 */ /* 0x000fe40007ffe0ff */
[----:B------:R-:W-:Y:S02]  /*1f020*/  ISETP.NE.AND P0, PT, R5, RZ, PT ;  /* 0x000000ff0500720c */ /* 0x000fe40003f05270 */
[----:B------:R-:W-:Y:S02]  /*1f030*/  ISETP.GE.U32.AND P2, PT, R3, R4, PT ;  /* 0x000000040300720c */ /* 0x000fe40003f46070 */
[C---:B------:R-:W-:Y:S02]  /*1f040*/  LOP3.LUT R3, R0.reuse, R5, RZ, 0x3c, !PT ;  /* 0x0000000500037212 */ /* 0x040fe400078e3cff */
[----:B------:R-:W-:Y:S02]  /*1f050*/  IADD3 R4, -R0, RZ, RZ ;  /* 0x000000ff00047210 */ /* 0x000fe40007ffe1ff */
        /* <DEDUP_REMOVED lines=11> */
.L_x_1749:
[----:B--2---:R-:W2:Y:S01]  /*1f110*/  LDL R0, [R1+0x7c] ;  /* 0x00007c0001007983 */ /* 0x004ea20000100800 */
[----:B------:R-:W-:-:S04]  /*1f120*/  IMAD.MOV.U32 R2, RZ, RZ, 0x4 ;  /* 0x00000004ff027424 */ /* 0x000fc800078e00ff */
[----:B--2---:R-:W-:-:S05]  /*1f130*/  IMAD.WIDE R2, R0, R2, c[0x0][0x590] ;  /* 0x0001640000027625 */ /* 0x004fca00078e0202 */
[----:B----4-:R-:W2:Y:S02]  /*1f140*/  LDG.E R4, [R2.64] ;  /* 0x0000000802047981 */ /* 0x010ea4000c1e1900 */
[----:B-12---:R-:W-:-:S05]  /*1f150*/  IMAD R11, R4, R6, RZ ;  /* 0x00000006040b7224 */ /* 0x006fca00078e02ff */
        /* <DEDUP_REMOVED lines=63> */
.L_x_1750:
[----:B------:R-:W-:Y:S05]  /*1f550*/  BSYNC B0 ;  /* 0x0000000000007941 */ /* 0x000fea0003800000 */
.L_x_1748:
[----:B------:R-:W-:-:S04]  /*1f560*/  LOP3.LUT R2, RZ, R2, RZ, 0x33, !PT ;  /* 0x00000002ff027212 */ /* 0x000fc800078e33ff */
[----:B-1----:R-:W-:-:S05]  /*1f570*/  IADD3 R0, R2, R6, RZ ;  /* 0x0000000602007210 */ /* 0x002fca0007ffe0ff */
[----:B------:R1:W-:Y:S01]  /*1f580*/  STL [R1+0x74], R0 ;  /* 0x0000740001007387 */ /* 0x0003e20000100800 */
[----:B------:R-:W-:Y:S05]  /*1f590*/  BRA `(.L_x_1751) ;  /* 0x0000005000007947 */ /* 0x000fea0003800000 */
.L_x_1739:
[----:B------:R-:W-:Y:S01]  /*1f5a0*/  MOV R0, c[0x0][0x53c] ;  /* 0x00014f0000007a02 */ /* 0x000fe20000000f00 */
[----:B------:R3:W-:Y:S04]  /*1f5b0*/  STL [R1+0x70], R10 ;  /* 0x0000700a01007387 */ /* 0x0007e80000100800 */
[----:B------:R3:W-:Y:S04]  /*1f5c0*/  STL [R1+0x74], RZ ;  /* 0x000074ff01007387 */ /* 0x0007e80000100800 */
[----:B------:R3:W-:Y:S04]  /*1f5d0*/  STL [R1+0x78], RZ ;  /* 0x000078ff01007387 */ /* 0x0007e80000100800 */
[----:B------:R3:W-:Y:S02]  /*1f5e0*/  STL [R1+0x7c], R0 ;  /* 0x00007c0001007387 */ /* 0x0007e40000100800 */
.L_x_1751:
[----:B------:R-:W-:Y:S05]  /*1f5f0*/  BSYNC B1 ;  /* 0x0000000000017941 */ /* 0x000fea0003800000 */
.L_x_1737:
        /* <DEDUP_REMOVED lines=9> */
.L_x_1732:
[----:B-1----:R-:W5:Y:S02]  /*1f690*/  LDL R0, [R1+0x7c] ;  /* 0x00007c0001007983 */ /* 0x002f640000100800 */
[----:B-----5:R-:W-:-:S13]  /*1f6a0*/  ISETP.GE.AND P0, PT, R0, c[0x0][0x53c], PT ;  /* 0x00014f0000007a0c */ /* 0x020fda0003f06270 */
[----:B--234-:R-:W-:Y:S01]  /*1f6b0*/  @P0 CALL.REL.NOINC `(.L_x_1752) ;  /* 0x0000001000000944 */ /* 0x01cfe20003c00000 */
[----:B------:R-:W-:Y:S05]  /*1f6c0*/  BRA `(.L_x_1753) ;  /* 0xfffe2d5000007947 */ /* 0x000fea000383ffff */
.L_x_1752:
[----:B------:R-:W-:Y:S05]  /*1f6d0*/  EXIT ;  /* 0x000000000000794d */ /* 0x000fea0003800000 */
.L_x_1541:
[----:B------:R-:W-:Y:S01]  /*1f6e0*/  IMAD.MOV.U32 R0, RZ, RZ, R5 ;  /* 0x000000ffff007224 */ /* 0x000fe200078e0005 */
[----:B------:R-:W-:Y:S02]  /*1f6f0*/  MOV R3, 0x1 ;  /* 0x0000000100037802 */ /* 0x000fe40000000f00 */
[----:B------:R-:W-:Y:S02]  /*1f700*/  MOV R2, 0x1f720 ;  /* 0x0001f72000027802 */ /* 0x000fe40000000f00 */
[----:B------:R-:W-:Y:S05]  /*1f710*/  CALL.REL.NOINC `($__internal_25_$__cuda_sm70_shflsync_up_p) ;  /* 0x00003a5000007944 */ /* 0x000fea0003c00000 */
[----:B------:R-:W-:Y:S01]  /*1f720*/  MOV R0, R4 ;  /* 0x0000000400007202 */ /* 0x000fe20000000f00 */
[----:B------:R-:W-:Y:S05]  /*1f730*/  BRA `(.L_x_1754) ;  /* 0xfffe0d2000007947 */ /* 0x000fea000383ffff */
.L_x_1542:
[----:B------:R-:W-:Y:S01]  /*1f740*/  IMAD.MOV.U32 R0, RZ, RZ, R5 ;  /* 0x000000ffff007224 */ /* 0x000fe200078e0005 */
[----:B------:R-:W-:Y:S02]  /*1f750*/  MOV R3, 0x2 ;  /* 0x0000000200037802 */ /* 0x000fe40000000f00 */
[----:B------:R-:W-:Y:S02]  /*1f760*/  MOV R2, 0x1f780 ;  /* 0x0001f78000027802 */ /* 0x000fe40000000f00 */
[----:B------:R-:W-:Y:S05]  /*1f770*/  CALL.REL.NOINC `($__internal_25_$__cuda_sm70_shflsync_up_p) ;  /* 0x000039f000007944 */ /* 0x000fea0003c00000 */
[----:B------:R-:W-:Y:S01]  /*1f780*/  SEL R4, R4, RZ, P4 ;  /* 0x000000ff04047207 */ /* 0x000fe20002000000 */
[----:B------:R-:W-:Y:S01]  /*1f790*/  IMAD.MOV.U32 R3, RZ, RZ, 0x4 ;  /* 0x00000004ff037424 */ /* 0x000fe200078e00ff */
[----:B------:R-:W-:-:S03]  /*1f7a0*/  MOV R2, 0x1f7d0 ;  /* 0x0001f7d000027802 */ /* 0x000fc60000000f00 */
[----:B------:R-:W-:Y:S02]  /*1f7b0*/  IMAD.IADD R0, R5, 0x1, R4 ;  /* 0x0000000105007824 */ /* 0x000fe400078e0204 */
        /* <DEDUP_REMOVED lines=11> */
[----:B------:R-:W-:Y:S02]  /*1f870*/  SEL R4, R4, RZ, P1 ;  /* 0x000000ff04047207 */ /* 0x000fe40000800000 */
[----:B------:R-:W-:Y:S02]  /*1f880*/  MOV R3, 0x1f ;  /* 0x0000001f00037802 */ /* 0x000fe40000000f00 */
[----:B------:R-:W-:Y:S01]  /*1f890*/  MOV R2, 0x1f8e0 ;  /* 0x0001f8e000027802 */ /* 0x000fe20000000f00 */
[----:B------:R-:W-:Y:S02]  /*1f8a0*/  IMAD.IADD R4, R0, 0x1, R4 ;  /* 0x0000000100047824 */ /* 0x000fe400078e0204 */
[----:B------:R-:W-:Y:S02]  /*1f8b0*/  IMAD.MOV.U32 R0, RZ, RZ, 0x1f ;  /* 0x0000001fff007424 */ /* 0x000fe400078e00ff */
[----:B------:R-:W-:Y:S02]  /*1f8c0*/  IMAD.MOV.U32 R43, RZ, RZ, R4 ;  /* 0x000000ffff2b7224 */ /* 0x000fe400078e0004 */
[----:B------:R-:W-:Y:S05]  /*1f8d0*/  CALL.REL.NOINC `($__internal_24_$__cuda_sm70_shflsync_idx_p) ;  /* 0x0000384000007944 */ /* 0x000fea0003c00000 */
[----:B------:R-:W-:Y:S05]  /*1f8e0*/  BRA `(.L_x_1755) ;  /* 0xfffe0c7000007947 */ /* 0x000fea000383ffff */
.L_x_1544:
[----:B------:R-:W-:Y:S02]  /*1f8f0*/  SEL R0, RZ, 0x1, P0 ;  /* 0x00000001ff007807 */ /* 0x000fe40000000000 */
[----:B------:R-:W-:-:S02]  /*1f900*/  MOV R2, 0x1f920 ;  /* 0x0001f92000027802 */ /* 0x000fc40000000f00 */
[----:B------:R-:W-:Y:S05]  /*1f910*/  CALL.REL.NOINC `($__internal_26_$__cuda_sm70_votesync_ballot) ;  /* 0x000038b000007944 */ /* 0x000fea0003c00000 */
[----:B------:R-:W-:Y:S01]  /*1f920*/  MOV R7, R0 ;  /* 0x0000000000077202 */ /* 0x000fe20000000f00 */
[----:B------:R-:W-:Y:S05]  /*1f930*/  BRA `(.L_x_1756) ;  /* 0xfffe0cb000007947 */ /* 0x000fea000383ffff */
.L_x_1545:
[----:B------:R-:W-:Y:S01]  /*1f940*/  IMAD.MOV.U32 R43, RZ, RZ, R9 ;  /* 0x000000ffff2b7224 */ /* 0x000fe200078e0009 */
[----:B-1----:R-:W-:Y:S01]  /*1f950*/  MOV R0, R5 ;  /* 0x0000000500007202 */ /* 0x002fe20000000f00 */
[----:B------:R-:W-:Y:S01]  /*1f960*/  IMAD.MOV.U32 R3, RZ, RZ, 0x1f ;  /* 0x0000001fff037424 */ /* 0x000fe200078e00ff */
[----:B------:R-:W-:-:S02]  /*1f970*/  MOV R2, 0x1f990 ;  /* 0x0001f99000027802 */ /* 0x000fc40000000f00 */
[----:B------:R-:W-:Y:S05]  /*1f980*/  CALL.REL.NOINC `($__internal_24_$__cuda_sm70_shflsync_idx_p) ;  /* 0x0000379000007944 */ /* 0x000fea0003c00000 */
[----:B------:R-:W-:Y:S01]  /*1f990*/  IMAD.MOV.U32 R12, RZ, RZ, R0 ;  /* 0x000000ffff0c7224 */ /* 0x000fe200078e0000 */
[----:B------:R-:W-:Y:S01]  /*1f9a0*/  MOV R43, R8 ;  /* 0x00000008002b7202 */ /* 0x000fe20000000f00 */
[----:B------:R-:W-:Y:S01]  /*1f9b0*/  IMAD.MOV.U32 R6, RZ, RZ, RZ ;  /* 0x000000ffff067224 */ /* 0x000fe200078e00ff */
[----:B------:R-:W-:Y:S01]  /*1f9c0*/  MOV R0, R5 ;  /* 0x0000000500007202 */ /* 0x000fe20000000f00 */
[----:B------:R-:W-:Y:S01]  /*1f9d0*/  IMAD.MOV.U32 R3, RZ, RZ, 0x1f ;  /* 0x0000001fff037424 */ /* 0x000fe200078e00ff */
[----:B------:R-:W-:-:S02]  /*1f9e0*/  MOV R2, 0x1fa00 ;  /* 0x0001fa0000027802 */ /* 0x000fc40000000f00 */
[----:B------:R-:W-:Y:S05]  /*1f9f0*/  CALL.REL.NOINC `($__internal_24_$__cuda_sm70_shflsync_idx_p) ;  /* 0x0000372000007944 */ /* 0x000fea0003c00000 */
[----:B------:R-:W-:Y:S01]  /*1fa00*/  MOV R9, R0 ;  /* 0x0000000000097202 */ /* 0x000fe20000000f00 */
[----:B------:R-:W-:Y:S05]  /*1fa10*/  BRA `(.L_x_1757) ;  /* 0xfffe0c4000007947 */ /* 0x000fea000383ffff */
.L_x_1548:
[----:B------:R-:W-:Y:S01]  /*1fa20*/  IMAD.MOV.U32 R43, RZ, RZ, R4 ;  /* 0x000000ffff2b7224 */ /* 0x000fe200078e0004 */
[----:B------:R-:W-:-:S02]  /*1fa30*/  MOV R3, 0x1f ;  /* 0x0000001f00037802 */ /* 0x000fc40000000f00 */
[----:B------:R-:W-:Y:S02]  /*1fa40*/  MOV R2, 0x1fa60 ;  /* 0x0001fa6000027802 */ /* 0x000fe40000000f00 */
[----:B--234-:R-:W-:Y:S05]  /*1fa50*/  CALL.REL.NOINC `($__internal_24_$__cuda_sm70_shflsync_idx_p) ;  /* 0x000036c000007944 */ /* 0x01cfea0003c00000 */
[----:B------:R-:W-:Y:S01]  /*1fa60*/  MOV R6, R0 ;  /* 0x0000000000067202 */ /* 0x000fe20000000f00 */
[----:B------:R-:W-:Y:S05]  /*1fa70*/  BRA `(.L_x_1547) ;  /* 0xfffe0c4000007947 */ /* 0x000fea000383ffff */
.L_x_1589:
[----:B------:R-:W-:Y:S01]  /*1fa80*/  IMAD.MOV.U32 R43, RZ, RZ, R6 ;  /* 0x000000ffff2b7224 */ /* 0x000fe200078e0006 */
[----:B------:R-:W-:Y:S01]  /*1fa90*/  MOV R0, RZ ;  /* 0x000000ff00007202 */ /* 0x000fe20000000f00 */
[----:B------:R-:W-:Y:S01]  /*1faa0*/  IMAD.MOV.U32 R3, RZ, RZ, 0x1c1f ;  /* 0x00001c1fff037424 */ /* 0x000fe200078e00ff */
[----:B------:R-:W-:Y:S02]  /*1fab0*/  MOV R2, 0x1fad0 ;  /* 0x0001fad000027802 */ /* 0x000fe40000000f00 */
[----:B-----5:R-:W-:Y:S05]  /*1fac0*/  CALL.REL.NOINC `($__internal_24_$__cuda_sm70_shflsync_idx_p) ;  /* 0x0000365000007944 */ /* 0x020fea0003c00000 */
[----:B------:R-:W-:Y:S01]  /*1fad0*/  MOV R4, R0 ;  /* 0x0000000000047202 */ /* 0x000fe20000000f00 */
[----:B------:R-:W-:Y:S05]  /*1fae0*/  BRA `(.L_x_1758) ;  /* 0xfffe916000007947 */ /* 0x000fea000383ffff */
.L_x_1590:
[----:B------:R-:W-:Y:S01]  /*1faf0*/  IMAD.MOV.U32 R43, RZ, RZ, R12 ;  /* 0x000000ffff2b7224 */ /* 0x000fe200078e000c */
[----:B------:R-:W-:Y:S01]  /*1fb00*/  MOV R0, RZ ;  /* 0x000000ff00007202 */ /* 0x000fe20000000f00 */
[----:B------:R-:W-:Y:S01]  /*1fb10*/  IMAD.MOV.U32 R3, RZ, RZ, 0x1c1f ;  /* 0x00001c1fff037424 */ /* 0x000fe200078e00ff */
[----:B------:R-:W-:Y:S02]  /*1fb20*/  MOV R2, 0x1fb40 ;  /* 0x0001fb4000027802 */ /* 0x000fe40000000f00 */
[----:B-12--5:R-:W-:Y:S05]  /*1fb30*/  CALL.REL.NOINC `($__internal_24_$__cuda_sm70_shflsync_idx_p) ;  /* 0x000035e000007944 */ /* 0x026fea0003c00000 */
[----:B------:R-:W-:Y:S05]  /*1fb40*/  BRA `(.L_x_1759) ;  /* 0xfffe912000007947 */ /* 0x000fea000383ffff */
.L_x_1593:
[----:B------:R-:W-:Y:S01]  /*1fb50*/  IMAD.MOV.U32 R43, RZ, RZ, R6 ;  /* 0x000000ffff2b7224 */ /* 0x000fe200078e0006 */
[----:B--2-4-:R-:W-:Y:S01]  /*1fb60*/  MOV R0, 0x1 ;  /* 0x0000000100007802 */ /* 0x014fe20000000f00 */
[----:B------:R-:W-:Y:S01]  /*1fb70*/  IMAD.MOV.U32 R3, RZ, RZ, 0x1c1f ;  /* 0x00001c1fff037424 */ /* 0x000fe200078e00ff */
[----:B------:R-:W-:-:S02]  /*1fb80*/  MOV R2, 0x1fba0 ;  /* 0x0001fba000027802 */ /* 0x000fc40000000f00 */
[----:B-1---5:R-:W-:Y:S05]  /*1fb90*/  CALL.REL.NOINC `($__internal_24_$__cuda_sm70_shflsync_idx_p) ;  /* 0x0000358000007944 */ /* 0x022fea0003c00000 */
[----:B------:R-:W-:Y:S01]  /*1fba0*/  IMAD.MOV.U32 R4, RZ, RZ, R0 ;  /* 0x000000ffff047224 */ /* 0x000fe200078e0000 */
[----:B------:R-:W-:Y:S01]  /*1fbb0*/  MOV R0, 0x1 ;  /* 0x0000000100007802 */ /* 0x000fe20000000f00 */
[----:B------:R-:W-:Y:S01]  /*1fbc0*/  IMAD.MOV.U32 R43, RZ, RZ, R12 ;  /* 0x000000ffff2b7224 */ /* 0x000fe200078e000c */
[----:B------:R-:W-:-:S02]  /*1fbd0*/  MOV R3, 0x1c1f ;  /* 0x00001c1f00037802 */ /* 0x000fc40000000f00 */
[----:B------:R-:W-:Y:S02]  /*1fbe0*/  MOV R2, 0x1fc00 ;  /* 0x0001fc0000027802 */ /* 0x000fe40000000f00 */
[----:B------:R-:W-:Y:S05]  /*1fbf0*/  CALL.REL.NOINC `($__internal_24_$__cuda_sm70_shflsync_idx_p) ;  /* 0x0000352000007944 */ /* 0x000fea0003c00000 */
[----:B------:R-:W-:Y:S05]  /*1fc00*/  BRA `(.L_x_1760) ;  /* 0xfffe921000007947 */ /* 0x000fea000383ffff */
.L_x_1596:
[----:B------:R-:W-:Y:S01]  /*1fc10*/  IMAD.MOV.U32 R43, RZ, RZ, R6 ;  /* 0x000000ffff2b7224 */ /* 0x000fe200078e0006 */
[----:B--2-4-:R-:W-:Y:S01]  /*1fc20*/  MOV R0, 0x2 ;  /* 0x0000000200007802 */ /* 0x014fe20000000f00 */
[----:B------:R-:W-:Y:S01]  /*1fc30*/  IMAD.MOV.U32 R3, RZ, RZ, 0x1c1f ;  /* 0x00001c1fff037424 */ /* 0x000fe200078e00ff */
[----:B------:R-:W-:Y:S02]  /*1fc40*/  MOV R2, 0x1fc60 ;  /* 0x0001fc6000027802 */ /* 0x000fe40000000f00 */
[----:B-1-3-5:R-:W-:Y:S05]  /*1fc50*/  CALL.REL.NOINC `($__internal_24_$__cuda_sm70_shflsync_idx_p) ;  /* 0x000034c000007944 */ /* 0x02afea0003c00000 */
[----:B------:R-:W-:Y:S01]  /*1fc60*/  MOV R4, R0 ;  /* 0x0000000000047202 */ /* 0x000fe20000000f00 */
[----:B------:R-:W-:Y:S05]  /*1fc70*/  BRA `(.L_x_1761) ;  /* 0xfffe933000007947 */ /* 0x000fea000383ffff */
.L_x_1597:
[----:B------:R-:W-:Y:S01]  /*1fc80*/  IMAD.MOV.U32 R43, RZ, RZ, R12 ;  /* 0x000000ffff2b7224 */ /* 0x000fe200078e000c */
[----:B--2-4-:R-:W-:Y:S01]  /*1fc90*/  MOV R0, 0x2 ;  /* 0x0000000200007802 */ /* 0x014fe20000000f00 */
[----:B------:R-:W-:Y:S01]  /*1fca0*/  IMAD.MOV.U32 R3, RZ, RZ, 0x1c1f ;  /* 0x00001c1fff037424 */ /* 0x000fe200078e00ff */
[----:B------:R-:W-:Y:S02]  /*1fcb0*/  MOV R2, 0x1fcd0 ;  /* 0x0001fcd000027802 */ /* 0x000fe40000000f00 */
[----:B-1-3-5:R-:W-:Y:S05]  /*1fcc0*/  CALL.REL.NOINC `($__internal_24_$__cuda_sm70_shflsync_idx_p) ;  /* 0x0000345000007944 */ /* 0x02afea0003c00000 */
[----:B------:R-:W-:Y:S05]  /*1fcd0*/  BRA `(.L_x_1762) ;  /* 0xfffe92f000007947 */ /* 0x000fea000383ffff */
.L_x_1600:
[----:B------:R-:W-:Y:S01]  /*1fce0*/  IMAD.MOV.U32 R43, RZ, RZ, R6 ;  /* 0x000000ffff2b7224 */ /* 0x000fe200078e0006 */
[----:B-1--4-:R-:W-:Y:S01]  /*1fcf0*/  MOV R0, 0x3 ;  /* 0x0000000300007802 */ /* 0x012fe20000000f00 */
[----:B------:R-:W-:Y:S01]  /*1fd00*/  IMAD.MOV.U32 R3, RZ, RZ, 0x1c1f ;  /* 0x00001c1fff037424 */ /* 0x000fe200078e00ff */
[----:B------:R-:W-:-:S02]  /*1fd10*/  MOV R2, 0x1fd30 ;  /* 0x0001fd3000027802 */ /* 0x000fc40000000f00 */
[----:B--23-5:R-:W-:Y:S05]  /*1fd20*/  CALL.REL.NOINC `($__internal_24_$__cuda_sm70_shflsync_idx_p) ;  /* 0x000033f000007944 */ /* 0x02cfea0003c00000 */
[----:B------:R-:W-:Y:S01]  /*1fd30*/  IMAD.MOV.U32 R4, RZ, RZ, R0 ;  /* 0x000000ffff047224 */ /* 0x000fe200078e0000 */
[----:B------:R-:W-:Y:S01]  /*1fd40*/  MOV R0, 0x3 ;  /* 0x0000000300007802 */ /* 0x000fe20000000f00 */
[----:B------:R-:W-:Y:S01]  /*1fd50*/  IMAD.MOV.U32 R43, RZ, RZ, R12 ;  /* 0x000000ffff2b7224 */ /* 0x000fe200078e000c */
[----:B------:R-:W-:-:S02]  /*1fd60*/  MOV R3, 0x1c1f ;  /* 0x00001c1f00037802 */ /* 0x000fc40000000f00 */
[----:B------:R-:W-:Y:S02]  /*1fd70*/  MOV R2, 0x1fd90 ;  /* 0x0001fd9000027802 */ /* 0x000fe40000000f00 */
[----:B------:R-:W-:Y:S05]  /*1fd80*/  CALL.REL.NOINC `($__internal_24_$__cuda_sm70_shflsync_idx_p) ;  /* 0x0000339000007944 */ /* 0x000fea0003c00000 */
[----:B------:R-:W-:Y:S05]  /*1fd90*/  BRA `(.L_x_1763) ;  /* 0xfffe93d000007947 */ /* 0x000fea000383ffff */
.L_x_1647:
[----:B-----5:R-:W-:Y:S01]  /*1fda0*/  IMAD.MOV.U32 R43, RZ, RZ, R3 ;  /* 0x000000ffff2b7224 */ /* 0x020fe200078e0003 */
[----:B------:R-:W-:Y:S01]  /*1fdb0*/  MOV R0, 0x1 ;  /* 0x0000000100007802 */ /* 0x000fe20000000f00 */
[----:B------:R-:W-:Y:S01]  /*1fdc0*/  IMAD.MOV.U32 R3, RZ, RZ, 0x1c1f ;  /* 0x00001c1fff037424 */ /* 0x000fe200078e00ff */
[----:B------:R-:W-:Y:S02]  /*1fdd0*/  MOV R2, 0x1fdf0 ;  /* 0x0001fdf000027802 */ /* 0x000fe40000000f00 */
[----:B----4-:R-:W-:Y:S05]  /*1fde0*/  CALL.REL.NOINC `($__internal_24_$__cuda_sm70_shflsync_idx_p) ;  /* 0x0000333000007944 */ /* 0x010fea0003c00000 */
[----:B------:R-:W-:Y:S01]  /*1fdf0*/  IMAD.MOV.U32 R5, RZ, RZ, R0 ;  /* 0x000000ffff057224 */ /* 0x000fe200078e0000 */
[----:B------:R-:W-:Y:S01]  /*1fe00*/  MOV R0, 0x1 ;  /* 0x0000000100007802 */ /* 0x000fe20000000f00 */
[----:B------:R-:W-:Y:S01]  /*1fe10*/  IMAD.MOV.U32 R43, RZ, RZ, R6 ;  /* 0x000000ffff2b7224 */ /* 0x000fe200078e0006 */
[----:B------:R-:W-:Y:S02]  /*1fe20*/  MOV R3, 0x1c1f ;  /* 0x00001c1f00037802 */ /* 0x000fe40000000f00 */
[----:B------:R-:W-:Y:S02]  /*1fe30*/  MOV R2, 0x1fe50 ;  /* 0x0001fe5000027802 */ /* 0x000fe40000000f00 */
[----:B------:R-:W-:Y:S05]  /*1fe40*/  CALL.REL.NOINC `($__internal_24_$__cuda_sm70_shflsync_idx_p) ;  /* 0x000032d000007944 */ /* 0x000fea0003c00000 */
[----:B------:R-:W-:Y:S05]  /*1fe50*/  BRA `(.L_x_1764) ;  /* 0xffff06c000007947 */ /* 0x000fea000383ffff */
.L_x_1650:
[----:B------:R-:W-:Y:S01]  /*1fe60*/  IMAD.MOV.U32 R43, RZ, RZ, R5 ;  /* 0x000000ffff2b7224 */ /* 0x000fe200078e0005 */
[----:B------:R-:W-:Y:S01]  /*1fe70*/  MOV R0, RZ ;  /* 0x000000ff00007202 */ /* 0x000fe20000000f00 */
[----:B------:R-:W-:Y:S01]  /*1fe80*/  IMAD.MOV.U32 R3, RZ, RZ, 0x1c1f ;  /* 0x00001c1fff037424 */ /* 0x000fe200078e00ff */
[----:B------:R-:W-:-:S02]  /*1fe90*/  MOV R2, 0x1feb0 ;  /* 0x0001feb000027802 */ /* 0x000fc40000000f00 */
[----:B------:R-:W-:Y:S05]  /*1fea0*/  CALL.REL.NOINC `($__internal_24_$__cuda_sm70_shflsync_idx_p) ;  /* 0x0000327000007944 */ /* 0x000fea0003c00000 */
[----:B------:R-:W-:Y:S01]  /*1feb0*/  MOV R4, R0 ;  /* 0x0000000000047202 */ /* 0x000fe20000000f00 */
[----:B------:R-:W-:Y:S05]  /*1fec0*/  BRA `(.L_x_1765) ;  /* 0xffff162000007947 */ /* 0x000fea000383ffff */
.L_x_1651:
[----:B------:R-:W-:Y:S01]  /*1fed0*/  IMAD.MOV.U32 R43, RZ, RZ, R6 ;  /* 0x000000ffff2b7224 */ /* 0x000fe200078e0006 */
[----:B------:R-:W-:Y:S01]  /*1fee0*/  MOV R0, RZ ;  /* 0x000000ff00007202 */ /* 0x000fe20000000f00 */
[----:B------:R-:W-:Y:S01]  /*1fef0*/  IMAD.MOV.U32 R3, RZ, RZ, 0x1c1f ;  /* 0x00001c1fff037424 */ /* 0x000fe200078e00ff */
[----:B------:R-:W-:-:S02]  /*1ff00*/  MOV R2, 0x1ff20 ;  /* 0x0001ff2000027802 */ /* 0x000fc40000000f00 */
[----:B-12---:R-:W-:Y:S05]  /*1ff10*/  CALL.REL.NOINC `($__internal_24_$__cuda_sm70_shflsync_idx_p) ;  /* 0x0000320000007944 */ /* 0x006fea0003c00000 */
[----:B------:R-:W-:Y:S05]  /*1ff20*/  BRA `(.L_x_1766) ;  /* 0xffff15e000007947 */ /* 0x000fea000383ffff */
.L_x_1654:
[----:B------:R-:W-:Y:S01]  /*1ff30*/  IMAD.MOV.U32 R43, RZ, RZ, R5 ;  /* 0x000000ffff2b7224 */ /* 0x000fe200078e0005 */
[----:B----4-:R-:W-:Y:S01]  /*1ff40*/  MOV R0, 0x1 ;  /* 0x0000000100007802 */ /* 0x010fe20000000f00 */
[----:B--2---:R-:W-:Y:S01]  /*1ff50*/  IMAD.MOV.U32 R3, RZ, RZ, 0x1c1f ;  /* 0x00001c1fff037424 */ /* 0x004fe200078e00ff */
[----:B------:R-:W-:-:S03]  /*1ff60*/  MOV R2, 0x1ff80 ;  /* 0x0001ff8000027802 */ /* 0x000fc60000000f00 */
[----:B-1-3--:R-:W-:Y:S05]  /*1ff70*/  CALL.REL.NOINC `($__internal_24_$__cuda_sm70_shflsync_idx_p) ;  /* 0x000031a000007944 */ /* 0x00afea0003c00000 */
[----:B------:R-:W-:Y:S01]  /*1ff80*/  IMAD.MOV.U32 R4, RZ, RZ, R0 ;  /* 0x000000ffff047224 */ /* 0x000fe200078e0000 */
[----:B------:R-:W-:Y:S01]  /*1ff90*/  MOV R0, 0x1 ;  /* 0x0000000100007802 */ /* 0x000fe20000000f00 */
[----:B------:R-:W-:Y:S01]  /*1ffa0*/  IMAD.MOV.U32 R43, RZ, RZ, R6 ;  /* 0x000000ffff2b7224 */ /* 0x000fe200078e0006 */
[----:B------:R-:W-:-:S02]  /*1ffb0*/  MOV R3, 0x1c1f ;  /* 0x00001c1f00037802 */ /* 0x000fc40000000f00 */
[----:B------:R-:W-:Y:S02]  /*1ffc0*/  MOV R2, 0x1ffe0 ;  /* 0x0001ffe000027802 */ /* 0x000fe40000000f00 */
[----:B------:R-:W-:Y:S05]  /*1ffd0*/  CALL.REL.NOINC `($__internal_24_$__cuda_sm70_shflsync_idx_p) ;  /* 0x0000314000007944 */ /* 0x000fea0003c00000 */
[----:B------:R-:W-:Y:S05]  /*1ffe0*/  BRA `(.L_x_1767) ;  /* 0xffff16a000007947 */ /* 0x000fea000383ffff */
.L_x_1655:
[----:B------:R-:W-:Y:S01]  /*1fff0*/  IMAD.MOV.U32 R43, RZ, RZ, R4 ;  /* 0x000000ffff2b7224 */ /* 0x000fe200078e0004 */
[----:B------:R-:W-:Y:S01]  /*20000*/  MOV R0, RZ ;  /* 0x000000ff00007202 */ /* 0x000fe20000000f00 */
[----:B------:R-:W-:Y:S01]  /*20010*/  IMAD.MOV.U32 R3, RZ, RZ, 0x1c1f ;  /* 0x00001c1fff037424 */ /* 0x000fe200078e00ff */
[----:B------:R-:W-:Y:S02]  /*20020*/  MOV R2, 0x20040 ;  /* 0x0002004000027802 */ /* 0x000fe40000000f00 */
[----:B------:R-:W-:Y:S05]  /*20030*/  CALL.REL.NOINC `($__internal_24_$__cuda_sm70_shflsync_idx_p) ;  /* 0x000030e000007944 */ /* 0x000fea0003c00000 */
[----:B------:R-:W-:Y:S05]  /*20040*/  BRA `(.L_x_1768) ;  /* 0xffff187000007947 */ /* 0x000fea000383ffff */
.L_x_1656:
[----:B------:R-:W-:Y:S01]  /*20050*/  IMAD.MOV.U32 R43, RZ, RZ, R4 ;  /* 0x000000ffff2b7224 */ /* 0x000fe200078e0004 */
[----:B------:R-:W-:Y:S01]  /*20060*/  MOV R0, 0x1 ;  /* 0x0000000100007802 */ /* 0x000fe20000000f00 */
[----:B------:R-:W-:Y:S01]  /*20070*/  IMAD.MOV.U32 R3, RZ, RZ, 0x1c1f ;  /* 0x00001c1fff037424 */ /* 0x000fe200078e00ff */
[----:B------:R-:W-:Y:S02]  /*20080*/  MOV R2, 0x200a0 ;  /* 0x000200a000027802 */ /* 0x000fe40000000f00 */
[----:B-1----:R-:W-:Y:S05]  /*20090*/  CALL.REL.NOINC `($__internal_24_$__cuda_sm70_shflsync_idx_p) ;  /* 0x0000308000007944 */ /* 0x002fea0003c00000 */
[----:B------:R-:W-:Y:S01]  /*200a0*/  IMAD.IADD R0, R5, 0x1, R0 ;  /* 0x0000000105007824 */ /* 0x000fe200078e0200 */
[----:B------:R-:W-:Y:S01]  /*200b0*/  MOV R2, 0x20290 ;  /* 0x0002029000027802 */ /* 0x000fe20000000f00 */
[----:B------:R-:W-:Y:S02]  /*200c0*/  IMAD.MOV.U32 R43, RZ, RZ, R4 ;  /* 0x000000ffff2b7224 */ /* 0x000fe400078e0004 */
[----:B------:R-:W-:Y:S01]  /*200d0*/  IMAD.MOV.U32 R3, RZ, RZ, 0x1c1f ;  /* 0x00001c1fff037424 */ /* 0x000fe200078e00ff */
        /* <DEDUP_REMOVED lines=19> */
[----:B------:R-:W-:Y:S01]  /*20210*/  ISETP.GT.AND P0, PT, R0, 0x29, PT ;  /* 0x000000290000780c */ /* 0x000fe20003f04270 */
[----:B------:R-:W-:Y:S01]  /*20220*/  IMAD.MOV.U32 R0, RZ, RZ, 0x2 ;  /* 0x00000002ff007424 */ /* 0x000fe200078e00ff */
[----:B------:R-:W-:Y:S02]  /*20230*/  FSEL R27, R61, -INF , P4 ;  /* 0xff8000003d1b7808 */ /* 0x000fe40002000000 */
[----:B------:R-:W-:Y:S02]  /*20240*/  FSEL R81, R48, -INF , P3 ;  /* 0xff80000030517808 */ /* 0x000fe40001800000 */
[----:B------:R-:W-:Y:S02]  /*20250*/  FSEL R80, R45, -INF , P2 ;  /* 0xff8000002d507808 */ /* 0x000fe40001000000 */
[----:B------:R-:W-:Y:S02]  /*20260*/  FSEL R55, R37, -INF , P1 ;  /* 0xff80000025377808 */ /* 0x000fe40000800000 */
[----:B------:R-:W-:-:S02]  /*20270*/  FSEL R54, R35, -INF , P0 ;  /* 0xff80000023367808 */ /* 0x000fc40000000000 */
[----:B------:R-:W-:Y:S05]  /*20280*/  CALL.REL.NOINC `($__internal_24_$__cuda_sm70_shflsync_idx_p) ;  /* 0x00002e9000007944 */ /* 0x000fea0003c00000 */
[----:B------:R-:W-:Y:S01]  /*20290*/  IMAD.IADD R0, R5, 0x1, R0 ;  /* 0x0000000105007824 */ /* 0x000fe200078e0200 */
[----:B------:R-:W-:Y:S01]  /*202a0*/  MOV R2, 0x20480 ;  /* 0x0002048000027802 */ /* 0x000fe20000000f00 */
[----:B------:R-:W-:-:S02]  /*202b0*/  IMAD.MOV.U32 R43, RZ, RZ, R4 ;  /* 0x000000ffff2b7224 */ /* 0x000fc400078e0004 */
[----:B------:R-:W-:Y:S01]  /*202c0*/  IMAD.MOV.U32 R3, RZ, RZ, 0x1c1f ;  /* 0x00001c1fff037424 */ /* 0x000fe200078e00ff */
[----:B------:R-:W-:-:S04]  /*202d0*/  IMNMX R0, R6, R0, PT ;  /* 0x0000000006007217 */ /* 0x000fc80003800200 */
[C---:B------:R-:W-:Y:S02]  /*202e0*/  ISETP.GT.AND P1, PT, R0.reuse, RZ, PT ;  /* 0x000000ff0000720c */ /* 0x040fe40003f24270 */
[C---:B------:R-:W-:Y:S02]  /*202f0*/  ISETP.GT.AND P0, PT, R0.reuse, 0x1, PT ;  /* 0x000000010000780c */ /* 0x040fe40003f04270 */
        /* <DEDUP_REMOVED lines=25> */
[----:B------:R-:W-:-:S02]  /*20490*/  FMNMX.FTZ R3, R12, R14, !PT ;  /* 0x0000000e0c037209 */ /* 0x000fc40007810000 */
[----:B------:R-:W-:Y:S02]  /*204a0*/  FMNMX.FTZ R2, R26, R28, !PT ;  /* 0x0000001c1a027209 */ /* 0x000fe40007810000 */
[----:B------:R-:W-:Y:S01]  /*204b0*/  IMNMX R6, R6, R0, PT ;  /* 0x0000000006067217 */ /* 0x000fe20003800200 */
[----:B------:R-:W-:Y:S01]  /*204c0*/  IMAD.MOV.U32 R0, RZ, RZ, 0x2 ;  /* 0x00000002ff007424 */ /* 0x000fe200078e00ff */
[----:B------:R-:W-:Y:S02]  /*204d0*/  FMNMX.FTZ R3, R16, R3, !PT ;  /* 0x0000000310037209 */ /* 0x000fe40007810000 */
[C---:B------:R-:W-:Y:S02]  /*204e0*/  ISETP.GT.AND P1, PT, R6.reuse, RZ, PT ;  /* 0x000000ff0600720c */ /* 0x040fe40003f24270 */
[----:B------:R-:W-:Y:S02]  /*204f0*/  ISETP.GT.AND P0, PT, R6, 0x1, PT ;  /* 0x000000010600780c */ /* 0x000fe40003f04270 */
[----:B------:R-:W-:-:S02]  /*20500*/  FMNMX.FTZ R4, R11, R13, !PT ;  /* 0x0000000d0b047209 */ /* 0x000fc40007810000 */
[----:B------:R-:W-:Y:S02]  /*20510*/  ISETP.GT.AND P3, PT, R6, 0x8, PT ;  /* 0x000000080600780c */ /* 0x000fe40003f64270 */
[----:B------:R-:W-:Y:S02]  /*20520*/  FSEL R31, R106, -INF , P1 ;  /* 0xff8000006a1f7808 */ /* 0x000fe40000800000 */
        /* <DEDUP_REMOVED lines=8> */
[----:B------:R-:W-:Y:S02]  /*205b0*/  ISETP.GT.AND P2, PT, R6, 0x10, PT ;  /* 0x000000100600780c */ /* 0x000fe40003f44270 */
[----:B------:R-:W-:-:S02]  /*205c0*/  FSEL R37, R91, -INF , P4 ;  /* 0xff8000005b257808 */ /* 0x000fc40002000000 */
[----:B------:R-:W-:Y:S02]  /*205d0*/  FMNMX.FTZ R4, R17, R4, !PT ;  /* 0x0000000411047209 */ /* 0x000fe40007810000 */
[----:B------:R-:W-:Y:S02]  /*205e0*/  FMNMX.FTZ R2, R35, R3, !PT ;  /* 0x0000000323027209 */ /* 0x000fe40007810000 */
[----:B------:R-:W-:Y:S02]  /*205f0*/  ISETP.GT.AND P1, PT, R6, 0x11, PT ;  /* 0x000000110600780c */ /* 0x000fe40003f24270 */
[----:B------:R-:W-:Y:S02]  /*20600*/  FSEL R39, R72, -INF , P2 ;  /* 0xff80000048277808 */ /* 0x000fe40001000000 */
[----:B------:R-:W-:Y:S02]  /*20610*/  FMNMX.FTZ R106, R19, R4, !PT ;  /* 0x00000004136a7209 */ /* 0x000fe40007810000 */
[----:B------:R-:W-:-:S02]  /*20620*/  FMNMX.FTZ R2, R37, R2, !PT ;  /* 0x0000000225027209 */ /* 0x000fc40007810000 */
[----:B------:R-:W-:Y:S02]  /*20630*/  ISETP.GT.AND P0, PT, R6, 0x18, PT ;  /* 0x000000180600780c */ /* 0x000fe40003f04270 */
[----:B------:R-:W-:Y:S02]  /*20640*/  FSEL R40, R63, -INF , P1 ;  /* 0xff8000003f287808 */ /* 0x000fe40000800000 */
[----:B------:R-:W-:Y:S02]  /*20650*/  FMNMX.FTZ R106, R21, R106, !PT ;  /* 0x0000006a156a7209 */ /* 0x000fe40007810000 */
[----:B------:R-:W-:Y:S02]  /*20660*/  FMNMX.FTZ R2, R39, R2, !PT ;  /* 0x0000000227027209 */ /* 0x000fe40007810000 */
        /* <DEDUP_REMOVED lines=35> */
[----:B------:R-:W-:Y:S01]  /*208a0*/  FMNMX.FTZ R105, R55, R105, !PT ;  /* 0x0000006937697209 */ /* 0x000fe20007810000 */
[----:B------:R-:W-:Y:S01]  /*208b0*/  IMAD.MOV.U32 R4, RZ, RZ, R106 ;  /* 0x000000ffff047224 */ /* 0x000fe200078e006a */
[----:B------:R-:W-:Y:S02]  /*208c0*/  FMNMX.FTZ R104, R83, R104, !PT ;  /* 0x0000006853687209 */ /* 0x000fe40007810000 */
[----:B------:R-:W-:-:S02]  /*208d0*/  FMNMX.FTZ R9, R50, R2, !PT ;  /* 0x0000000232097209 */ /* 0x000fc40007810000 */
[----:B------:R-:W-:Y:S02]  /*208e0*/  FMNMX.FTZ R105, R54, R105, !PT ;  /* 0x0000006936697209 */ /* 0x000fe40007810000 */
[----:B------:R-:W-:Y:S02]  /*208f0*/  FMNMX.FTZ R104, R82, R104, !PT ;  /* 0x0000006852687209 */ /* 0x000fe40007810000 */
[----:B------:R-:W-:Y:S02]  /*20900*/  MOV R2, 0x20920 ;  /* 0x0002092000027802 */ /* 0x000fe40000000f00 */
[----:B------:R-:W-:Y:S05]  /*20910*/  CALL.REL.NOINC `($__internal_23_$__cuda_sm70_shflsync_bfly_p) ;  /* 0x000027a000007944 */ /* 0x000fea0003c00000 */
[----:B------:R-:W-:Y:S01]  /*20920*/  FMNMX.FTZ R106, R106, R0, !PT ;  /* 0x000000006a6a7209 */ /* 0x000fe20007810000 */
[----:B------:R-:W-:Y:S01]  /*20930*/  IMAD.MOV.U32 R0, RZ, RZ, 0x1 ;  /* 0x00000001ff007424 */ /* 0x000fe200078e00ff */
[----:B------:R-:W-:-:S03]  /*20940*/  MOV R2, 0x20970 ;  /* 0x0002097000027802 */ /* 0x000fc60000000f00 */
[----:B------:R-:W-:Y:S02]  /*20950*/  IMAD.MOV.U32 R4, RZ, RZ, R106 ;  /* 0x000000ffff047224 */ /* 0x000fe400078e006a */
[----:B------:R-:W-:Y:S05]  /*20960*/  CALL.REL.NOINC `($__internal_23_$__cuda_sm70_shflsync_bfly_p) ;  /* 0x0000275000007944 */ /* 0x000fea0003c00000 */
[----:B------:R-:W-:Y:S01]  /*20970*/  FMNMX.FTZ R106, R106, R0, !PT ;  /* 0x000000006a6a7209 */ /* 0x000fe20007810000 */
[----:B------:R-:W-:Y:S01]  /*20980*/  IMAD.MOV.U32 R4, RZ, RZ, R105 ;  /* 0x000000ffff047224 */ /* 0x000fe200078e0069 */
[----:B------:R-:W-:Y:S01]  /*20990*/  MOV R2, 0x209c0 ;  /* 0x000209c000027802 */ /* 0x000fe20000000f00 */
[----:B------:R-:W-:Y:S02]  /*209a0*/  IMAD.MOV.U32 R0, RZ, RZ, 0x2 ;  /* 0x00000002ff007424 */ /* 0x000fe400078e00ff */
        /* <DEDUP_REMOVED lines=26> */
[----:B------:R-:W-:Y:S01]  /*20b50*/  MOV R10, R0 ;  /* 0x00000000000a7202 */ /* 0x000fe20000000f00 */
[----:B------:R-:W-:Y:S05]  /*20b60*/  BRA `(.L_x_1769) ;  /* 0xffff17c000007947 */ /* 0x000fea000383ffff */
.L_x_1660:
[----:B------:R-:W-:Y:S01]  /*20b70*/  MOV R0, RZ ;  /* 0x000000ff00007202 */ /* 0x000fe20000000f00 */
[----:B------:R-:W-:Y:S01]  /*20b80*/  IMAD.MOV.U32 R43, RZ, RZ, R5 ;  /* 0x000000ffff2b7224 */ /* 0x000fe200078e0005 */
[----:B------:R-:W-:Y:S01]  /*20b90*/  MOV R2, 0x20bc0 ;  /* 0x00020bc000027802 */ /* 0x000fe20000000f00 */
[----:B------:R-:W-:Y:S02]  /*20ba0*/  IMAD.MOV.U32 R3, RZ, RZ, 0x1c1f ;  /* 0x00001c1fff037424 */ /* 0x000fe400078e00ff */
[----:B------:R-:W-:Y:S05]  /*20bb0*/  CALL.REL.NOINC `($__internal_24_$__cuda_sm70_shflsync_idx_p) ;  /* 0x0000256000007944 */ /* 0x000fea0003c00000 */
[----:B------:R-:W-:Y:S01]  /*20bc0*/  MOV R4, R0 ;  /* 0x0000000000047202 */ /* 0x000fe20000000f00 */
[----:B------:R-:W-:-:S05]  /*20bd0*/  BRA `(.L_x_1770) ;  /* 0xffff2bb000007947 */ /* 0x000fca000383ffff */
.L_x_1661:
[----:B------:R-:W-:Y:S01]  /*20be0*/  MOV R0, RZ ;  /* 0x000000ff00007202 */ /* 0x000fe20000000f00 */
[----:B------:R-:W-:Y:S01]  /*20bf0*/  IMAD.MOV.U32 R43, RZ, RZ, R10 ;  /* 0x000000ffff2b7224 */ /* 0x000fe200078e000a */
[----:B------:R-:W-:Y:S01]  /*20c00*/  MOV R2, 0x20c30 ;  /* 0x00020c3000027802 */ /* 0x000fe20000000f00 */
[----:B------:R-:W-:Y:S02]  /*20c10*/  IMAD.MOV.U32 R3, RZ, RZ, 0x1c1f ;  /* 0x00001c1fff037424 */ /* 0x000fe400078e00ff */
[----:B-12---:R-:W-:Y:S05]  /*20c20*/  CALL.REL.NOINC `($__internal_24_$__cuda_sm70_shflsync_idx_p) ;  /* 0x000024f000007944 */ /* 0x006fea0003c00000 */
[----:B------:R-:W-:-:S05]  /*20c30*/  BRA `(.L_x_1771) ;  /* 0xffff2b7000007947 */ /* 0x000fca000383ffff */
.L_x_1662:
[----:B------:R-:W-:Y:S01]  /*20c40*/  MOV R0, 0x1 ;  /* 0x0000000100007802 */ /* 0x000fe20000000f00 */
[----:B------:R-:W-:Y:S01]  /*20c50*/  IMAD.MOV.U32 R43, RZ, RZ, R5 ;  /* 0x000000ffff2b7224 */ /* 0x000fe200078e0005 */
[----:B----4-:R-:W-:Y:S01]  /*20c60*/  MOV R2, 0x20c90 ;  /* 0x00020c9000027802 */ /* 0x010fe20000000f00 */
[----:B------:R-:W-:Y:S02]  /*20c70*/  IMAD.MOV.U32 R3, RZ, RZ, 0x1c1f ;  /* 0x00001c1fff037424 */ /* 0x000fe400078e00ff */
[----:B-1----:R-:W-:Y:S05]  /*20c80*/  CALL.REL.NOINC `($__internal_24_$__cuda_sm70_shflsync_idx_p) ;  /* 0x0000249000007944 */ /* 0x002fea0003c00000 */
[----:B------:R-:W-:Y:S01]  /*20c90*/  MOV R3, 0x1c1f ;  /* 0x00001c1f00037802 */ /* 0x000fe20000000f00 */
[----:B------:R-:W-:Y:S01]  /*20ca0*/  IMAD.MOV.U32 R4, RZ, RZ, R0 ;  /* 0x000000ffff047224 */ /* 0x000fe200078e0000 */
[----:B------:R-:W-:Y:S01]  /*20cb0*/  MOV R0, 0x1 ;  /* 0x0000000100007802 */ /* 0x000fe20000000f00 */
[----:B------:R-:W-:Y:S01]  /*20cc0*/  IMAD.MOV.U32 R43, RZ, RZ, R10 ;  /* 0x000000ffff2b7224 */ /* 0x000fe200078e000a */
[----:B------:R-:W-:Y:S02]  /*20cd0*/  MOV R2, 0x20cf0 ;  /* 0x00020cf000027802 */ /* 0x000fe40000000f00 */
[----:B------:R-:W-:Y:S05]  /*20ce0*/  CALL.REL.NOINC `($__internal_24_$__cuda_sm70_shflsync_idx_p) ;  /* 0x0000243000007944 */ /* 0x000fea0003c00000 */
[----:B------:R-:W-:-:S05]  /*20cf0*/  BRA `(.L_x_1772) ;  /* 0xffff2c2000007947 */ /* 0x000fca000383ffff */
.L_x_1665:
[----:B------:R-:W-:Y:S01]  /*20d00*/  MOV R0, RZ ;  /* 0x000000ff00007202 */ /* 0x000fe20000000f00 */
[----:B------:R-:W-:Y:S01]  /*20d10*/  IMAD.MOV.U32 R43, RZ, RZ, R10 ;  /* 0x000000ffff2b7224 */ /* 0x000fe200078e000a */
[----:B------:R-:W-:Y:S01]  /*20d20*/  MOV R2, 0x20d50 ;  /* 0x00020d5000027802 */ /* 0x000fe20000000f00 */
[----:B------:R-:W-:Y:S02]  /*20d30*/  IMAD.MOV.U32 R3, RZ, RZ, 0x1c1f ;  /* 0x00001c1fff037424 */ /* 0x000fe400078e00ff */
[----:B------:R-:W-:Y:S05]  /*20d40*/  CALL.REL.NOINC `($__internal_24_$__cuda_sm70_shflsync_idx_p) ;  /* 0x000023d000007944 */ /* 0x000fea0003c00000 */
[----:B------:R-:W-:Y:S01]  /*20d50*/  MOV R4, R0 ;  /* 0x0000000000047202 */ /* 0x000fe20000000f00 */
[----:B------:R-:W-:-:S05]  /*20d60*/  BRA `(.L_x_1773) ;  /* 0xffff3b5000007947 */ /* 0x000fca000383ffff */
.L_x_1666:
[----:B------:R-:W-:Y:S01]  /*20d70*/  MOV R0, RZ ;  /* 0x000000ff00007202 */ /* 0x000fe20000000f00 */
[----:B------:R-:W-:Y:S01]  /*20d80*/  IMAD.MOV.U32 R43, RZ, RZ, R11 ;  /* 0x000000ffff2b7224 */ /* 0x000fe200078e000b */
[----:B------:R-:W-:Y:S01]  /*20d90*/  MOV R2, 0x20dc0 ;  /* 0x00020dc000027802 */ /* 0x000fe20000000f00 */
[----:B------:R-:W-:Y:S02]  /*20da0*/  IMAD.MOV.U32 R3, RZ, RZ, 0x1c1f ;  /* 0x00001c1fff037424 */ /* 0x000fe400078e00ff */
[----:B-12---:R-:W-:Y:S05]  /*20db0*/  CALL.REL.NOINC `($__internal_24_$__cuda_sm70_shflsync_idx_p) ;  /* 0x0000236000007944 */ /* 0x006fea0003c00000 */
[----:B------:R-:W-:-:S05]  /*20dc0*/  BRA `(.L_x_1774) ;  /* 0xffff3b1000007947 */ /* 0x000fca000383ffff */
.L_x_1667:
[----:B------:R-:W-:Y:S01]  /*20dd0*/  MOV R0, 0x1 ;  /* 0x0000000100007802 */ /* 0x000fe20000000f00 */
[----:B------:R-:W-:Y:S01]  /*20de0*/  IMAD.MOV.U32 R43, RZ, RZ, R10 ;  /* 0x000000ffff2b7224 */ /* 0x000fe200078e000a */
[----:B---3--:R-:W-:Y:S01]  /*20df0*/  MOV R2, 0x20e20 ;  /* 0x00020e2000027802 */ /* 0x008fe20000000f00 */
[----:B------:R-:W-:Y:S03]  /*20e00*/  IMAD.MOV.U32 R3, RZ, RZ, 0x1c1f ;  /* 0x00001c1fff037424 */ /* 0x000fe600078e00ff */
        /* <DEDUP_REMOVED lines=8> */
.L_x_1668:
[----:B------:R-:W-:Y:S01]  /*20e90*/  MOV R0, RZ ;  /* 0x000000ff00007202 */ /* 0x000fe20000000f00 */
[----:B------:R-:W-:Y:S01]  /*20ea0*/  IMAD.MOV.U32 R43, RZ, RZ, R4 ;  /* 0x000000ffff2b7224 */ /* 0x000fe200078e0004 */
[----:B------:R-:W-:Y:S01]  /*20eb0*/  MOV R2, 0x20ee0 ;  /* 0x00020ee000027802 */ /* 0x000fe20000000f00 */
[----:B------:R-:W-:Y:S02]  /*20ec0*/  IMAD.MOV.U32 R3, RZ, RZ, 0x1c1f ;  /* 0x00001c1fff037424 */ /* 0x000fe400078e00ff */
[----:B------:R-:W-:Y:S05]  /*20ed0*/  CALL.REL.NOINC `($__internal_24_$__cuda_sm70_shflsync_idx_p) ;  /* 0x0000224000007944 */ /* 0x000fea0003c00000 */
[----:B------:R-:W-:-:S05]  /*20ee0*/  BRA `(.L_x_1776) ;  /* 0xffff3d6000007947 */ /* 0x000fca000383ffff */
.L_x_1669:
[----:B------:R-:W-:Y:S01]  /*20ef0*/  MOV R0, 0x1 ;  /* 0x0000000100007802 */ /* 0x000fe20000000f00 */
[----:B------:R-:W-:Y:S01]  /*20f00*/  IMAD.MOV.U32 R43, RZ, RZ, R4 ;  /* 0x000000ffff2b7224 */ /* 0x000fe200078e0004 */
[----:B------:R-:W-:Y:S01]  /*20f10*/  MOV R2, 0x20f40 ;  /* 0x00020f4000027802 */ /* 0x000fe20000000f00 */
[----:B------:R-:W-:Y:S02]  /*20f20*/  IMAD.MOV.U32 R3, RZ, RZ, 0x1c1f ;  /* 0x00001c1fff037424 */ /* 0x000fe400078e00ff */
[----:B-1----:R-:W-:Y:S05]  /*20f30*/  CALL.REL.NOINC `($__internal_24_$__cuda_sm70_shflsync_idx_p) ;  /* 0x000021e000007944 */ /* 0x002fea0003c00000 */
        /* <DEDUP_REMOVED lines=12> */
[C---:B------:R-:W-:Y:S02]  /*21000*/  ISETP.GT.AND P0, PT, R0.reuse, 0x18, PT ;  /* 0x000000180000780c */ /* 0x040fe40003f04270 */
        /* <DEDUP_REMOVED lines=9> */
[----:B------:R-:W-:Y:S01]  /*210a0*/  ISETP.GT.AND P0, PT, R0, 0x29, PT ;  /* 0x000000290000780c */ /* 0x000fe20003f04270 */
[----:B------:R-:W-:Y:S01]  /*210b0*/  IMAD.MOV.U32 R0, RZ, RZ, 0x2 ;  /* 0x00000002ff007424 */ /* 0x000fe200078e00ff */
[----:B------:R-:W-:Y:S02]  /*210c0*/  FSEL R29, R29, -INF , P4 ;  /* 0xff8000001d1d7808 */ /* 0x000fe40002000000 */
[----:B------:R-:W-:Y:S02]  /*210d0*/  FSEL R28, R28, -INF , P3 ;  /* 0xff8000001c1c7808 */ /* 0x000fe40001800000 */
[----:B------:R-:W-:Y:S02]  /*210e0*/  FSEL R27, R27, -INF , P2 ;  /* 0xff8000001b1b7808 */ /* 0x000fe40001000000 */
[----:B------:R-:W-:Y:S02]  /*210f0*/  FSEL R26, R23, -INF , P1 ;  /* 0xff800000171a7808 */ /* 0x000fe40000800000 */
[----:B------:R-:W-:Y:S02]  /*21100*/  FSEL R25, R22, -INF , P0 ;  /* 0xff80000016197808 */ /* 0x000fe40000000000 */
[----:B------:R-:W-:Y:S05]  /*21110*/  CALL.REL.NOINC `($__internal_24_$__cuda_sm70_shflsync_idx_p) ;  /* 0x0000200000007944 */ /* 0x000fea0003c00000 */
        /* <DEDUP_REMOVED lines=105> */
[----:B------:R-:W-:Y:S05]  /*217b0*/  CALL.REL.NOINC `($__internal_23_$__cuda_sm70_shflsync_bfly_p) ;  /* 0x0000190000007944 */ /* 0x000fea0003c00000 */
[----:B------:R-:W-:Y:S01]  /*217c0*/  FMNMX.FTZ R4, R4, R0, !PT ;  /* 0x0000000004047209 */ /* 0x000fe20007810000 */
[----:B------:R-:W-:Y:S01]  /*217d0*/  IMAD.MOV.U32 R0, RZ, RZ, 0x1 ;  /* 0x00000001ff007424 */ /* 0x000fe200078e00ff */
[----:B------:R-:W-:Y:S02]  /*217e0*/  MOV R2, 0x21800 ;  /* 0x0002180000027802 */ /* 0x000fe40000000f00 */
        /* <DEDUP_REMOVED lines=28> */
[----:B------:R-:W-:-:S05]  /*219b0*/  BRA `(.L_x_1777) ;  /* 0xffff3d0000007947 */ /* 0x000fca000383ffff */
.L_x_1672:
[----:B-1--4-:R-:W-:Y:S01]  /*219c0*/  MOV R0, RZ ;  /* 0x000000ff00007202 */ /* 0x012fe20000000f00 */
[----:B------:R-:W-:Y:S01]  /*219d0*/  IMAD.MOV.U32 R43, RZ, RZ, R4 ;  /* 0x000000ffff2b7224 */ /* 0x000fe200078e0004 */
[----:B------:R-:W-:Y:S01]  /*219e0*/  MOV R2, 0x21a10 ;  /* 0x00021a1000027802 */ /* 0x000fe20000000f00 */
[----:B------:R-:W-:Y:S02]  /*219f0*/  IMAD.MOV.U32 R3, RZ, RZ, 0x1c1f ;  /* 0x00001c1fff037424 */ /* 0x000fe400078e00ff */
[----:B------:R-:W-:Y:S05]  /*21a00*/  CALL.REL.NOINC `($__internal_24_$__cuda_sm70_shflsync_idx_p) ;  /* 0x0000171000007944 */ /* 0x000fea0003c00000 */
[----:B------:R-:W-:-:S05]  /*21a10*/  BRA `(.L_x_1778) ;  /* 0xffff576000007947 */ /* 0x000fca000383ffff */
.L_x_1675:
[----:B------:R-:W-:Y:S01]  /*21a20*/  MOV R0, 0x1 ;  /* 0x0000000100007802 */ /* 0x000fe20000000f00 */
[----:B------:R-:W-:Y:S01]  /*21a30*/  IMAD.MOV.U32 R43, RZ, RZ, R4 ;  /* 0x000000ffff2b7224 */ /* 0x000fe200078e0004 */
[----:B--2---:R-:W-:Y:S01]  /*21a40*/  MOV R2, 0x21a70 ;  /* 0x00021a7000027802 */ /* 0x004fe20000000f00 */
[----:B------:R-:W-:Y:S02]  /*21a50*/  IMAD.MOV.U32 R3, RZ, RZ, 0x1c1f ;  /* 0x00001c1fff037424 */ /* 0x000fe400078e00ff */
[----:B------:R-:W-:Y:S05]  /*21a60*/  CALL.REL.NOINC `($__internal_24_$__cuda_sm70_shflsync_idx_p) ;  /* 0x000016b000007944 */ /* 0x000fea0003c00000 */
[----:B------:R-:W-:Y:S01]  /*21a70*/  MOV R3, 0x1c1f ;  /* 0x00001c1f00037802 */ /* 0x000fe20000000f00 */
[----:B------:R-:W-:Y:S01]  /*21a80*/  IMAD.MOV.U32 R4, RZ, RZ, R0 ;  /* 0x000000ffff047224 */ /* 0x000fe200078e0000 */
[----:B------:R-:W-:Y:S01]  /*21a90*/  MOV R0, 0x1 ;  /* 0x0000000100007802 */ /* 0x000fe20000000f00 */
[----:B------:R-:W-:Y:S01]  /*21aa0*/  IMAD.MOV.U32 R43, RZ, RZ, R6 ;  /* 0x000000ffff2b7224 */ /* 0x000fe200078e0006 */
[----:B------:R-:W-:Y:S02]  /*21ab0*/  MOV R2, 0x21ad0 ;  /* 0x00021ad000027802 */ /* 0x000fe40000000f00 */
[----:B------:R-:W-:Y:S05]  /*21ac0*/  CALL.REL.NOINC `($__internal_24_$__cuda_sm70_shflsync_idx_p) ;  /* 0x0000165000007944 */ /* 0x000fea0003c00000 */
[----:B------:R-:W-:-:S05]  /*21ad0*/  BRA `(.L_x_1779) ;  /* 0xffff582000007947 */ /* 0x000fca000383ffff */
.L_x_1678:
[----:B------:R-:W-:Y:S01]  /*21ae0*/  MOV R0, RZ ;  /* 0x000000ff00007202 */ /* 0x000fe20000000f00 */
[----:B------:R-:W-:Y:S01]  /*21af0*/  IMAD.MOV.U32 R43, RZ, RZ, R10 ;  /* 0x000000ffff2b7224 */ /* 0x000fe200078e000a */
[----:B------:R-:W-:Y:S01]  /*21b00*/  MOV R2, 0x21b30 ;  /* 0x00021b3000027802 */ /* 0x000fe20000000f00 */
[----:B------:R-:W-:Y:S02]  /*21b10*/  IMAD.MOV.U32 R3, RZ, RZ, 0x1c1f ;  /* 0x00001c1fff037424 */ /* 0x000fe400078e00ff */
[----:B------:R-:W-:Y:S05]  /*21b20*/  CALL.REL.NOINC `($__internal_24_$__cuda_sm70_shflsync_idx_p) ;  /* 0x000015f000007944 */ /* 0x000fea0003c00000 */
[----:B------:R-:W-:Y:S01]  /*21b30*/  MOV R4, R0 ;  /* 0x0000000000047202 */ /* 0x000fe20000000f00 */
[----:B------:R-:W-:-:S05]  /*21b40*/  BRA `(.L_x_1780) ;  /* 0xffff676000007947 */ /* 0x000fca000383ffff */
.L_x_1679:
[----:B------:R-:W-:Y:S01]  /*21b50*/  MOV R0, RZ ;  /* 0x000000ff00007202 */ /* 0x000fe20000000f00 */
[----:B------:R-:W-:Y:S01]  /*21b60*/  IMAD.MOV.U32 R43, RZ, RZ, R11 ;  /* 0x000000ffff2b7224 */ /* 0x000fe200078e000b */
[----:B------:R-:W-:Y:S01]  /*21b70*/  MOV R2, 0x21ba0 ;  /* 0x00021ba000027802 */ /* 0x000fe20000000f00 */
[----:B------:R-:W-:Y:S02]  /*21b80*/  IMAD.MOV.U32 R3, RZ, RZ, 0x1c1f ;  /* 0x00001c1fff037424 */ /* 0x000fe400078e00ff */
[----:B-12---:R-:W-:Y:S05]  /*21b90*/  CALL.REL.NOINC `($__internal_24_$__cuda_sm70_shflsync_idx_p) ;  /* 0x0000158000007944 */ /* 0x006fea0003c00000 */
[----:B------:R-:W-:-:S05]  /*21ba0*/  BRA `(.L_x_1781) ;  /* 0xffff672000007947 */ /* 0x000fca000383ffff */
.L_x_1680:
[----:B------:R-:W-:Y:S01]  /*21bb0*/  MOV R0, 0x1 ;  /* 0x0000000100007802 */ /* 0x000fe20000000f00 */
[----:B------:R-:W-:Y:S01]  /*21bc0*/  IMAD.MOV.U32 R43, RZ, RZ, R10 ;  /* 0x000000ffff2b7224 */ /* 0x000fe200078e000a */
[----:B----4-:R-:W-:Y:S01]  /*21bd0*/  MOV R2, 0x21c00 ;  /* 0x00021c0000027802 */ /* 0x010fe20000000f00 */
[----:B------:R-:W-:Y:S03]  /*21be0*/  IMAD.MOV.U32 R3, RZ, RZ, 0x1c1f ;  /* 0x00001c1fff037424 */ /* 0x000fe600078e00ff */
[----:B-1-3--:R-:W-:Y:S05]  /*21bf0*/  CALL.REL.NOINC `($__internal_24_$__cuda_sm70_shflsync_idx_p) ;  /* 0x0000152000007944 */ /* 0x00afea0003c00000 */
[----:B------:R-:W-:Y:S01]  /*21c00*/  MOV R3, 0x1c1f ;  /* 0x00001c1f00037802 */ /* 0x000fe20000000f00 */
[----:B------:R-:W-:Y:S01]  /*21c10*/  IMAD.MOV.U32 R4, RZ, RZ, R0 ;  /* 0x000000ffff047224 */ /* 0x000fe200078e0000 */
[----:B------:R-:W-:Y:S01]  /*21c20*/  MOV R0, 0x1 ;  /* 0x0000000100007802 */ /* 0x000fe20000000f00 */
[----:B------:R-:W-:Y:S01]  /*21c30*/  IMAD.MOV.U32 R43, RZ, RZ, R11 ;  /* 0x000000ffff2b7224 */ /* 0x000fe200078e000b */
[----:B------:R-:W-:Y:S02]  /*21c40*/  MOV R2, 0x21c60 ;  /* 0x00021c6000027802 */ /* 0x000fe40000000f00 */
[----:B------:R-:W-:Y:S05]  /*21c50*/  CALL.REL.NOINC `($__internal_24_$__cuda_sm70_shflsync_idx_p) ;  /* 0x000014c000007944 */ /* 0x000fea0003c00000 */
[----:B------:R-:W-:-:S05]  /*21c60*/  BRA `(.L_x_1782) ;  /* 0xffff676000007947 */ /* 0x000fca000383ffff */
.L_x_1681:
[----:B------:R-:W-:Y:S02]  /*21c70*/  MOV R0, 0x2 ;  /* 0x0000000200007802 */ /* 0x000fe40000000f00 */
[----:B------:R-:W-:Y:S02]  /*21c80*/  MOV R2, 0x21ca0 ;  /* 0x00021ca000027802 */ /* 0x000fe40000000f00 */
[----:B------:R-:W-:Y:S05]  /*21c90*/  CALL.REL.NOINC `($__internal_23_$__cuda_sm70_shflsync_bfly_p) ;  /* 0x0000142000007944 */ /* 0x000fea0003c00000 */
[----:B------:R-:W-:-:S05]  /*21ca0*/  BRA `(.L_x_1783) ;  /* 0xffff6b2000007947 */ /* 0x000fca000383ffff */
.L_x_1682:
[----:B------:R-:W-:Y:S02]  /*21cb0*/  MOV R0, 0x1 ;  /* 0x0000000100007802 */ /* 0x000fe40000000f00 */
        /* <DEDUP_REMOVED lines=30> */
.L_x_1684:
[----:B------:R-:W-:Y:S01]  /*21ea0*/  IMAD.MOV.U32 R4, RZ, RZ, R225 ;  /* 0x000000ffff047224 */ /* 0x000fe200078e00e1 */
[----:B------:R-:W-:-:S02]  /*21eb0*/  MOV R0, 0x2 ;  /* 0x0000000200007802 */ /* 0x000fc40000000f00 */
[----:B------:R-:W-:Y:S02]  /*21ec0*/  MOV R2, 0x21ee0 ;  /* 0x00021ee000027802 */ /* 0x000fe40000000f00 */
[----:B------:R-:W-:Y:S05]  /*21ed0*/  CALL.REL.NOINC `($__internal_23_$__cuda_sm70_shflsync_bfly_p) ;  /* 0x000011e000007944 */ /* 0x000fea0003c00000 */
[----:B------:R-:W-:Y:S05]  /*21ee0*/  BRA `(.L_x_1785) ;  /* 0xffff81a000007947 */ /* 0x000fea000383ffff */
.L_x_1685:
[----:B------:R-:W-:Y:S02]  /*21ef0*/  MOV R0, 0x1 ;  /* 0x0000000100007802 */ /* 0x000fe40000000f00 */
[----:B------:R-:W-:Y:S02]  /*21f00*/  MOV R2, 0x21f20 ;  /* 0x00021f2000027802 */ /* 0x000fe40000000f00 */
[----:B-1----:R-:W-:Y:S05]  /*21f10*/  CALL.REL.NOINC `($__internal_23_$__cuda_sm70_shflsync_bfly_p) ;  /* 0x000011a000007944 */ /* 0x002fea0003c00000 */
[----:B------:R-:W-:Y:S01]  /*21f20*/  FADD.FTZ R9, R4, R0 ;  /* 0x0000000004097221 */ /* 0x000fe20000010000 */
[----:B------:R-:W-:Y:S02]  /*21f30*/  MOV R4, R236 ;  /* 0x000000ec00047202 */ /* 0x000fe40000000f00 */
[----:B------:R-:W-:Y:S02]  /*21f40*/  MOV R0, 0x2 ;  /* 0x0000000200007802 */ /* 0x000fe40000000f00 */
[----:B------:R-:W-:Y:S02]  /*21f50*/  MOV R2, 0x21f70 ;  /* 0x00021f7000027802 */ /* 0x000fe40000000f00 */
[----:B------:R-:W-:Y:S05]  /*21f60*/  CALL.REL.NOINC `($__internal_23_$__cuda_sm70_shflsync_bfly_p) ;  /* 0x0000115000007944 */ /* 0x000fea0003c00000 */
[----:B------:R-:W-:Y:S01]  /*21f70*/  FADD.FTZ R8, R236, R0 ;  /* 0x00000000ec087221 */ /* 0x000fe20000010000 */
[----:B------:R-:W-:Y:S02]  /*21f80*/  MOV R0, 0x1 ;  /* 0x0000000100007802 */ /* 0x000fe40000000f00 */
[----:B------:R-:W-:-:S02]  /*21f90*/  MOV R2, 0x21fc0 ;  /* 0x00021fc000027802 */ /* 0x000fc40000000f00 */
[----:B------:R-:W-:Y:S02]  /*21fa0*/  MOV R4, R8 ;  /* 0x0000000800047202 */ /* 0x000fe40000000f00 */
[----:B------:R-:W-:Y:S05]  /*21fb0*/  CALL.REL.NOINC `($__internal_23_$__cuda_sm70_shflsync_bfly_p) ;  /* 0x0000110000007944 */ /* 0x000fea0003c00000 */
[----:B------:R-:W-:Y:S01]  /*21fc0*/  FADD.FTZ R8, R8, R0 ;  /* 0x0000000008087221 */ /* 0x000fe20000010000 */
[----:B------:R-:W-:Y:S02]  /*21fd0*/  MOV R4, R237 ;  /* 0x000000ed00047202 */ /* 0x000fe40000000f00 */
[----:B------:R-:W-:Y:S02]  /*21fe0*/  MOV R0, 0x2 ;  /* 0x0000000200007802 */ /* 0x000fe40000000f00 */
[----:B------:R-:W-:Y:S02]  /*21ff0*/  MOV R2, 0x22010 ;  /* 0x0002201000027802 */ /* 0x000fe40000000f00 */
[----:B------:R-:W-:Y:S05]  /*22000*/  CALL.REL.NOINC `($__internal_23_$__cuda_sm70_shflsync_bfly_p) ;  /* 0x000010b000007944 */ /* 0x000fea0003c00000 */
[----:B------:R-:W-:Y:S01]  /*22010*/  FADD.FTZ R6, R237, R0 ;  /* 0x00000000ed067221 */ /* 0x000fe20000010000 */
[----:B------:R-:W-:Y:S02]  /*22020*/  MOV R0, 0x1 ;  /* 0x0000000100007802 */ /* 0x000fe40000000f00 */
[----:B------:R-:W-:Y:S02]  /*22030*/  MOV R2, 0x22060 ;  /* 0x0002206000027802 */ /* 0x000fe40000000f00 */
[----:B------:R-:W-:-:S02]  /*22040*/  MOV R4, R6 ;  /* 0x0000000600047202 */ /* 0x000fc40000000f00 */
[----:B------:R-:W-:Y:S05]  /*22050*/  CALL.REL.NOINC `($__internal_23_$__cuda_sm70_shflsync_bfly_p) ;  /* 0x0000106000007944 */ /* 0x000fea0003c00000 */
[----:B------:R-:W-:Y:S01]  /*22060*/  FADD.FTZ R6, R6, R0 ;  /* 0x0000000006067221 */ /* 0x000fe20000010000 */
[----:B------:R-:W-:-:S02]  /*22070*/  MOV R4, R238 ;  /* 0x000000ee00047202 */ /* 0x000fc40000000f00 */
[----:B------:R-:W-:Y:S02]  /*22080*/  MOV R0, 0x2 ;  /* 0x0000000200007802 */ /* 0x000fe40000000f00 */
[----:B------:R-:W-:Y:S02]  /*22090*/  MOV R2, 0x220b0 ;  /* 0x000220b000027802 */ /* 0x000fe40000000f00 */
[----:B------:R-:W-:Y:S05]  /*220a0*/  CALL.REL.NOINC `($__internal_23_$__cuda_sm70_shflsync_bfly_p) ;  /* 0x0000101000007944 */ /* 0x000fea0003c00000 */
[----:B------:R-:W-:Y:S01]  /*220b0*/  FADD.FTZ R10, R238, R0 ;  /* 0x00000000ee0a7221 */ /* 0x000fe20000010000 */
[----:B------:R-:W-:Y:S02]  /*220c0*/  MOV R0, 0x1 ;  /* 0x0000000100007802 */ /* 0x000fe40000000f00 */
[----:B------:R-:W-:Y:S02]  /*220d0*/  MOV R2, 0x22100 ;  /* 0x0002210000027802 */ /* 0x000fe40000000f00 */
[----:B------:R-:W-:Y:S02]  /*220e0*/  MOV R4, R10 ;  /* 0x0000000a00047202 */ /* 0x000fe40000000f00 */
[----:B------:R-:W-:Y:S05]  /*220f0*/  CALL.REL.NOINC `($__internal_23_$__cuda_sm70_shflsync_bfly_p) ;  /* 0x00000fc000007944 */ /* 0x000fea0003c00000 */
[----:B------:R-:W-:Y:S01]  /*22100*/  MOV R12, R0 ;  /* 0x00000000000c7202 */ /* 0x000fe20000000f00 */
[----:B------:R-:W-:Y:S05]  /*22110*/  BRA `(.L_x_1786) ;  /* 0xffff806000007947 */ /* 0x000fea000383ffff */
.L_x_1692:
[----:B-1234-:R-:W-:Y:S01]  /*22120*/  IMAD.MOV.U32 R43, RZ, RZ, R12 ;  /* 0x000000ffff2b7224 */ /* 0x01efe200078e000c */
[----:B------:R-:W-:Y:S01]  /*22130*/  MOV R0, RZ ;  /* 0x000000ff00007202 */ /* 0x000fe20000000f00 */
[----:B------:R-:W-:Y:S01]  /*22140*/  IMAD.MOV.U32 R3, RZ, RZ, 0x1c1f ;  /* 0x00001c1fff037424 */ /* 0x000fe200078e00ff */
[----:B------:R-:W-:-:S02]  /*22150*/  MOV R2, 0x22170 ;  /* 0x0002217000027802 */ /* 0x000fc40000000f00 */
[----:B------:R-:W-:Y:S05]  /*22160*/  CALL.REL.NOINC `($__internal_24_$__cuda_sm70_shflsync_idx_p) ;  /* 0x00000fb000007944 */ /* 0x000fea0003c00000 */
[----:B------:R-:W-:Y:S01]  /*22170*/  MOV R5, R0 ;  /* 0x0000000000057202 */ /* 0x000fe20000000f00 */
[----:B------:R-:W-:Y:S05]  /*22180*/  BRA `(.L_x_1787) ;  /* 0xffff9a9000007947 */ /* 0x000fea000383ffff */
.L_x_1693:
[----:B------:R-:W-:Y:S01]  /*22190*/  IMAD.MOV.U32 R43, RZ, RZ, R13 ;  /* 0x000000ffff2b7224 */ /* 0x000fe200078e000d */
[----:B------:R-:W-:Y:S01]  /*221a0*/  MOV R0, RZ ;  /* 0x000000ff00007202 */ /* 0x000fe20000000f00 */
[----:B------:R-:W-:Y:S01]  /*221b0*/  IMAD.MOV.U32 R3, RZ, RZ, 0x1c1f ;  /* 0x00001c1fff037424 */ /* 0x000fe200078e00ff */
[----:B------:R-:W-:-:S02]  /*221c0*/  MOV R2, 0x221e0 ;  /* 0x000221e000027802 */ /* 0x000fc40000000f00 */
[----:B-12---:R-:W-:Y:S05]  /*221d0*/  CALL.REL.NOINC `($__internal_24_$__cuda_sm70_shflsync_idx_p) ;  /* 0x00000f4000007944 */ /* 0x006fea0003c00000 */
[----:B------:R-:W-:Y:S05]  /*221e0*/  BRA `(.L_x_1788) ;  /* 0xffff9a5000007947 */ /* 0x000fea000383ffff */
.L_x_1696:
[----:B------:R-:W-:Y:S01]  /*221f0*/  IMAD.MOV.U32 R43, RZ, RZ, R12 ;  /* 0x000000ffff2b7224 */ /* 0x000fe200078e000c */
[----:B----4-:R-:W-:Y:S01]  /*22200*/  MOV R0, 0x1 ;  /* 0x0000000100007802 */ /* 0x010fe20000000f00 */
[----:B--2---:R-:W-:Y:S01]  /*22210*/  IMAD.MOV.U32 R3, RZ, RZ, 0x1c1f ;  /* 0x00001c1fff037424 */ /* 0x004fe200078e00ff */
[----:B------:R-:W-:-:S02]  /*22220*/  MOV R2, 0x22240 ;  /* 0x0002224000027802 */ /* 0x000fc40000000f00 */
        /* <DEDUP_REMOVED lines=8> */
.L_x_1699:
[----:B------:R-:W-:Y:S01]  /*222b0*/  IMAD.MOV.U32 R43, RZ, RZ, R12 ;  /* 0x000000ffff2b7224 */ /* 0x000fe200078e000c */
[----:B----4-:R-:W-:Y:S01]  /*222c0*/  MOV R0, 0x2 ;  /* 0x0000000200007802 */ /* 0x010fe20000000f00 */
[----:B-1----:R-:W-:Y:S01]  /*222d0*/  IMAD.MOV.U32 R3, RZ, RZ, 0x1c1f ;  /* 0x00001c1fff037424 */ /* 0x002fe200078e00ff */
[----:B------:R-:W-:Y:S02]  /*222e0*/  MOV R2, 0x22300 ;  /* 0x0002230000027802 */ /* 0x000fe40000000f00 */
[----:B--23--:R-:W-:Y:S05]  /*222f0*/  CALL.REL.NOINC `($__internal_24_$__cuda_sm70_shflsync_idx_p) ;  /* 0x00000e2000007944 */ /* 0x00cfea0003c00000 */
[----:B------:R-:W-:Y:S01]  /*22300*/  MOV R5, R0 ;  /* 0x0000000000057202 */ /* 0x000fe20000000f00 */
[----:B------:R-:W-:Y:S05]  /*22310*/  BRA `(.L_x_1790) ;  /* 0xffff9c0000007947 */ /* 0x000fea000383ffff */
.L_x_1700:
[----:B------:R-:W-:Y:S01]  /*22320*/  IMAD.MOV.U32 R43, RZ, RZ, R13 ;  /* 0x000000ffff2b7224 */ /* 0x000fe200078e000d */
[----:B----4-:R-:W-:Y:S01]  /*22330*/  MOV R0, 0x2 ;  /* 0x0000000200007802 */ /* 0x010fe20000000f00 */
[----:B------:R-:W-:Y:S01]  /*22340*/  IMAD.MOV.U32 R3, RZ, RZ, 0x1c1f ;  /* 0x00001c1fff037424 */ /* 0x000fe200078e00ff */
[----:B------:R-:W-:Y:S02]  /*22350*/  MOV R2, 0x22370 ;  /* 0x0002237000027802 */ /* 0x000fe40000000f00 */
[----:B-123--:R-:W-:Y:S05]  /*22360*/  CALL.REL.NOINC `($__internal_24_$__cuda_sm70_shflsync_idx_p) ;  /* 0x00000db000007944 */ /* 0x00efea0003c00000 */
[----:B------:R-:W-:Y:S05]  /*22370*/  BRA `(.L_x_1791) ;  /* 0xffff9bc000007947 */ /* 0x000fea000383ffff */
.L_x_1703:
[----:B------:R-:W-:Y:S01]  /*22380*/  IMAD.MOV.U32 R43, RZ, RZ, R12 ;  /* 0x000000ffff2b7224 */ /* 0x000fe200078e000c */
[----:B-1----:R-:W-:Y:S01]  /*22390*/  MOV R0, 0x3 ;  /* 0x0000000300007802 */ /* 0x002fe20000000f00 */
[----:B------:R-:W-:Y:S01]  /*223a0*/  IMAD.MOV.U32 R3, RZ, RZ, 0x1c1f ;  /* 0x00001c1fff037424 */ /* 0x000fe200078e00ff */
[----:B------:R-:W-:-:S02]  /*223b0*/  MOV R2, 0x223d0 ;  /* 0x000223d000027802 */ /* 0x000fc40000000f00 */
[----:B--234-:R-:W-:Y:S05]  /*223c0*/  CALL.REL.NOINC `($__internal_24_$__cuda_sm70_shflsync_idx_p) ;  /* 0x00000d5000007944 */ /* 0x01cfea0003c00000 */
[----:B------:R-:W-:Y:S01]  /*223d0*/  IMAD.MOV.U32 R5, RZ, RZ, R0 ;  /* 0x000000ffff057224 */ /* 0x000fe200078e0000 */
[----:B------:R-:W-:Y:S01]  /*223e0*/  MOV R0, 0x3 ;  /* 0x0000000300007802 */ /* 0x000fe20000000f00 */
[----:B------:R-:W-:Y:S01]  /*223f0*/  IMAD.MOV.U32 R43, RZ, RZ, R13 ;  /* 0x000000ffff2b7224 */ /* 0x000fe200078e000d */
[----:B------:R-:W-:-:S02]  /*22400*/  MOV R3, 0x1c1f ;  /* 0x00001c1f00037802 */ /* 0x000fc40000000f00 */
[----:B------:R-:W-:Y:S02]  /*22410*/  MOV R2, 0x22430 ;  /* 0x0002243000027802 */ /* 0x000fe40000000f00 */
[----:B------:R-:W-:Y:S05]  /*22420*/  CALL.REL.NOINC `($__internal_24_$__cuda_sm70_shflsync_idx_p) ;  /* 0x00000cf000007944 */ /* 0x000fea0003c00000 */
[----:B------:R-:W-:Y:S05]  /*22430*/  BRA `(.L_x_1792) ;  /* 0xffff9c8000007947 */ /* 0x000fea000383ffff */
.L_x_1705:
[----:B------:R-:W-:Y:S01]  /*22440*/  IMAD.MOV.U32 R43, RZ, RZ, R6 ;  /* 0x000000ffff2b7224 */ /* 0x000fe200078e0006 */
[----:B------:R-:W-:Y:S01]  /*22450*/  MOV R0, RZ ;  /* 0x000000ff00007202 */ /* 0x000fe20000000f00 */
[----:B------:R-:W-:Y:S01]  /*22460*/  IMAD.MOV.U32 R3, RZ, RZ, 0x1c1f ;  /* 0x00001c1fff037424 */ /* 0x000fe200078e00ff */
[----:B------:R-:W-:Y:S02]  /*22470*/  MOV R2, 0x22490 ;  /* 0x0002249000027802 */ /* 0x000fe40000000f00 */
[----:B------:R-:W-:Y:S05]  /*22480*/  CALL.REL.NOINC `($__internal_24_$__cuda_sm70_shflsync_idx_p) ;  /* 0x00000c9000007944 */ /* 0x000fea0003c00000 */
[----:B------:R-:W-:Y:S01]  /*22490*/  MOV R4, R0 ;  /* 0x0000000000047202 */ /* 0x000fe20000000f00 */
[----:B------:R-:W-:Y:S05]  /*224a0*/  BRA `(.L_x_1793) ;  /* 0xffff9f8000007947 */ /* 0x000fea000383ffff */
.L_x_1706:
[----:B------:R-:W-:Y:S01]  /*224b0*/  IMAD.MOV.U32 R43, RZ, RZ, R5 ;  /* 0x000000ffff2b7224 */ /* 0x000fe200078e0005 */
[----:B------:R-:W-:Y:S01]  /*224c0*/  MOV R0, RZ ;  /* 0x000000ff00007202 */ /* 0x000fe20000000f00 */
[----:B------:R-:W-:Y:S01]  /*224d0*/  IMAD.MOV.U32 R3, RZ, RZ, 0x1c1f ;  /* 0x00001c1fff037424 */ /* 0x000fe200078e00ff */
[----:B------:R-:W-:Y:S02]  /*224e0*/  MOV R2, 0x22500 ;  /* 0x0002250000027802 */ /* 0x000fe40000000f00 */
[----:B-12---:R-:W-:Y:S05]  /*224f0*/  CALL.REL.NOINC `($__internal_24_$__cuda_sm70_shflsync_idx_p) ;  /* 0x00000c2000007944 */ /* 0x006fea0003c00000 */
[----:B------:R-:W-:Y:S05]  /*22500*/  BRA `(.L_x_1794) ;  /* 0xffff9f4000007947 */ /* 0x000fea000383ffff */
.L_x_1709:
        /* <DEDUP_REMOVED lines=12> */
.L_x_1712:
[----:B------:R-:W-:Y:S01]  /*225d0*/  IMAD.MOV.U32 R43, RZ, RZ, R6 ;  /* 0x000000ffff2b7224 */ /* 0x000fe200078e0006 */
[----:B----4-:R-:W-:Y:S01]  /*225e0*/  MOV R0, 0x2 ;  /* 0x0000000200007802 */ /* 0x010fe20000000f00 */
[----:B------:R-:W-:Y:S01]  /*225f0*/  IMAD.MOV.U32 R3, RZ, RZ, 0x1c1f ;  /* 0x00001c1fff037424 */ /* 0x000fe200078e00ff */
[----:B------:R-:W-:Y:S02]  /*22600*/  MOV R2, 0x22620 ;  /* 0x0002262000027802 */ /* 0x000fe40000000f00 */
[----:B-123--:R-:W-:Y:S05]  /*22610*/  CALL.REL.NOINC `($__internal_24_$__cuda_sm70_shflsync_idx_p) ;  /* 0x00000b0000007944 */ /* 0x00efea0003c00000 */
[----:B------:R-:W-:Y:S01]  /*22620*/  MOV R4, R0 ;  /* 0x0000000000047202 */ /* 0x000fe20000000f00 */
[----:B------:R-:W-:Y:S05]  /*22630*/  BRA `(.L_x_1796) ;  /* 0xffffa7c000007947 */ /* 0x000fea000383ffff */
.L_x_1713:
[----:B------:R-:W-:Y:S01]  /*22640*/  IMAD.MOV.U32 R43, RZ, RZ, R5 ;  /* 0x000000ffff2b7224 */ /* 0x000fe200078e0005 */
[----:B----4-:R-:W-:Y:S01]  /*22650*/  MOV R0, 0x2 ;  /* 0x0000000200007802 */ /* 0x010fe20000000f00 */
[----:B------:R-:W-:Y:S01]  /*22660*/  IMAD.MOV.U32 R3, RZ, RZ, 0x1c1f ;  /* 0x00001c1fff037424 */ /* 0x000fe200078e00ff */
[----:B------:R-:W-:Y:S02]  /*22670*/  MOV R2, 0x22690 ;  /* 0x0002269000027802 */ /* 0x000fe40000000f00 */
[----:B-123--:R-:W-:Y:S05]  /*22680*/  CALL.REL.NOINC `($__internal_24_$__cuda_sm70_shflsync_idx_p) ;  /* 0x00000a9000007944 */ /* 0x00efea0003c00000 */
[----:B------:R-:W-:Y:S05]  /*22690*/  BRA `(.L_x_1797) ;  /* 0xffffa78000007947 */ /* 0x000fea000383ffff */
.L_x_1716:
[----:B------:R-:W-:Y:S01]  /*226a0*/  IMAD.MOV.U32 R43, RZ, RZ, R6 ;  /* 0x000000ffff2b7224 */ /* 0x000fe200078e0006 */
[----:B-1----:R-:W-:Y:S01]  /*226b0*/  MOV R0, 0x3 ;  /* 0x0000000300007802 */ /* 0x002fe20000000f00 */
[----:B--2---:R-:W-:Y:S01]  /*226c0*/  IMAD.MOV.U32 R3, RZ, RZ, 0x1c1f ;  /* 0x00001c1fff037424 */ /* 0x004fe200078e00ff */
[----:B------:R-:W-:-:S02]  /*226d0*/  MOV R2, 0x226f0 ;  /* 0x000226f000027802 */ /* 0x000fc40000000f00 */
[----:B---34-:R-:W-:Y:S05]  /*226e0*/  CALL.REL.NOINC `($__internal_24_$__cuda_sm70_shflsync_idx_p) ;  /* 0x00000a3000007944 */ /* 0x018fea0003c00000 */
[----:B------:R-:W-:Y:S01]  /*226f0*/  IMAD.MOV.U32 R4, RZ, RZ, R0 ;  /* 0x000000ffff047224 */ /* 0x000fe200078e0000 */
[----:B------:R-:W-:Y:S01]  /*22700*/  MOV R0, 0x3 ;  /* 0x0000000300007802 */ /* 0x000fe20000000f00 */
[----:B------:R-:W-:Y:S01]  /*22710*/  IMAD.MOV.U32 R43, RZ, RZ, R5 ;  /* 0x000000ffff2b7224 */ /* 0x000fe200078e0005 */
[----:B------:R-:W-:-:S02]  /*22720*/  MOV R3, 0x1c1f ;  /* 0x00001c1f00037802 */ /* 0x000fc40000000f00 */
[----:B------:R-:W-:Y:S02]  /*22730*/  MOV R2, 0x22750 ;  /* 0x0002275000027802 */ /* 0x000fe40000000f00 */
[----:B------:R-:W-:Y:S05]  /*22740*/  CALL.REL.NOINC `($__internal_24_$__cuda_sm70_shflsync_idx_p) ;  /* 0x000009d000007944 */ /* 0x000fea0003c00000 */
[----:B------:R-:W-:Y:S05]  /*22750*/  BRA `(.L_x_1798) ;  /* 0xffffabb000007947 */ /* 0x000fea000383ffff */
.L_x_1720:
[----:B------:R-:W-:Y:S01]  /*22760*/  IMAD.MOV.U32 R43, RZ, RZ, R5 ;  /* 0x000000ffff2b7224 */ /* 0x000fe200078e0005 */
[----:B------:R-:W-:Y:S01]  /*22770*/  MOV R0, RZ ;  /* 0x000000ff00007202 */ /* 0x000fe20000000f00 */
[----:B------:R-:W-:Y:S01]  /*22780*/  IMAD.MOV.U32 R3, RZ, RZ, 0x1c1f ;  /* 0x00001c1fff037424 */ /* 0x000fe200078e00ff */
[----:B------:R-:W-:Y:S02]  /*22790*/  MOV R2, 0x227b0 ;  /* 0x000227b000027802 */ /* 0x000fe40000000f00 */
[----:B------:R-:W-:Y:S05]  /*227a0*/  CALL.REL.NOINC `($__internal_24_$__cuda_sm70_shflsync_idx_p) ;  /* 0x0000097000007944 */ /* 0x000fea0003c00000 */
[----:B------:R-:W-:Y:S01]  /*227b0*/  MOV R4, R0 ;  /* 0x0000000000047202 */ /* 0x000fe20000000f00 */
[----:B------:R-:W-:Y:S05]  /*227c0*/  BRA `(.L_x_1799) ;  /* 0xffffb7f000007947 */ /* 0x000fea000383ffff */
.L_x_1721:
[----:B------:R-:W-:Y:S01]  /*227d0*/  IMAD.MOV.U32 R43, RZ, RZ, R13 ;  /* 0x000000ffff2b7224 */ /* 0x000fe200078e000d */
[----:B------:R-:W-:Y:S01]  /*227e0*/  MOV R0, RZ ;  /* 0x000000ff00007202 */ /* 0x000fe20000000f00 */
[----:B------:R-:W-:Y:S01]  /*227f0*/  IMAD.MOV.U32 R3, RZ, RZ, 0x1c1f ;  /* 0x00001c1fff037424 */ /* 0x000fe200078e00ff */
[----:B------:R-:W-:Y:S02]  /*22800*/  MOV R2, 0x22820 ;  /* 0x0002282000027802 */ /* 0x000fe40000000f00 */
[----:B-12---:R-:W-:Y:S05]  /*22810*/  CALL.REL.NOINC `($__internal_24_$__cuda_sm70_shflsync_idx_p) ;  /* 0x0000090000007944 */ /* 0x006fea0003c00000 */
[----:B------:R-:W-:Y:S05]  /*22820*/  BRA `(.L_x_1800) ;  /* 0xffffb7b000007947 */ /* 0x000fea000383ffff */
.L_x_1724:
        /* <DEDUP_REMOVED lines=12> */
.L_x_1727:
[----:B------:R-:W-:Y:S01]  /*228f0*/  IMAD.MOV.U32 R43, RZ, RZ, R5 ;  /* 0x000000ffff2b7224 */ /* 0x000fe200078e0005 */
[----:B----4-:R-:W-:Y:S01]  /*22900*/  MOV R0, 0x2 ;  /* 0x0000000200007802 */ /* 0x010fe20000000f00 */
[----:B-1----:R-:W-:Y:S01]  /*22910*/  IMAD.MOV.U32 R3, RZ, RZ, 0x1c1f ;  /* 0x00001c1fff037424 */ /* 0x002fe200078e00ff */
[----:B------:R-:W-:Y:S02]  /*22920*/  MOV R2, 0x22940 ;  /* 0x0002294000027802 */ /* 0x000fe40000000f00 */
[----:B--23--:R-:W-:Y:S05]  /*22930*/  CALL.REL.NOINC `($__internal_24_$__cuda_sm70_shflsync_idx_p) ;  /* 0x000007e000007944 */ /* 0x00cfea0003c00000 */
[----:B------:R-:W-:Y:S01]  /*22940*/  MOV R4, R0 ;  /* 0x0000000000047202 */ /* 0x000fe20000000f00 */
[----:B------:R-:W-:Y:S05]  /*22950*/  BRA `(.L_x_1802) ;  /* 0xffffb97000007947 */ /* 0x000fea000383ffff */
.L_x_1728:
[----:B------:R-:W-:Y:S01]  /*22960*/  IMAD.MOV.U32 R43, RZ, RZ, R13 ;  /* 0x000000ffff2b7224 */ /* 0x000fe200078e000d */
[----:B----4-:R-:W-:Y:S01]  /*22970*/  MOV R0, 0x2 ;  /* 0x0000000200007802 */ /* 0x010fe20000000f00 */
[----:B------:R-:W-:Y:S01]  /*22980*/  IMAD.MOV.U32 R3, RZ, RZ, 0x1c1f ;  /* 0x00001c1fff037424 */ /* 0x000fe200078e00ff */
[----:B------:R-:W-:Y:S02]  /*22990*/  MOV R2, 0x229b0 ;  /* 0x000229b000027802 */ /* 0x000fe40000000f00 */
[----:B-123--:R-:W-:Y:S05]  /*229a0*/  CALL.REL.NOINC `($__internal_24_$__cuda_sm70_shflsync_idx_p) ;  /* 0x0000077000007944 */ /* 0x00efea0003c00000 */
[----:B------:R-:W-:Y:S05]  /*229b0*/  BRA `(.L_x_1803) ;  /* 0xffffb93000007947 */ /* 0x000fea000383ffff */
.L_x_1731:
        /* <DEDUP_REMOVED lines=12> */
.L_x_1733:
[----:B------:R-:W-:Y:S01]  /*22a80*/  IMAD.MOV.U32 R43, RZ, RZ, R42 ;  /* 0x000000ffff2b7224 */ /* 0x000fe200078e002a */
[----:B------:R-:W-:Y:S01]  /*22a90*/  MOV R0, RZ ;  /* 0x000000ff00007202 */ /* 0x000fe20000000f00 */
[----:B------:R-:W-:Y:S01]  /*22aa0*/  IMAD.MOV.U32 R3, RZ, RZ, 0x1f ;  /* 0x0000001fff037424 */ /* 0x000fe200078e00ff */
[----:B------:R-:W-:Y:S02]  /*22ab0*/  MOV R2, 0x22ad0 ;  /* 0x00022ad000027802 */ /* 0x000fe40000000f00 */
[----:B--234-:R-:W-:Y:S05]  /*22ac0*/  CALL.REL.NOINC `($__internal_24_$__cuda_sm70_shflsync_idx_p) ;  /* 0x0000065000007944 */ /* 0x01cfea0003c00000 */
[----:B------:R-:W-:Y:S01]  /*22ad0*/  MOV R10, R0 ;  /* 0x00000000000a7202 */ /* 0x000fe20000000f00 */
[----:B------:R-:W-:Y:S05]  /*22ae0*/  BRA `(.L_x_1805) ;  /* 0xffffbbb000007947 */ /* 0x000fea000383ffff */
.L_x_1734:
[----:B------:R-:W-:Y:S01]  /*22af0*/  IMAD.MOV.U32 R43, RZ, RZ, R42 ;  /* 0x000000ffff2b7224 */ /* 0x000fe200078e002a */
[----:B------:R-:W-:Y:S01]  /*22b00*/  MOV R0, 0x1 ;  /* 0x0000000100007802 */ /* 0x000fe20000000f00 */
[----:B------:R-:W-:Y:S01]  /*22b10*/  IMAD.MOV.U32 R3, RZ, RZ, 0x1f ;  /* 0x0000001fff037424 */ /* 0x000fe200078e00ff */
[----:B------:R-:W-:Y:S02]  /*22b20*/  MOV R2, 0x22b40 ;  /* 0x00022b4000027802 */ /* 0x000fe40000000f00 */
[----:B-1234-:R-:W-:Y:S05]  /*22b30*/  CALL.REL.NOINC `($__internal_24_$__cuda_sm70_shflsync_idx_p) ;  /* 0x000005e000007944 */ /* 0x01efea0003c00000 */
[----:B------:R-:W-:Y:S01]  /*22b40*/  MOV R9, R0 ;  /* 0x0000000000097202 */ /* 0x000fe20000000f00 */
[----:B------:R-:W-:Y:S05]  /*22b50*/  BRA `(.L_x_1806) ;  /* 0xffffbb6000007947 */ /* 0x000fea000383ffff */
.L_x_1735:
[----:B------:R-:W-:Y:S02]  /*22b60*/  MOV R3, 0x1 ;  /* 0x0000000100037802 */ /* 0x000fe40000000f00 */
[----:B------:R-:W-:-:S02]  /*22b70*/  MOV R2, 0x22b90 ;  /* 0x00022b9000027802 */ /* 0x000fc40000000f00 */
[----:B-1----:R-:W-:Y:S05]  /*22b80*/  CALL.REL.NOINC `($__internal_25_$__cuda_sm70_shflsync_up_p) ;  /* 0x000005e000007944 */ /* 0x002fea0003c00000 */
[----:B------:R-:W-:Y:S05]  /*22b90*/  BRA `(.L_x_1807) ;  /* 0xffffbc5000007947 */ /* 0x000fea000383ffff */
.L_x_1736:
[----:B------:R-:W-:Y:S02]  /*22ba0*/  MOV R3, 0x2 ;  /* 0x0000000200037802 */ /* 0x000fe40000000f00 */
[----:B------:R-:W-:-:S02]  /*22bb0*/  MOV R2, 0x22bd0 ;  /* 0x00022bd000027802 */ /* 0x000fc40000000f00 */
[----:B-1----:R-:W-:Y:S05]  /*22bc0*/  CALL.REL.NOINC `($__internal_25_$__cuda_sm70_shflsync_up_p) ;  /* 0x000005a000007944 */ /* 0x002fea0003c00000 */
        /* <DEDUP_REMOVED lines=23> */
.L_x_1740:
[----:B------:R-:W-:Y:S02]  /*22d40*/  MOV R3, 0x1 ;  /* 0x0000000100037802 */ /* 0x000fe40000000f00 */
[----:B------:R-:W-:-:S02]  /*22d50*/  MOV R2, 0x22d70 ;  /* 0x00022d7000027802 */ /* 0x000fc40000000f00 */
[----:B-1----:R-:W-:Y:S05]  /*22d60*/  CALL.REL.NOINC `($__internal_25_$__cuda_sm70_shflsync_up_p) ;  /* 0x0000040000007944 */ /* 0x002fea0003c00000 */
[----:B------:R-:W-:Y:S01]  /*22d70*/  MOV R2, R4 ;  /* 0x0000000400027202 */ /* 0x000fe20000000f00 */
[----:B------:R-:W-:Y:S05]  /*22d80*/  BRA `(.L_x_1809) ;  /* 0xffffbcd000007947 */ /* 0x000fea000383ffff */
.L_x_1741:
        /* <DEDUP_REMOVED lines=26> */
.L_x_1743:
[----:B------:R-:W-:Y:S02]  /*22f30*/  SEL R0, RZ, 0x1, P0 ;  /* 0x00000001ff007807 */ /* 0x000fe40000000000 */
[----:B------:R-:W-:-:S02]  /*22f40*/  MOV R2, 0x22f60 ;  /* 0x00022f6000027802 */ /* 0x000fc40000000f00 */
[----:B-12---:R-:W-:Y:S05]  /*22f50*/  CALL.REL.NOINC `($__internal_26_$__cuda_sm70_votesync_ballot) ;  /* 0x0000027000007944 */ /* 0x006fea0003c00000 */
[----:B------:R-:W-:Y:S01]  /*22f60*/  MOV R12, R0 ;  /* 0x00000000000c7202 */ /* 0x000fe20000000f00 */
[----:B------:R-:W-:Y:S05]  /*22f70*/  BRA `(.L_x_1811) ;  /* 0xffffbc7000007947 */ /* 0x000fea000383ffff */
.L_x_1744:
[----:B------:R-:W-:Y:S01]  /*22f80*/  IMAD.MOV.U32 R43, RZ, RZ, R6 ;  /* 0x000000ffff2b7224 */ /* 0x000fe200078e0006 */
[----:B---3--:R-:W-:Y:S01]  /*22f90*/  MOV R0, R9 ;  /* 0x0000000900007202 */ /* 0x008fe20000000f00 */
[----:B------:R-:W-:Y:S01]  /*22fa0*/  IMAD.MOV.U32 R3, RZ, RZ, 0x1f ;  /* 0x0000001fff037424 */ /* 0x000fe200078e00ff */
[----:B------:R-:W-:-:S02]  /*22fb0*/  MOV R2, 0x22fd0 ;  /* 0x00022fd000027802 */ /* 0x000fc40000000f00 */
[----:B-12---:R-:W-:Y:S05]  /*22fc0*/  CALL.REL.NOINC `($__internal_24_$__cuda_sm70_shflsync_idx_p) ;  /* 0x0000015000007944 */ /* 0x006fea0003c00000 */
[----:B------:R-:W-:Y:S01]  /*22fd0*/  IMAD.MOV.U32 R6, RZ, RZ, R0 ;  /* 0x000000ffff067224 */ /* 0x000fe200078e0000 */
[----:B------:R-:W-:Y:S01]  /*22fe0*/  MOV R0, R9 ;  /* 0x0000000900007202 */ /* 0x000fe20000000f00 */
[----:B------:R-:W-:Y:S01]  /*22ff0*/  IMAD.MOV.U32 R43, RZ, RZ, R8 ;  /* 0x000000ffff2b7224 */ /* 0x000fe200078e0008 */
[----:B------:R-:W-:-:S02]  /*23000*/  MOV R3, 0x1f ;  /* 0x0000001f00037802 */ /* 0x000fc40000000f00 */
[----:B------:R-:W-:Y:S02]  /*23010*/  MOV R2, 0x23030 ;  /* 0x0002303000027802 */ /* 0x000fe40000000f00 */
[----:B------:R-:W-:Y:S05]  /*23020*/  CALL.REL.NOINC `($__internal_24_$__cuda_sm70_shflsync_idx_p) ;  /* 0x000000f000007944 */ /* 0x000fea0003c00000 */
[----:B------:R-:W-:Y:S01]  /*23030*/  MOV R5, R0 ;  /* 0x0000000000057202 */ /* 0x000fe20000000f00 */
[----:B------:R-:W-:Y:S05]  /*23040*/  BRA `(.L_x_1812) ;  /* 0xffffbc1000007947 */ /* 0x000fea000383ffff */
.L_x_1747:
[----:B------:R-:W-:Y:S01]  /*23050*/  IMAD.MOV.U32 R43, RZ, RZ, R4 ;  /* 0x000000ffff2b7224 */ /* 0x000fe200078e0004 */
[----:B---3--:R-:W-:Y:S01]  /*23060*/  MOV R0, R9 ;  /* 0x0000000900007202 */ /* 0x008fe20000000f00 */
[----:B------:R-:W-:Y:S01]  /*23070*/  IMAD.MOV.U32 R3, RZ, RZ, 0x1f ;  /* 0x0000001fff037424 */ /* 0x000fe200078e00ff */
[----:B------:R-:W-:Y:S02]  /*23080*/  MOV R2, 0x230a0 ;  /* 0x000230a000027802 */ /* 0x000fe40000000f00 */
[----:B-12---:R-:W-:Y:S05]  /*23090*/  CALL.REL.NOINC `($__internal_24_$__cuda_sm70_shflsync_idx_p) ;  /* 0x0000008000007944 */ /* 0x006fea0003c00000 */
[----:B------:R-:W-:Y:S01]  /*230a0*/  MOV R13, R0 ;  /* 0x00000000000d7202 */ /* 0x000fe20000000f00 */
[----:B------:R-:W-:Y:S05]  /*230b0*/  BRA `(.L_x_1746) ;  /* 0xffffbc0000007947 */ /* 0x000fea000383ffff */
        .weak           $__internal_23_$__cuda_sm70_shflsync_bfly_p
        .type           $__internal_23_$__cuda_sm70_shflsync_bfly_p,@function
        .size           $__internal_23_$__cuda_sm70_shflsync_bfly_p,($__internal_24_$__cuda_sm70_shflsync_idx_p - $__internal_23_$__cuda_sm70_shflsync_bfly_p)
$__internal_23_$__cuda_sm70_shflsync_bfly_p:
[----:B------:R-:W-:Y:S02]  /*230c0*/  MOV R176, 0xffffffff ;  /* 0xffffffff00b07802 */ /* 0x000fe40000000f00 */
[----:B------:R-:W-:Y:S02]  /*230d0*/  MOV R3, 0x1f ;  /* 0x0000001f00037802 */ /* 0x000fe40000000f00 */
[----:B------:R-:W-:Y:S04]  /*230e0*/  WARPSYNC R176 ;  /* 0x000000b000007348 */ /* 0x000fe80003800000 */
[----:B------:R1:W2:Y:S02]  /*230f0*/  SHFL.BFLY PT, R0, R4, R0, R3 ;  /* 0x0c00000004007389 */ /* 0x0002a400000e0003 */
[----:B-1----:R-:W-:-:S04]  /*23100*/  MOV R3, 0x0 ;  /* 0x0000000000037802 */ /* 0x002fc80000000f00 */
[----:B--2---:R-:W-:Y:S05]  /*23110*/  RET.REL.NODEC R2 `(_ZN7cutlass13device_kernelIN5flash19enable_sm80_to_sm89INS1_16FlashAttnFwdSm80INS1_25CollectiveMainloopFwdSm80ILi4ELi1ELb0EN4cute5tupleIJNS5_1CILi128EEENS7_ILi48EEENS7_ILi96EEEEEELi96ENS_6half_tEfNS_4arch4Sm80ELb1ELb0ELb1ELb1ELb1ELb1ELb1ELb1EEENS1_21CollectiveEpilogueFwdINS6_IJS8_SA_S9_EEENS6_IJNS7_ILi1EEESI_SI_EEESC_SE_Li128ELb1ELb1ELb1ELb0EEENS1_36VarlenDynamicPersistentTileSchedulerILi128ELi48ELi128ELi128ELb1ELb1ELb0ELb1ELb1ELb1EEEEEEEEEvNT_6ParamsE) ;  /* 0xfffdcee002007950 */ /* 0x004fea0003c3ffff */
        .weak           $__internal_24_$__cuda_sm70_shflsync_idx_p
        .type           $__internal_24_$__cuda_sm70_shflsync_idx_p,@function
        .size           $__internal_24_$__cuda_sm70_shflsync_idx_p,($__internal_25_$__cuda_sm70_shflsync_up_p - $__internal_24_$__cuda_sm70_shflsync_idx_p)
$__internal_24_$__cuda_sm70_shflsync_idx_p:
[----:B------:R-:W-:-:S04]  /*23120*/  MOV R222, 0xffffffff ;  /* 0xffffffff00de7802 */ /* 0x000fc80000000f00 */
[----:B------:R-:W-:Y:S04]  /*23130*/  WARPSYNC R222 ;  /* 0x000000de00007348 */ /* 0x000fe80003800000 */
[----:B------:R1:W2:Y:S02]  /*23140*/  SHFL.IDX PT, R0, R43, R0, R3 ;  /* 0x000000002b007389 */ /* 0x0002a400000e0003 */
[----:B-1----:R-:W-:-:S04]  /*23150*/  MOV R3, 0x0 ;  /* 0x0000000000037802 */ /* 0x002fc80000000f00 */
[----:B--2---:R-:W-:Y:S05]  /*23160*/  RET.REL.NODEC R2 `(_ZN7cutlass13device_kernelIN5flash19enable_sm80_to_sm89INS1_16FlashAttnFwdSm80INS1_25CollectiveMainloopFwdSm80ILi4ELi1ELb0EN4cute5tupleIJNS5_1CILi128EEENS7_ILi48EEENS7_ILi96EEEEEELi96ENS_6half_tEfNS_4arch4Sm80ELb1ELb0ELb1ELb1ELb1ELb1ELb1ELb1EEENS1_21CollectiveEpilogueFwdINS6_IJS8_SA_S9_EEENS6_IJNS7_ILi1EEESI_SI_EEESC_SE_Li128ELb1ELb1ELb1ELb0EEENS1_36VarlenDynamicPersistentTileSchedulerILi128ELi48ELi128ELi128ELb1ELb1ELb0ELb1ELb1ELb1EEEEEEEEEvNT_6ParamsE) ;  /* 0xfffdce9002007950 */ /* 0x004fea0003c3ffff */
        .weak           $__internal_25_$__cuda_sm70_shflsync_up_p
        .type           $__internal_25_$__cuda_sm70_shflsync_up_p,@function
        .size           $__internal_25_$__cuda_sm70_shflsync_up_p,($__internal_26_$__cuda_sm70_votesync_ballot - $__internal_25_$__cuda_sm70_shflsync_up_p)
$__internal_25_$__cuda_sm70_shflsync_up_p:
[----:B------:R-:W-:Y:S02]  /*23170*/  MOV R4, RZ ;  /* 0x000000ff00047202 */ /* 0x000fe40000000f00 */
[----:B------:R-:W-:-:S04]  /*23180*/  MOV R11, 0xffffffff ;  /* 0xffffffff000b7802 */ /* 0x000fc80000000f00 */
[----:B------:R-:W-:Y:S04]  /*23190*/  WARPSYNC R11 ;  /* 0x0000000b00007348 */ /* 0x000fe80003800000 */
[----:B------:R1:W2:Y:S02]  /*231a0*/  SHFL.UP PT, R4, R0, R3, R4 ;  /* 0x0400000300047389 */ /* 0x0002a400000e0004 */
[----:B-1----:R-:W-:-:S04]  /*231b0*/  MOV R3, 0x0 ;  /* 0x0000000000037802 */ /* 0x002fc80000000f00 */
[----:B--2---:R-:W-:Y:S05]  /*231c0*/  RET.REL.NODEC R2 `(_ZN7cutlass13device_kernelIN5flash19enable_sm80_to_sm89INS1_16FlashAttnFwdSm80INS1_25CollectiveMainloopFwdSm80ILi4ELi1ELb0EN4cute5tupleIJNS5_1CILi128EEENS7_ILi48EEENS7_ILi96EEEEEELi96ENS_6half_tEfNS_4arch4Sm80ELb1ELb0ELb1ELb1ELb1ELb1ELb1ELb1EEENS1_21CollectiveEpilogueFwdINS6_IJS8_SA_S9_EEENS6_IJNS7_ILi1EEESI_SI_EEESC_SE_Li128ELb1ELb1ELb1ELb0EEENS1_36VarlenDynamicPersistentTileSchedulerILi128ELi48ELi128ELi128ELb1ELb1ELb0ELb1ELb1ELb1EEEEEEEEEvNT_6ParamsE) ;  /* 0xfffdce3002007950 */ /* 0x004fea0003c3ffff */
        .weak           $__internal_26_$__cuda_sm70_votesync_ballot
        .type           $__internal_26_$__cuda_sm70_votesync_ballot,@function
        .size           $__internal_26_$__cuda_sm70_votesync_ballot,(.L_x_1845 - $__internal_26_$__cuda_sm70_votesync_ballot)
$__internal_26_$__cuda_sm70_votesync_ballot:
[----:B------:R-:W-:Y:S01]  /*231d0*/  ISETP.NE.U32.AND P0, PT, R0, 0x1, PT ;  /* 0x000000010000780c */ /* 0x000fe20003f05070 */
[----:B------:R-:W-:-:S04]  /*231e0*/  IMAD.MOV.U32 R3, RZ, RZ, -0x1 ;  /* 0xffffffffff037424 */ /* 0x000fc800078e00ff */
[----:B------:R-:W-:Y:S08]  /*231f0*/  WARPSYNC R3 ;  /* 0x0000000300007348 */ /* 0x000ff00003800000 */
[----:B------:R-:W-:-:S04]  /*23200*/  VOTE.ANY R0, PT, !P0 ;  /* 0x0000000000007806 */ /* 0x000fc800040e0100 */
[----:B------:R-:W-:Y:S01]  /*23210*/  LOP3.LUT R0, R0, R3, RZ, 0xc0, !PT ;  /* 0x0000000300007212 */ /* 0x000fe200078ec0ff */
[----:B------:R-:W-:-:S04]  /*23220*/  IMAD.MOV.U32 R3, RZ, RZ, 0x0 ;  /* 0x00000000ff037424 */ /* 0x000fc800078e00ff */
[----:B------:R-:W-:Y:S05]  /*23230*/  RET.REL.NODEC R2 `(_ZN7cutlass13device_kernelIN5flash19enable_sm80_to_sm89INS1_16FlashAttnFwdSm80INS1_25CollectiveMainloopFwdSm80ILi4ELi1ELb0EN4cute5tupleIJNS5_1CILi128EEENS7_ILi48EEENS7_ILi96EEEEEELi96ENS_6half_tEfNS_4arch4Sm80ELb1ELb0ELb1ELb1ELb1ELb1ELb1ELb1EEENS1_21CollectiveEpilogueFwdINS6_IJS8_SA_S9_EEENS6_IJNS7_ILi1EEESI_SI_EEESC_SE_Li128ELb1ELb1ELb1ELb0EEENS1_36VarlenDynamicPersistentTileSchedulerILi128ELi48ELi128ELi128ELb1ELb1ELb0ELb1ELb1ELb1EEEEEEEEEvNT_6ParamsE) ;  /* 0xfffdcdc002007950 */ /* 0x000fea0003c3ffff */
.L_x_1813:
        /* <DEDUP_REMOVED lines=12> */
.L_x_1845:


//--------------------- .nv.shared._ZN7cutlass13device_kernelIN5flash19enable_sm80_to_sm89INS1_16FlashAttnFwdSm80INS1_25CollectiveMainloopFwdSm80ILi4ELi1ELb0EN4cute5tupleIJNS5_1CILi128EEENS7_ILi64EEENS7_ILi96EEEEEELi96ENS_6half_tEfNS_4arch4Sm80ELb0ELb0ELb1ELb0ELb1ELb0ELb1ELb1EEENS1_21CollectiveEpilogueFwdINS6_IJS8_SA_S9_EEENS6_IJNS7_ILi1EEESI_SI_EEESC_SE_Li128ELb0ELb1ELb1ELb0EEENS1_19SingleTileSchedulerILb0ELb1ELb1ELi128EEEEEEEEEvNT_6ParamsE --------------------------
	.section	.nv.shared._ZN7cutlass13device_kernelIN5flash19enable_sm80_to_sm89INS1_16FlashAttnFwdSm80INS1_25CollectiveMainloopFwdSm80ILi4ELi1ELb0EN4cute5tupleIJNS5_1CILi128EEENS7_ILi64EEENS7_ILi96EEEEEELi96ENS_6half_tEfNS_4arch4Sm80ELb0ELb0ELb1ELb0ELb1ELb0ELb1ELb1EEENS1_21CollectiveEpilogueFwdINS6_IJS8_SA_S9_EEENS6_IJNS7_ILi1EEESI_SI_EEESC_SE_Li128ELb0ELb1ELb1ELb0EEENS1_19SingleTileSchedulerILb0ELb1ELb1ELi128EEEEEEEEEvNT_6ParamsE,"aw",@nobits
	.sectionflags	@""
	.align	16


//--------------------- .nv.global                --------------------------
	.section	.nv.global,"aw",@nobits
.nv.global:
	.type		_ZN85_INTERNAL_b78af6b4_49_flash_fwd_hdim96_fp16_paged_split_softcap_sm80_cu_c784774a_36914cute1_E,@object
	.size		_ZN85_INTERNAL_b78af6b4_49_flash_fwd_hdim96_fp16_paged_split_softcap_sm80_cu_c784774a_36914cute1_E,(_ZN85_INTERNAL_b78af6b4_49_flash_fwd_hdim96_fp16_paged_split_softcap_sm80_cu_c784774a_36914cuda3std3__45__cpo6cbeginE - _ZN85_INTERNAL_b78af6b4_49_flash_fwd_hdim96_fp16_paged_split_softcap_sm80_cu_c784774a_36914cute1_E)
_ZN85_INTERNAL_b78af6b4_49_flash_fwd_hdim96_fp16_paged_split_softcap_sm80_cu_c784774a_36914cute1_E:
	.zero		1
	.type		_ZN85_INTERNAL_b78af6b4_49_flash_fwd_hdim96_fp16_paged_split_softcap_sm80_cu_c784774a_36914cuda3std3__45__cpo6cbeginE,@object
	.size		_ZN85_INTERNAL_b78af6b4_49_flash_fwd_hdim96_fp16_paged_split_softcap_sm80_cu_c784774a_36914cuda3std3__45__cpo6cbeginE,(_ZN85_INTERNAL_b78af6b4_49_flash_fwd_hdim96_fp16_paged_split_softcap_sm80_cu_c784774a_36914cuda3std3__48in_placeE - _ZN85_INTERNAL_b78af6b4_49_flash_fwd_hdim96_fp16_paged_split_softcap_sm80_cu_c784774a_36914cuda3std3__45__cpo6cbeginE)
_ZN85_INTERNAL_b78af6b4_49_flash_fwd_hdim96_fp16_paged_split_softcap_sm80_cu_c784774a_36914cuda3std3__45__cpo6cbeginE:
	.zero		1
	.type		_ZN85_INTERNAL_b78af6b4_49_flash_fwd_hdim96_fp16_paged_split_softcap_sm80_cu_c784774a_36914cuda3std3__48in_placeE,@object
	.size		_ZN85_INTERNAL_b78af6b4_49_flash_fwd_hdim96_fp16_paged_split_softcap_sm80_cu_c784774a_36914cuda3std3__48in_placeE,(_ZN85_INTERNAL_b78af6b4_49_flash_fwd_hdim96_fp16_paged_split_softcap_sm80_cu_c784774a_36914cuda3std6ranges3__45__cpo9iter_moveE - _ZN85_INTERNAL_b78af6b4_49_flash_fwd_hdim96_fp16_paged_split_softcap_sm80_cu_c784774a_36914cuda3std3__48in_placeE)
_ZN85_INTERNAL_b78af6b4_49_flash_fwd_hdim96_fp16_paged_split_softcap_sm80_cu_c784774a_36914cuda3std3__48in_placeE:
	.zero		1
	.type		_ZN85_INTERNAL_b78af6b4_49_flash_fwd_hdim96_fp16_paged_split_softcap_sm80_cu_c784774a_36914cuda3std6ranges3__45__cpo9iter_moveE,@object
	.size		_ZN85_INTERNAL_b78af6b4_49_flash_fwd_hdim96_fp16_paged_split_softcap_sm80_cu_c784774a_36914cuda3std6ranges3__45__cpo9iter_moveE,(_ZN85_INTERNAL_b78af6b4_49_flash_fwd_hdim96_fp16_paged_split_softcap_sm80_cu_c784774a_36914cuda3std3__45__cpo5beginE - _ZN85_INTERNAL_b78af6b4_49_flash_fwd_hdim96_fp16_paged_split_softcap_sm80_cu_c784774a_36914cuda3std6ranges3__45__cpo9iter_moveE)
_ZN85_INTERNAL_b78af6b4_49_flash_fwd_hdim96_fp16_paged_split_softcap_sm80_cu_c784774a_36914cuda3std6ranges3__45__cpo9iter_moveE:
	.zero		1
	.type		_ZN85_INTERNAL_b78af6b4_49_flash_fwd_hdim96_fp16_paged_split_softcap_sm80_cu_c784774a_36914cuda3std3__45__cpo5beginE,@object
	.size		_ZN85_INTERNAL_b78af6b4_49_flash_fwd_hdim96_fp16_paged_split_softcap_sm80_cu_c784774a_36914cuda3std3__45__cpo5beginE,(_ZN85_INTERNAL_b78af6b4_49_flash_fwd_hdim96_fp16_paged_split_softcap_sm80_cu_c784774a_36914cuda3std3__487_GLOBAL__N__b78af6b4_49_flash_fwd_hdim96_fp16_paged_split_softcap_sm80_cu_c784774a_36916ignoreE - _ZN85_INTERNAL_b78af6b4_49_flash_fwd_hdim96_fp16_paged_split_softcap_sm80_cu_c784774a_36914cuda3std3__45__cpo5beginE)
_ZN85_INTERNAL_b78af6b4_49_flash_fwd_hdim96_fp16_paged_split_softcap_sm80_cu_c784774a_36914cuda3std3__45__cpo5beginE:
	.zero		1
	.type		_ZN85_INTERNAL_b78af6b4_49_flash_fwd_hdim96_fp16_paged_split_softcap_sm80_cu_c784774a_36914cuda3std3__487_GLOBAL__N__b78af6b4_49_flash_fwd_hdim96_fp16_paged_split_softcap_sm80_cu_c784774a_36916ignoreE,@object
	.size		_ZN85_INTERNAL_b78af6b4_49_flash_fwd_hdim96_fp16_paged_split_softcap_sm80_cu_c784774a_36914cuda3std3__487_GLOBAL__N__b78af6b4_49_flash_fwd_hdim96_fp16_paged_split_softcap_sm80_cu_c784774a_36916ignoreE,(_ZN85_INTERNAL_b78af6b4_49_flash_fwd_hdim96_fp16_paged_split_softcap_sm80_cu_c784774a_36914cute7productE - _ZN85_INTERNAL_b78af6b4_49_flash_fwd_hdim96_fp16_paged_split_softcap_sm80_cu_c784774a_36914cuda3std3__487_GLOBAL__N__b78af6b4_49_flash_fwd_hdim96_fp16_paged_split_softcap_sm80_cu_c784774a_36916ignoreE)
_ZN85_INTERNAL_b78af6b4_49_flash_fwd_hdim96_fp16_paged_split_softcap_sm80_cu_c784774a_36914cuda3std3__487_GLOBAL__N__b78af6b4_49_flash_fwd_hdim96_fp16_paged_split_softcap_sm80_cu_c784774a_36916ignoreE:
	.zero		1
	.type		_ZN85_INTERNAL_b78af6b4_49_flash_fwd_hdim96_fp16_paged_split_softcap_sm80_cu_c784774a_36914cute7productE,@object
	.size		_ZN85_INTERNAL_b78af6b4_49_flash_fwd_hdim96_fp16_paged_split_softcap_sm80_cu_c784774a_36914cute7productE,(_ZN85_INTERNAL_b78af6b4_49_flash_fwd_hdim96_fp16_paged_split_softcap_sm80_cu_c784774a_36914cuda3std3__45__cpo3endE - _ZN85_INTERNAL_b78af6b4_49_flash_fwd_hdim96_fp16_paged_split_softcap_sm80_cu_c784774a_36914cute7productE)
_ZN85_INTERNAL_b78af6b4_49_flash_fwd_hdim96_fp16_paged_split_softcap_sm80_cu_c784774a_36914cute7productE:
	.zero		1
	.type		_ZN85_INTERNAL_b78af6b4_49_flash_fwd_hdim96_fp16_paged_split_softcap_sm80_cu_c784774a_36914cuda3std3__45__cpo3endE,@object
	.size		_ZN85_INTERNAL_b78af6b4_49_flash_fwd_hdim96_fp16_paged_split_softcap_sm80_cu_c784774a_36914cuda3std3__45__cpo3endE,(_ZN85_INTERNAL_b78af6b4_49_flash_fwd_hdim96_fp16_paged_split_softcap_sm80_cu_c784774a_36914cuda3std3__419piecewise_constructE - _ZN85_INTERNAL_b78af6b4_49_flash_fwd_hdim96_fp16_paged_split_softcap_sm80_cu_c784774a_36914cuda3std3__45__cpo3endE)
_ZN85_INTERNAL_b78af6b4_49_flash_fwd_hdim96_fp16_paged_split_softcap_sm80_cu_c784774a_36914cuda3std3__45__cpo3endE:
	.zero		1
	.type		_ZN85_INTERNAL_b78af6b4_49_flash_fwd_hdim96_fp16_paged_split_softcap_sm80_cu_c784774a_36914cuda3std3__419piecewise_constructE,@object
	.size		_ZN85_INTERNAL_b78af6b4_49_flash_fwd_hdim96_fp16_paged_split_softcap_sm80_cu_c784774a_36914cuda3std3__419piecewise_constructE,(_ZN85_INTERNAL_b78af6b4_49_flash_fwd_hdim96_fp16_paged_split_softcap_sm80_cu_c784774a_36914cuda3std3__45__cpo4cendE - _ZN85_INTERNAL_b78af6b4_49_flash_fwd_hdim96_fp16_paged_split_softcap_sm80_cu_c784774a_36914cuda3std3__419piecewise_constructE)
_ZN85_INTERNAL_b78af6b4_49_flash_fwd_hdim96_fp16_paged_split_softcap_sm80_cu_c784774a_36914cuda3std3__419piecewise_constructE:
	.zero		1
	.type		_ZN85_INTERNAL_b78af6b4_49_flash_fwd_hdim96_fp16_paged_split_softcap_sm80_cu_c784774a_36914cuda3std3__45__cpo4cendE,@object
	.size		_ZN85_INTERNAL_b78af6b4_49_flash_fwd_hdim96_fp16_paged_split_softcap_sm80_cu_c784774a_36914cuda3std3__45__cpo4cendE,(_ZN85_INTERNAL_b78af6b4_49_flash_fwd_hdim96_fp16_paged_split_softcap_sm80_cu_c784774a_36914cuda3std6ranges3__45__cpo4swapE - _ZN85_INTERNAL_b78af6b4_49_flash_fwd_hdim96_fp16_paged_split_softcap_sm80_cu_c784774a_36914cuda3std3__45__cpo4cendE)
_ZN85_INTERNAL_b78af6b4_49_flash_fwd_hdim96_fp16_paged_split_softcap_sm80_cu_c784774a_36914cuda3std3__45__cpo4cendE:
	.zero		1
	.type		_ZN85_INTERNAL_b78af6b4_49_flash_fwd_hdim96_fp16_paged_split_softcap_sm80_cu_c784774a_36914cuda3std6ranges3__45__cpo4swapE,@object
	.size		_ZN85_INTERNAL_b78af6b4_49_flash_fwd_hdim96_fp16_paged_split_softcap_sm80_cu_c784774a_36914cuda3std6ranges3__45__cpo4swapE,(.L_7 - _ZN85_INTERNAL_b78af6b4_49_flash_fwd_hdim96_fp16_paged_split_softcap_sm80_cu_c784774a_36914cuda3std6ranges3__45__cpo4swapE)
_ZN85_INTERNAL_b78af6b4_49_flash_fwd_hdim96_fp16_paged_split_softcap_sm80_cu_c784774a_36914cuda3std6ranges3__45__cpo4swapE:
	.zero		1
.L_7:


//--------------------- .nv.shared._ZN7cutlass13device_kernelIN5flash19enable_sm80_to_sm89INS1_16FlashAttnFwdSm80INS1_25CollectiveMainloopFwdSm80ILi4ELi1ELb0EN4cute5tupleIJNS5_1CILi128EEENS7_ILi48EEENS7_ILi96EEEEEELi96ENS_6half_tEfNS_4arch4Sm80ELb0ELb0ELb1ELb1ELb1ELb0ELb1ELb1EEENS1_21CollectiveEpilogueFwdINS6_IJS8_SA_S9_EEENS6_IJNS7_ILi1EEESI_SI_EEESC_SE_Li128ELb1ELb1ELb1ELb0EEENS1_36VarlenDynamicPersistentTileSchedulerILi128ELi48ELi128ELi128ELb1ELb1ELb0ELb0ELb1ELb1EEEEEEEEEvNT_6ParamsE --------------------------
	.section	.nv.shared._ZN7cutlass13device_kernelIN5flash19enable_sm80_to_sm89INS1_16FlashAttnFwdSm80INS1_25CollectiveMainloopFwdSm80ILi4ELi1ELb0EN4cute5tupleIJNS5_1CILi128EEENS7_ILi48EEENS7_ILi96EEEEEELi96ENS_6half_tEfNS_4arch4Sm80ELb0ELb0ELb1ELb1ELb1ELb0ELb1ELb1EEENS1_21CollectiveEpilogueFwdINS6_IJS8_SA_S9_EEENS6_IJNS7_ILi1EEESI_SI_EEESC_SE_Li128ELb1ELb1ELb1ELb0EEENS1_36VarlenDynamicPersistentTileSchedulerILi128ELi48ELi128ELi128ELb1ELb1ELb0ELb0ELb1ELb1EEEEEEEEEvNT_6ParamsE,"aw",@nobits
	.sectionflags	@""
	.align	16


//--------------------- .nv.shared._ZN7cutlass13device_kernelIN5flash19enable_sm80_to_sm89INS1_16FlashAttnFwdSm80INS1_25CollectiveMainloopFwdSm80ILi4ELi1ELb0EN4cute5tupleIJNS5_1CILi128EEENS7_ILi48EEENS7_ILi96EEEEEELi96ENS_6half_tEfNS_4arch4Sm80ELb0ELb0ELb1ELb1ELb1ELb1ELb1ELb1EEENS1_21CollectiveEpilogueFwdINS6_IJS8_SA_S9_EEENS6_IJNS7_ILi1EEESI_SI_EEESC_SE_Li128ELb1ELb1ELb1ELb0EEENS1_36VarlenDynamicPersistentTileSchedulerILi128ELi48ELi128ELi128ELb1ELb1ELb0ELb0ELb1ELb1EEEEEEEEEvNT_6ParamsE --------------------------
	.section	.nv.shared._ZN7cutlass13device_kernelIN5flash19enable_sm80_to_sm89INS1_16FlashAttnFwdSm80INS1_25CollectiveMainloopFwdSm80ILi4ELi1ELb0EN4cute5tupleIJNS5_1CILi128EEENS7_ILi48EEENS7_ILi96EEEEEELi96ENS_6half_tEfNS_4arch4Sm80ELb0ELb0ELb1ELb1ELb1ELb1ELb1ELb1EEENS1_21CollectiveEpilogueFwdINS6_IJS8_SA_S9_EEENS6_IJNS7_ILi1EEESI_SI_EEESC_SE_Li128ELb1ELb1ELb1ELb0EEENS1_36VarlenDynamicPersistentTileSchedulerILi128ELi48ELi128ELi128ELb1ELb1ELb0ELb0ELb1ELb1EEEEEEEEEvNT_6ParamsE,"aw",@nobits
	.sectionflags	@""
	.align	16


//--------------------- .nv.shared._ZN7cutlass13device_kernelIN5flash19enable_sm80_to_sm89INS1_16FlashAttnFwdSm80INS1_25CollectiveMainloopFwdSm80ILi4ELi1ELb0EN4cute5tupleIJNS5_1CILi128EEENS7_ILi48EEENS7_ILi96EEEEEELi96ENS_6half_tEfNS_4arch4Sm80ELb0ELb1ELb1ELb0ELb1ELb0ELb1ELb1EEENS1_21CollectiveEpilogueFwdINS6_IJS8_SA_S9_EEENS6_IJNS7_ILi1EEESI_SI_EEESC_SE_Li128ELb0ELb1ELb1ELb0EEENS1_19SingleTileSchedulerILb0ELb1ELb1ELi128EEEEEEEEEvNT_6ParamsE --------------------------
	.section	.nv.shared._ZN7cutlass13device_kernelIN5flash19enable_sm80_to_sm89INS1_16FlashAttnFwdSm80INS1_25CollectiveMainloopFwdSm80ILi4ELi1ELb0EN4cute5tupleIJNS5_1CILi128EEENS7_ILi48EEENS7_ILi96EEEEEELi96ENS_6half_tEfNS_4arch4Sm80ELb0ELb1ELb1ELb0ELb1ELb0ELb1ELb1EEENS1_21CollectiveEpilogueFwdINS6_IJS8_SA_S9_EEENS6_IJNS7_ILi1EEESI_SI_EEESC_SE_Li128ELb0ELb1ELb1ELb0EEENS1_19SingleTileSchedulerILb0ELb1ELb1ELi128EEEEEEEEEvNT_6ParamsE,"aw",@nobits
	.sectionflags	@""
	.align	16


//--------------------- .nv.shared._ZN7cutlass13device_kernelIN5flash19enable_sm80_to_sm89INS1_16FlashAttnFwdSm80INS1_25CollectiveMainloopFwdSm80ILi4ELi1ELb0EN4cute5tupleIJNS5_1CILi128EEENS7_ILi48EEENS7_ILi96EEEEEELi96ENS_6half_tEfNS_4arch4Sm80ELb0ELb1ELb1ELb1ELb1ELb0ELb1ELb1EEENS1_21CollectiveEpilogueFwdINS6_IJS8_SA_S9_EEENS6_IJNS7_ILi1EEESI_SI_EEESC_SE_Li128ELb1ELb1ELb1ELb0EEENS1_36VarlenDynamicPersistentTileSchedulerILi128ELi48ELi128ELi128ELb1ELb1ELb0ELb1ELb0ELb1EEEEEEEEEvNT_6ParamsE --------------------------
	.section	.nv.shared._ZN7cutlass13device_kernelIN5flash19enable_sm80_to_sm89INS1_16FlashAttnFwdSm80INS1_25CollectiveMainloopFwdSm80ILi4ELi1ELb0EN4cute5tupleIJNS5_1CILi128EEENS7_ILi48EEENS7_ILi96EEEEEELi96ENS_6half_tEfNS_4arch4Sm80ELb0ELb1ELb1ELb1ELb1ELb0ELb1ELb1EEENS1_21CollectiveEpilogueFwdINS6_IJS8_SA_S9_EEENS6_IJNS7_ILi1EEESI_SI_EEESC_SE_Li128ELb1ELb1ELb1ELb0EEENS1_36VarlenDynamicPersistentTileSchedulerILi128ELi48ELi128ELi128ELb1ELb1ELb0ELb1ELb0ELb1EEEEEEEEEvNT_6ParamsE,"aw",@nobits
	.sectionflags	@""
	.align	16


//--------------------- .nv.shared._ZN7cutlass13device_kernelIN5flash19enable_sm80_to_sm89INS1_16FlashAttnFwdSm80INS1_25CollectiveMainloopFwdSm80ILi4ELi1ELb0EN4cute5tupleIJNS5_1CILi128EEENS7_ILi48EEENS7_ILi96EEEEEELi96ENS_6half_tEfNS_4arch4Sm80ELb0ELb1ELb1ELb1ELb1ELb1ELb1ELb1EEENS1_21CollectiveEpilogueFwdINS6_IJS8_SA_S9_EEENS6_IJNS7_ILi1EEESI_SI_EEESC_SE_Li128ELb1ELb1ELb1ELb0EEENS1_36VarlenDynamicPersistentTileSchedulerILi128ELi48ELi128ELi128ELb1ELb1ELb0ELb1ELb0ELb1EEEEEEEEEvNT_6ParamsE --------------------------
	.section	.nv.shared._ZN7cutlass13device_kernelIN5flash19enable_sm80_to_sm89INS1_16FlashAttnFwdSm80INS1_25CollectiveMainloopFwdSm80ILi4ELi1ELb0EN4cute5tupleIJNS5_1CILi128EEENS7_ILi48EEENS7_ILi96EEEEEELi96ENS_6half_tEfNS_4arch4Sm80ELb0ELb1ELb1ELb1ELb1ELb1ELb1ELb1EEENS1_21CollectiveEpilogueFwdINS6_IJS8_SA_S9_EEENS6_IJNS7_ILi1EEESI_SI_EEESC_SE_Li128ELb1ELb1ELb1ELb0EEENS1_36VarlenDynamicPersistentTileSchedulerILi128ELi48ELi128ELi128ELb1ELb1ELb0ELb1ELb0ELb1EEEEEEEEEvNT_6ParamsE,"aw",@nobits
	.sectionflags	@""
	.align	16


//--------------------- .nv.shared._ZN7cutlass13device_kernelIN5flash19enable_sm80_to_sm89INS1_16FlashAttnFwdSm80INS1_25CollectiveMainloopFwdSm80ILi4ELi1ELb0EN4cute5tupleIJNS5_1CILi128EEENS7_ILi64EEENS7_ILi96EEEEEELi96ENS_6half_tEfNS_4arch4Sm80ELb1ELb0ELb1ELb0ELb1ELb0ELb1ELb1EEENS1_21CollectiveEpilogueFwdINS6_IJS8_SA_S9_EEENS6_IJNS7_ILi1EEESI_SI_EEESC_SE_Li128ELb0ELb1ELb1ELb0EEENS1_30DynamicPersistentTileSchedulerILi128ELi128ELb1ELb1ELb0EEEEEEEEEvNT_6ParamsE --------------------------
	.section	.nv.shared._ZN7cutlass13device_kernelIN5flash19enable_sm80_to_sm89INS1_16FlashAttnFwdSm80INS1_25CollectiveMainloopFwdSm80ILi4ELi1ELb0EN4cute5tupleIJNS5_1CILi128EEENS7_ILi64EEENS7_ILi96EEEEEELi96ENS_6half_tEfNS_4arch4Sm80ELb1ELb0ELb1ELb0ELb1ELb0ELb1ELb1EEENS1_21CollectiveEpilogueFwdINS6_IJS8_SA_S9_EEENS6_IJNS7_ILi1EEESI_SI_EEESC_SE_Li128ELb0ELb1ELb1ELb0EEENS1_30DynamicPersistentTileSchedulerILi128ELi128ELb1ELb1ELb0EEEEEEEEEvNT_6ParamsE,"aw",@nobits
	.sectionflags	@""
	.align	16


//--------------------- .nv.shared._ZN7cutlass13device_kernelIN5flash19enable_sm80_to_sm89INS1_16FlashAttnFwdSm80INS1_25CollectiveMainloopFwdSm80ILi4ELi1ELb0EN4cute5tupleIJNS5_1CILi128EEENS7_ILi48EEENS7_ILi96EEEEEELi96ENS_6half_tEfNS_4arch4Sm80ELb1ELb0ELb1ELb1ELb1ELb0ELb1ELb1EEENS1_21CollectiveEpilogueFwdINS6_IJS8_SA_S9_EEENS6_IJNS7_ILi1EEESI_SI_EEESC_SE_Li128ELb1ELb1ELb1ELb0EEENS1_36VarlenDynamicPersistentTileSchedulerILi128ELi48ELi128ELi128ELb1ELb1ELb0ELb1ELb1ELb1EEEEEEEEEvNT_6ParamsE --------------------------
	.section	.nv.shared._ZN7cutlass13device_kernelIN5flash19enable_sm80_to_sm89INS1_16FlashAttnFwdSm80INS1_25CollectiveMainloopFwdSm80ILi4ELi1ELb0EN4cute5tupleIJNS5_1CILi128EEENS7_ILi48EEENS7_ILi96EEEEEELi96ENS_6half_tEfNS_4arch4Sm80ELb1ELb0ELb1ELb1ELb1ELb0ELb1ELb1EEENS1_21CollectiveEpilogueFwdINS6_IJS8_SA_S9_EEENS6_IJNS7_ILi1EEESI_SI_EEESC_SE_Li128ELb1ELb1ELb1ELb0EEENS1_36VarlenDynamicPersistentTileSchedulerILi128ELi48ELi128ELi128ELb1ELb1ELb0ELb1ELb1ELb1EEEEEEEEEvNT_6ParamsE,"aw",@nobits
	.sectionflags	@""
	.align	16


//--------------------- .nv.shared._ZN7cutlass13device_kernelIN5flash19enable_sm80_to_sm89INS1_16FlashAttnFwdSm80INS1_25CollectiveMainloopFwdSm80ILi4ELi1ELb0EN4cute5tupleIJNS5_1CILi128EEENS7_ILi48EEENS7_ILi96EEEEEELi96ENS_6half_tEfNS_4arch4Sm80ELb1ELb0ELb1ELb1ELb1ELb1ELb1ELb1EEENS1_21CollectiveEpilogueFwdINS6_IJS8_SA_S9_EEENS6_IJNS7_ILi1EEESI_SI_EEESC_SE_Li128ELb1ELb1ELb1ELb0EEENS1_36VarlenDynamicPersistentTileSchedulerILi128ELi48ELi128ELi128ELb1ELb1ELb0ELb1ELb1ELb1EEEEEEEEEvNT_6ParamsE --------------------------
	.section	.nv.shared._ZN7cutlass13device_kernelIN5flash19enable_sm80_to_sm89INS1_16FlashAttnFwdSm80INS1_25CollectiveMainloopFwdSm80ILi4ELi1ELb0EN4cute5tupleIJNS5_1CILi128EEENS7_ILi48EEENS7_ILi96EEEEEELi96ENS_6half_tEfNS_4arch4Sm80ELb1ELb0ELb1ELb1ELb1ELb1ELb1ELb1EEENS1_21CollectiveEpilogueFwdINS6_IJS8_SA_S9_EEENS6_IJNS7_ILi1EEESI_SI_EEESC_SE_Li128ELb1ELb1ELb1ELb0EEENS1_36VarlenDynamicPersistentTileSchedulerILi128ELi48ELi128ELi128ELb1ELb1ELb0ELb1ELb1ELb1EEEEEEEEEvNT_6ParamsE,"aw",@nobits
	.sectionflags	@""
	.align	16
